	.target	sm_90a

	.elftype	@"ET_EXEC"


//--------------------- .note.nv.tkinfo           --------------------------
	.section	.note.nv.tkinfo,"",@"SHT_NOTE"
	.sectionflags	@"SHF_NOTE_NV_TKINFO"
	.tkinfo
        /*0018*/ 	.word	0x00000002
        /*0030*/ 	.string	""
        /*0030*/ 	.string	"ptxas"
        /*0030*/ 	.string	"Cuda compilation tools, release 13.0, V13.0.88"
        /*0030*/ 	.string	"Build cuda_13.0.r13.0/compiler.36424714_0"
        /*0030*/ 	.string	"-arch sm_90a -m 64 "



//--------------------- .note.nv.cuinfo           --------------------------
	.section	.note.nv.cuinfo,"",@"SHT_NOTE"
	.sectionflags	@"SHF_NOTE_NV_CUINFO"
        /*0018*/ 	.short	0x0002
        /*001a*/ 	.short	0x005a
        /*001c*/ 	.short	0x0082
	.zero		2


//--------------------- .nv.info                  --------------------------
	.section	.nv.info,"",@"SHT_CUDA_INFO"
	.align	4


	//----- nvinfo : EIATTR_REGCOUNT
	.align		4
        /*0000*/ 	.byte	0x04, 0x2f
        /*0002*/ 	.short	(.L_21 - .L_20)
	.align		4
.L_20:
        /*0004*/ 	.word	index@(_ZN7cutlass13device_kernelIN5flash11enable_sm90INS1_16FlashAttnFwdSm90INS1_25CollectiveMainloopFwdSm90ILi2EN4cute5tupleIJNS5_1CILi1EEES8_S8_EEENS6_IJNS7_ILi128EEENS7_ILi160EEESA_EEELi128ENS_12float_e4m3_tEfNS_4arch4Sm90ELb1ELb0ELb0ELb1ELb1ELb1ELb0ELb1ELb1ELb1ELb0ELb0EEENS1_21CollectiveEpilogueFwdINS6_IJSA_SA_SB_EEES9_NS_10bfloat16_tESF_Li256ELb1ELb1ELb0ELb1EEENS1_36VarlenDynamicPersistentTileSchedulerILi128ELi160ELi256ELi128ELb0ELb1ELb1ELb1ELb1ELb1EEEEEEEEEvNT_6ParamsE)
        /*0008*/ 	.word	0x000000a8


	//----- nvinfo : EIATTR_FRAME_SIZE
	.align		4
.L_21:
        /*000c*/ 	.byte	0x04, 0x11
        /*000e*/ 	.short	(.L_23 - .L_22)
	.align		4
.L_22:
        /*0010*/ 	.word	index@(_ZN7cutlass13device_kernelIN5flash11enable_sm90INS1_16FlashAttnFwdSm90INS1_25CollectiveMainloopFwdSm90ILi2EN4cute5tupleIJNS5_1CILi1EEES8_S8_EEENS6_IJNS7_ILi128EEENS7_ILi160EEESA_EEELi128ENS_12float_e4m3_tEfNS_4arch4Sm90ELb1ELb0ELb0ELb1ELb1ELb1ELb0ELb1ELb1ELb1ELb0ELb0EEENS1_21CollectiveEpilogueFwdINS6_IJSA_SA_SB_EEES9_NS_10bfloat16_tESF_Li256ELb1ELb1ELb0ELb1EEENS1_36VarlenDynamicPersistentTileSchedulerILi128ELi160ELi256ELi128ELb0ELb1ELb1ELb1ELb1ELb1EEEEEEEEEvNT_6ParamsE)
        /*0014*/ 	.word	0x00000048


	//----- nvinfo : EIATTR_REGCOUNT
	.align		4
.L_23:
        /*0018*/ 	.byte	0x04, 0x2f
        /*001a*/ 	.short	(.L_25 - .L_24)
	.align		4
.L_24:
        /*001c*/ 	.word	index@(_ZN7cutlass13device_kernelIN5flash11enable_sm90INS1_16FlashAttnFwdSm90INS1_25CollectiveMainloopFwdSm90ILi2EN4cute5tupleIJNS5_1CILi1EEES8_S8_EEENS6_IJNS7_ILi128EEENS7_ILi160EEESA_EEELi128ENS_12float_e4m3_tEfNS_4arch4Sm90ELb1ELb0ELb0ELb1ELb1ELb0ELb0ELb1ELb1ELb1ELb0ELb0EEENS1_21CollectiveEpilogueFwdINS6_IJSA_SA_SB_EEES9_NS_10bfloat16_tESF_Li256ELb1ELb1ELb0ELb1EEENS1_36VarlenDynamicPersistentTileSchedulerILi128ELi160ELi256ELi128ELb0ELb1ELb1ELb1ELb1ELb1EEEEEEEEEvNT_6ParamsE)
        /*0020*/ 	.word	0x000000a8


	//----- nvinfo : EIATTR_FRAME_SIZE
	.align		4
.L_25:
        /*0024*/ 	.byte	0x04, 0x11
        /*0026*/ 	.short	(.L_27 - .L_26)
	.align		4
.L_26:
        /*0028*/ 	.word	index@(_ZN7cutlass13device_kernelIN5flash11enable_sm90INS1_16FlashAttnFwdSm90INS1_25CollectiveMainloopFwdSm90ILi2EN4cute5tupleIJNS5_1CILi1EEES8_S8_EEENS6_IJNS7_ILi128EEENS7_ILi160EEESA_EEELi128ENS_12float_e4m3_tEfNS_4arch4Sm90ELb1ELb0ELb0ELb1ELb1ELb0ELb0ELb1ELb1ELb1ELb0ELb0EEENS1_21CollectiveEpilogueFwdINS6_IJSA_SA_SB_EEES9_NS_10bfloat16_tESF_Li256ELb1ELb1ELb0ELb1EEENS1_36VarlenDynamicPersistentTileSchedulerILi128ELi160ELi256ELi128ELb0ELb1ELb1ELb1ELb1ELb1EEEEEEEEEvNT_6ParamsE)
        /*002c*/ 	.word	0x00000020


	//----- nvinfo : EIATTR_REGCOUNT
	.align		4
.L_27:
        /*0030*/ 	.byte	0x04, 0x2f
        /*0032*/ 	.short	(.L_29 - .L_28)
	.align		4
.L_28:
        /*0034*/ 	.word	index@(_ZN7cutlass13device_kernelIN5flash11enable_sm90INS1_16FlashAttnFwdSm90INS1_25CollectiveMainloopFwdSm90ILi2EN4cute5tupleIJNS5_1CILi1EEES8_S8_EEENS6_IJNS7_ILi128EEENS7_ILi160EEESA_EEELi128ENS_12float_e4m3_tEfNS_4arch4Sm90ELb1ELb0ELb0ELb0ELb1ELb0ELb0ELb1ELb1ELb1ELb0ELb0EEENS1_21CollectiveEpilogueFwdINS6_IJSA_SA_SB_EEES9_NS_10bfloat16_tESF_Li256ELb0ELb1ELb0ELb1EEENS1_30DynamicPersistentTileSchedulerILi256ELi128ELb0ELb1ELb1EEEEEEEEEvNT_6ParamsE)
        /*0038*/ 	.word	0x000000a8


	//----- nvinfo : EIATTR_FRAME_SIZE
	.align		4
.L_29:
        /*003c*/ 	.byte	0x04, 0x11
        /*003e*/ 	.short	(.L_31 - .L_30)
	.align		4
.L_30:
        /*0040*/ 	.word	index@(_ZN7cutlass13device_kernelIN5flash11enable_sm90INS1_16FlashAttnFwdSm90INS1_25CollectiveMainloopFwdSm90ILi2EN4cute5tupleIJNS5_1CILi1EEES8_S8_EEENS6_IJNS7_ILi128EEENS7_ILi160EEESA_EEELi128ENS_12float_e4m3_tEfNS_4arch4Sm90ELb1ELb0ELb0ELb0ELb1ELb0ELb0ELb1ELb1ELb1ELb0ELb0EEENS1_21CollectiveEpilogueFwdINS6_IJSA_SA_SB_EEES9_NS_10bfloat16_tESF_Li256ELb0ELb1ELb0ELb1EEENS1_30DynamicPersistentTileSchedulerILi256ELi128ELb0ELb1ELb1EEEEEEEEEvNT_6ParamsE)
        /*0044*/ 	.word	0x00000028


	//----- nvinfo : EIATTR_REGCOUNT
	.align		4
.L_31:
        /*0048*/ 	.byte	0x04, 0x2f
        /*004a*/ 	.short	(.L_33 - .L_32)
	.align		4
.L_32:
        /*004c*/ 	.word	index@(_ZN7cutlass13device_kernelIN5flash11enable_sm90INS1_16FlashAttnFwdSm90INS1_25CollectiveMainloopFwdSm90ILi2EN4cute5tupleIJNS5_1CILi1EEES8_S8_EEENS6_IJNS7_ILi128EEENS7_ILi160EEESA_EEELi128ENS_12float_e4m3_tEfNS_4arch4Sm90ELb0ELb1ELb0ELb1ELb1ELb1ELb0ELb1ELb1ELb1ELb0ELb0EEENS1_21CollectiveEpilogueFwdINS6_IJSA_SA_SB_EEES9_NS_10bfloat16_tESF_Li256ELb1ELb1ELb0ELb1EEENS1_36VarlenDynamicPersistentTileSchedulerILi128ELi160ELi256ELi128ELb0ELb1ELb1ELb1ELb0ELb1EEEEEEEEEvNT_6ParamsE)
        /*0050*/ 	.word	0x000000a8


	//----- nvinfo : EIATTR_FRAME_SIZE
	.align		4
.L_33:
        /*0054*/ 	.byte	0x04, 0x11
        /*0056*/ 	.short	(.L_35 - .L_34)
	.align		4
.L_34:
        /*0058*/ 	.word	index@(_ZN7cutlass13device_kernelIN5flash11enable_sm90INS1_16FlashAttnFwdSm90INS1_25CollectiveMainloopFwdSm90ILi2EN4cute5tupleIJNS5_1CILi1EEES8_S8_EEENS6_IJNS7_ILi128EEENS7_ILi160EEESA_EEELi128ENS_12float_e4m3_tEfNS_4arch4Sm90ELb0ELb1ELb0ELb1ELb1ELb1ELb0ELb1ELb1ELb1ELb0ELb0EEENS1_21CollectiveEpilogueFwdINS6_IJSA_SA_SB_EEES9_NS_10bfloat16_tESF_Li256ELb1ELb1ELb0ELb1EEENS1_36VarlenDynamicPersistentTileSchedulerILi128ELi160ELi256ELi128ELb0ELb1ELb1ELb1ELb0ELb1EEEEEEEEEvNT_6ParamsE)
        /*005c*/ 	.word	0x00000048


	//----- nvinfo : EIATTR_REGCOUNT
	.align		4
.L_35:
        /*0060*/ 	.byte	0x04, 0x2f
        /*0062*/ 	.short	(.L_37 - .L_36)
	.align		4
.L_36:
        /*0064*/ 	.word	index@(_ZN7cutlass13device_kernelIN5flash11enable_sm90INS1_16FlashAttnFwdSm90INS1_25CollectiveMainloopFwdSm90ILi2EN4cute5tupleIJNS5_1CILi1EEES8_S8_EEENS6_IJNS7_ILi128EEENS7_ILi160EEESA_EEELi128ENS_12float_e4m3_tEfNS_4arch4Sm90ELb0ELb1ELb0ELb1ELb1ELb0ELb0ELb1ELb1ELb1ELb0ELb0EEENS1_21CollectiveEpilogueFwdINS6_IJSA_SA_SB_EEES9_NS_10bfloat16_tESF_Li256ELb1ELb1ELb0ELb1EEENS1_36VarlenDynamicPersistentTileSchedulerILi128ELi160ELi256ELi128ELb0ELb1ELb1ELb1ELb0ELb1EEEEEEEEEvNT_6ParamsE)
        /*0068*/ 	.word	0x000000a8


	//----- nvinfo : EIATTR_FRAME_SIZE
	.align		4
.L_37:
        /*006c*/ 	.byte	0x04, 0x11
        /*006e*/ 	.short	(.L_39 - .L_38)
	.align		4
.L_38:
        /*0070*/ 	.word	index@(_ZN7cutlass13device_kernelIN5flash11enable_sm90INS1_16FlashAttnFwdSm90INS1_25CollectiveMainloopFwdSm90ILi2EN4cute5tupleIJNS5_1CILi1EEES8_S8_EEENS6_IJNS7_ILi128EEENS7_ILi160EEESA_EEELi128ENS_12float_e4m3_tEfNS_4arch4Sm90ELb0ELb1ELb0ELb1ELb1ELb0ELb0ELb1ELb1ELb1ELb0ELb0EEENS1_21CollectiveEpilogueFwdINS6_IJSA_SA_SB_EEES9_NS_10bfloat16_tESF_Li256ELb1ELb1ELb0ELb1EEENS1_36VarlenDynamicPersistentTileSchedulerILi128ELi160ELi256ELi128ELb0ELb1ELb1ELb1ELb0ELb1EEEEEEEEEvNT_6ParamsE)
        /*0074*/ 	.word	0x00000020


	//----- nvinfo : EIATTR_REGCOUNT
	.align		4
.L_39:
        /*0078*/ 	.byte	0x04, 0x2f
        /*007a*/ 	.short	(.L_41 - .L_40)
	.align		4
.L_40:
        /*007c*/ 	.word	index@(_ZN7cutlass13device_kernelIN5flash11enable_sm90INS1_16FlashAttnFwdSm90INS1_25CollectiveMainloopFwdSm90ILi2EN4cute5tupleIJNS5_1CILi1EEES8_S8_EEENS6_IJNS7_ILi128EEENS7_ILi160EEESA_EEELi128ENS_12float_e4m3_tEfNS_4arch4Sm90ELb0ELb1ELb0ELb0ELb1ELb0ELb0ELb1ELb1ELb1ELb0ELb0EEENS1_21CollectiveEpilogueFwdINS6_IJSA_SA_SB_EEES9_NS_10bfloat16_tESF_Li256ELb0ELb1ELb0ELb1EEENS1_30DynamicPersistentTileSchedulerILi256ELi128ELb0ELb1ELb1EEEEEEEEEvNT_6ParamsE)
        /*0080*/ 	.word	0x000000a8


	//----- nvinfo : EIATTR_FRAME_SIZE
	.align		4
.L_41:
        /*0084*/ 	.byte	0x04, 0x11
        /*0086*/ 	.short	(.L_43 - .L_42)
	.align		4
.L_42:
        /*0088*/ 	.word	index@(_ZN7cutlass13device_kernelIN5flash11enable_sm90INS1_16FlashAttnFwdSm90INS1_25CollectiveMainloopFwdSm90ILi2EN4cute5tupleIJNS5_1CILi1EEES8_S8_EEENS6_IJNS7_ILi128EEENS7_ILi160EEESA_EEELi128ENS_12float_e4m3_tEfNS_4arch4Sm90ELb0ELb1ELb0ELb0ELb1ELb0ELb0ELb1ELb1ELb1ELb0ELb0EEENS1_21CollectiveEpilogueFwdINS6_IJSA_SA_SB_EEES9_NS_10bfloat16_tESF_Li256ELb0ELb1ELb0ELb1EEENS1_30DynamicPersistentTileSchedulerILi256ELi128ELb0ELb1ELb1EEEEEEEEEvNT_6ParamsE)
        /*008c*/ 	.word	0x00000028


	//----- nvinfo : EIATTR_REGCOUNT
	.align		4
.L_43:
        /*0090*/ 	.byte	0x04, 0x2f
        /*0092*/ 	.short	(.L_45 - .L_44)
	.align		4
.L_44:
        /*0094*/ 	.word	index@(_ZN7cutlass13device_kernelIN5flash11enable_sm90INS1_16FlashAttnFwdSm90INS1_25CollectiveMainloopFwdSm90ILi2EN4cute5tupleIJNS5_1CILi1EEES8_S8_EEENS6_IJNS7_ILi128EEENS7_ILi160EEESA_EEELi128ENS_12float_e4m3_tEfNS_4arch4Sm90ELb0ELb0ELb0ELb1ELb1ELb1ELb0ELb1ELb1ELb1ELb0ELb0EEENS1_21CollectiveEpilogueFwdINS6_IJSA_SA_SB_EEES9_NS_10bfloat16_tESF_Li256ELb1ELb1ELb0ELb1EEENS1_36VarlenDynamicPersistentTileSchedulerILi128ELi160ELi256ELi128ELb0ELb1ELb1ELb0ELb1ELb1EEEEEEEEEvNT_6ParamsE)
        /*0098*/ 	.word	0x000000a8


	//----- nvinfo : EIATTR_FRAME_SIZE
	.align		4
.L_45:
        /*009c*/ 	.byte	0x04, 0x11
        /*009e*/ 	.short	(.L_47 - .L_46)
	.align		4
.L_46:
        /*00a0*/ 	.word	index@(_ZN7cutlass13device_kernelIN5flash11enable_sm90INS1_16FlashAttnFwdSm90INS1_25CollectiveMainloopFwdSm90ILi2EN4cute5tupleIJNS5_1CILi1EEES8_S8_EEENS6_IJNS7_ILi128EEENS7_ILi160EEESA_EEELi128ENS_12float_e4m3_tEfNS_4arch4Sm90ELb0ELb0ELb0ELb1ELb1ELb1ELb0ELb1ELb1ELb1ELb0ELb0EEENS1_21CollectiveEpilogueFwdINS6_IJSA_SA_SB_EEES9_NS_10bfloat16_tESF_Li256ELb1ELb1ELb0ELb1EEENS1_36VarlenDynamicPersistentTileSchedulerILi128ELi160ELi256ELi128ELb0ELb1ELb1ELb0ELb1ELb1EEEEEEEEEvNT_6ParamsE)
        /*00a4*/ 	.word	0x00000048


	//----- nvinfo : EIATTR_REGCOUNT
	.align		4
.L_47:
        /*00a8*/ 	.byte	0x04, 0x2f
        /*00aa*/ 	.short	(.L_49 - .L_48)
	.align		4
.L_48:
        /*00ac*/ 	.word	index@(_ZN7cutlass13device_kernelIN5flash11enable_sm90INS1_16FlashAttnFwdSm90INS1_25CollectiveMainloopFwdSm90ILi2EN4cute5tupleIJNS5_1CILi1EEES8_S8_EEENS6_IJNS7_ILi128EEENS7_ILi160EEESA_EEELi128ENS_12float_e4m3_tEfNS_4arch4Sm90ELb0ELb0ELb0ELb1ELb1ELb0ELb0ELb1ELb1ELb1ELb0ELb0EEENS1_21CollectiveEpilogueFwdINS6_IJSA_SA_SB_EEES9_NS_10bfloat16_tESF_Li256ELb1ELb1ELb0ELb1EEENS1_36VarlenDynamicPersistentTileSchedulerILi128ELi160ELi256ELi128ELb0ELb1ELb1ELb0ELb1ELb1EEEEEEEEEvNT_6ParamsE)
        /*00b0*/ 	.word	0x000000a8


	//----- nvinfo : EIATTR_FRAME_SIZE
	.align		4
.L_49:
        /*00b4*/ 	.byte	0x04, 0x11
        /*00b6*/ 	.short	(.L_51 - .L_50)
	.align		4
.L_50:
        /*00b8*/ 	.word	index@(_ZN7cutlass13device_kernelIN5flash11enable_sm90INS1_16FlashAttnFwdSm90INS1_25CollectiveMainloopFwdSm90ILi2EN4cute5tupleIJNS5_1CILi1EEES8_S8_EEENS6_IJNS7_ILi128EEENS7_ILi160EEESA_EEELi128ENS_12float_e4m3_tEfNS_4arch4Sm90ELb0ELb0ELb0ELb1ELb1ELb0ELb0ELb1ELb1ELb1ELb0ELb0EEENS1_21CollectiveEpilogueFwdINS6_IJSA_SA_SB_EEES9_NS_10bfloat16_tESF_Li256ELb1ELb1ELb0ELb1EEENS1_36VarlenDynamicPersistentTileSchedulerILi128ELi160ELi256ELi128ELb0ELb1ELb1ELb0ELb1ELb1EEEEEEEEEvNT_6ParamsE)
        /*00bc*/ 	.word	0x00000020


	//----- nvinfo : EIATTR_REGCOUNT
	.align		4
.L_51:
        /*00c0*/ 	.byte	0x04, 0x2f
        /*00c2*/ 	.short	(.L_53 - .L_52)
	.align		4
.L_52:
        /*00c4*/ 	.word	index@(_ZN7cutlass13device_kernelIN5flash11enable_sm90INS1_16FlashAttnFwdSm90INS1_25CollectiveMainloopFwdSm90ILi2EN4cute5tupleIJNS5_1CILi1EEES8_S8_EEENS6_IJNS7_ILi128EEENS7_ILi160EEESA_EEELi128ENS_12float_e4m3_tEfNS_4arch4Sm90ELb0ELb0ELb0ELb0ELb1ELb0ELb0ELb1ELb1ELb1ELb0ELb0EEENS1_21CollectiveEpilogueFwdINS6_IJSA_SA_SB_EEES9_NS_10bfloat16_tESF_Li256ELb0ELb1ELb0ELb1EEENS1_29StaticPersistentTileSchedulerILb0EEEEEEEEEvNT_6ParamsE)
        /*00c8*/ 	.word	0x000000a8


	//----- nvinfo : EIATTR_FRAME_SIZE
	.align		4
.L_53:
        /*00cc*/ 	.byte	0x04, 0x11
        /*00ce*/ 	.short	(.L_55 - .L_54)
	.align		4
.L_54:
        /*00d0*/ 	.word	index@(_ZN7cutlass13device_kernelIN5flash11enable_sm90INS1_16FlashAttnFwdSm90INS1_25CollectiveMainloopFwdSm90ILi2EN4cute5tupleIJNS5_1CILi1EEES8_S8_EEENS6_IJNS7_ILi128EEENS7_ILi160EEESA_EEELi128ENS_12float_e4m3_tEfNS_4arch4Sm90ELb0ELb0ELb0ELb0ELb1ELb0ELb0ELb1ELb1ELb1ELb0ELb0EEENS1_21CollectiveEpilogueFwdINS6_IJSA_SA_SB_EEES9_NS_10bfloat16_tESF_Li256ELb0ELb1ELb0ELb1EEENS1_29StaticPersistentTileSchedulerILb0EEEEEEEEEvNT_6ParamsE)
        /*00d4*/ 	.word	0x00000030


	//----- nvinfo : EIATTR_MIN_STACK_SIZE
	.align		4
.L_55:
        /*00d8*/ 	.byte	0x04, 0x12
        /*00da*/ 	.short	(.L_57 - .L_56)
	.align		4
.L_56:
        /*00dc*/ 	.word	index@(_ZN7cutlass13device_kernelIN5flash11enable_sm90INS1_16FlashAttnFwdSm90INS1_25CollectiveMainloopFwdSm90ILi2EN4cute5tupleIJNS5_1CILi1EEES8_S8_EEENS6_IJNS7_ILi128EEENS7_ILi160EEESA_EEELi128ENS_12float_e4m3_tEfNS_4arch4Sm90ELb0ELb0ELb0ELb0ELb1ELb0ELb0ELb1ELb1ELb1ELb0ELb0EEENS1_21CollectiveEpilogueFwdINS6_IJSA_SA_SB_EEES9_NS_10bfloat16_tESF_Li256ELb0ELb1ELb0ELb1EEENS1_29StaticPersistentTileSchedulerILb0EEEEEEEEEvNT_6ParamsE)
        /*00e0*/ 	.word	0x00000030


	//----- nvinfo : EIATTR_MIN_STACK_SIZE
	.align		4
.L_57:
        /*00e4*/ 	.byte	0x04, 0x12
        /*00e6*/ 	.short	(.L_59 - .L_58)
	.align		4
.L_58:
        /*00e8*/ 	.word	index@(_ZN7cutlass13device_kernelIN5flash11enable_sm90INS1_16FlashAttnFwdSm90INS1_25CollectiveMainloopFwdSm90ILi2EN4cute5tupleIJNS5_1CILi1EEES8_S8_EEENS6_IJNS7_ILi128EEENS7_ILi160EEESA_EEELi128ENS_12float_e4m3_tEfNS_4arch4Sm90ELb0ELb0ELb0ELb1ELb1ELb0ELb0ELb1ELb1ELb1ELb0ELb0EEENS1_21CollectiveEpilogueFwdINS6_IJSA_SA_SB_EEES9_NS_10bfloat16_tESF_Li256ELb1ELb1ELb0ELb1EEENS1_36VarlenDynamicPersistentTileSchedulerILi128ELi160ELi256ELi128ELb0ELb1ELb1ELb0ELb1ELb1EEEEEEEEEvNT_6ParamsE)
        /*00ec*/ 	.word	0x00000020


	//----- nvinfo : EIATTR_MIN_STACK_SIZE
	.align		4
.L_59:
        /*00f0*/ 	.byte	0x04, 0x12
        /*00f2*/ 	.short	(.L_61 - .L_60)
	.align		4
.L_60:
        /*00f4*/ 	.word	index@(_ZN7cutlass13device_kernelIN5flash11enable_sm90INS1_16FlashAttnFwdSm90INS1_25CollectiveMainloopFwdSm90ILi2EN4cute5tupleIJNS5_1CILi1EEES8_S8_EEENS6_IJNS7_ILi128EEENS7_ILi160EEESA_EEELi128ENS_12float_e4m3_tEfNS_4arch4Sm90ELb0ELb0ELb0ELb1ELb1ELb1ELb0ELb1ELb1ELb1ELb0ELb0EEENS1_21CollectiveEpilogueFwdINS6_IJSA_SA_SB_EEES9_NS_10bfloat16_tESF_Li256ELb1ELb1ELb0ELb1EEENS1_36VarlenDynamicPersistentTileSchedulerILi128ELi160ELi256ELi128ELb0ELb1ELb1ELb0ELb1ELb1EEEEEEEEEvNT_6ParamsE)
        /*00f8*/ 	.word	0x00000048


	//----- nvinfo : EIATTR_MIN_STACK_SIZE
	.align		4
.L_61:
        /*00fc*/ 	.byte	0x04, 0x12
        /*00fe*/ 	.short	(.L_63 - .L_62)
	.align		4
.L_62:
        /*0100*/ 	.word	index@(_ZN7cutlass13device_kernelIN5flash11enable_sm90INS1_16FlashAttnFwdSm90INS1_25CollectiveMainloopFwdSm90ILi2EN4cute5tupleIJNS5_1CILi1EEES8_S8_EEENS6_IJNS7_ILi128EEENS7_ILi160EEESA_EEELi128ENS_12float_e4m3_tEfNS_4arch4Sm90ELb0ELb1ELb0ELb0ELb1ELb0ELb0ELb1ELb1ELb1ELb0ELb0EEENS1_21CollectiveEpilogueFwdINS6_IJSA_SA_SB_EEES9_NS_10bfloat16_tESF_Li256ELb0ELb1ELb0ELb1EEENS1_30DynamicPersistentTileSchedulerILi256ELi128ELb0ELb1ELb1EEEEEEEEEvNT_6ParamsE)
        /*0104*/ 	.word	0x00000028


	//----- nvinfo : EIATTR_MIN_STACK_SIZE
	.align		4
.L_63:
        /*0108*/ 	.byte	0x04, 0x12
        /*010a*/ 	.short	(.L_65 - .L_64)
	.align		4
.L_64:
        /*010c*/ 	.word	index@(_ZN7cutlass13device_kernelIN5flash11enable_sm90INS1_16FlashAttnFwdSm90INS1_25CollectiveMainloopFwdSm90ILi2EN4cute5tupleIJNS5_1CILi1EEES8_S8_EEENS6_IJNS7_ILi128EEENS7_ILi160EEESA_EEELi128ENS_12float_e4m3_tEfNS_4arch4Sm90ELb0ELb1ELb0ELb1ELb1ELb0ELb0ELb1ELb1ELb1ELb0ELb0EEENS1_21CollectiveEpilogueFwdINS6_IJSA_SA_SB_EEES9_NS_10bfloat16_tESF_Li256ELb1ELb1ELb0ELb1EEENS1_36VarlenDynamicPersistentTileSchedulerILi128ELi160ELi256ELi128ELb0ELb1ELb1ELb1ELb0ELb1EEEEEEEEEvNT_6ParamsE)
        /*0110*/ 	.word	0x00000020


	//----- nvinfo : EIATTR_MIN_STACK_SIZE
	.align		4
.L_65:
        /*0114*/ 	.byte	0x04, 0x12
        /*0116*/ 	.short	(.L_67 - .L_66)
	.align		4
.L_66:
        /*0118*/ 	.word	index@(_ZN7cutlass13device_kernelIN5flash11enable_sm90INS1_16FlashAttnFwdSm90INS1_25CollectiveMainloopFwdSm90ILi2EN4cute5tupleIJNS5_1CILi1EEES8_S8_EEENS6_IJNS7_ILi128EEENS7_ILi160EEESA_EEELi128ENS_12float_e4m3_tEfNS_4arch4Sm90ELb0ELb1ELb0ELb1ELb1ELb1ELb0ELb1ELb1ELb1ELb0ELb0EEENS1_21CollectiveEpilogueFwdINS6_IJSA_SA_SB_EEES9_NS_10bfloat16_tESF_Li256ELb1ELb1ELb0ELb1EEENS1_36VarlenDynamicPersistentTileSchedulerILi128ELi160ELi256ELi128ELb0ELb1ELb1ELb1ELb0ELb1EEEEEEEEEvNT_6ParamsE)
        /*011c*/ 	.word	0x00000048


	//----- nvinfo : EIATTR_MIN_STACK_SIZE
	.align		4
.L_67:
        /*0120*/ 	.byte	0x04, 0x12
        /*0122*/ 	.short	(.L_69 - .L_68)
	.align		4
.L_68:
        /*0124*/ 	.word	index@(_ZN7cutlass13device_kernelIN5flash11enable_sm90INS1_16FlashAttnFwdSm90INS1_25CollectiveMainloopFwdSm90ILi2EN4cute5tupleIJNS5_1CILi1EEES8_S8_EEENS6_IJNS7_ILi128EEENS7_ILi160EEESA_EEELi128ENS_12float_e4m3_tEfNS_4arch4Sm90ELb1ELb0ELb0ELb0ELb1ELb0ELb0ELb1ELb1ELb1ELb0ELb0EEENS1_21CollectiveEpilogueFwdINS6_IJSA_SA_SB_EEES9_NS_10bfloat16_tESF_Li256ELb0ELb1ELb0ELb1EEENS1_30DynamicPersistentTileSchedulerILi256ELi128ELb0ELb1ELb1EEEEEEEEEvNT_6ParamsE)
        /*0128*/ 	.word	0x00000028


	//----- nvinfo : EIATTR_MIN_STACK_SIZE
	.align		4
.L_69:
        /*012c*/ 	.byte	0x04, 0x12
        /*012e*/ 	.short	(.L_71 - .L_70)
	.align		4
.L_70:
        /*0130*/ 	.word	index@(_ZN7cutlass13device_kernelIN5flash11enable_sm90INS1_16FlashAttnFwdSm90INS1_25CollectiveMainloopFwdSm90ILi2EN4cute5tupleIJNS5_1CILi1EEES8_S8_EEENS6_IJNS7_ILi128EEENS7_ILi160EEESA_EEELi128ENS_12float_e4m3_tEfNS_4arch4Sm90ELb1ELb0ELb0ELb1ELb1ELb0ELb0ELb1ELb1ELb1ELb0ELb0EEENS1_21CollectiveEpilogueFwdINS6_IJSA_SA_SB_EEES9_NS_10bfloat16_tESF_Li256ELb1ELb1ELb0ELb1EEENS1_36VarlenDynamicPersistentTileSchedulerILi128ELi160ELi256ELi128ELb0ELb1ELb1ELb1ELb1ELb1EEEEEEEEEvNT_6ParamsE)
        /*0134*/ 	.word	0x00000020


	//----- nvinfo : EIATTR_MIN_STACK_SIZE
	.align		4
.L_71:
        /*0138*/ 	.byte	0x04, 0x12
        /*013a*/ 	.short	(.L_73 - .L_72)
	.align		4
.L_72:
        /*013c*/ 	.word	index@(_ZN7cutlass13device_kernelIN5flash11enable_sm90INS1_16FlashAttnFwdSm90INS1_25CollectiveMainloopFwdSm90ILi2EN4cute5tupleIJNS5_1CILi1EEES8_S8_EEENS6_IJNS7_ILi128EEENS7_ILi160EEESA_EEELi128ENS_12float_e4m3_tEfNS_4arch4Sm90ELb1ELb0ELb0ELb1ELb1ELb1ELb0ELb1ELb1ELb1ELb0ELb0EEENS1_21CollectiveEpilogueFwdINS6_IJSA_SA_SB_EEES9_NS_10bfloat16_tESF_Li256ELb1ELb1ELb0ELb1EEENS1_36VarlenDynamicPersistentTileSchedulerILi128ELi160ELi256ELi128ELb0ELb1ELb1ELb1ELb1ELb1EEEEEEEEEvNT_6ParamsE)
        /*0140*/ 	.word	0x00000048
.L_73:


//--------------------- .nv.compat                --------------------------
	.section	.nv.compat,"",@"SHT_CUDA_COMPAT_INFO"
	.align	4
        /*0000*/ 	.byte	0x02, 0x09, 0x01, 0x00, 0x02, 0x02, 0x04, 0x00, 0x02, 0x05, 0x05, 0x00, 0x03, 0x07, 0x01, 0x01
        /*0010*/ 	.byte	0x02, 0x03, 0x01, 0x00, 0x02, 0x06, 0x01, 0x00, 0x04, 0x0b, 0x08, 0x00, 0x00, 0x00, 0x00, 0x00
        /*0020*/ 	.byte	0x00, 0x00, 0x00, 0x00


//--------------------- .nv.info._ZN7cutlass13device_kernelIN5flash11enable_sm90INS1_16FlashAttnFwdSm90INS1_25CollectiveMainloopFwdSm90ILi2EN4cute5tupleIJNS5_1CILi1EEES8_S8_EEENS6_IJNS7_ILi128EEENS7_ILi160EEESA_EEELi128ENS_12float_e4m3_tEfNS_4arch4Sm90ELb0ELb0ELb0ELb0ELb1ELb0ELb0ELb1ELb1ELb1ELb0ELb0EEENS1_21CollectiveEpilogueFwdINS6_IJSA_SA_SB_EEES9_NS_10bfloat16_tESF_Li256ELb0ELb1ELb0ELb1EEENS1_29StaticPersistentTileSchedulerILb0EEEEEEEEEvNT_6ParamsE --------------------------
	.section	.nv.info._ZN7cutlass13device_kernelIN5flash11enable_sm90INS1_16FlashAttnFwdSm90INS1_25CollectiveMainloopFwdSm90ILi2EN4cute5tupleIJNS5_1CILi1EEES8_S8_EEENS6_IJNS7_ILi128EEENS7_ILi160EEESA_EEELi128ENS_12float_e4m3_tEfNS_4arch4Sm90ELb0ELb0ELb0ELb0ELb1ELb0ELb0ELb1ELb1ELb1ELb0ELb0EEENS1_21CollectiveEpilogueFwdINS6_IJSA_SA_SB_EEES9_NS_10bfloat16_tESF_Li256ELb0ELb1ELb0ELb1EEENS1_29StaticPersistentTileSchedulerILb0EEEEEEEEEvNT_6ParamsE,"",@"SHT_CUDA_INFO"
	.sectionflags	@""
	.align	4


	//----- nvinfo : EIATTR_CUDA_API_VERSION
	.align		4
        /*0000*/ 	.byte	0x04, 0x37
        /*0002*/ 	.short	(.L_75 - .L_74)
.L_74:
        /*0004*/ 	.word	0x00000082


	//----- nvinfo : EIATTR_KPARAM_INFO
	.align		4
.L_75:
        /*0008*/ 	.byte	0x04, 0x17
        /*000a*/ 	.short	(.L_77 - .L_76)
.L_76:
        /*000c*/ 	.word	0x00000000
        /*0010*/ 	.short	0x0000
        /*0012*/ 	.short	0x0070
        /*0014*/ 	.byte	0x00, 0xf0, 0x01, 0x28


	//----- nvinfo : EIATTR_SPARSE_MMA_MASK
	.align		4
.L_77:
        /*0018*/ 	.byte	0x03, 0x50
        /*001a*/ 	.short	0x0000


	//----- nvinfo : EIATTR_MAXREG_COUNT
	.align		4
        /*001c*/ 	.byte	0x03, 0x1b
        /*001e*/ 	.short	0x00a8


	//----- nvinfo : EIATTR_NUM_BARRIERS
	.align		4
        /*0020*/ 	.byte	0x02, 0x4c
        /*0022*/ 	.byte	0x10
	.zero		1


	//----- nvinfo : EIATTR_EXTERNS
	.align		4
        /*0024*/ 	.byte	0x04, 0x0f
        /*0026*/ 	.short	(.L_79 - .L_78)


	//   ....[0]....
	.align		4
.L_78:
        /*0028*/ 	.word	index@(__assertfail)


	//----- nvinfo : EIATTR_ANNOTATIONS
	.align		4
.L_79:
        /*002c*/ 	.byte	0x04, 0x55
        /*002e*/ 	.short	(.L_81 - .L_80)


	//   ....[0]....
.L_80:
        /*0030*/ 	.word	0x00000001
        /*0034*/ 	.byte	0x90, 0x91, 0x00, 0x00, 0x01, 0x00, 0x00, 0x00, 0x00, 0x95, 0x00, 0x00, 0x01, 0x00, 0x00, 0x00
        /* <DEDUP_REMOVED lines=19> */
        /*0174*/ 	.byte	0x80, 0xe2, 0x00, 0x00, 0x01, 0x00, 0x00, 0x00, 0x00, 0xe3, 0x00, 0x00


	//----- nvinfo : EIATTR_MERCURY_ISA_VERSION
	.align		4
.L_81:
        /*0180*/ 	.byte	0x03, 0x5f
        /*0182*/ 	.short	0x0101


	//----- nvinfo : EIATTR_INT_WARP_WIDE_INSTR_OFFSETS
	.align		4
        /*0184*/ 	.byte	0x04, 0x31
        /*0186*/ 	.short	(.L_83 - .L_82)


	//   ....[0]....
.L_82:
        /*0188*/ 	.word	0x000000c0


	//   ....[1]....
        /*018c*/ 	.word	0x000000d0


	//   ....[2]....
        /*0190*/ 	.word	0x00000170


	//----- nvinfo : EIATTR_COOP_GROUP_MASK_REGIDS
	.align		4
.L_83:
        /*0194*/ 	.byte	0x04, 0x29
        /*0196*/ 	.short	(.L_85 - .L_84)


	//   ....[0]....
.L_84:
        /*0198*/ 	.word	0xffffffff


	//   ....[1]....
        /*019c*/ 	.word	0xffffffff


	//   ....[2]....
        /*01a0*/ 	.word	0xffffffff


	//   ....[3]....
        /*01a4*/ 	.word	0xffffffff


	//   ....[4]....
        /*01a8*/ 	.word	0xffffffff


	//   ....[5]....
        /*01ac*/ 	.word	0xffffffff


	//   ....[6]....
        /*01b0*/ 	.word	0xffffffff


	//   ....[7]....
        /*01b4*/ 	.word	0xffffffff


	//   ....[8]....
        /*01b8*/ 	.word	0xffffffff


	//   ....[9]....
        /*01bc*/ 	.word	0xffffffff


	//   ....[10]....
        /*01c0*/ 	.word	0xffffffff


	//   ....[11]....
        /*01c4*/ 	.word	0xffffffff


	//   ....[12]....
        /*01c8*/ 	.word	0xffffffff


	//   ....[13]....
        /*01cc*/ 	.word	0xffffffff


	//   ....[14]....
        /*01d0*/ 	.word	0xffffffff


	//   ....[15]....
        /*01d4*/ 	.word	0xffffffff


	//   ....[16]....
        /*01d8*/ 	.word	0xffffffff


	//   ....[17]....
        /*01dc*/ 	.word	0xffffffff


	//   ....[18]....
        /*01e0*/ 	.word	0xffffffff


	//   ....[19]....
        /*01e4*/ 	.word	0xffffffff


	//   ....[20]....
        /*01e8*/ 	.word	0xffffffff


	//   ....[21]....
        /*01ec*/ 	.word	0xffffffff


	//   ....[22]....
        /*01f0*/ 	.word	0xffffffff


	//   ....[23]....
        /*01f4*/ 	.word	0xffffffff


	//   ....[24]....
        /*01f8*/ 	.word	0xffffffff


	//   ....[25]....
        /*01fc*/ 	.word	0xffffffff


	//   ....[26]....
        /*0200*/ 	.word	0xffffffff


	//   ....[27]....
        /*0204*/ 	.word	0xffffffff


	//   ....[28]....
        /*0208*/ 	.word	0xffffffff


	//   ....[29]....
        /*020c*/ 	.word	0xffffffff


	//   ....[30]....
        /*0210*/ 	.word	0xffffffff


	//   ....[31]....
        /*0214*/ 	.word	0xffffffff


	//   ....[32]....
        /*0218*/ 	.word	0xffffffff


	//   ....[33]....
        /*021c*/ 	.word	0xffffffff


	//   ....[34]....
        /*0220*/ 	.word	0xffffffff


	//   ....[35]....
        /*0224*/ 	.word	0xffffffff


	//   ....[36]....
        /*0228*/ 	.word	0xffffffff


	//   ....[37]....
        /*022c*/ 	.word	0xffffffff


	//   ....[38]....
        /*0230*/ 	.word	0xffffffff


	//   ....[39]....
        /*0234*/ 	.word	0xffffffff


	//   ....[40]....
        /*0238*/ 	.word	0xffffffff


	//   ....[41]....
        /*023c*/ 	.word	0xffffffff


	//   ....[42]....
        /*0240*/ 	.word	0xffffffff


	//   ....[43]....
        /*0244*/ 	.word	0xffffffff


	//   ....[44]....
        /*0248*/ 	.word	0xffffffff


	//   ....[45]....
        /*024c*/ 	.word	0xffffffff


	//   ....[46]....
        /*0250*/ 	.word	0xffffffff


	//   ....[47]....
        /*0254*/ 	.word	0xffffffff


	//   ....[48]....
        /*0258*/ 	.word	0xffffffff


	//   ....[49]....
        /*025c*/ 	.word	0xffffffff


	//   ....[50]....
        /*0260*/ 	.word	0xffffffff


	//   ....[51]....
        /*0264*/ 	.word	0xffffffff


	//   ....[52]....
        /*0268*/ 	.word	0xffffffff


	//   ....[53]....
        /*026c*/ 	.word	0xffffffff


	//   ....[54]....
        /*0270*/ 	.word	0xffffffff


	//   ....[55]....
        /*0274*/ 	.word	0xffffffff


	//   ....[56]....
        /*0278*/ 	.word	0xffffffff


	//   ....[57]....
        /*027c*/ 	.word	0xffffffff


	//   ....[58]....
        /*0280*/ 	.word	0xffffffff


	//   ....[59]....
        /*0284*/ 	.word	0xffffffff


	//   ....[60]....
        /*0288*/ 	.word	0xffffffff


	//   ....[61]....
        /*028c*/ 	.word	0xffffffff


	//   ....[62]....
        /*0290*/ 	.word	0xffffffff


	//   ....[63]....
        /*0294*/ 	.word	0xffffffff


	//   ....[64]....
        /*0298*/ 	.word	0xffffffff


	//   ....[65]....
        /*029c*/ 	.word	0xffffffff


	//   ....[66]....
        /*02a0*/ 	.word	0xffffffff


	//   ....[67]....
        /*02a4*/ 	.word	0xffffffff


	//   ....[68]....
        /*02a8*/ 	.word	0xffffffff


	//   ....[69]....
        /*02ac*/ 	.word	0xffffffff


	//   ....[70]....
        /*02b0*/ 	.word	0xffffffff


	//   ....[71]....
        /*02b4*/ 	.word	0xffffffff


	//   ....[72]....
        /*02b8*/ 	.word	0xffffffff


	//   ....[73]....
        /*02bc*/ 	.word	0xffffffff


	//   ....[74]....
        /*02c0*/ 	.word	0xffffffff


	//   ....[75]....
        /*02c4*/ 	.word	0xffffffff


	//   ....[76]....
        /*02c8*/ 	.word	0xffffffff


	//   ....[77]....
        /*02cc*/ 	.word	0xffffffff


	//   ....[78]....
        /*02d0*/ 	.word	0xffffffff


	//   ....[79]....
        /*02d4*/ 	.word	0xffffffff


	//   ....[80]....
        /*02d8*/ 	.word	0xffffffff


	//   ....[81]....
        /*02dc*/ 	.word	0xffffffff


	//   ....[82]....
        /*02e0*/ 	.word	0xffffffff


	//   ....[83]....
        /*02e4*/ 	.word	0xffffffff


	//   ....[84]....
        /*02e8*/ 	.word	0xffffffff


	//   ....[85]....
        /*02ec*/ 	.word	0xffffffff


	//   ....[86]....
        /*02f0*/ 	.word	0xffffffff


	//   ....[87]....
        /*02f4*/ 	.word	0xffffffff


	//   ....[88]....
        /*02f8*/ 	.word	0xffffffff


	//   ....[89]....
        /*02fc*/ 	.word	0xffffffff


	//   ....[90]....
        /*0300*/ 	.word	0xffffffff


	//   ....[91]....
        /*0304*/ 	.word	0xffffffff


	//   ....[92]....
        /*0308*/ 	.word	0xffffffff


	//   ....[93]....
        /*030c*/ 	.word	0xffffffff


	//   ....[94]....
        /*0310*/ 	.word	0xffffffff


	//   ....[95]....
        /*0314*/ 	.word	0xffffffff


	//   ....[96]....
        /*0318*/ 	.word	0xffffffff


	//   ....[97]....
        /*031c*/ 	.word	0xffffffff


	//   ....[98]....
        /*0320*/ 	.word	0xffffffff


	//   ....[99]....
        /*0324*/ 	.word	0xffffffff


	//   ....[100]....
        /*0328*/ 	.word	0xffffffff


	//   ....[101]....
        /*032c*/ 	.word	0xffffffff


	//   ....[102]....
        /*0330*/ 	.word	0xffffffff


	//   ....[103]....
        /*0334*/ 	.word	0xffffffff


	//   ....[104]....
        /*0338*/ 	.word	0xffffffff


	//   ....[105]....
        /*033c*/ 	.word	0xffffffff


	//   ....[106]....
        /*0340*/ 	.word	0xffffffff


	//   ....[107]....
        /*0344*/ 	.word	0xffffffff


	//   ....[108]....
        /*0348*/ 	.word	0xffffffff


	//   ....[109]....
        /*034c*/ 	.word	0xffffffff


	//   ....[110]....
        /*0350*/ 	.word	0xffffffff


	//   ....[111]....
        /*0354*/ 	.word	0xffffffff


	//   ....[112]....
        /*0358*/ 	.word	0xffffffff


	//   ....[113]....
        /*035c*/ 	.word	0xffffffff


	//   ....[114]....
        /*0360*/ 	.word	0xffffffff


	//   ....[115]....
        /*0364*/ 	.word	0xffffffff


	//   ....[116]....
        /*0368*/ 	.word	0xffffffff


	//   ....[117]....
        /*036c*/ 	.word	0xffffffff


	//   ....[118]....
        /*0370*/ 	.word	0xffffffff


	//   ....[119]....
        /*0374*/ 	.word	0xffffffff


	//   ....[120]....
        /*0378*/ 	.word	0xffffffff


	//   ....[121]....
        /*037c*/ 	.word	0xffffffff


	//   ....[122]....
        /*0380*/ 	.word	0xffffffff


	//   ....[123]....
        /*0384*/ 	.word	0xffffffff


	//   ....[124]....
        /*0388*/ 	.word	0xffffffff


	//   ....[125]....
        /*038c*/ 	.word	0xffffffff


	//   ....[126]....
        /*0390*/ 	.word	0xffffffff


	//   ....[127]....
        /*0394*/ 	.word	0xffffffff


	//   ....[128]....
        /*0398*/ 	.word	0xffffffff


	//   ....[129]....
        /*039c*/ 	.word	0xffffffff


	//   ....[130]....
        /*03a0*/ 	.word	0xffffffff


	//   ....[131]....
        /*03a4*/ 	.word	0xffffffff


	//   ....[132]....
        /*03a8*/ 	.word	0xffffffff


	//   ....[133]....
        /*03ac*/ 	.word	0xffffffff


	//   ....[134]....
        /*03b0*/ 	.word	0xffffffff


	//   ....[135]....
        /*03b4*/ 	.word	0xffffffff


	//   ....[136]....
        /*03b8*/ 	.word	0xffffffff


	//   ....[137]....
        /*03bc*/ 	.word	0xffffffff


	//   ....[138]....
        /*03c0*/ 	.word	0xffffffff


	//   ....[139]....
        /*03c4*/ 	.word	0xffffffff


	//   ....[140]....
        /*03c8*/ 	.word	0xffffffff


	//   ....[141]....
        /*03cc*/ 	.word	0xffffffff


	//   ....[142]....
        /*03d0*/ 	.word	0xffffffff


	//   ....[143]....
        /*03d4*/ 	.word	0xffffffff


	//   ....[144]....
        /*03d8*/ 	.word	0xffffffff


	//   ....[145]....
        /*03dc*/ 	.word	0xffffffff


	//   ....[146]....
        /*03e0*/ 	.word	0xffffffff


	//   ....[147]....
        /*03e4*/ 	.word	0xffffffff


	//   ....[148]....
        /*03e8*/ 	.word	0xffffffff


	//   ....[149]....
        /*03ec*/ 	.word	0xffffffff


	//   ....[150]....
        /*03f0*/ 	.word	0xffffffff


	//   ....[151]....
        /*03f4*/ 	.word	0xffffffff


	//   ....[152]....
        /*03f8*/ 	.word	0xffffffff


	//   ....[153]....
        /*03fc*/ 	.word	0xffffffff


	//   ....[154]....
        /*0400*/ 	.word	0xffffffff


	//   ....[155]....
        /*0404*/ 	.word	0xffffffff


	//   ....[156]....
        /*0408*/ 	.word	0xffffffff


	//   ....[157]....
        /*040c*/ 	.word	0xffffffff


	//   ....[158]....
        /*0410*/ 	.word	0xffffffff


	//   ....[159]....
        /*0414*/ 	.word	0xffffffff


	//   ....[160]....
        /*0418*/ 	.word	0x0500000f


	//   ....[161]....
        /*041c*/ 	.word	0x0500000f


	//   ....[162]....
        /*0420*/ 	.word	0x0500000f


	//   ....[163]....
        /*0424*/ 	.word	0x0500000f


	//   ....[164]....
        /*0428*/ 	.word	0x0500000f


	//   ....[165]....
        /*042c*/ 	.word	0x0500000f


	//   ....[166]....
        /*0430*/ 	.word	0x0500000f


	//   ....[167]....
        /*0434*/ 	.word	0x0500000f


	//   ....[168]....
        /*0438*/ 	.word	0x0500000f


	//   ....[169]....
        /*043c*/ 	.word	0x0500000f


	//   ....[170]....
        /*0440*/ 	.word	0x0500000f


	//   ....[171]....
        /*0444*/ 	.word	0x0500000f


	//   ....[172]....
        /*0448*/ 	.word	0x0500000f


	//   ....[173]....
        /*044c*/ 	.word	0x0500000f


	//   ....[174]....
        /*0450*/ 	.word	0x0500000f


	//   ....[175]....
        /*0454*/ 	.word	0x0500000f


	//   ....[176]....
        /*0458*/ 	.word	0x0500000f


	//   ....[177]....
        /*045c*/ 	.word	0x0500000f


	//   ....[178]....
        /*0460*/ 	.word	0x0500000f


	//   ....[179]....
        /*0464*/ 	.word	0x0500000f


	//   ....[180]....
        /*0468*/ 	.word	0x0500000f


	//   ....[181]....
        /*046c*/ 	.word	0x0500000f


	//   ....[182]....
        /*0470*/ 	.word	0x0500000f


	//   ....[183]....
        /*0474*/ 	.word	0x0500000f


	//   ....[184]....
        /*0478*/ 	.word	0x0500000f


	//   ....[185]....
        /*047c*/ 	.word	0x0500000f


	//   ....[186]....
        /*0480*/ 	.word	0x0500000f


	//   ....[187]....
        /*0484*/ 	.word	0x0500000f


	//   ....[188]....
        /*0488*/ 	.word	0x0500000f


	//   ....[189]....
        /*048c*/ 	.word	0x0500000f


	//   ....[190]....
        /*0490*/ 	.word	0x0500000f


	//   ....[191]....
        /*0494*/ 	.word	0x0500000f


	//   ....[192]....
        /*0498*/ 	.word	0x0500000f


	//   ....[193]....
        /*049c*/ 	.word	0x0500000f


	//   ....[194]....
        /*04a0*/ 	.word	0x0500000f


	//   ....[195]....
        /*04a4*/ 	.word	0x0500000f


	//   ....[196]....
        /*04a8*/ 	.word	0x0500000f


	//   ....[197]....
        /*04ac*/ 	.word	0x0500000f


	//   ....[198]....
        /*04b0*/ 	.word	0x0500000f


	//   ....[199]....
        /*04b4*/ 	.word	0x0500000f


	//   ....[200]....
        /*04b8*/ 	.word	0x0500000f


	//   ....[201]....
        /*04bc*/ 	.word	0x0500000f


	//   ....[202]....
        /*04c0*/ 	.word	0x0500000f


	//   ....[203]....
        /*04c4*/ 	.word	0x0500000f


	//   ....[204]....
        /*04c8*/ 	.word	0x0500000f


	//   ....[205]....
        /*04cc*/ 	.word	0x0500000f


	//   ....[206]....
        /*04d0*/ 	.word	0x0500000f


	//   ....[207]....
        /*04d4*/ 	.word	0x0500000f


	//   ....[208]....
        /*04d8*/ 	.word	0x0500000f


	//   ....[209]....
        /*04dc*/ 	.word	0x0500000f


	//   ....[210]....
        /*04e0*/ 	.word	0x0500000f


	//   ....[211]....
        /*04e4*/ 	.word	0x0500000f


	//   ....[212]....
        /*04e8*/ 	.word	0x0500000f


	//   ....[213]....
        /*04ec*/ 	.word	0x0500000f


	//   ....[214]....
        /*04f0*/ 	.word	0x0500000f


	//   ....[215]....
        /*04f4*/ 	.word	0x0500000f


	//   ....[216]....
        /*04f8*/ 	.word	0x0500000f


	//   ....[217]....
        /*04fc*/ 	.word	0x0500000f


	//   ....[218]....
        /*0500*/ 	.word	0x0500000f


	//   ....[219]....
        /*0504*/ 	.word	0x0500000f


	//   ....[220]....
        /*0508*/ 	.word	0x0500000f


	//   ....[221]....
        /*050c*/ 	.word	0x0500000f


	//   ....[222]....
        /*0510*/ 	.word	0x0500000f


	//   ....[223]....
        /*0514*/ 	.word	0x0500000f


	//   ....[224]....
        /*0518*/ 	.word	0x0500000f


	//   ....[225]....
        /*051c*/ 	.word	0x0500000f


	//   ....[226]....
        /*0520*/ 	.word	0x0500000f


	//   ....[227]....
        /*0524*/ 	.word	0x0500000f


	//   ....[228]....
        /*0528*/ 	.word	0x0500000f


	//   ....[229]....
        /*052c*/ 	.word	0x0500000f


	//   ....[230]....
        /*0530*/ 	.word	0x0500000f


	//   ....[231]....
        /*0534*/ 	.word	0x0500000f


	//   ....[232]....
        /*0538*/ 	.word	0x0500000f


	//   ....[233]....
        /*053c*/ 	.word	0x0500000f


	//   ....[234]....
        /*0540*/ 	.word	0x0500000f


	//   ....[235]....
        /*0544*/ 	.word	0x0500000f


	//   ....[236]....
        /*0548*/ 	.word	0x0500000f


	//   ....[237]....
        /*054c*/ 	.word	0x0500000f


	//   ....[238]....
        /*0550*/ 	.word	0x0500000f


	//   ....[239]....
        /*0554*/ 	.word	0x0500000f


	//   ....[240]....
        /*0558*/ 	.word	0x0500000f


	//   ....[241]....
        /*055c*/ 	.word	0x0500000f


	//   ....[242]....
        /*0560*/ 	.word	0x0500000f


	//   ....[243]....
        /*0564*/ 	.word	0x0500000f


	//   ....[244]....
        /*0568*/ 	.word	0x0500000f


	//   ....[245]....
        /*056c*/ 	.word	0x0500000f


	//   ....[246]....
        /*0570*/ 	.word	0x0500000f


	//   ....[247]....
        /*0574*/ 	.word	0x0500000f


	//   ....[248]....
        /*0578*/ 	.word	0x0500000f


	//   ....[249]....
        /*057c*/ 	.word	0x0500000f


	//   ....[250]....
        /*0580*/ 	.word	0x0500000f


	//   ....[251]....
        /*0584*/ 	.word	0x0500000f


	//   ....[252]....
        /*0588*/ 	.word	0x0500000f


	//   ....[253]....
        /*058c*/ 	.word	0x0500000f


	//   ....[254]....
        /*0590*/ 	.word	0x0500000f


	//   ....[255]....
        /*0594*/ 	.word	0x0500000f


	//   ....[0]....
        /*0598*/ 	.word	0x0500000f


	//----- nvinfo : EIATTR_COOP_GROUP_INSTR_OFFSETS
	.align		4
.L_85:
        /*059c*/ 	.byte	0x04, 0x28
        /*059e*/ 	.short	(.L_87 - .L_86)


	//   ....[0]....
.L_86:
        /*05a0*/ 	.word	0x00000080


	//   ....[1]....
        /*05a4*/ 	.word	0x00000090


	//   ....[2]....
        /*05a8*/ 	.word	0x000002d0


	//   ....[3]....
        /*05ac*/ 	.word	0x00000430


	//   ....[4]....
        /*05b0*/ 	.word	0x00000550


	//   ....[5]....
        /*05b4*/ 	.word	0x000006b0


	//   ....[6]....
        /*05b8*/ 	.word	0x00000e60


	//   ....[7]....
        /*05bc*/ 	.word	0x00002760


	//   ....[8]....
        /*05c0*/ 	.word	0x00002860


	//   ....[9]....
        /*05c4*/ 	.word	0x00002ed0


	//   ....[10]....
        /*05c8*/ 	.word	0x00002f40


	//   ....[11]....
        /*05cc*/ 	.word	0x00005500


	//   ....[12]....
        /*05d0*/ 	.word	0x00005510


	//   ....[13]....
        /*05d4*/ 	.word	0x00005540


	//   ....[14]....
        /*05d8*/ 	.word	0x00005550


	//   ....[15]....
        /*05dc*/ 	.word	0x00007010


	//   ....[16]....
        /*05e0*/ 	.word	0x00007020


	//   ....[17]....
        /*05e4*/ 	.word	0x000070a0


	//   ....[18]....
        /*05e8*/ 	.word	0x000070b0


	//   ....[19]....
        /*05ec*/ 	.word	0x00008210


	//   ....[20]....
        /*05f0*/ 	.word	0x00008240


	//   ....[21]....
        /*05f4*/ 	.word	0x00008270


	//   ....[22]....
        /*05f8*/ 	.word	0x000082b0


	//   ....[23]....
        /*05fc*/ 	.word	0x000082f0


	//   ....[24]....
        /*0600*/ 	.word	0x00008330


	//   ....[25]....
        /*0604*/ 	.word	0x00008360


	//   ....[26]....
        /*0608*/ 	.word	0x000083a0


	//   ....[27]....
        /*060c*/ 	.word	0x000083e0


	//   ....[28]....
        /*0610*/ 	.word	0x00008410


	//   ....[29]....
        /*0614*/ 	.word	0x00008440


	//   ....[30]....
        /*0618*/ 	.word	0x00008480


	//   ....[31]....
        /*061c*/ 	.word	0x000084d0


	//   ....[32]....
        /*0620*/ 	.word	0x00008500


	//   ....[33]....
        /*0624*/ 	.word	0x00008530


	//   ....[34]....
        /*0628*/ 	.word	0x00008550


	//   ....[35]....
        /*062c*/ 	.word	0x00008570


	//   ....[36]....
        /*0630*/ 	.word	0x00008580


	//   ....[37]....
        /*0634*/ 	.word	0x00008590


	//   ....[38]....
        /*0638*/ 	.word	0x000085a0


	//   ....[39]....
        /*063c*/ 	.word	0x000085b0


	//   ....[40]....
        /*0640*/ 	.word	0x000085c0


	//   ....[41]....
        /*0644*/ 	.word	0x000085d0


	//   ....[42]....
        /*0648*/ 	.word	0x000085e0


	//   ....[43]....
        /*064c*/ 	.word	0x000085f0


	//   ....[44]....
        /*0650*/ 	.word	0x00008600


	//   ....[45]....
        /*0654*/ 	.word	0x00008610


	//   ....[46]....
        /*0658*/ 	.word	0x00008620


	//   ....[47]....
        /*065c*/ 	.word	0x00008630


	//   ....[48]....
        /*0660*/ 	.word	0x00008640


	//   ....[49]....
        /*0664*/ 	.word	0x00008650


	//   ....[50]....
        /*0668*/ 	.word	0x00008680


	//   ....[51]....
        /*066c*/ 	.word	0x00008810


	//   ....[52]....
        /*0670*/ 	.word	0x00008840


	//   ....[53]....
        /*0674*/ 	.word	0x00008870


	//   ....[54]....
        /*0678*/ 	.word	0x00008960


	//   ....[55]....
        /*067c*/ 	.word	0x00008d30


	//   ....[56]....
        /*0680*/ 	.word	0x00008d70


	//   ....[57]....
        /*0684*/ 	.word	0x00008e50


	//   ....[58]....
        /*0688*/ 	.word	0x00008e70


	//   ....[59]....
        /*068c*/ 	.word	0x00008f20


	//   ....[60]....
        /*0690*/ 	.word	0x00008f40


	//   ....[61]....
        /*0694*/ 	.word	0x00009000


	//   ....[62]....
        /*0698*/ 	.word	0x00009040


	//   ....[63]....
        /*069c*/ 	.word	0x0000a8b0


	//   ....[64]....
        /*06a0*/ 	.word	0x0000a8e0


	//   ....[65]....
        /*06a4*/ 	.word	0x0000a8f0


	//   ....[66]....
        /*06a8*/ 	.word	0x0000a900


	//   ....[67]....
        /*06ac*/ 	.word	0x0000a920


	//   ....[68]....
        /*06b0*/ 	.word	0x0000a940


	//   ....[69]....
        /*06b4*/ 	.word	0x0000a970


	//   ....[70]....
        /*06b8*/ 	.word	0x0000a980


	//   ....[71]....
        /*06bc*/ 	.word	0x0000a9b0


	//   ....[72]....
        /*06c0*/ 	.word	0x0000a9d0


	//   ....[73]....
        /*06c4*/ 	.word	0x0000aa00


	//   ....[74]....
        /*06c8*/ 	.word	0x0000aa30


	//   ....[75]....
        /*06cc*/ 	.word	0x0000aaa0


	//   ....[76]....
        /*06d0*/ 	.word	0x0000aad0


	//   ....[77]....
        /*06d4*/ 	.word	0x0000ab00


	//   ....[78]....
        /*06d8*/ 	.word	0x0000ab10


	//   ....[79]....
        /*06dc*/ 	.word	0x0000ab90


	//   ....[80]....
        /*06e0*/ 	.word	0x0000abe0


	//   ....[81]....
        /*06e4*/ 	.word	0x0000abf0


	//   ....[82]....
        /*06e8*/ 	.word	0x0000ac30


	//   ....[83]....
        /*06ec*/ 	.word	0x0000b090


	//   ....[84]....
        /*06f0*/ 	.word	0x0000b0c0


	//   ....[85]....
        /*06f4*/ 	.word	0x0000b0f0


	//   ....[86]....
        /*06f8*/ 	.word	0x0000b120


	//   ....[87]....
        /*06fc*/ 	.word	0x0000b150


	//   ....[88]....
        /*0700*/ 	.word	0x0000b160


	//   ....[89]....
        /*0704*/ 	.word	0x0000b180


	//   ....[90]....
        /*0708*/ 	.word	0x0000b190


	//   ....[91]....
        /*070c*/ 	.word	0x0000b1b0


	//   ....[92]....
        /*0710*/ 	.word	0x0000b1c0


	//   ....[93]....
        /*0714*/ 	.word	0x0000b1e0


	//   ....[94]....
        /*0718*/ 	.word	0x0000b200


	//   ....[95]....
        /*071c*/ 	.word	0x0000b220


	//   ....[96]....
        /*0720*/ 	.word	0x0000b250


	//   ....[97]....
        /*0724*/ 	.word	0x0000b290


	//   ....[98]....
        /*0728*/ 	.word	0x0000b370


	//   ....[99]....
        /*072c*/ 	.word	0x0000b3c0


	//   ....[100]....
        /*0730*/ 	.word	0x0000b3f0


	//   ....[101]....
        /*0734*/ 	.word	0x0000b400


	//   ....[102]....
        /*0738*/ 	.word	0x0000b4b0


	//   ....[103]....
        /*073c*/ 	.word	0x0000bbe0


	//   ....[104]....
        /*0740*/ 	.word	0x0000bc00


	//   ....[105]....
        /*0744*/ 	.word	0x0000bc30


	//   ....[106]....
        /*0748*/ 	.word	0x0000bc70


	//   ....[107]....
        /*074c*/ 	.word	0x0000bcc0


	//   ....[108]....
        /*0750*/ 	.word	0x0000bce0


	//   ....[109]....
        /*0754*/ 	.word	0x0000bd30


	//   ....[110]....
        /*0758*/ 	.word	0x0000bd50


	//   ....[111]....
        /*075c*/ 	.word	0x0000bda0


	//   ....[112]....
        /*0760*/ 	.word	0x0000bdc0


	//   ....[113]....
        /*0764*/ 	.word	0x0000be10


	//   ....[114]....
        /*0768*/ 	.word	0x0000be30


	//   ....[115]....
        /*076c*/ 	.word	0x0000be80


	//   ....[116]....
        /*0770*/ 	.word	0x0000bea0


	//   ....[117]....
        /*0774*/ 	.word	0x0000bee0


	//   ....[118]....
        /*0778*/ 	.word	0x0000bf00


	//   ....[119]....
        /*077c*/ 	.word	0x0000c7a0


	//   ....[120]....
        /*0780*/ 	.word	0x0000c7b0


	//   ....[121]....
        /*0784*/ 	.word	0x0000c7c0


	//   ....[122]....
        /*0788*/ 	.word	0x0000c7d0


	//   ....[123]....
        /*078c*/ 	.word	0x0000c7e0


	//   ....[124]....
        /*0790*/ 	.word	0x0000c7f0


	//   ....[125]....
        /*0794*/ 	.word	0x0000c800


	//   ....[126]....
        /*0798*/ 	.word	0x0000c820


	//   ....[127]....
        /*079c*/ 	.word	0x0000c830


	//   ....[128]....
        /*07a0*/ 	.word	0x0000c860


	//   ....[129]....
        /*07a4*/ 	.word	0x0000c880


	//   ....[130]....
        /*07a8*/ 	.word	0x0000c8e0


	//   ....[131]....
        /*07ac*/ 	.word	0x0000c910


	//   ....[132]....
        /*07b0*/ 	.word	0x0000c920


	//   ....[133]....
        /*07b4*/ 	.word	0x0000c940


	//   ....[134]....
        /*07b8*/ 	.word	0x0000c950


	//   ....[135]....
        /*07bc*/ 	.word	0x0000ca00


	//   ....[136]....
        /*07c0*/ 	.word	0x0000ca10


	//   ....[137]....
        /*07c4*/ 	.word	0x0000ca40


	//   ....[138]....
        /*07c8*/ 	.word	0x0000cab0


	//   ....[139]....
        /*07cc*/ 	.word	0x0000cec0


	//   ....[140]....
        /*07d0*/ 	.word	0x0000ced0


	//   ....[141]....
        /*07d4*/ 	.word	0x0000cee0


	//   ....[142]....
        /*07d8*/ 	.word	0x0000cef0


	//   ....[143]....
        /*07dc*/ 	.word	0x0000cf00


	//   ....[144]....
        /*07e0*/ 	.word	0x0000cf10


	//   ....[145]....
        /*07e4*/ 	.word	0x0000cf30


	//   ....[146]....
        /*07e8*/ 	.word	0x0000cf50


	//   ....[147]....
        /*07ec*/ 	.word	0x0000cf70


	//   ....[148]....
        /*07f0*/ 	.word	0x0000cfa0


	//   ....[149]....
        /*07f4*/ 	.word	0x0000cfd0


	//   ....[150]....
        /*07f8*/ 	.word	0x0000d000


	//   ....[151]....
        /*07fc*/ 	.word	0x0000d030


	//   ....[152]....
        /*0800*/ 	.word	0x0000d050


	//   ....[153]....
        /*0804*/ 	.word	0x0000d0a0


	//   ....[154]....
        /*0808*/ 	.word	0x0000d0b0


	//   ....[155]....
        /*080c*/ 	.word	0x0000d0c0


	//   ....[156]....
        /*0810*/ 	.word	0x0000d0e0


	//   ....[157]....
        /*0814*/ 	.word	0x0000d140


	//   ....[158]....
        /*0818*/ 	.word	0x0000d170


	//   ....[159]....
        /*081c*/ 	.word	0x0000e1d0


	//   ....[160]....
        /*0820*/ 	.word	0x0000e720


	//   ....[161]....
        /*0824*/ 	.word	0x0000e800


	//   ....[162]....
        /*0828*/ 	.word	0x0000e8c0


	//   ....[163]....
        /*082c*/ 	.word	0x0000e920


	//   ....[164]....
        /*0830*/ 	.word	0x0000e9e0


	//   ....[165]....
        /*0834*/ 	.word	0x0000ea40


	//   ....[166]....
        /*0838*/ 	.word	0x0000eb00


	//   ....[167]....
        /*083c*/ 	.word	0x0000eb60


	//   ....[168]....
        /*0840*/ 	.word	0x0000ec20


	//   ....[169]....
        /*0844*/ 	.word	0x0000ec80


	//   ....[170]....
        /*0848*/ 	.word	0x0000ed40


	//   ....[171]....
        /*084c*/ 	.word	0x0000eda0


	//   ....[172]....
        /*0850*/ 	.word	0x0000ee60


	//   ....[173]....
        /*0854*/ 	.word	0x0000eec0


	//   ....[174]....
        /*0858*/ 	.word	0x0000ef80


	//   ....[175]....
        /*085c*/ 	.word	0x0000efe0


	//   ....[176]....
        /*0860*/ 	.word	0x0000f090


	//   ....[177]....
        /*0864*/ 	.word	0x0000f0f0


	//   ....[178]....
        /*0868*/ 	.word	0x0000f1a0


	//   ....[179]....
        /*086c*/ 	.word	0x0000f200


	//   ....[180]....
        /*0870*/ 	.word	0x0000f2b0


	//   ....[181]....
        /*0874*/ 	.word	0x0000f390


	//   ....[182]....
        /*0878*/ 	.word	0x0000f440


	//   ....[183]....
        /*087c*/ 	.word	0x0000f4a0


	//   ....[184]....
        /*0880*/ 	.word	0x0000f540


	//   ....[185]....
        /*0884*/ 	.word	0x0000f5f0


	//   ....[186]....
        /*0888*/ 	.word	0x0000f6c0


	//   ....[187]....
        /*088c*/ 	.word	0x0000f7a0


	//   ....[188]....
        /*0890*/ 	.word	0x0000f7f0


	//   ....[189]....
        /*0894*/ 	.word	0x0000f850


	//   ....[190]....
        /*0898*/ 	.word	0x0000f920


	//   ....[191]....
        /*089c*/ 	.word	0x0000fa10


	//   ....[192]....
        /*08a0*/ 	.word	0x0000fa60


	//   ....[193]....
        /*08a4*/ 	.word	0x0000fb10


	//   ....[194]....
        /*08a8*/ 	.word	0x0000fbb0


	//   ....[195]....
        /*08ac*/ 	.word	0x0000fc10


	//   ....[196]....
        /*08b0*/ 	.word	0x0000fce0


	//   ....[197]....
        /*08b4*/ 	.word	0x0000fd40


	//   ....[198]....
        /*08b8*/ 	.word	0x0000fe20


	//   ....[199]....
        /*08bc*/ 	.word	0x0000ff00


	//   ....[200]....
        /*08c0*/ 	.word	0x0000ff50


	//   ....[201]....
        /*08c4*/ 	.word	0x0000ffe0


	//   ....[202]....
        /*08c8*/ 	.word	0x00010050


	//   ....[203]....
        /*08cc*/ 	.word	0x000100d0


	//   ....[204]....
        /*08d0*/ 	.word	0x00010170


	//   ....[205]....
        /*08d4*/ 	.word	0x000101d0


	//   ....[206]....
        /*08d8*/ 	.word	0x00010290


	//   ....[207]....
        /*08dc*/ 	.word	0x000102f0


	//   ....[208]....
        /*08e0*/ 	.word	0x000103b0


	//   ....[209]....
        /*08e4*/ 	.word	0x00010410


	//   ....[210]....
        /*08e8*/ 	.word	0x000104d0


	//   ....[211]....
        /*08ec*/ 	.word	0x00010530


	//   ....[212]....
        /*08f0*/ 	.word	0x000105f0


	//   ....[213]....
        /*08f4*/ 	.word	0x00010650


	//   ....[214]....
        /*08f8*/ 	.word	0x00010710


	//   ....[215]....
        /*08fc*/ 	.word	0x00010770


	//   ....[216]....
        /*0900*/ 	.word	0x00010810


	//   ....[217]....
        /*0904*/ 	.word	0x00010950


	//   ....[218]....
        /*0908*/ 	.word	0x000109f0


	//   ....[219]....
        /*090c*/ 	.word	0x00010a70


	//   ....[220]....
        /*0910*/ 	.word	0x00010b20


	//   ....[221]....
        /*0914*/ 	.word	0x00010b80


	//   ....[222]....
        /*0918*/ 	.word	0x00010c30


	//   ....[223]....
        /*091c*/ 	.word	0x00010c90


	//   ....[224]....
        /*0920*/ 	.word	0x00010d40


	//   ....[225]....
        /*0924*/ 	.word	0x00010da0


	//   ....[226]....
        /*0928*/ 	.word	0x00010e50


	//   ....[227]....
        /*092c*/ 	.word	0x00010eb0


	//   ....[228]....
        /*0930*/ 	.word	0x00010f60


	//   ....[229]....
        /*0934*/ 	.word	0x00010fc0


	//   ....[230]....
        /*0938*/ 	.word	0x00011070


	//   ....[231]....
        /*093c*/ 	.word	0x000110d0


	//   ....[232]....
        /*0940*/ 	.word	0x00011180


	//   ....[233]....
        /*0944*/ 	.word	0x000111e0


	//   ....[234]....
        /*0948*/ 	.word	0x00011290


	//   ....[235]....
        /*094c*/ 	.word	0x000112f0


	//   ....[236]....
        /*0950*/ 	.word	0x000113a0


	//   ....[237]....
        /*0954*/ 	.word	0x00011490


	//   ....[238]....
        /*0958*/ 	.word	0x00011520


	//   ....[239]....
        /*095c*/ 	.word	0x000115a0


	//   ....[240]....
        /*0960*/ 	.word	0x00011630


	//   ....[241]....
        /*0964*/ 	.word	0x00011690


	//   ....[242]....
        /*0968*/ 	.word	0x00011730


	//   ....[243]....
        /*096c*/ 	.word	0x00011790


	//   ....[244]....
        /*0970*/ 	.word	0x00011830


	//   ....[245]....
        /*0974*/ 	.word	0x00011890


	//   ....[246]....
        /*0978*/ 	.word	0x00011930


	//   ....[247]....
        /*097c*/ 	.word	0x00011990


	//   ....[248]....
        /*0980*/ 	.word	0x00011a40


	//   ....[249]....
        /*0984*/ 	.word	0x00011aa0


	//   ....[250]....
        /*0988*/ 	.word	0x00011b50


	//   ....[251]....
        /*098c*/ 	.word	0x00011bb0


	//   ....[252]....
        /*0990*/ 	.word	0x00011c50


	//   ....[253]....
        /*0994*/ 	.word	0x00011cb0


	//   ....[254]....
        /*0998*/ 	.word	0x00011d60


	//   ....[255]....
        /*099c*/ 	.word	0x00011dc0


	//   ....[0]....
        /*09a0*/ 	.word	0x00011e70


	//----- nvinfo : EIATTR_REG_RECONFIG
	.align		4
.L_87:
        /*09a4*/ 	.byte	0x01, 0x54
	.zero		2


	//----- nvinfo : EIATTR_SYSCALL_OFFSETS
	.align		4
        /*09a8*/ 	.byte	0x04, 0x46
        /*09aa*/ 	.short	(.L_89 - .L_88)


	//   ....[0]....
.L_88:
        /*09ac*/ 	.word	0x00001380


	//   ....[1]....
        /*09b0*/ 	.word	0x00009d50


	//   ....[2]....
        /*09b4*/ 	.word	0x00009eb0


	//   ....[3]....
        /*09b8*/ 	.word	0x00009ff0


	//   ....[4]....
        /*09bc*/ 	.word	0x0000a110


	//   ....[5]....
        /*09c0*/ 	.word	0x0000b830


	//----- nvinfo : EIATTR_MBARRIER_INSTR_OFFSETS
	.align		4
.L_89:
        /*09c4*/ 	.byte	0x04, 0x39
        /*09c6*/ 	.short	(.L_91 - .L_90)


	//   ....[0]....
.L_90:
        /*09c8*/ 	.word	0x00000180
        /*09cc*/ 	.word	0x000000ff
        /*09d0*/ 	.word	0x00022800
        /*09d4*/ 	.short	0x0100
        /*09d6*/ 	.byte	0x08
	.zero		1


	//   ....[1]....
        /*09d8*/ 	.word	0x00000190
        /*09dc*/ 	.word	0x000000ff
        /*09e0*/ 	.word	0x00022820
        /*09e4*/ 	.short	0x0100
        /*09e6*/ 	.byte	0x08
	.zero		1


	//   ....[2]....
        /*09e8*/ 	.word	0x00000280
        /*09ec*/ 	.word	0x000000ff
        /*09f0*/ 	.word	0x00022830
        /*09f4*/ 	.short	0x0100
        /*09f6*/ 	.byte	0x08
	.zero		1


	//   ....[3]....
        /*09f8*/ 	.word	0x00000290
        /*09fc*/ 	.word	0x000000ff
        /*0a00*/ 	.word	0x00022840
        /*0a04*/ 	.short	0x0100
        /*0a06*/ 	.byte	0x08
	.zero		1


	//   ....[4]....
        /*0a08*/ 	.word	0x000002a0
        /*0a0c*/ 	.word	0x000000ff
        /*0a10*/ 	.word	0x00022838
        /*0a14*/ 	.short	0x0100
        /*0a16*/ 	.byte	0x08
	.zero		1


	//   ....[5]....
        /*0a18*/ 	.word	0x000002b0
        /*0a1c*/ 	.word	0x000000ff
        /*0a20*/ 	.word	0x00022848
        /*0a24*/ 	.short	0x0100
        /*0a26*/ 	.byte	0x08
	.zero		1


	//   ....[6]....
        /*0a28*/ 	.word	0x000003e0
        /*0a2c*/ 	.word	0x000000ff
        /*0a30*/ 	.word	0x00022850
        /*0a34*/ 	.short	0x0100
        /*0a36*/ 	.byte	0x08
	.zero		1


	//   ....[7]....
        /*0a38*/ 	.word	0x000003f0
        /*0a3c*/ 	.word	0x000000ff
        /*0a40*/ 	.word	0x00022860
        /*0a44*/ 	.short	0x0100
        /*0a46*/ 	.byte	0x08
	.zero		1


	//   ....[8]....
        /*0a48*/ 	.word	0x00000400
        /*0a4c*/ 	.word	0x000000ff
        /*0a50*/ 	.word	0x00022858
        /*0a54*/ 	.short	0x0100
        /*0a56*/ 	.byte	0x08
	.zero		1


	//   ....[9]....
        /*0a58*/ 	.word	0x00000410
        /*0a5c*/ 	.word	0x000000ff
        /*0a60*/ 	.word	0x00022868
        /*0a64*/ 	.short	0x0100
        /*0a66*/ 	.byte	0x08
	.zero		1


	//   ....[10]....
        /*0a68*/ 	.word	0x00000500
        /*0a6c*/ 	.word	0x000000ff
        /*0a70*/ 	.word	0x00022870
        /*0a74*/ 	.short	0x0100
        /*0a76*/ 	.byte	0x06
	.zero		1


	//   ....[11]....
        /*0a78*/ 	.word	0x00000510
        /*0a7c*/ 	.word	0x000000ff
        /*0a80*/ 	.word	0x00022880
        /*0a84*/ 	.short	0x0100
        /*0a86*/ 	.byte	0x06
	.zero		1


	//   ....[12]....
        /*0a88*/ 	.word	0x00000520
        /*0a8c*/ 	.word	0x000000ff
        /*0a90*/ 	.word	0x00022878
        /*0a94*/ 	.short	0x0100
        /*0a96*/ 	.byte	0x06
	.zero		1


	//   ....[13]....
        /*0a98*/ 	.word	0x00000530
        /*0a9c*/ 	.word	0x000000ff
        /*0aa0*/ 	.word	0x00022888
        /*0aa4*/ 	.short	0x0100
        /*0aa6*/ 	.byte	0x06
	.zero		1


	//   ....[14]....
        /*0aa8*/ 	.word	0x00000660
        /*0aac*/ 	.word	0x000000ff
        /*0ab0*/ 	.word	0x00022890
        /*0ab4*/ 	.short	0x0100
        /*0ab6*/ 	.byte	0x08
	.zero		1


	//   ....[15]....
        /*0ab8*/ 	.word	0x00000670
        /*0abc*/ 	.word	0x000000ff
        /*0ac0*/ 	.word	0x000228a0
        /*0ac4*/ 	.short	0x0100
        /*0ac6*/ 	.byte	0x08
	.zero		1


	//   ....[16]....
        /*0ac8*/ 	.word	0x00000680
        /*0acc*/ 	.word	0x000000ff
        /*0ad0*/ 	.word	0x00022898
        /*0ad4*/ 	.short	0x0100
        /*0ad6*/ 	.byte	0x08
	.zero		1


	//   ....[17]....
        /*0ad8*/ 	.word	0x00000690
        /*0adc*/ 	.word	0x000000ff
        /*0ae0*/ 	.word	0x000228a8
        /*0ae4*/ 	.short	0x0100
        /*0ae6*/ 	.byte	0x08
	.zero		1


	//   ....[18]....
        /*0ae8*/ 	.word	0x000007e0
        /*0aec*/ 	.word	0x000000ff
        /*0af0*/ 	.word	0x000228b0
        /*0af4*/ 	.short	0x0100
        /*0af6*/ 	.byte	0x08
	.zero		1


	//   ....[19]....
        /*0af8*/ 	.word	0x000007f0
        /*0afc*/ 	.word	0x000000ff
        /*0b00*/ 	.word	0x000228c0
        /*0b04*/ 	.short	0x0100
        /*0b06*/ 	.byte	0x08
	.zero		1


	//   ....[20]....
        /*0b08*/ 	.word	0x00000800
        /*0b0c*/ 	.word	0x000000ff
        /*0b10*/ 	.word	0x000228b8
        /*0b14*/ 	.short	0x0100
        /*0b16*/ 	.byte	0x08
	.zero		1


	//   ....[21]....
        /*0b18*/ 	.word	0x00000810
        /*0b1c*/ 	.word	0x000000ff
        /*0b20*/ 	.word	0x000228c8
        /*0b24*/ 	.short	0x0100
        /*0b26*/ 	.byte	0x08
	.zero		1


	//   ....[22]....
        /*0b28*/ 	.word	0x000013e0
        /*0b2c*/ 	.word	0x000000ff
        /*0b30*/ 	.word	0x00022800
        /*0b34*/ 	.short	0x010a
        /*0b36*/ 	.byte	0x29
	.zero		1


	//   ....[23]....
        /*0b38*/ 	.word	0x00001460
        /*0b3c*/ 	.word	0x00000005
        /*0b40*/ 	.word	0x00022830
        /*0b44*/ 	.short	0x010a
        /*0b46*/ 	.byte	0x3f
	.zero		1


	//   ....[24]....
        /*0b48*/ 	.word	0x000014a0
        /*0b4c*/ 	.word	0x00000005
        /*0b50*/ 	.word	0x00022830
        /*0b54*/ 	.short	0x010a
        /*0b56*/ 	.byte	0x3f
	.zero		1


	//   ....[25]....
        /*0b58*/ 	.word	0x00001e70
        /*0b5c*/ 	.word	0x000000ff
        /*0b60*/ 	.word	0x00000000
        /*0b64*/ 	.short	0x0101
        /*0b66*/ 	.byte	0x06
	.zero		1


	//   ....[26]....
        /*0b68*/ 	.word	0x00004480
        /*0b6c*/ 	.word	0x000000ff
        /*0b70*/ 	.word	0x00022830
        /*0b74*/ 	.short	0x010a
        /*0b76*/ 	.byte	0x06
	.zero		1


	//   ....[27]....
        /*0b78*/ 	.word	0x000044c0
        /*0b7c*/ 	.word	0x000000ff
        /*0b80*/ 	.word	0x00022830
        /*0b84*/ 	.short	0x010a
        /*0b86*/ 	.byte	0x06
	.zero		1


	//   ....[28]....
        /*0b88*/ 	.word	0x00004d30
        /*0b8c*/ 	.word	0x000000ff
        /*0b90*/ 	.word	0x00022850
        /*0b94*/ 	.short	0x010a
        /*0b96*/ 	.byte	0x06
	.zero		1


	//   ....[29]....
        /*0b98*/ 	.word	0x00004d70
        /*0b9c*/ 	.word	0x000000ff
        /*0ba0*/ 	.word	0x00022850
        /*0ba4*/ 	.short	0x010a
        /*0ba6*/ 	.byte	0x06
	.zero		1


	//   ....[30]....
        /*0ba8*/ 	.word	0x000050a0
        /*0bac*/ 	.word	0x000000ff
        /*0bb0*/ 	.word	0x00000000
        /*0bb4*/ 	.short	0x0101
        /*0bb6*/ 	.byte	0x06
	.zero		1


	//   ....[31]....
        /*0bb8*/ 	.word	0x00006650
        /*0bbc*/ 	.word	0x000000ff
        /*0bc0*/ 	.word	0x00000000
        /*0bc4*/ 	.short	0x0101
        /*0bc6*/ 	.byte	0x06
	.zero		1


	//   ....[32]....
        /*0bc8*/ 	.word	0x00006cd0
        /*0bcc*/ 	.word	0x000000ff
        /*0bd0*/ 	.word	0x00022850
        /*0bd4*/ 	.short	0x010a
        /*0bd6*/ 	.byte	0x04
	.zero		1


	//   ....[33]....
        /*0bd8*/ 	.word	0x00006d10
        /*0bdc*/ 	.word	0x000000ff
        /*0be0*/ 	.word	0x00022850
        /*0be4*/ 	.short	0x010a
        /*0be6*/ 	.byte	0x04
	.zero		1


	//   ....[34]....
        /*0be8*/ 	.word	0x00007a20
        /*0bec*/ 	.word	0x000000ff
        /*0bf0*/ 	.word	0x00000000
        /*0bf4*/ 	.short	0x0101
        /*0bf6*/ 	.byte	0x04
	.zero		1


	//   ....[35]....
        /*0bf8*/ 	.word	0x00008d50
        /*0bfc*/ 	.word	0x000000ff
        /*0c00*/ 	.word	0x00000000
        /*0c04*/ 	.short	0x0101
        /*0c06*/ 	.byte	0x29
	.zero		1


	//   ....[36]....
        /*0c08*/ 	.word	0x0000a610
        /*0c0c*/ 	.word	0x00000000
        /*0c10*/ 	.word	0x00022880
        /*0c14*/ 	.short	0x010a
        /*0c16*/ 	.byte	0x3f
	.zero		1


	//   ....[37]....
        /*0c18*/ 	.word	0x0000ad20
        /*0c1c*/ 	.word	0x00000000
        /*0c20*/ 	.word	0x00022870
        /*0c24*/ 	.short	0x0107
        /*0c26*/ 	.byte	0x3f
	.zero		1


	//   ....[38]....
        /*0c28*/ 	.word	0x0000ade0
        /*0c2c*/ 	.word	0x00000000
        /*0c30*/ 	.word	0x00022870
        /*0c34*/ 	.short	0x0101
        /*0c36*/ 	.byte	0x3f
	.zero		1


	//   ....[39]....
        /*0c38*/ 	.word	0x0000ae10
        /*0c3c*/ 	.word	0x00000000
        /*0c40*/ 	.word	0x00022840
        /*0c44*/ 	.short	0x010a
        /*0c46*/ 	.byte	0x3f
	.zero		1


	//   ....[40]....
        /*0c48*/ 	.word	0x0000b610
        /*0c4c*/ 	.word	0x00000000
        /*0c50*/ 	.word	0x00022830
        /*0c54*/ 	.short	0x0107
        /*0c56*/ 	.byte	0x3f
	.zero		1


	//   ....[41]....
        /*0c58*/ 	.word	0x0000b6d0
        /*0c5c*/ 	.word	0x00000000
        /*0c60*/ 	.word	0x00022830
        /*0c64*/ 	.short	0x0101
        /*0c66*/ 	.byte	0x3f
	.zero		1


	//   ....[42]....
        /*0c68*/ 	.word	0x0000bfa0
        /*0c6c*/ 	.word	0x000000ff
        /*0c70*/ 	.word	0x00022800
        /*0c74*/ 	.short	0x0107
        /*0c76*/ 	.byte	0x2a
	.zero		1


	//   ....[43]....
        /*0c78*/ 	.word	0x0000bff0
        /*0c7c*/ 	.word	0x000000ff
        /*0c80*/ 	.word	0x00022800
        /*0c84*/ 	.short	0x0101
        /*0c86*/ 	.byte	0x2a
	.zero		1


	//   ....[44]....
        /*0c88*/ 	.word	0x0000c030
        /*0c8c*/ 	.word	0x000000ff
        /*0c90*/ 	.word	0x00022820
        /*0c94*/ 	.short	0x010a
        /*0c96*/ 	.byte	0x2a
	.zero		1


	//   ....[45]....
        /*0c98*/ 	.word	0x0000c520
        /*0c9c*/ 	.word	0x00000000
        /*0ca0*/ 	.word	0x00022880
        /*0ca4*/ 	.short	0x010a
        /*0ca6*/ 	.byte	0x3f
	.zero		1


	//   ....[46]....
        /*0ca8*/ 	.word	0x0000cb60
        /*0cac*/ 	.word	0x00000000
        /*0cb0*/ 	.word	0x00022870
        /*0cb4*/ 	.short	0x0107
        /*0cb6*/ 	.byte	0x3f
	.zero		1


	//   ....[47]....
        /*0cb8*/ 	.word	0x0000cc20
        /*0cbc*/ 	.word	0x00000000
        /*0cc0*/ 	.word	0x00022870
        /*0cc4*/ 	.short	0x0101
        /*0cc6*/ 	.byte	0x3f
	.zero		1


	//   ....[48]....
        /*0cc8*/ 	.word	0x0000cc50
        /*0ccc*/ 	.word	0x00000000
        /*0cd0*/ 	.word	0x00022840
        /*0cd4*/ 	.short	0x010a
        /*0cd6*/ 	.byte	0x3f
	.zero		1


	//   ....[49]....
        /*0cd8*/ 	.word	0x0000d220
        /*0cdc*/ 	.word	0x00000000
        /*0ce0*/ 	.word	0x00022830
        /*0ce4*/ 	.short	0x0107
        /*0ce6*/ 	.byte	0x3f
	.zero		1


	//   ....[50]....
        /*0ce8*/ 	.word	0x0000d2e0
        /*0cec*/ 	.word	0x00000000
        /*0cf0*/ 	.word	0x00022830
        /*0cf4*/ 	.short	0x0101
        /*0cf6*/ 	.byte	0x3f
	.zero		1


	//   ....[51]....
        /*0cf8*/ 	.word	0x0000d370
        /*0cfc*/ 	.word	0x00000011
        /*0d00*/ 	.word	0x00022870
        /*0d04*/ 	.short	0x010a
        /*0d06*/ 	.byte	0x3f
	.zero		1


	//   ....[52]....
        /*0d08*/ 	.word	0x0000d400
        /*0d0c*/ 	.word	0x00000011
        /*0d10*/ 	.word	0x00022860
        /*0d14*/ 	.short	0x010a
        /*0d16*/ 	.byte	0x3f
	.zero		1


	//   ....[53]....
        /*0d18*/ 	.word	0x0000d900
        /*0d1c*/ 	.word	0x00000011
        /*0d20*/ 	.word	0x00022850
        /*0d24*/ 	.short	0x0101
        /*0d26*/ 	.byte	0x3f
	.zero		1


	//   ....[54]....
        /*0d28*/ 	.word	0x0000d980
        /*0d2c*/ 	.word	0x00000011
        /*0d30*/ 	.word	0x00000000
        /*0d34*/ 	.short	0x0101
        /*0d36*/ 	.byte	0x3f
	.zero		1


	//   ....[55]....
        /*0d38*/ 	.word	0x0000da40
        /*0d3c*/ 	.word	0x00000018
        /*0d40*/ 	.word	0x00022870
        /*0d44*/ 	.short	0x010a
        /*0d46*/ 	.byte	0x3f
	.zero		1


	//   ....[56]....
        /*0d48*/ 	.word	0x0000daf0
        /*0d4c*/ 	.word	0x00000018
        /*0d50*/ 	.word	0x00022860
        /*0d54*/ 	.short	0x010a
        /*0d56*/ 	.byte	0x3f
	.zero		1


	//   ....[57]....
        /*0d58*/ 	.word	0x0000dfe0
        /*0d5c*/ 	.word	0x00000018
        /*0d60*/ 	.word	0x00022850
        /*0d64*/ 	.short	0x0101
        /*0d66*/ 	.byte	0x3f
	.zero		1


	//   ....[58]....
        /*0d68*/ 	.word	0x0000e0d0
        /*0d6c*/ 	.word	0x00000018
        /*0d70*/ 	.word	0x00000000
        /*0d74*/ 	.short	0x0101
        /*0d76*/ 	.byte	0x3f
	.zero		1


	//   ....[59]....
        /*0d78*/ 	.word	0x0000e180
        /*0d7c*/ 	.word	0x00000005
        /*0d80*/ 	.word	0x00022820
        /*0d84*/ 	.short	0x010a
        /*0d86*/ 	.byte	0x3f
	.zero		1


	//   ....[60]....
        /*0d88*/ 	.word	0x0000e2e0
        /*0d8c*/ 	.word	0x00000003
        /*0d90*/ 	.word	0x00022840
        /*0d94*/ 	.short	0x010a
        /*0d96*/ 	.byte	0x3f
	.zero		1


	//   ....[61]....
        /*0d98*/ 	.word	0x0000e370
        /*0d9c*/ 	.word	0x00000005
        /*0da0*/ 	.word	0x00022840
        /*0da4*/ 	.short	0x010a
        /*0da6*/ 	.byte	0x3f
	.zero		1


	//   ....[62]....
        /*0da8*/ 	.word	0x0000e3b0
        /*0dac*/ 	.word	0x00000003
        /*0db0*/ 	.word	0x00022860
        /*0db4*/ 	.short	0x010a
        /*0db6*/ 	.byte	0x3f
	.zero		1


	//   ....[63]....
        /*0db8*/ 	.word	0x0000e3f0
        /*0dbc*/ 	.word	0x00000005
        /*0dc0*/ 	.word	0x00022860
        /*0dc4*/ 	.short	0x010a
        /*0dc6*/ 	.byte	0x3f
	.zero		1


	//   ....[64]....
        /*0dc8*/ 	.word	0x0000e430
        /*0dcc*/ 	.word	0x00000003
        /*0dd0*/ 	.word	0x00022880
        /*0dd4*/ 	.short	0x010a
        /*0dd6*/ 	.byte	0x3f
	.zero		1


	//   ....[65]....
        /*0dd8*/ 	.word	0x0000e470
        /*0ddc*/ 	.word	0x00000005
        /*0de0*/ 	.word	0x00022880
        /*0de4*/ 	.short	0x010a
        /*0de6*/ 	.byte	0x3f
	.zero		1


	//   ....[66]....
        /*0de8*/ 	.word	0x0000e4e0
        /*0dec*/ 	.word	0x00000003
        /*0df0*/ 	.word	0x00022800
        /*0df4*/ 	.short	0x010a
        /*0df6*/ 	.byte	0x3f
	.zero		1


	//   ....[67]....
        /*0df8*/ 	.word	0x0000e530
        /*0dfc*/ 	.word	0x00000005
        /*0e00*/ 	.word	0x00022830
        /*0e04*/ 	.short	0x010a
        /*0e06*/ 	.byte	0x3f
	.zero		1


	//   ....[68]....
        /*0e08*/ 	.word	0x0000e590
        /*0e0c*/ 	.word	0x00000004
        /*0e10*/ 	.word	0x00022830
        /*0e14*/ 	.short	0x010a
        /*0e16*/ 	.byte	0x3f
	.zero		1


	//   ....[69]....
        /*0e18*/ 	.word	0x0000e5f0
        /*0e1c*/ 	.word	0x00000004
        /*0e20*/ 	.word	0x00022850
        /*0e24*/ 	.short	0x010a
        /*0e26*/ 	.byte	0x3f
	.zero		1


	//   ....[70]....
        /*0e28*/ 	.word	0x0000e650
        /*0e2c*/ 	.word	0x00000007
        /*0e30*/ 	.word	0x00022850
        /*0e34*/ 	.short	0x010a
        /*0e36*/ 	.byte	0x3f
	.zero		1


	//   ....[71]....
        /*0e38*/ 	.word	0x0000e750
        /*0e3c*/ 	.word	0x00000000
        /*0e40*/ 	.word	0x00022880
        /*0e44*/ 	.short	0x010a
        /*0e46*/ 	.byte	0x3f
	.zero		1


	//   ....[72]....
        /*0e48*/ 	.word	0x0000f2e0
        /*0e4c*/ 	.word	0x00000000
        /*0e50*/ 	.word	0x00022840
        /*0e54*/ 	.short	0x010a
        /*0e56*/ 	.byte	0x3f
	.zero		1


	//   ....[73]....
        /*0e58*/ 	.word	0x00010850
        /*0e5c*/ 	.word	0x00000003
        /*0e60*/ 	.word	0x00022820
        /*0e64*/ 	.short	0x010a
        /*0e66*/ 	.byte	0x3f
	.zero		1


	//   ....[74]....
        /*0e68*/ 	.word	0x000108a0
        /*0e6c*/ 	.word	0x00000000
        /*0e70*/ 	.word	0x00022880
        /*0e74*/ 	.short	0x010a
        /*0e76*/ 	.byte	0x3f
	.zero		1


	//   ....[75]....
        /*0e78*/ 	.word	0x000113e0
        /*0e7c*/ 	.word	0x00000000
        /*0e80*/ 	.word	0x00022840
        /*0e84*/ 	.short	0x010a
        /*0e86*/ 	.byte	0x3f
	.zero		1


	//   ....[76]....
        /*0e88*/ 	.word	0x00011eb0
        /*0e8c*/ 	.word	0x00000011
        /*0e90*/ 	.word	0x00022870
        /*0e94*/ 	.short	0x010a
        /*0e96*/ 	.byte	0x3f
	.zero		1


	//   ....[77]....
        /*0e98*/ 	.word	0x00011f00
        /*0e9c*/ 	.word	0x00000011
        /*0ea0*/ 	.word	0x00022860
        /*0ea4*/ 	.short	0x010a
        /*0ea6*/ 	.byte	0x3f
	.zero		1


	//   ....[78]....
        /*0ea8*/ 	.word	0x00011f50
        /*0eac*/ 	.word	0x00000018
        /*0eb0*/ 	.word	0x00022870
        /*0eb4*/ 	.short	0x010a
        /*0eb6*/ 	.byte	0x3f
	.zero		1


	//   ....[79]....
        /*0eb8*/ 	.word	0x00011fa0
        /*0ebc*/ 	.word	0x00000018
        /*0ec0*/ 	.word	0x00022860
        /*0ec4*/ 	.short	0x010a
        /*0ec6*/ 	.byte	0x3f
	.zero		1


	//   ....[80]....
        /*0ec8*/ 	.word	0x00011ff0
        /*0ecc*/ 	.word	0x00000005
        /*0ed0*/ 	.word	0x00022820
        /*0ed4*/ 	.short	0x010a
        /*0ed6*/ 	.byte	0x3f
	.zero		1


	//   ....[81]....
        /*0ed8*/ 	.word	0x00012040
        /*0edc*/ 	.word	0x00000003
        /*0ee0*/ 	.word	0x00022840
        /*0ee4*/ 	.short	0x010a
        /*0ee6*/ 	.byte	0x3f
	.zero		1


	//   ....[82]....
        /*0ee8*/ 	.word	0x00012090
        /*0eec*/ 	.word	0x00000005
        /*0ef0*/ 	.word	0x00022840
        /*0ef4*/ 	.short	0x010a
        /*0ef6*/ 	.byte	0x3f
	.zero		1


	//   ....[83]....
        /*0ef8*/ 	.word	0x000120e0
        /*0efc*/ 	.word	0x00000003
        /*0f00*/ 	.word	0x00022860
        /*0f04*/ 	.short	0x010a
        /*0f06*/ 	.byte	0x3f
	.zero		1


	//   ....[84]....
        /*0f08*/ 	.word	0x00012130
        /*0f0c*/ 	.word	0x00000005
        /*0f10*/ 	.word	0x00022860
        /*0f14*/ 	.short	0x010a
        /*0f16*/ 	.byte	0x3f
	.zero		1


	//   ....[85]....
        /*0f18*/ 	.word	0x00012180
        /*0f1c*/ 	.word	0x00000003
        /*0f20*/ 	.word	0x00022880
        /*0f24*/ 	.short	0x010a
        /*0f26*/ 	.byte	0x3f
	.zero		1


	//----- nvinfo : EIATTR_NUM_MBARRIERS
	.align		4
.L_91:
        /*0f28*/ 	.byte	0x03, 0x38
        /*0f2a*/ 	.short	0x0016


	//----- nvinfo : EIATTR_EXIT_INSTR_OFFSETS
	.align		4
        /*0f2c*/ 	.byte	0x04, 0x1c
        /*0f2e*/ 	.short	(.L_93 - .L_92)


	//   ....[0]....
.L_92:
        /*0f30*/ 	.word	0x00000970


	//   ....[1]....
        /*0f34*/ 	.word	0x00009120


	//   ....[2]....
        /*0f38*/ 	.word	0x0000e1f0


	//   ....[3]....
        /*0f3c*/ 	.word	0x0000e4c0


	//----- nvinfo : EIATTR_MAX_THREADS
	.align		4
.L_93:
        /*0f40*/ 	.byte	0x04, 0x05
        /*0f42*/ 	.short	(.L_95 - .L_94)
.L_94:
        /*0f44*/ 	.word	0x00000180
        /*0f48*/ 	.word	0x00000001
        /*0f4c*/ 	.word	0x00000001


	//----- nvinfo : EIATTR_CRS_STACK_SIZE
	.align		4
.L_95:
        /*0f50*/ 	.byte	0x04, 0x1e
        /*0f52*/ 	.short	(.L_97 - .L_96)
.L_96:
        /*0f54*/ 	.word	0x00000000


	//----- nvinfo : EIATTR_CBANK_PARAM_SIZE
	.align		4
.L_97:
        /*0f58*/ 	.byte	0x03, 0x19
        /*0f5a*/ 	.short	0x0a70


	//----- nvinfo : EIATTR_PARAM_CBANK
	.align		4
        /*0f5c*/ 	.byte	0x04, 0x0a
        /*0f5e*/ 	.short	(.L_99 - .L_98)
	.align		4
.L_98:
        /*0f60*/ 	.word	index@(.nv.constant0._ZN7cutlass13device_kernelIN5flash11enable_sm90INS1_16FlashAttnFwdSm90INS1_25CollectiveMainloopFwdSm90ILi2EN4cute5tupleIJNS5_1CILi1EEES8_S8_EEENS6_IJNS7_ILi128EEENS7_ILi160EEESA_EEELi128ENS_12float_e4m3_tEfNS_4arch4Sm90ELb0ELb0ELb0ELb0ELb1ELb0ELb0ELb1ELb1ELb1ELb0ELb0EEENS1_21CollectiveEpilogueFwdINS6_IJSA_SA_SB_EEES9_NS_10bfloat16_tESF_Li256ELb0ELb1ELb0ELb1EEENS1_29StaticPersistentTileSchedulerILb0EEEEEEEEEvNT_6ParamsE)
        /*0f64*/ 	.short	0x0210
        /*0f66*/ 	.short	0x0a70


	//----- nvinfo : EIATTR_SW_WAR
	.align		4
.L_99:
        /*0f68*/ 	.byte	0x04, 0x36
        /*0f6a*/ 	.short	(.L_101 - .L_100)
.L_100:
        /*0f6c*/ 	.word	0x00000008
.L_101:


//--------------------- .nv.info._ZN7cutlass13device_kernelIN5flash11enable_sm90INS1_16FlashAttnFwdSm90INS1_25CollectiveMainloopFwdSm90ILi2EN4cute5tupleIJNS5_1CILi1EEES8_S8_EEENS6_IJNS7_ILi128EEENS7_ILi160EEESA_EEELi128ENS_12float_e4m3_tEfNS_4arch4Sm90ELb0ELb0ELb0ELb1ELb1ELb0ELb0ELb1ELb1ELb1ELb0ELb0EEENS1_21CollectiveEpilogueFwdINS6_IJSA_SA_SB_EEES9_NS_10bfloat16_tESF_Li256ELb1ELb1ELb0ELb1EEENS1_36VarlenDynamicPersistentTileSchedulerILi128ELi160ELi256ELi128ELb0ELb1ELb1ELb0ELb1ELb1EEEEEEEEEvNT_6ParamsE --------------------------
	.section	.nv.info._ZN7cutlass13device_kernelIN5flash11enable_sm90INS1_16FlashAttnFwdSm90INS1_25CollectiveMainloopFwdSm90ILi2EN4cute5tupleIJNS5_1CILi1EEES8_S8_EEENS6_IJNS7_ILi128EEENS7_ILi160EEESA_EEELi128ENS_12float_e4m3_tEfNS_4arch4Sm90ELb0ELb0ELb0ELb1ELb1ELb0ELb0ELb1ELb1ELb1ELb0ELb0EEENS1_21CollectiveEpilogueFwdINS6_IJSA_SA_SB_EEES9_NS_10bfloat16_tESF_Li256ELb1ELb1ELb0ELb1EEENS1_36VarlenDynamicPersistentTileSchedulerILi128ELi160ELi256ELi128ELb0ELb1ELb1ELb0ELb1ELb1EEEEEEEEEvNT_6ParamsE,"",@"SHT_CUDA_INFO"
	.sectionflags	@""
	.align	4


	//----- nvinfo : EIATTR_CUDA_API_VERSION
	.align		4
        /*0000*/ 	.byte	0x04, 0x37
        /*0002*/ 	.short	(.L_103 - .L_102)
.L_102:
        /*0004*/ 	.word	0x00000082


	//----- nvinfo : EIATTR_KPARAM_INFO
	.align		4
.L_103:
        /*0008*/ 	.byte	0x04, 0x17
        /*000a*/ 	.short	(.L_105 - .L_104)
.L_104:
        /*000c*/ 	.word	0x00000000
        /*0010*/ 	.short	0x0000
        /*0012*/ 	.short	0x0070
        /*0014*/ 	.byte	0x00, 0xf0, 0x01, 0x2a


	//----- nvinfo : EIATTR_SPARSE_MMA_MASK
	.align		4
.L_105:
        /*0018*/ 	.byte	0x03, 0x50
        /*001a*/ 	.short	0x0000


	//----- nvinfo : EIATTR_MAXREG_COUNT
	.align		4
        /*001c*/ 	.byte	0x03, 0x1b
        /*001e*/ 	.short	0x00a8


	//----- nvinfo : EIATTR_NUM_BARRIERS
	.align		4
        /*0020*/ 	.byte	0x02, 0x4c
        /*0022*/ 	.byte	0x10
	.zero		1


	//----- nvinfo : EIATTR_EXTERNS
	.align		4
        /*0024*/ 	.byte	0x04, 0x0f
        /*0026*/ 	.short	(.L_107 - .L_106)


	//   ....[0]....
	.align		4
.L_106:
        /*0028*/ 	.word	index@(__assertfail)


	//----- nvinfo : EIATTR_ANNOTATIONS
	.align		4
.L_107:
        /*002c*/ 	.byte	0x04, 0x55
        /*002e*/ 	.short	(.L_109 - .L_108)


	//   ....[0]....
.L_108:
        /* <DEDUP_REMOVED lines=13> */
        /*00f4*/ 	.byte	0x80, 0x09, 0x01, 0x00


	//----- nvinfo : EIATTR_MERCURY_ISA_VERSION
	.align		4
.L_109:
        /*00f8*/ 	.byte	0x03, 0x5f
        /*00fa*/ 	.short	0x0101


	//----- nvinfo : EIATTR_UNUSED_LOAD_BYTE_OFFSET
	.align		4
        /*00fc*/ 	.byte	0x04, 0x44
        /*00fe*/ 	.short	(.L_111 - .L_110)


	//   ....[0]....
.L_110:
        /*0100*/ 	.word	0x00000980
        /*0104*/ 	.word	0x0000fff0


	//   ....[1]....
        /*0108*/ 	.word	0x00007d10
        /*010c*/ 	.word	0x0000fff0


	//----- nvinfo : EIATTR_INT_WARP_WIDE_INSTR_OFFSETS
	.align		4
.L_111:
        /*0110*/ 	.byte	0x04, 0x31
        /*0112*/ 	.short	(.L_113 - .L_112)


	//   ....[0]....
.L_112:
        /*0114*/ 	.word	0x000000c0


	//   ....[1]....
        /*0118*/ 	.word	0x000000d0


	//   ....[2]....
        /*011c*/ 	.word	0x00000170


	//   ....[3]....
        /*0120*/ 	.word	0x0000b740


	//   ....[4]....
        /*0124*/ 	.word	0x0000b7d0


	//   ....[5]....
        /*0128*/ 	.word	0x0000f870


	//   ....[6]....
        /*012c*/ 	.word	0x0000f900


	//----- nvinfo : EIATTR_COOP_GROUP_MASK_REGIDS
	.align		4
.L_113:
        /*0130*/ 	.byte	0x04, 0x29
        /*0132*/ 	.short	(.L_115 - .L_114)


	//   ....[0]....
.L_114:
        /*0134*/ 	.word	0xffffffff


	//   ....[1]....
        /*0138*/ 	.word	0xffffffff


	//   ....[2]....
        /*013c*/ 	.word	0xffffffff


	//   ....[3]....
        /*0140*/ 	.word	0xffffffff


	//   ....[4]....
        /*0144*/ 	.word	0xffffffff


	//   ....[5]....
        /*0148*/ 	.word	0xffffffff


	//   ....[6]....
        /*014c*/ 	.word	0xffffffff


	//   ....[7]....
        /*0150*/ 	.word	0xffffffff


	//   ....[8]....
        /*0154*/ 	.word	0xffffffff


	//   ....[9]....
        /*0158*/ 	.word	0xffffffff


	//   ....[10]....
        /*015c*/ 	.word	0xffffffff


	//   ....[11]....
        /*0160*/ 	.word	0xffffffff


	//   ....[12]....
        /*0164*/ 	.word	0xffffffff


	//   ....[13]....
        /*0168*/ 	.word	0xffffffff


	//   ....[14]....
        /*016c*/ 	.word	0xffffffff


	//   ....[15]....
        /*0170*/ 	.word	0xffffffff


	//   ....[16]....
        /*0174*/ 	.word	0xffffffff


	//   ....[17]....
        /*0178*/ 	.word	0xffffffff


	//   ....[18]....
        /*017c*/ 	.word	0xffffffff


	//   ....[19]....
        /*0180*/ 	.word	0xffffffff


	//   ....[20]....
        /*0184*/ 	.word	0xffffffff


	//   ....[21]....
        /*0188*/ 	.word	0xffffffff


	//   ....[22]....
        /*018c*/ 	.word	0xffffffff


	//   ....[23]....
        /*0190*/ 	.word	0xffffffff


	//   ....[24]....
        /*0194*/ 	.word	0xffffffff


	//   ....[25]....
        /*0198*/ 	.word	0xffffffff


	//   ....[26]....
        /*019c*/ 	.word	0xffffffff


	//   ....[27]....
        /*01a0*/ 	.word	0xffffffff


	//   ....[28]....
        /*01a4*/ 	.word	0xffffffff


	//   ....[29]....
        /*01a8*/ 	.word	0xffffffff


	//   ....[30]....
        /*01ac*/ 	.word	0xffffffff


	//   ....[31]....
        /*01b0*/ 	.word	0xffffffff


	//   ....[32]....
        /*01b4*/ 	.word	0xffffffff


	//   ....[33]....
        /*01b8*/ 	.word	0xffffffff


	//   ....[34]....
        /*01bc*/ 	.word	0xffffffff


	//   ....[35]....
        /*01c0*/ 	.word	0xffffffff


	//   ....[36]....
        /*01c4*/ 	.word	0xffffffff


	//   ....[37]....
        /*01c8*/ 	.word	0xffffffff


	//   ....[38]....
        /*01cc*/ 	.word	0xffffffff


	//   ....[39]....
        /*01d0*/ 	.word	0xffffffff


	//   ....[40]....
        /*01d4*/ 	.word	0xffffffff


	//   ....[41]....
        /*01d8*/ 	.word	0xffffffff


	//   ....[42]....
        /*01dc*/ 	.word	0xffffffff


	//   ....[43]....
        /*01e0*/ 	.word	0xffffffff


	//   ....[44]....
        /*01e4*/ 	.word	0xffffffff


	//   ....[45]....
        /*01e8*/ 	.word	0xffffffff


	//   ....[46]....
        /*01ec*/ 	.word	0xffffffff


	//   ....[47]....
        /*01f0*/ 	.word	0xffffffff


	//   ....[48]....
        /*01f4*/ 	.word	0xffffffff


	//   ....[49]....
        /*01f8*/ 	.word	0xffffffff


	//   ....[50]....
        /*01fc*/ 	.word	0xffffffff


	//   ....[51]....
        /*0200*/ 	.word	0xffffffff


	//   ....[52]....
        /*0204*/ 	.word	0xffffffff


	//   ....[53]....
        /*0208*/ 	.word	0xffffffff


	//   ....[54]....
        /*020c*/ 	.word	0xffffffff


	//   ....[55]....
        /*0210*/ 	.word	0xffffffff


	//   ....[56]....
        /*0214*/ 	.word	0xffffffff


	//   ....[57]....
        /*0218*/ 	.word	0xffffffff


	//   ....[58]....
        /*021c*/ 	.word	0xffffffff


	//   ....[59]....
        /*0220*/ 	.word	0xffffffff


	//   ....[60]....
        /*0224*/ 	.word	0xffffffff


	//   ....[61]....
        /*0228*/ 	.word	0xffffffff


	//   ....[62]....
        /*022c*/ 	.word	0xffffffff


	//   ....[63]....
        /*0230*/ 	.word	0xffffffff


	//   ....[64]....
        /*0234*/ 	.word	0xffffffff


	//   ....[65]....
        /*0238*/ 	.word	0xffffffff


	//   ....[66]....
        /*023c*/ 	.word	0xffffffff


	//   ....[67]....
        /*0240*/ 	.word	0xffffffff


	//   ....[68]....
        /*0244*/ 	.word	0xffffffff


	//   ....[69]....
        /*0248*/ 	.word	0xffffffff


	//   ....[70]....
        /*024c*/ 	.word	0xffffffff


	//   ....[71]....
        /*0250*/ 	.word	0xffffffff


	//   ....[72]....
        /*0254*/ 	.word	0xffffffff


	//   ....[73]....
        /*0258*/ 	.word	0xffffffff


	//   ....[74]....
        /*025c*/ 	.word	0xffffffff


	//   ....[75]....
        /*0260*/ 	.word	0xffffffff


	//   ....[76]....
        /*0264*/ 	.word	0xffffffff


	//   ....[77]....
        /*0268*/ 	.word	0xffffffff


	//   ....[78]....
        /*026c*/ 	.word	0xffffffff


	//   ....[79]....
        /*0270*/ 	.word	0xffffffff


	//   ....[80]....
        /*0274*/ 	.word	0xffffffff


	//   ....[81]....
        /*0278*/ 	.word	0xffffffff


	//   ....[82]....
        /*027c*/ 	.word	0xffffffff


	//   ....[83]....
        /*0280*/ 	.word	0xffffffff


	//   ....[84]....
        /*0284*/ 	.word	0xffffffff


	//   ....[85]....
        /*0288*/ 	.word	0xffffffff


	//   ....[86]....
        /*028c*/ 	.word	0xffffffff


	//   ....[87]....
        /*0290*/ 	.word	0xffffffff


	//   ....[88]....
        /*0294*/ 	.word	0xffffffff


	//   ....[89]....
        /*0298*/ 	.word	0xffffffff


	//   ....[90]....
        /*029c*/ 	.word	0xffffffff


	//   ....[91]....
        /*02a0*/ 	.word	0xffffffff


	//   ....[92]....
        /*02a4*/ 	.word	0xffffffff


	//   ....[93]....
        /*02a8*/ 	.word	0xffffffff


	//   ....[94]....
        /*02ac*/ 	.word	0xffffffff


	//   ....[95]....
        /*02b0*/ 	.word	0xffffffff


	//   ....[96]....
        /*02b4*/ 	.word	0xffffffff


	//   ....[97]....
        /*02b8*/ 	.word	0xffffffff


	//   ....[98]....
        /*02bc*/ 	.word	0xffffffff


	//   ....[99]....
        /*02c0*/ 	.word	0xffffffff


	//   ....[100]....
        /*02c4*/ 	.word	0xffffffff


	//   ....[101]....
        /*02c8*/ 	.word	0xffffffff


	//   ....[102]....
        /*02cc*/ 	.word	0xffffffff


	//   ....[103]....
        /*02d0*/ 	.word	0xffffffff


	//   ....[104]....
        /*02d4*/ 	.word	0xffffffff


	//   ....[105]....
        /*02d8*/ 	.word	0xffffffff


	//   ....[106]....
        /*02dc*/ 	.word	0xffffffff


	//   ....[107]....
        /*02e0*/ 	.word	0xffffffff


	//   ....[108]....
        /*02e4*/ 	.word	0xffffffff


	//   ....[109]....
        /*02e8*/ 	.word	0xffffffff


	//   ....[110]....
        /*02ec*/ 	.word	0xffffffff


	//   ....[111]....
        /*02f0*/ 	.word	0xffffffff


	//   ....[112]....
        /*02f4*/ 	.word	0xffffffff


	//   ....[113]....
        /*02f8*/ 	.word	0xffffffff


	//   ....[114]....
        /*02fc*/ 	.word	0xffffffff


	//   ....[115]....
        /*0300*/ 	.word	0xffffffff


	//   ....[116]....
        /*0304*/ 	.word	0xffffffff


	//   ....[117]....
        /*0308*/ 	.word	0xffffffff


	//   ....[118]....
        /*030c*/ 	.word	0xffffffff


	//   ....[119]....
        /*0310*/ 	.word	0xffffffff


	//   ....[120]....
        /*0314*/ 	.word	0xffffffff


	//   ....[121]....
        /*0318*/ 	.word	0xffffffff


	//   ....[122]....
        /*031c*/ 	.word	0xffffffff


	//   ....[123]....
        /*0320*/ 	.word	0xffffffff


	//   ....[124]....
        /*0324*/ 	.word	0xffffffff


	//   ....[125]....
        /*0328*/ 	.word	0xffffffff


	//   ....[126]....
        /*032c*/ 	.word	0xffffffff


	//   ....[127]....
        /*0330*/ 	.word	0xffffffff


	//   ....[128]....
        /*0334*/ 	.word	0xffffffff


	//   ....[129]....
        /*0338*/ 	.word	0xffffffff


	//   ....[130]....
        /*033c*/ 	.word	0xffffffff


	//   ....[131]....
        /*0340*/ 	.word	0xffffffff


	//   ....[132]....
        /*0344*/ 	.word	0xffffffff


	//   ....[133]....
        /*0348*/ 	.word	0xffffffff


	//   ....[134]....
        /*034c*/ 	.word	0xffffffff


	//   ....[135]....
        /*0350*/ 	.word	0xffffffff


	//   ....[136]....
        /*0354*/ 	.word	0xffffffff


	//   ....[137]....
        /*0358*/ 	.word	0xffffffff


	//   ....[138]....
        /*035c*/ 	.word	0xffffffff


	//   ....[139]....
        /*0360*/ 	.word	0xffffffff


	//   ....[140]....
        /*0364*/ 	.word	0xffffffff


	//   ....[141]....
        /*0368*/ 	.word	0xffffffff


	//   ....[142]....
        /*036c*/ 	.word	0xffffffff


	//   ....[143]....
        /*0370*/ 	.word	0xffffffff


	//   ....[144]....
        /*0374*/ 	.word	0xffffffff


	//   ....[145]....
        /*0378*/ 	.word	0xffffffff


	//   ....[146]....
        /*037c*/ 	.word	0xffffffff


	//   ....[147]....
        /*0380*/ 	.word	0xffffffff


	//   ....[148]....
        /*0384*/ 	.word	0xffffffff


	//   ....[149]....
        /*0388*/ 	.word	0xffffffff


	//   ....[150]....
        /*038c*/ 	.word	0xffffffff


	//   ....[151]....
        /*0390*/ 	.word	0xffffffff


	//   ....[152]....
        /*0394*/ 	.word	0xffffffff


	//   ....[153]....
        /*0398*/ 	.word	0xffffffff


	//   ....[154]....
        /*039c*/ 	.word	0xffffffff


	//   ....[155]....
        /*03a0*/ 	.word	0xffffffff


	//   ....[156]....
        /*03a4*/ 	.word	0xffffffff


	//   ....[157]....
        /*03a8*/ 	.word	0xffffffff


	//   ....[158]....
        /*03ac*/ 	.word	0xffffffff


	//   ....[159]....
        /*03b0*/ 	.word	0xffffffff


	//   ....[160]....
        /*03b4*/ 	.word	0xffffffff


	//   ....[161]....
        /*03b8*/ 	.word	0xffffffff


	//   ....[162]....
        /*03bc*/ 	.word	0xffffffff


	//   ....[163]....
        /*03c0*/ 	.word	0xffffffff


	//   ....[164]....
        /*03c4*/ 	.word	0xffffffff


	//   ....[165]....
        /*03c8*/ 	.word	0xffffffff


	//   ....[166]....
        /*03cc*/ 	.word	0xffffffff


	//   ....[167]....
        /*03d0*/ 	.word	0xffffffff


	//   ....[168]....
        /*03d4*/ 	.word	0xffffffff


	//   ....[169]....
        /*03d8*/ 	.word	0xffffffff


	//   ....[170]....
        /*03dc*/ 	.word	0xffffffff


	//   ....[171]....
        /*03e0*/ 	.word	0xffffffff


	//   ....[172]....
        /*03e4*/ 	.word	0xffffffff


	//   ....[173]....
        /*03e8*/ 	.word	0xffffffff


	//   ....[174]....
        /*03ec*/ 	.word	0xffffffff


	//   ....[175]....
        /*03f0*/ 	.word	0xffffffff


	//   ....[176]....
        /*03f4*/ 	.word	0xffffffff


	//   ....[177]....
        /*03f8*/ 	.word	0xffffffff


	//   ....[178]....
        /*03fc*/ 	.word	0xffffffff


	//   ....[179]....
        /*0400*/ 	.word	0xffffffff


	//   ....[180]....
        /*0404*/ 	.word	0xffffffff


	//   ....[181]....
        /*0408*/ 	.word	0xffffffff


	//   ....[182]....
        /*040c*/ 	.word	0xffffffff


	//   ....[183]....
        /*0410*/ 	.word	0xffffffff


	//   ....[184]....
        /*0414*/ 	.word	0xffffffff


	//   ....[185]....
        /*0418*/ 	.word	0xffffffff


	//   ....[186]....
        /*041c*/ 	.word	0xffffffff


	//   ....[187]....
        /*0420*/ 	.word	0xffffffff


	//   ....[188]....
        /*0424*/ 	.word	0xffffffff


	//   ....[189]....
        /*0428*/ 	.word	0xffffffff


	//   ....[190]....
        /*042c*/ 	.word	0xffffffff


	//   ....[191]....
        /*0430*/ 	.word	0xffffffff


	//   ....[192]....
        /*0434*/ 	.word	0xffffffff


	//   ....[193]....
        /*0438*/ 	.word	0xffffffff


	//   ....[194]....
        /*043c*/ 	.word	0xffffffff


	//   ....[195]....
        /*0440*/ 	.word	0xffffffff


	//   ....[196]....
        /*0444*/ 	.word	0xffffffff


	//   ....[197]....
        /*0448*/ 	.word	0xffffffff


	//   ....[198]....
        /*044c*/ 	.word	0xffffffff


	//   ....[199]....
        /*0450*/ 	.word	0xffffffff


	//   ....[200]....
        /*0454*/ 	.word	0xffffffff


	//   ....[201]....
        /*0458*/ 	.word	0x0500000f


	//   ....[202]....
        /*045c*/ 	.word	0x0500000f


	//   ....[203]....
        /*0460*/ 	.word	0x0500000f


	//   ....[204]....
        /*0464*/ 	.word	0x0500000f


	//   ....[205]....
        /*0468*/ 	.word	0x0500000f


	//   ....[206]....
        /*046c*/ 	.word	0x0500000f


	//   ....[207]....
        /*0470*/ 	.word	0x0500000f


	//   ....[208]....
        /*0474*/ 	.word	0x0500000f


	//   ....[209]....
        /*0478*/ 	.word	0x0500000f


	//   ....[210]....
        /*047c*/ 	.word	0x0500000f


	//   ....[211]....
        /*0480*/ 	.word	0x0500000f


	//   ....[212]....
        /*0484*/ 	.word	0x0500000f


	//   ....[213]....
        /*0488*/ 	.word	0x0500000f


	//   ....[214]....
        /*048c*/ 	.word	0x0500000f


	//   ....[215]....
        /*0490*/ 	.word	0x0500000f


	//   ....[216]....
        /*0494*/ 	.word	0x0500000f


	//   ....[217]....
        /*0498*/ 	.word	0x0500000f


	//   ....[218]....
        /*049c*/ 	.word	0x0500000f


	//   ....[219]....
        /*04a0*/ 	.word	0x0500000f


	//   ....[220]....
        /*04a4*/ 	.word	0x0500000f


	//   ....[221]....
        /*04a8*/ 	.word	0x0500000f


	//   ....[222]....
        /*04ac*/ 	.word	0x0500000f


	//   ....[223]....
        /*04b0*/ 	.word	0x0500000f


	//   ....[224]....
        /*04b4*/ 	.word	0x0500000f


	//   ....[225]....
        /*04b8*/ 	.word	0x0500000f


	//   ....[226]....
        /*04bc*/ 	.word	0x0500000f


	//   ....[227]....
        /*04c0*/ 	.word	0x0500000f


	//   ....[228]....
        /*04c4*/ 	.word	0x0500000f


	//   ....[229]....
        /*04c8*/ 	.word	0x0500000f


	//   ....[230]....
        /*04cc*/ 	.word	0x0500000f


	//   ....[231]....
        /*04d0*/ 	.word	0x0500000f


	//   ....[232]....
        /*04d4*/ 	.word	0x0500000f


	//   ....[233]....
        /*04d8*/ 	.word	0x0500000f


	//   ....[234]....
        /*04dc*/ 	.word	0x0500000f


	//   ....[235]....
        /*04e0*/ 	.word	0x0500000f


	//   ....[236]....
        /*04e4*/ 	.word	0x0500000f


	//   ....[237]....
        /*04e8*/ 	.word	0x0500000f


	//   ....[238]....
        /*04ec*/ 	.word	0x0500000f


	//   ....[239]....
        /*04f0*/ 	.word	0x0500000f


	//   ....[240]....
        /*04f4*/ 	.word	0x0500000f


	//   ....[241]....
        /*04f8*/ 	.word	0x0500000f


	//   ....[242]....
        /*04fc*/ 	.word	0x0500000f


	//   ....[243]....
        /*0500*/ 	.word	0x0500000f


	//   ....[244]....
        /*0504*/ 	.word	0x0500000f


	//   ....[245]....
        /*0508*/ 	.word	0x0500000f


	//   ....[246]....
        /*050c*/ 	.word	0x0500000f


	//   ....[247]....
        /*0510*/ 	.word	0x0500000f


	//   ....[248]....
        /*0514*/ 	.word	0x0500000f


	//   ....[249]....
        /*0518*/ 	.word	0x0500000f


	//   ....[250]....
        /*051c*/ 	.word	0x0500000f


	//   ....[251]....
        /*0520*/ 	.word	0x0500000f


	//   ....[252]....
        /*0524*/ 	.word	0x0500000f


	//   ....[253]....
        /*0528*/ 	.word	0x0500000f


	//   ....[254]....
        /*052c*/ 	.word	0x0500000f


	//   ....[255]....
        /*0530*/ 	.word	0x0500000f


	//   ....[0]....
        /*0534*/ 	.word	0x0500000f


	//   ....[1]....
        /*0538*/ 	.word	0x0500000f


	//   ....[2]....
        /*053c*/ 	.word	0x0500000f


	//   ....[3]....
        /*0540*/ 	.word	0x0500000f


	//   ....[4]....
        /*0544*/ 	.word	0x0500000f


	//   ....[5]....
        /*0548*/ 	.word	0x0500000f


	//   ....[6]....
        /*054c*/ 	.word	0x0500000f


	//   ....[7]....
        /*0550*/ 	.word	0x0500000f


	//   ....[8]....
        /*0554*/ 	.word	0x0500000f


	//   ....[9]....
        /*0558*/ 	.word	0x0500000f


	//   ....[10]....
        /*055c*/ 	.word	0x0500000f


	//   ....[11]....
        /*0560*/ 	.word	0x0500000f


	//   ....[12]....
        /*0564*/ 	.word	0x0500000f


	//   ....[13]....
        /*0568*/ 	.word	0x0500000f


	//   ....[14]....
        /*056c*/ 	.word	0x0500000f


	//   ....[15]....
        /*0570*/ 	.word	0x0500000f


	//   ....[16]....
        /*0574*/ 	.word	0x0500000f


	//   ....[17]....
        /*0578*/ 	.word	0x0500000f


	//   ....[18]....
        /*057c*/ 	.word	0x0500000f


	//   ....[19]....
        /*0580*/ 	.word	0x0500000f


	//   ....[20]....
        /*0584*/ 	.word	0x0500000f


	//   ....[21]....
        /*0588*/ 	.word	0x0500000f


	//   ....[22]....
        /*058c*/ 	.word	0x0500000f


	//   ....[23]....
        /*0590*/ 	.word	0x0500000f


	//   ....[24]....
        /*0594*/ 	.word	0x0500000f


	//   ....[25]....
        /*0598*/ 	.word	0x0500000f


	//   ....[26]....
        /*059c*/ 	.word	0x0500000f


	//   ....[27]....
        /*05a0*/ 	.word	0x0500000f


	//   ....[28]....
        /*05a4*/ 	.word	0x0500000f


	//   ....[29]....
        /*05a8*/ 	.word	0x0500000f


	//   ....[30]....
        /*05ac*/ 	.word	0x0500000f


	//   ....[31]....
        /*05b0*/ 	.word	0x0500000f


	//   ....[32]....
        /*05b4*/ 	.word	0x0500000f


	//   ....[33]....
        /*05b8*/ 	.word	0x0500000f


	//   ....[34]....
        /*05bc*/ 	.word	0x0500000f


	//   ....[35]....
        /*05c0*/ 	.word	0x0500000f


	//   ....[36]....
        /*05c4*/ 	.word	0x0500000f


	//   ....[37]....
        /*05c8*/ 	.word	0x0500000f


	//   ....[38]....
        /*05cc*/ 	.word	0x0500000f


	//   ....[39]....
        /*05d0*/ 	.word	0x0500000f


	//   ....[40]....
        /*05d4*/ 	.word	0x0500000f


	//   ....[41]....
        /*05d8*/ 	.word	0x0500000f


	//   ....[42]....
        /*05dc*/ 	.word	0x0500000f


	//----- nvinfo : EIATTR_COOP_GROUP_INSTR_OFFSETS
	.align		4
.L_115:
        /*05e0*/ 	.byte	0x04, 0x28
        /*05e2*/ 	.short	(.L_117 - .L_116)


	//   ....[0]....
.L_116:
        /*05e4*/ 	.word	0x00000080


	//   ....[1]....
        /*05e8*/ 	.word	0x00000090


	//   ....[2]....
        /*05ec*/ 	.word	0x000002d0


	//   ....[3]....
        /*05f0*/ 	.word	0x00000430


	//   ....[4]....
        /*05f4*/ 	.word	0x00000550


	//   ....[5]....
        /*05f8*/ 	.word	0x000006b0


	//   ....[6]....
        /*05fc*/ 	.word	0x00001620


	//   ....[7]....
        /*0600*/ 	.word	0x00002c00


	//   ....[8]....
        /*0604*/ 	.word	0x00002d00


	//   ....[9]....
        /*0608*/ 	.word	0x00003370


	//   ....[10]....
        /*060c*/ 	.word	0x000033e0


	//   ....[11]....
        /*0610*/ 	.word	0x00005a30


	//   ....[12]....
        /*0614*/ 	.word	0x00005a40


	//   ....[13]....
        /*0618*/ 	.word	0x00005a70


	//   ....[14]....
        /*061c*/ 	.word	0x00005a80


	//   ....[15]....
        /*0620*/ 	.word	0x00007570


	//   ....[16]....
        /*0624*/ 	.word	0x00007580


	//   ....[17]....
        /*0628*/ 	.word	0x00007600


	//   ....[18]....
        /*062c*/ 	.word	0x00007610


	//   ....[19]....
        /*0630*/ 	.word	0x000085a0


	//   ....[20]....
        /*0634*/ 	.word	0x000085b0


	//   ....[21]....
        /*0638*/ 	.word	0x000085c0


	//   ....[22]....
        /*063c*/ 	.word	0x000085d0


	//   ....[23]....
        /*0640*/ 	.word	0x000085e0


	//   ....[24]....
        /*0644*/ 	.word	0x000085f0


	//   ....[25]....
        /*0648*/ 	.word	0x00008600


	//   ....[26]....
        /*064c*/ 	.word	0x00008610


	//   ....[27]....
        /*0650*/ 	.word	0x00008640


	//   ....[28]....
        /*0654*/ 	.word	0x00008650


	//   ....[29]....
        /*0658*/ 	.word	0x00008680


	//   ....[30]....
        /*065c*/ 	.word	0x00008690


	//   ....[31]....
        /*0660*/ 	.word	0x000086f0


	//   ....[32]....
        /*0664*/ 	.word	0x00008700


	//   ....[33]....
        /*0668*/ 	.word	0x00008710


	//   ....[34]....
        /*066c*/ 	.word	0x00008740


	//   ....[35]....
        /*0670*/ 	.word	0x00008770


	//   ....[36]....
        /*0674*/ 	.word	0x00008780


	//   ....[37]....
        /*0678*/ 	.word	0x00008790


	//   ....[38]....
        /*067c*/ 	.word	0x000087a0


	//   ....[39]....
        /*0680*/ 	.word	0x000087d0


	//   ....[40]....
        /*0684*/ 	.word	0x000087e0


	//   ....[41]....
        /*0688*/ 	.word	0x000087f0


	//   ....[42]....
        /*068c*/ 	.word	0x00008800


	//   ....[43]....
        /*0690*/ 	.word	0x00008810


	//   ....[44]....
        /*0694*/ 	.word	0x00008820


	//   ....[45]....
        /*0698*/ 	.word	0x00008830


	//   ....[46]....
        /*069c*/ 	.word	0x00008840


	//   ....[47]....
        /*06a0*/ 	.word	0x00008850


	//   ....[48]....
        /*06a4*/ 	.word	0x00008860


	//   ....[49]....
        /*06a8*/ 	.word	0x00008890


	//   ....[50]....
        /*06ac*/ 	.word	0x000088c0


	//   ....[51]....
        /*06b0*/ 	.word	0x00008ef0


	//   ....[52]....
        /*06b4*/ 	.word	0x00008f20


	//   ....[53]....
        /*06b8*/ 	.word	0x00008f50


	//   ....[54]....
        /*06bc*/ 	.word	0x00008f80


	//   ....[55]....
        /*06c0*/ 	.word	0x00009560


	//   ....[56]....
        /*06c4*/ 	.word	0x00009590


	//   ....[57]....
        /*06c8*/ 	.word	0x00009650


	//   ....[58]....
        /*06cc*/ 	.word	0x00009670


	//   ....[59]....
        /*06d0*/ 	.word	0x00009730


	//   ....[60]....
        /*06d4*/ 	.word	0x00009750


	//   ....[61]....
        /*06d8*/ 	.word	0x00009820


	//   ....[62]....
        /*06dc*/ 	.word	0x00009840


	//   ....[63]....
        /*06e0*/ 	.word	0x0000a110


	//   ....[64]....
        /*06e4*/ 	.word	0x0000a140


	//   ....[65]....
        /*06e8*/ 	.word	0x0000a210


	//   ....[66]....
        /*06ec*/ 	.word	0x0000a230


	//   ....[67]....
        /*06f0*/ 	.word	0x0000a2f0


	//   ....[68]....
        /*06f4*/ 	.word	0x0000a310


	//   ....[69]....
        /*06f8*/ 	.word	0x0000a3e0


	//   ....[70]....
        /*06fc*/ 	.word	0x0000a400


	//   ....[71]....
        /*0700*/ 	.word	0x0000a540


	//   ....[72]....
        /*0704*/ 	.word	0x0000a6f0


	//   ....[73]....
        /*0708*/ 	.word	0x0000a720


	//   ....[74]....
        /*070c*/ 	.word	0x0000a750


	//   ....[75]....
        /*0710*/ 	.word	0x0000a780


	//   ....[76]....
        /*0714*/ 	.word	0x0000a7b0


	//   ....[77]....
        /*0718*/ 	.word	0x0000a7f0


	//   ....[78]....
        /*071c*/ 	.word	0x0000a940


	//   ....[79]....
        /*0720*/ 	.word	0x0000a970


	//   ....[80]....
        /*0724*/ 	.word	0x0000a9a0


	//   ....[81]....
        /*0728*/ 	.word	0x0000a9d0


	//   ....[82]....
        /*072c*/ 	.word	0x0000aa00


	//   ....[83]....
        /*0730*/ 	.word	0x0000aa40


	//   ....[84]....
        /*0734*/ 	.word	0x0000aac0


	//   ....[85]....
        /*0738*/ 	.word	0x0000ab00


	//   ....[86]....
        /*073c*/ 	.word	0x0000ab90


	//   ....[87]....
        /*0740*/ 	.word	0x0000c640


	//   ....[88]....
        /*0744*/ 	.word	0x0000c670


	//   ....[89]....
        /*0748*/ 	.word	0x0000c710


	//   ....[90]....
        /*074c*/ 	.word	0x0000c720


	//   ....[91]....
        /*0750*/ 	.word	0x0000c770


	//   ....[92]....
        /*0754*/ 	.word	0x0000c780


	//   ....[93]....
        /*0758*/ 	.word	0x0000c7d0


	//   ....[94]....
        /*075c*/ 	.word	0x0000c7e0


	//   ....[95]....
        /*0760*/ 	.word	0x0000c830


	//   ....[96]....
        /*0764*/ 	.word	0x0000c840


	//   ....[97]....
        /*0768*/ 	.word	0x0000c890


	//   ....[98]....
        /*076c*/ 	.word	0x0000c8a0


	//   ....[99]....
        /*0770*/ 	.word	0x0000c8f0


	//   ....[100]....
        /*0774*/ 	.word	0x0000c900


	//   ....[101]....
        /*0778*/ 	.word	0x0000c910


	//   ....[102]....
        /*077c*/ 	.word	0x0000c960


	//   ....[103]....
        /*0780*/ 	.word	0x0000c9b0


	//   ....[104]....
        /*0784*/ 	.word	0x0000c9c0


	//   ....[105]....
        /*0788*/ 	.word	0x0000c9d0


	//   ....[106]....
        /*078c*/ 	.word	0x0000ca30


	//   ....[107]....
        /*0790*/ 	.word	0x0000cec0


	//   ....[108]....
        /*0794*/ 	.word	0x0000cef0


	//   ....[109]....
        /*0798*/ 	.word	0x0000cf20


	//   ....[110]....
        /*079c*/ 	.word	0x0000cf70


	//   ....[111]....
        /*07a0*/ 	.word	0x0000cf90


	//   ....[112]....
        /*07a4*/ 	.word	0x0000cff0


	//   ....[113]....
        /*07a8*/ 	.word	0x0000d030


	//   ....[114]....
        /*07ac*/ 	.word	0x0000d060


	//   ....[115]....
        /*07b0*/ 	.word	0x0000d0b0


	//   ....[116]....
        /*07b4*/ 	.word	0x0000d0e0


	//   ....[117]....
        /*07b8*/ 	.word	0x0000d130


	//   ....[118]....
        /*07bc*/ 	.word	0x0000d150


	//   ....[119]....
        /*07c0*/ 	.word	0x0000d190


	//   ....[120]....
        /*07c4*/ 	.word	0x0000d1c0


	//   ....[121]....
        /*07c8*/ 	.word	0x0000d1d0


	//   ....[122]....
        /*07cc*/ 	.word	0x0000d210


	//   ....[123]....
        /*07d0*/ 	.word	0x0000d270


	//   ....[124]....
        /*07d4*/ 	.word	0x0000d290


	//   ....[125]....
        /*07d8*/ 	.word	0x0000d2b0


	//   ....[126]....
        /*07dc*/ 	.word	0x0000d300


	//   ....[127]....
        /*07e0*/ 	.word	0x0000d9f0


	//   ....[128]....
        /*07e4*/ 	.word	0x0000da20


	//   ....[129]....
        /*07e8*/ 	.word	0x0000da50


	//   ....[130]....
        /*07ec*/ 	.word	0x0000da90


	//   ....[131]....
        /*07f0*/ 	.word	0x0000dae0


	//   ....[132]....
        /*07f4*/ 	.word	0x0000db00


	//   ....[133]....
        /*07f8*/ 	.word	0x0000db50


	//   ....[134]....
        /*07fc*/ 	.word	0x0000db70


	//   ....[135]....
        /*0800*/ 	.word	0x0000dbc0


	//   ....[136]....
        /*0804*/ 	.word	0x0000dbe0


	//   ....[137]....
        /*0808*/ 	.word	0x0000dc30


	//   ....[138]....
        /*080c*/ 	.word	0x0000dc50


	//   ....[139]....
        /*0810*/ 	.word	0x0000dca0


	//   ....[140]....
        /*0814*/ 	.word	0x0000dcc0


	//   ....[141]....
        /*0818*/ 	.word	0x0000dd00


	//   ....[142]....
        /*081c*/ 	.word	0x0000dd20


	//   ....[143]....
        /*0820*/ 	.word	0x0000e650


	//   ....[144]....
        /*0824*/ 	.word	0x0000e670


	//   ....[145]....
        /*0828*/ 	.word	0x0000e680


	//   ....[146]....
        /*082c*/ 	.word	0x0000e690


	//   ....[147]....
        /*0830*/ 	.word	0x0000e6a0


	//   ....[148]....
        /*0834*/ 	.word	0x0000e6b0


	//   ....[149]....
        /*0838*/ 	.word	0x0000e700


	//   ....[150]....
        /*083c*/ 	.word	0x0000e740


	//   ....[151]....
        /*0840*/ 	.word	0x0000e770


	//   ....[152]....
        /*0844*/ 	.word	0x0000e780


	//   ....[153]....
        /*0848*/ 	.word	0x0000e7c0


	//   ....[154]....
        /*084c*/ 	.word	0x0000e7d0


	//   ....[155]....
        /*0850*/ 	.word	0x0000e810


	//   ....[156]....
        /*0854*/ 	.word	0x0000e820


	//   ....[157]....
        /*0858*/ 	.word	0x0000e860


	//   ....[158]....
        /*085c*/ 	.word	0x0000e870


	//   ....[159]....
        /*0860*/ 	.word	0x0000e880


	//   ....[160]....
        /*0864*/ 	.word	0x0000e890


	//   ....[161]....
        /*0868*/ 	.word	0x0000e8a0


	//   ....[162]....
        /*086c*/ 	.word	0x0000e940


	//   ....[163]....
        /*0870*/ 	.word	0x0000ed00


	//   ....[164]....
        /*0874*/ 	.word	0x0000ed10


	//   ....[165]....
        /*0878*/ 	.word	0x0000ed20


	//   ....[166]....
        /*087c*/ 	.word	0x0000ed30


	//   ....[167]....
        /*0880*/ 	.word	0x0000ed40


	//   ....[168]....
        /*0884*/ 	.word	0x0000ed50


	//   ....[169]....
        /*0888*/ 	.word	0x0000ed70


	//   ....[170]....
        /*088c*/ 	.word	0x0000edc0


	//   ....[171]....
        /*0890*/ 	.word	0x0000ee00


	//   ....[172]....
        /*0894*/ 	.word	0x0000ee20


	//   ....[173]....
        /*0898*/ 	.word	0x0000ee40


	//   ....[174]....
        /*089c*/ 	.word	0x0000ee70


	//   ....[175]....
        /*08a0*/ 	.word	0x0000ee90


	//   ....[176]....
        /*08a4*/ 	.word	0x0000eec0


	//   ....[177]....
        /*08a8*/ 	.word	0x0000eee0


	//   ....[178]....
        /*08ac*/ 	.word	0x0000ef10


	//   ....[179]....
        /*08b0*/ 	.word	0x0000ef20


	//   ....[180]....
        /*08b4*/ 	.word	0x0000ef30


	//   ....[181]....
        /*08b8*/ 	.word	0x0000ef40


	//   ....[182]....
        /*08bc*/ 	.word	0x0000ef50


	//   ....[183]....
        /*08c0*/ 	.word	0x000101c0


	//   ....[184]....
        /*08c4*/ 	.word	0x000101f0


	//   ....[185]....
        /*08c8*/ 	.word	0x00010220


	//   ....[186]....
        /*08cc*/ 	.word	0x00010230


	//   ....[187]....
        /*08d0*/ 	.word	0x00010260


	//   ....[188]....
        /*08d4*/ 	.word	0x00010270


	//   ....[189]....
        /*08d8*/ 	.word	0x000102a0


	//   ....[190]....
        /*08dc*/ 	.word	0x000102e0


	//   ....[191]....
        /*08e0*/ 	.word	0x00010420


	//   ....[192]....
        /*08e4*/ 	.word	0x00010450


	//   ....[193]....
        /*08e8*/ 	.word	0x00010480


	//   ....[194]....
        /*08ec*/ 	.word	0x000104b0


	//   ....[195]....
        /*08f0*/ 	.word	0x000104e0


	//   ....[196]....
        /*08f4*/ 	.word	0x00010520


	//   ....[197]....
        /*08f8*/ 	.word	0x000105b0


	//   ....[198]....
        /*08fc*/ 	.word	0x000105f0


	//   ....[199]....
        /*0900*/ 	.word	0x00010680


	//   ....[200]....
        /*0904*/ 	.word	0x00010aa0


	//   ....[201]....
        /*0908*/ 	.word	0x00010ff0


	//   ....[202]....
        /*090c*/ 	.word	0x000110d0


	//   ....[203]....
        /*0910*/ 	.word	0x000111c0


	//   ....[204]....
        /*0914*/ 	.word	0x00011220


	//   ....[205]....
        /*0918*/ 	.word	0x000112e0


	//   ....[206]....
        /*091c*/ 	.word	0x00011340


	//   ....[207]....
        /*0920*/ 	.word	0x00011400


	//   ....[208]....
        /*0924*/ 	.word	0x00011460


	//   ....[209]....
        /*0928*/ 	.word	0x00011520


	//   ....[210]....
        /*092c*/ 	.word	0x00011580


	//   ....[211]....
        /*0930*/ 	.word	0x00011640


	//   ....[212]....
        /*0934*/ 	.word	0x000116a0


	//   ....[213]....
        /*0938*/ 	.word	0x00011760


	//   ....[214]....
        /*093c*/ 	.word	0x000117c0


	//   ....[215]....
        /*0940*/ 	.word	0x00011880


	//   ....[216]....
        /*0944*/ 	.word	0x000118e0


	//   ....[217]....
        /*0948*/ 	.word	0x000119a0


	//   ....[218]....
        /*094c*/ 	.word	0x00011a00


	//   ....[219]....
        /*0950*/ 	.word	0x00011ac0


	//   ....[220]....
        /*0954*/ 	.word	0x00011b20


	//   ....[221]....
        /*0958*/ 	.word	0x00011bf0


	//   ....[222]....
        /*095c*/ 	.word	0x00011db0


	//   ....[223]....
        /*0960*/ 	.word	0x00011e40


	//   ....[224]....
        /*0964*/ 	.word	0x00011f10


	//   ....[225]....
        /*0968*/ 	.word	0x00011f60


	//   ....[226]....
        /*096c*/ 	.word	0x00012030


	//   ....[227]....
        /*0970*/ 	.word	0x00012080


	//   ....[228]....
        /*0974*/ 	.word	0x00012100


	//   ....[229]....
        /*0978*/ 	.word	0x000121b0


	//   ....[230]....
        /*097c*/ 	.word	0x00012230


	//   ....[231]....
        /*0980*/ 	.word	0x000122e0


	//   ....[232]....
        /*0984*/ 	.word	0x00012360


	//   ....[233]....
        /*0988*/ 	.word	0x00012410


	//   ....[234]....
        /*098c*/ 	.word	0x00012490


	//   ....[235]....
        /*0990*/ 	.word	0x00012530


	//   ....[236]....
        /*0994*/ 	.word	0x000125b0


	//   ....[237]....
        /*0998*/ 	.word	0x00012650


	//   ....[238]....
        /*099c*/ 	.word	0x000126c0


	//   ....[239]....
        /*09a0*/ 	.word	0x00012770


	//   ....[240]....
        /*09a4*/ 	.word	0x000127f0


	//   ....[241]....
        /*09a8*/ 	.word	0x00012890


	//   ....[242]....
        /*09ac*/ 	.word	0x00012930


	//   ....[243]....
        /*09b0*/ 	.word	0x000129a0


	//   ....[244]....
        /*09b4*/ 	.word	0x00012a20


	//   ....[245]....
        /*09b8*/ 	.word	0x00012ad0


	//   ....[246]....
        /*09bc*/ 	.word	0x00012b30


	//   ....[247]....
        /*09c0*/ 	.word	0x00012bf0


	//   ....[248]....
        /*09c4*/ 	.word	0x00012c50


	//   ....[249]....
        /*09c8*/ 	.word	0x00012d10


	//   ....[250]....
        /*09cc*/ 	.word	0x00012d70


	//   ....[251]....
        /*09d0*/ 	.word	0x00012e30


	//   ....[252]....
        /*09d4*/ 	.word	0x00012e90


	//   ....[253]....
        /*09d8*/ 	.word	0x00012f40


	//   ....[254]....
        /*09dc*/ 	.word	0x00012fa0


	//   ....[255]....
        /*09e0*/ 	.word	0x00013060


	//   ....[0]....
        /*09e4*/ 	.word	0x000130c0


	//   ....[1]....
        /*09e8*/ 	.word	0x00013160


	//   ....[2]....
        /*09ec*/ 	.word	0x00013290


	//   ....[3]....
        /*09f0*/ 	.word	0x00013330


	//   ....[4]....
        /*09f4*/ 	.word	0x00013390


	//   ....[5]....
        /*09f8*/ 	.word	0x00013440


	//   ....[6]....
        /*09fc*/ 	.word	0x000134c0


	//   ....[7]....
        /*0a00*/ 	.word	0x00013550


	//   ....[8]....
        /*0a04*/ 	.word	0x000135e0


	//   ....[9]....
        /*0a08*/ 	.word	0x00013670


	//   ....[10]....
        /*0a0c*/ 	.word	0x000136d0


	//   ....[11]....
        /*0a10*/ 	.word	0x00013780


	//   ....[12]....
        /*0a14*/ 	.word	0x000137e0


	//   ....[13]....
        /*0a18*/ 	.word	0x00013890


	//   ....[14]....
        /*0a1c*/ 	.word	0x000138f0


	//   ....[15]....
        /*0a20*/ 	.word	0x000139a0


	//   ....[16]....
        /*0a24*/ 	.word	0x00013a00


	//   ....[17]....
        /*0a28*/ 	.word	0x00013ab0


	//   ....[18]....
        /*0a2c*/ 	.word	0x00013b40


	//   ....[19]....
        /*0a30*/ 	.word	0x00013bd0


	//   ....[20]....
        /*0a34*/ 	.word	0x00013c50


	//   ....[21]....
        /*0a38*/ 	.word	0x00013ce0


	//   ....[22]....
        /*0a3c*/ 	.word	0x00013dd0


	//   ....[23]....
        /*0a40*/ 	.word	0x00013e60


	//   ....[24]....
        /*0a44*/ 	.word	0x00013ec0


	//   ....[25]....
        /*0a48*/ 	.word	0x00013f70


	//   ....[26]....
        /*0a4c*/ 	.word	0x00013ff0


	//   ....[27]....
        /*0a50*/ 	.word	0x00014080


	//   ....[28]....
        /*0a54*/ 	.word	0x00014110


	//   ....[29]....
        /*0a58*/ 	.word	0x000141a0


	//   ....[30]....
        /*0a5c*/ 	.word	0x00014200


	//   ....[31]....
        /*0a60*/ 	.word	0x000142a0


	//   ....[32]....
        /*0a64*/ 	.word	0x00014300


	//   ....[33]....
        /*0a68*/ 	.word	0x000143a0


	//   ....[34]....
        /*0a6c*/ 	.word	0x00014400


	//   ....[35]....
        /*0a70*/ 	.word	0x000144a0


	//   ....[36]....
        /*0a74*/ 	.word	0x00014500


	//   ....[37]....
        /*0a78*/ 	.word	0x000145b0


	//   ....[38]....
        /*0a7c*/ 	.word	0x00014610


	//   ....[39]....
        /*0a80*/ 	.word	0x000146c0


	//   ....[40]....
        /*0a84*/ 	.word	0x00014720


	//   ....[41]....
        /*0a88*/ 	.word	0x000147d0


	//   ....[42]....
        /*0a8c*/ 	.word	0x00014a20


	//----- nvinfo : EIATTR_REG_RECONFIG
	.align		4
.L_117:
        /*0a90*/ 	.byte	0x01, 0x54
	.zero		2


	//----- nvinfo : EIATTR_SYSCALL_OFFSETS
	.align		4
        /*0a94*/ 	.byte	0x04, 0x46
        /*0a96*/ 	.short	(.L_119 - .L_118)


	//   ....[0]....
.L_118:
        /*0a98*/ 	.word	0x00001800


	//   ....[1]....
        /*0a9c*/ 	.word	0x0000b930


	//   ....[2]....
        /*0aa0*/ 	.word	0x0000baa0


	//   ....[3]....
        /*0aa4*/ 	.word	0x0000bbf0


	//   ....[4]....
        /*0aa8*/ 	.word	0x0000bd30


	//   ....[5]....
        /*0aac*/ 	.word	0x0000d670


	//----- nvinfo : EIATTR_MBARRIER_INSTR_OFFSETS
	.align		4
.L_119:
        /*0ab0*/ 	.byte	0x04, 0x39
        /*0ab2*/ 	.short	(.L_121 - .L_120)


	//   ....[0]....
.L_120:
        /*0ab4*/ 	.word	0x00000180
        /*0ab8*/ 	.word	0x000000ff
        /*0abc*/ 	.word	0x00022800
        /*0ac0*/ 	.short	0x0100
        /*0ac2*/ 	.byte	0x08
	.zero		1


	//   ....[1]....
        /*0ac4*/ 	.word	0x00000190
        /*0ac8*/ 	.word	0x000000ff
        /*0acc*/ 	.word	0x00022820
        /*0ad0*/ 	.short	0x0100
        /*0ad2*/ 	.byte	0x08
	.zero		1


	//   ....[2]....
        /*0ad4*/ 	.word	0x00000280
        /*0ad8*/ 	.word	0x000000ff
        /*0adc*/ 	.word	0x00022830
        /*0ae0*/ 	.short	0x0100
        /*0ae2*/ 	.byte	0x08
	.zero		1


	//   ....[3]....
        /*0ae4*/ 	.word	0x00000290
        /*0ae8*/ 	.word	0x000000ff
        /*0aec*/ 	.word	0x00022840
        /*0af0*/ 	.short	0x0100
        /*0af2*/ 	.byte	0x08
	.zero		1


	//   ....[4]....
        /*0af4*/ 	.word	0x000002a0
        /*0af8*/ 	.word	0x000000ff
        /*0afc*/ 	.word	0x00022838
        /*0b00*/ 	.short	0x0100
        /*0b02*/ 	.byte	0x08
	.zero		1


	//   ....[5]....
        /*0b04*/ 	.word	0x000002b0
        /*0b08*/ 	.word	0x000000ff
        /*0b0c*/ 	.word	0x00022848
        /*0b10*/ 	.short	0x0100
        /*0b12*/ 	.byte	0x08
	.zero		1


	//   ....[6]....
        /*0b14*/ 	.word	0x000003e0
        /*0b18*/ 	.word	0x000000ff
        /*0b1c*/ 	.word	0x00022850
        /*0b20*/ 	.short	0x0100
        /*0b22*/ 	.byte	0x08
	.zero		1


	//   ....[7]....
        /*0b24*/ 	.word	0x000003f0
        /*0b28*/ 	.word	0x000000ff
        /*0b2c*/ 	.word	0x00022860
        /*0b30*/ 	.short	0x0100
        /*0b32*/ 	.byte	0x08
	.zero		1


	//   ....[8]....
        /*0b34*/ 	.word	0x00000400
        /*0b38*/ 	.word	0x000000ff
        /*0b3c*/ 	.word	0x00022858
        /*0b40*/ 	.short	0x0100
        /*0b42*/ 	.byte	0x08
	.zero		1


	//   ....[9]....
        /*0b44*/ 	.word	0x00000410
        /*0b48*/ 	.word	0x000000ff
        /*0b4c*/ 	.word	0x00022868
        /*0b50*/ 	.short	0x0100
        /*0b52*/ 	.byte	0x08
	.zero		1


	//   ....[10]....
        /*0b54*/ 	.word	0x00000500
        /*0b58*/ 	.word	0x000000ff
        /*0b5c*/ 	.word	0x00022870
        /*0b60*/ 	.short	0x0100
        /*0b62*/ 	.byte	0x06
	.zero		1


	//   ....[11]....
        /*0b64*/ 	.word	0x00000510
        /*0b68*/ 	.word	0x000000ff
        /*0b6c*/ 	.word	0x00022880
        /*0b70*/ 	.short	0x0100
        /*0b72*/ 	.byte	0x06
	.zero		1


	//   ....[12]....
        /*0b74*/ 	.word	0x00000520
        /*0b78*/ 	.word	0x000000ff
        /*0b7c*/ 	.word	0x00022878
        /*0b80*/ 	.short	0x0100
        /*0b82*/ 	.byte	0x06
	.zero		1


	//   ....[13]....
        /*0b84*/ 	.word	0x00000530
        /*0b88*/ 	.word	0x000000ff
        /*0b8c*/ 	.word	0x00022888
        /*0b90*/ 	.short	0x0100
        /*0b92*/ 	.byte	0x06
	.zero		1


	//   ....[14]....
        /*0b94*/ 	.word	0x00000660
        /*0b98*/ 	.word	0x000000ff
        /*0b9c*/ 	.word	0x00022890
        /*0ba0*/ 	.short	0x0100
        /*0ba2*/ 	.byte	0x08
	.zero		1


	//   ....[15]....
        /*0ba4*/ 	.word	0x00000670
        /*0ba8*/ 	.word	0x000000ff
        /*0bac*/ 	.word	0x000228a0
        /*0bb0*/ 	.short	0x0100
        /*0bb2*/ 	.byte	0x08
	.zero		1


	//   ....[16]....
        /*0bb4*/ 	.word	0x00000680
        /*0bb8*/ 	.word	0x000000ff
        /*0bbc*/ 	.word	0x00022898
        /*0bc0*/ 	.short	0x0100
        /*0bc2*/ 	.byte	0x08
	.zero		1


	//   ....[17]....
        /*0bc4*/ 	.word	0x00000690
        /*0bc8*/ 	.word	0x000000ff
        /*0bcc*/ 	.word	0x000228a8
        /*0bd0*/ 	.short	0x0100
        /*0bd2*/ 	.byte	0x08
	.zero		1


	//   ....[18]....
        /*0bd4*/ 	.word	0x000007e0
        /*0bd8*/ 	.word	0x000000ff
        /*0bdc*/ 	.word	0x000228b0
        /*0be0*/ 	.short	0x0100
        /*0be2*/ 	.byte	0x08
	.zero		1


	//   ....[19]....
        /*0be4*/ 	.word	0x000007f0
        /*0be8*/ 	.word	0x000000ff
        /*0bec*/ 	.word	0x000228c0
        /*0bf0*/ 	.short	0x0100
        /*0bf2*/ 	.byte	0x08
	.zero		1


	//   ....[20]....
        /*0bf4*/ 	.word	0x00000800
        /*0bf8*/ 	.word	0x000000ff
        /*0bfc*/ 	.word	0x000228b8
        /*0c00*/ 	.short	0x0100
        /*0c02*/ 	.byte	0x08
	.zero		1


	//   ....[21]....
        /*0c04*/ 	.word	0x00000810
        /*0c08*/ 	.word	0x000000ff
        /*0c0c*/ 	.word	0x000228c8
        /*0c10*/ 	.short	0x0100
        /*0c12*/ 	.byte	0x08
	.zero		1


	//   ....[22]....
        /*0c14*/ 	.word	0x00001880
        /*0c18*/ 	.word	0x000000ff
        /*0c1c*/ 	.word	0x00022800
        /*0c20*/ 	.short	0x010a
        /*0c22*/ 	.byte	0x33
	.zero		1


	//   ....[23]....
        /*0c24*/ 	.word	0x00001900
        /*0c28*/ 	.word	0x00000005
        /*0c2c*/ 	.word	0x00022830
        /*0c30*/ 	.short	0x010a
        /*0c32*/ 	.byte	0x3f
	.zero		1


	//   ....[24]....
        /*0c34*/ 	.word	0x00001940
        /*0c38*/ 	.word	0x00000005
        /*0c3c*/ 	.word	0x00022830
        /*0c40*/ 	.short	0x010a
        /*0c42*/ 	.byte	0x3f
	.zero		1


	//   ....[25]....
        /*0c44*/ 	.word	0x00002310
        /*0c48*/ 	.word	0x000000ff
        /*0c4c*/ 	.word	0x00000000
        /*0c50*/ 	.short	0x0101
        /*0c52*/ 	.byte	0x06
	.zero		1


	//   ....[26]....
        /*0c54*/ 	.word	0x00004950
        /*0c58*/ 	.word	0x000000ff
        /*0c5c*/ 	.word	0x00022830
        /*0c60*/ 	.short	0x010a
        /*0c62*/ 	.byte	0x06
	.zero		1


	//   ....[27]....
        /*0c64*/ 	.word	0x00004990
        /*0c68*/ 	.word	0x000000ff
        /*0c6c*/ 	.word	0x00022830
        /*0c70*/ 	.short	0x010a
        /*0c72*/ 	.byte	0x06
	.zero		1


	//   ....[28]....
        /*0c74*/ 	.word	0x00005230
        /*0c78*/ 	.word	0x000000ff
        /*0c7c*/ 	.word	0x00022850
        /*0c80*/ 	.short	0x010a
        /*0c82*/ 	.byte	0x06
	.zero		1


	//   ....[29]....
        /*0c84*/ 	.word	0x00005270
        /*0c88*/ 	.word	0x000000ff
        /*0c8c*/ 	.word	0x00022850
        /*0c90*/ 	.short	0x010a
        /*0c92*/ 	.byte	0x06
	.zero		1


	//   ....[30]....
        /*0c94*/ 	.word	0x000055b0
        /*0c98*/ 	.word	0x000000ff
        /*0c9c*/ 	.word	0x00000000
        /*0ca0*/ 	.short	0x0101
        /*0ca2*/ 	.byte	0x06
	.zero		1


	//   ....[31]....
        /*0ca4*/ 	.word	0x00006b80
        /*0ca8*/ 	.word	0x000000ff
        /*0cac*/ 	.word	0x00000000
        /*0cb0*/ 	.short	0x0101
        /*0cb2*/ 	.byte	0x06
	.zero		1


	//   ....[32]....
        /*0cb4*/ 	.word	0x00007230
        /*0cb8*/ 	.word	0x000000ff
        /*0cbc*/ 	.word	0x00022850
        /*0cc0*/ 	.short	0x010a
        /*0cc2*/ 	.byte	0x09
	.zero		1


	//   ....[33]....
        /*0cc4*/ 	.word	0x00007270
        /*0cc8*/ 	.word	0x000000ff
        /*0ccc*/ 	.word	0x00022850
        /*0cd0*/ 	.short	0x010a
        /*0cd2*/ 	.byte	0x09
	.zero		1


	//   ....[34]....
        /*0cd4*/ 	.word	0x000079d0
        /*0cd8*/ 	.word	0x000000ff
        /*0cdc*/ 	.word	0x00000000
        /*0ce0*/ 	.short	0x0101
        /*0ce2*/ 	.byte	0x04
	.zero		1


	//   ....[35]....
        /*0ce4*/ 	.word	0x00009550
        /*0ce8*/ 	.word	0x00000003
        /*0cec*/ 	.word	0x00000000
        /*0cf0*/ 	.short	0x0101
        /*0cf2*/ 	.byte	0x3f
	.zero		1


	//   ....[36]....
        /*0cf4*/ 	.word	0x0000c300
        /*0cf8*/ 	.word	0x00000000
        /*0cfc*/ 	.word	0x00022880
        /*0d00*/ 	.short	0x010a
        /*0d02*/ 	.byte	0x3f
	.zero		1


	//   ....[37]....
        /*0d04*/ 	.word	0x0000cb90
        /*0d08*/ 	.word	0x00000000
        /*0d0c*/ 	.word	0x00022870
        /*0d10*/ 	.short	0x0107
        /*0d12*/ 	.byte	0x3f
	.zero		1


	//   ....[38]....
        /*0d14*/ 	.word	0x0000cc50
        /*0d18*/ 	.word	0x00000000
        /*0d1c*/ 	.word	0x00022870
        /*0d20*/ 	.short	0x0101
        /*0d22*/ 	.byte	0x3f
	.zero		1


	//   ....[39]....
        /*0d24*/ 	.word	0x0000cc80
        /*0d28*/ 	.word	0x00000000
        /*0d2c*/ 	.word	0x00022840
        /*0d30*/ 	.short	0x010a
        /*0d32*/ 	.byte	0x3f
	.zero		1


	//   ....[40]....
        /*0d34*/ 	.word	0x0000d3a0
        /*0d38*/ 	.word	0x00000000
        /*0d3c*/ 	.word	0x00022830
        /*0d40*/ 	.short	0x0107
        /*0d42*/ 	.byte	0x3f
	.zero		1


	//   ....[41]....
        /*0d44*/ 	.word	0x0000d460
        /*0d48*/ 	.word	0x00000000
        /*0d4c*/ 	.word	0x00022830
        /*0d50*/ 	.short	0x0101
        /*0d52*/ 	.byte	0x3f
	.zero		1


	//   ....[42]....
        /*0d54*/ 	.word	0x0000ddd0
        /*0d58*/ 	.word	0x00000016
        /*0d5c*/ 	.word	0x00022800
        /*0d60*/ 	.short	0x0107
        /*0d62*/ 	.byte	0x3f
	.zero		1


	//   ....[43]....
        /*0d64*/ 	.word	0x0000dec0
        /*0d68*/ 	.word	0x00000016
        /*0d6c*/ 	.word	0x00022800
        /*0d70*/ 	.short	0x0101
        /*0d72*/ 	.byte	0x3f
	.zero		1


	//   ....[44]....
        /*0d74*/ 	.word	0x0000dee0
        /*0d78*/ 	.word	0x00000016
        /*0d7c*/ 	.word	0x00022820
        /*0d80*/ 	.short	0x010a
        /*0d82*/ 	.byte	0x3f
	.zero		1


	//   ....[45]....
        /*0d84*/ 	.word	0x0000e3e0
        /*0d88*/ 	.word	0x00000000
        /*0d8c*/ 	.word	0x00022880
        /*0d90*/ 	.short	0x010a
        /*0d92*/ 	.byte	0x3f
	.zero		1


	//   ....[46]....
        /*0d94*/ 	.word	0x0000e9c0
        /*0d98*/ 	.word	0x00000000
        /*0d9c*/ 	.word	0x00022870
        /*0da0*/ 	.short	0x0107
        /*0da2*/ 	.byte	0x3f
	.zero		1


	//   ....[47]....
        /*0da4*/ 	.word	0x0000ea80
        /*0da8*/ 	.word	0x00000000
        /*0dac*/ 	.word	0x00022870
        /*0db0*/ 	.short	0x0101
        /*0db2*/ 	.byte	0x3f
	.zero		1


	//   ....[48]....
        /*0db4*/ 	.word	0x0000eab0
        /*0db8*/ 	.word	0x00000000
        /*0dbc*/ 	.word	0x00022840
        /*0dc0*/ 	.short	0x010a
        /*0dc2*/ 	.byte	0x3f
	.zero		1


	//   ....[49]....
        /*0dc4*/ 	.word	0x0000f060
        /*0dc8*/ 	.word	0x00000000
        /*0dcc*/ 	.word	0x00022830
        /*0dd0*/ 	.short	0x0107
        /*0dd2*/ 	.byte	0x3f
	.zero		1


	//   ....[50]....
        /*0dd4*/ 	.word	0x0000f120
        /*0dd8*/ 	.word	0x00000000
        /*0ddc*/ 	.word	0x00022830
        /*0de0*/ 	.short	0x0101
        /*0de2*/ 	.byte	0x3f
	.zero		1


	//   ....[51]....
        /*0de4*/ 	.word	0x0000f1b0
        /*0de8*/ 	.word	0x00000011
        /*0dec*/ 	.word	0x00022870
        /*0df0*/ 	.short	0x010a
        /*0df2*/ 	.byte	0x3f
	.zero		1


	//   ....[52]....
        /*0df4*/ 	.word	0x0000f240
        /*0df8*/ 	.word	0x00000011
        /*0dfc*/ 	.word	0x00022860
        /*0e00*/ 	.short	0x010a
        /*0e02*/ 	.byte	0x3f
	.zero		1


	//   ....[53]....
        /*0e04*/ 	.word	0x0000f740
        /*0e08*/ 	.word	0x00000011
        /*0e0c*/ 	.word	0x00022850
        /*0e10*/ 	.short	0x0101
        /*0e12*/ 	.byte	0x3f
	.zero		1


	//   ....[54]....
        /*0e14*/ 	.word	0x0000f7d0
        /*0e18*/ 	.word	0x00000011
        /*0e1c*/ 	.word	0x00000000
        /*0e20*/ 	.short	0x0101
        /*0e22*/ 	.byte	0x3f
	.zero		1


	//   ....[55]....
        /*0e24*/ 	.word	0x0000f990
        /*0e28*/ 	.word	0x00000011
        /*0e2c*/ 	.word	0x00022870
        /*0e30*/ 	.short	0x010a
        /*0e32*/ 	.byte	0x3f
	.zero		1


	//   ....[56]....
        /*0e34*/ 	.word	0x0000fa20
        /*0e38*/ 	.word	0x00000011
        /*0e3c*/ 	.word	0x00022860
        /*0e40*/ 	.short	0x010a
        /*0e42*/ 	.byte	0x3f
	.zero		1


	//   ....[57]....
        /*0e44*/ 	.word	0x0000ff20
        /*0e48*/ 	.word	0x00000011
        /*0e4c*/ 	.word	0x00022850
        /*0e50*/ 	.short	0x0101
        /*0e52*/ 	.byte	0x3f
	.zero		1


	//   ....[58]....
        /*0e54*/ 	.word	0x0000ffd0
        /*0e58*/ 	.word	0x00000011
        /*0e5c*/ 	.word	0x00000000
        /*0e60*/ 	.short	0x0101
        /*0e62*/ 	.byte	0x3f
	.zero		1


	//   ....[59]....
        /*0e64*/ 	.word	0x00010a20
        /*0e68*/ 	.word	0x00000005
        /*0e6c*/ 	.word	0x00022820
        /*0e70*/ 	.short	0x010a
        /*0e72*/ 	.byte	0x3f
	.zero		1


	//   ....[60]....
        /*0e74*/ 	.word	0x00010ba0
        /*0e78*/ 	.word	0x00000003
        /*0e7c*/ 	.word	0x00022840
        /*0e80*/ 	.short	0x010a
        /*0e82*/ 	.byte	0x3f
	.zero		1


	//   ....[61]....
        /*0e84*/ 	.word	0x00010c40
        /*0e88*/ 	.word	0x00000005
        /*0e8c*/ 	.word	0x00022840
        /*0e90*/ 	.short	0x010a
        /*0e92*/ 	.byte	0x3f
	.zero		1


	//   ....[62]....
        /*0e94*/ 	.word	0x00010c80
        /*0e98*/ 	.word	0x00000003
        /*0e9c*/ 	.word	0x00022860
        /*0ea0*/ 	.short	0x010a
        /*0ea2*/ 	.byte	0x3f
	.zero		1


	//   ....[63]....
        /*0ea4*/ 	.word	0x00010cc0
        /*0ea8*/ 	.word	0x00000005
        /*0eac*/ 	.word	0x00022860
        /*0eb0*/ 	.short	0x010a
        /*0eb2*/ 	.byte	0x3f
	.zero		1


	//   ....[64]....
        /*0eb4*/ 	.word	0x00010d00
        /*0eb8*/ 	.word	0x00000003
        /*0ebc*/ 	.word	0x00022880
        /*0ec0*/ 	.short	0x010a
        /*0ec2*/ 	.byte	0x3f
	.zero		1


	//   ....[65]....
        /*0ec4*/ 	.word	0x00010d40
        /*0ec8*/ 	.word	0x00000005
        /*0ecc*/ 	.word	0x00022880
        /*0ed0*/ 	.short	0x010a
        /*0ed2*/ 	.byte	0x3f
	.zero		1


	//   ....[66]....
        /*0ed4*/ 	.word	0x00010db0
        /*0ed8*/ 	.word	0x00000003
        /*0edc*/ 	.word	0x00022800
        /*0ee0*/ 	.short	0x010a
        /*0ee2*/ 	.byte	0x3f
	.zero		1


	//   ....[67]....
        /*0ee4*/ 	.word	0x00010e00
        /*0ee8*/ 	.word	0x00000005
        /*0eec*/ 	.word	0x00022830
        /*0ef0*/ 	.short	0x010a
        /*0ef2*/ 	.byte	0x3f
	.zero		1


	//   ....[68]....
        /*0ef4*/ 	.word	0x00010e60
        /*0ef8*/ 	.word	0x00000004
        /*0efc*/ 	.word	0x00022830
        /*0f00*/ 	.short	0x010a
        /*0f02*/ 	.byte	0x3f
	.zero		1


	//   ....[69]....
        /*0f04*/ 	.word	0x00010ec0
        /*0f08*/ 	.word	0x00000004
        /*0f0c*/ 	.word	0x00022850
        /*0f10*/ 	.short	0x010a
        /*0f12*/ 	.byte	0x3f
	.zero		1


	//   ....[70]....
        /*0f14*/ 	.word	0x00010f20
        /*0f18*/ 	.word	0x00000007
        /*0f1c*/ 	.word	0x00022850
        /*0f20*/ 	.short	0x010a
        /*0f22*/ 	.byte	0x3f
	.zero		1


	//   ....[71]....
        /*0f24*/ 	.word	0x00011020
        /*0f28*/ 	.word	0x00000000
        /*0f2c*/ 	.word	0x00022880
        /*0f30*/ 	.short	0x010a
        /*0f32*/ 	.byte	0x3f
	.zero		1


	//   ....[72]....
        /*0f34*/ 	.word	0x00011d00
        /*0f38*/ 	.word	0x00000000
        /*0f3c*/ 	.word	0x00022840
        /*0f40*/ 	.short	0x010a
        /*0f42*/ 	.byte	0x3f
	.zero		1


	//   ....[73]....
        /*0f44*/ 	.word	0x00013190
        /*0f48*/ 	.word	0x00000016
        /*0f4c*/ 	.word	0x00022820
        /*0f50*/ 	.short	0x010a
        /*0f52*/ 	.byte	0x3f
	.zero		1


	//   ....[74]....
        /*0f54*/ 	.word	0x000131e0
        /*0f58*/ 	.word	0x00000000
        /*0f5c*/ 	.word	0x00022880
        /*0f60*/ 	.short	0x010a
        /*0f62*/ 	.byte	0x3f
	.zero		1


	//   ....[75]....
        /*0f64*/ 	.word	0x00013d20
        /*0f68*/ 	.word	0x00000000
        /*0f6c*/ 	.word	0x00022840
        /*0f70*/ 	.short	0x010a
        /*0f72*/ 	.byte	0x3f
	.zero		1


	//   ....[76]....
        /*0f74*/ 	.word	0x00014800
        /*0f78*/ 	.word	0x00000011
        /*0f7c*/ 	.word	0x00022870
        /*0f80*/ 	.short	0x010a
        /*0f82*/ 	.byte	0x3f
	.zero		1


	//   ....[77]....
        /*0f84*/ 	.word	0x00014850
        /*0f88*/ 	.word	0x00000011
        /*0f8c*/ 	.word	0x00022860
        /*0f90*/ 	.short	0x010a
        /*0f92*/ 	.byte	0x3f
	.zero		1


	//   ....[78]....
        /*0f94*/ 	.word	0x000148a0
        /*0f98*/ 	.word	0x00000011
        /*0f9c*/ 	.word	0x00022870
        /*0fa0*/ 	.short	0x010a
        /*0fa2*/ 	.byte	0x3f
	.zero		1


	//   ....[79]....
        /*0fa4*/ 	.word	0x000148f0
        /*0fa8*/ 	.word	0x00000011
        /*0fac*/ 	.word	0x00022860
        /*0fb0*/ 	.short	0x010a
        /*0fb2*/ 	.byte	0x3f
	.zero		1


	//   ....[80]....
        /*0fb4*/ 	.word	0x00014940
        /*0fb8*/ 	.word	0x00000005
        /*0fbc*/ 	.word	0x00022820
        /*0fc0*/ 	.short	0x010a
        /*0fc2*/ 	.byte	0x3f
	.zero		1


	//   ....[81]....
        /*0fc4*/ 	.word	0x00014ae0
        /*0fc8*/ 	.word	0x00000003
        /*0fcc*/ 	.word	0x00022840
        /*0fd0*/ 	.short	0x010a
        /*0fd2*/ 	.byte	0x3f
	.zero		1


	//   ....[82]....
        /*0fd4*/ 	.word	0x00014b30
        /*0fd8*/ 	.word	0x00000005
        /*0fdc*/ 	.word	0x00022840
        /*0fe0*/ 	.short	0x010a
        /*0fe2*/ 	.byte	0x3f
	.zero		1


	//   ....[83]....
        /*0fe4*/ 	.word	0x00014b80
        /*0fe8*/ 	.word	0x00000003
        /*0fec*/ 	.word	0x00022860
        /*0ff0*/ 	.short	0x010a
        /*0ff2*/ 	.byte	0x3f
	.zero		1


	//   ....[84]....
        /*0ff4*/ 	.word	0x00014bd0
        /*0ff8*/ 	.word	0x00000005
        /*0ffc*/ 	.word	0x00022860
        /*1000*/ 	.short	0x010a
        /*1002*/ 	.byte	0x3f
	.zero		1


	//   ....[85]....
        /*1004*/ 	.word	0x00014c20
        /*1008*/ 	.word	0x00000003
        /*100c*/ 	.word	0x00022880
        /*1010*/ 	.short	0x010a
        /*1012*/ 	.byte	0x3f
	.zero		1


	//----- nvinfo : EIATTR_NUM_MBARRIERS
	.align		4
.L_121:
        /*1014*/ 	.byte	0x03, 0x38
        /*1016*/ 	.short	0x0016


	//----- nvinfo : EIATTR_EXIT_INSTR_OFFSETS
	.align		4
        /*1018*/ 	.byte	0x04, 0x1c
        /*101a*/ 	.short	(.L_123 - .L_122)


	//   ....[0]....
.L_122:
        /*101c*/ 	.word	0x000009c0


	//   ....[1]....
        /*1020*/ 	.word	0x0000a4f0


	//   ....[2]....
        /*1024*/ 	.word	0x00010d90


	//----- nvinfo : EIATTR_MAX_THREADS
	.align		4
.L_123:
        /*1028*/ 	.byte	0x04, 0x05
        /*102a*/ 	.short	(.L_125 - .L_124)
.L_124:
        /*102c*/ 	.word	0x00000180
        /*1030*/ 	.word	0x00000001
        /*1034*/ 	.word	0x00000001


	//----- nvinfo : EIATTR_CRS_STACK_SIZE
	.align		4
.L_125:
        /*1038*/ 	.byte	0x04, 0x1e
        /*103a*/ 	.short	(.L_127 - .L_126)
.L_126:
        /*103c*/ 	.word	0x00000000


	//----- nvinfo : EIATTR_CBANK_PARAM_SIZE
	.align		4
.L_127:
        /*1040*/ 	.byte	0x03, 0x19
        /*1042*/ 	.short	0x0af0


	//----- nvinfo : EIATTR_PARAM_CBANK
	.align		4
        /*1044*/ 	.byte	0x04, 0x0a
        /*1046*/ 	.short	(.L_129 - .L_128)
	.align		4
.L_128:
        /*1048*/ 	.word	index@(.nv.constant0._ZN7cutlass13device_kernelIN5flash11enable_sm90INS1_16FlashAttnFwdSm90INS1_25CollectiveMainloopFwdSm90ILi2EN4cute5tupleIJNS5_1CILi1EEES8_S8_EEENS6_IJNS7_ILi128EEENS7_ILi160EEESA_EEELi128ENS_12float_e4m3_tEfNS_4arch4Sm90ELb0ELb0ELb0ELb1ELb1ELb0ELb0ELb1ELb1ELb1ELb0ELb0EEENS1_21CollectiveEpilogueFwdINS6_IJSA_SA_SB_EEES9_NS_10bfloat16_tESF_Li256ELb1ELb1ELb0ELb1EEENS1_36VarlenDynamicPersistentTileSchedulerILi128ELi160ELi256ELi128ELb0ELb1ELb1ELb0ELb1ELb1EEEEEEEEEvNT_6ParamsE)
        /*104c*/ 	.short	0x0210
        /*104e*/ 	.short	0x0af0


	//----- nvinfo : EIATTR_SW_WAR
	.align		4
.L_129:
        /*1050*/ 	.byte	0x04, 0x36
        /*1052*/ 	.short	(.L_131 - .L_130)
.L_130:
        /*1054*/ 	.word	0x00000008
.L_131:


//--------------------- .nv.info._ZN7cutlass13device_kernelIN5flash11enable_sm90INS1_16FlashAttnFwdSm90INS1_25CollectiveMainloopFwdSm90ILi2EN4cute5tupleIJNS5_1CILi1EEES8_S8_EEENS6_IJNS7_ILi128EEENS7_ILi160EEESA_EEELi128ENS_12float_e4m3_tEfNS_4arch4Sm90ELb0ELb0ELb0ELb1ELb1ELb1ELb0ELb1ELb1ELb1ELb0ELb0EEENS1_21CollectiveEpilogueFwdINS6_IJSA_SA_SB_EEES9_NS_10bfloat16_tESF_Li256ELb1ELb1ELb0ELb1EEENS1_36VarlenDynamicPersistentTileSchedulerILi128ELi160ELi256ELi128ELb0ELb1ELb1ELb0ELb1ELb1EEEEEEEEEvNT_6ParamsE --------------------------
	.section	.nv.info._ZN7cutlass13device_kernelIN5flash11enable_sm90INS1_16FlashAttnFwdSm90INS1_25CollectiveMainloopFwdSm90ILi2EN4cute5tupleIJNS5_1CILi1EEES8_S8_EEENS6_IJNS7_ILi128EEENS7_ILi160EEESA_EEELi128ENS_12float_e4m3_tEfNS_4arch4Sm90ELb0ELb0ELb0ELb1ELb1ELb1ELb0ELb1ELb1ELb1ELb0ELb0EEENS1_21CollectiveEpilogueFwdINS6_IJSA_SA_SB_EEES9_NS_10bfloat16_tESF_Li256ELb1ELb1ELb0ELb1EEENS1_36VarlenDynamicPersistentTileSchedulerILi128ELi160ELi256ELi128ELb0ELb1ELb1ELb0ELb1ELb1EEEEEEEEEvNT_6ParamsE,"",@"SHT_CUDA_INFO"
	.sectionflags	@""
	.align	4


	//----- nvinfo : EIATTR_CUDA_API_VERSION
	.align		4
        /*0000*/ 	.byte	0x04, 0x37
        /*0002*/ 	.short	(.L_133 - .L_132)
.L_132:
        /*0004*/ 	.word	0x00000082


	//----- nvinfo : EIATTR_KPARAM_INFO
	.align		4
.L_133:
        /*0008*/ 	.byte	0x04, 0x17
        /*000a*/ 	.short	(.L_135 - .L_134)
.L_134:
        /*000c*/ 	.word	0x00000000
        /*0010*/ 	.short	0x0000
        /*0012*/ 	.short	0x0070
        /*0014*/ 	.byte	0x00, 0xf0, 0x01, 0x2a


	//----- nvinfo : EIATTR_SPARSE_MMA_MASK
	.align		4
.L_135:
        /*0018*/ 	.byte	0x03, 0x50
        /*001a*/ 	.short	0x0000


	//----- nvinfo : EIATTR_MAXREG_COUNT
	.align		4
        /*001c*/ 	.byte	0x03, 0x1b
        /*001e*/ 	.short	0x00a8


	//----- nvinfo : EIATTR_NUM_BARRIERS
	.align		4
        /*0020*/ 	.byte	0x02, 0x4c
        /*0022*/ 	.byte	0x10
	.zero		1


	//----- nvinfo : EIATTR_EXTERNS
	.align		4
        /*0024*/ 	.byte	0x04, 0x0f
        /*0026*/ 	.short	(.L_137 - .L_136)


	//   ....[0]....
	.align		4
.L_136:
        /*0028*/ 	.word	index@(__assertfail)


	//----- nvinfo : EIATTR_ANNOTATIONS
	.align		4
.L_137:
        /*002c*/ 	.byte	0x04, 0x55
        /*002e*/ 	.short	(.L_139 - .L_138)


	//   ....[0]....
.L_138:
        /* <DEDUP_REMOVED lines=40> */


	//----- nvinfo : EIATTR_MERCURY_ISA_VERSION
	.align		4
.L_139:
        /*0298*/ 	.byte	0x03, 0x5f
        /*029a*/ 	.short	0x0101


	//----- nvinfo : EIATTR_UNUSED_LOAD_BYTE_OFFSET
	.align		4
        /*029c*/ 	.byte	0x04, 0x44
        /*029e*/ 	.short	(.L_141 - .L_140)


	//   ....[0]....
.L_140:
        /*02a0*/ 	.word	0x00000a60
        /*02a4*/ 	.word	0x0000fff0


	//   ....[1]....
        /*02a8*/ 	.word	0x00014810
        /*02ac*/ 	.word	0x0000fff0


	//----- nvinfo : EIATTR_INT_WARP_WIDE_INSTR_OFFSETS
	.align		4
.L_141:
        /*02b0*/ 	.byte	0x04, 0x31
        /*02b2*/ 	.short	(.L_143 - .L_142)


	//   ....[0]....
.L_142:
        /*02b4*/ 	.word	0x00000120


	//   ....[1]....
        /*02b8*/ 	.word	0x000001c0


	//   ....[2]....
        /*02bc*/ 	.word	0x00000230


	//   ....[3]....
        /*02c0*/ 	.word	0x00018f30


	//   ....[4]....
        /*02c4*/ 	.word	0x00018fc0


	//   ....[5]....
        /*02c8*/ 	.word	0x0001d290


	//   ....[6]....
        /*02cc*/ 	.word	0x0001d320


	//----- nvinfo : EIATTR_COOP_GROUP_MASK_REGIDS
	.align		4
.L_143:
        /*02d0*/ 	.byte	0x04, 0x29
        /*02d2*/ 	.short	(.L_145 - .L_144)


	//   ....[0]....
.L_144:
        /*02d4*/ 	.word	0xffffffff


	//   ....[1]....
        /*02d8*/ 	.word	0xffffffff


	//   ....[2]....
        /*02dc*/ 	.word	0xffffffff


	//   ....[3]....
        /*02e0*/ 	.word	0xffffffff


	//   ....[4]....
        /*02e4*/ 	.word	0xffffffff


	//   ....[5]....
        /*02e8*/ 	.word	0xffffffff


	//   ....[6]....
        /*02ec*/ 	.word	0xffffffff


	//   ....[7]....
        /*02f0*/ 	.word	0xffffffff


	//   ....[8]....
        /*02f4*/ 	.word	0xffffffff


	//   ....[9]....
        /*02f8*/ 	.word	0xffffffff


	//   ....[10]....
        /*02fc*/ 	.word	0xffffffff


	//   ....[11]....
        /*0300*/ 	.word	0xffffffff


	//   ....[12]....
        /*0304*/ 	.word	0xffffffff


	//   ....[13]....
        /*0308*/ 	.word	0xffffffff


	//   ....[14]....
        /*030c*/ 	.word	0xffffffff


	//   ....[15]....
        /*0310*/ 	.word	0xffffffff


	//   ....[16]....
        /*0314*/ 	.word	0xffffffff


	//   ....[17]....
        /*0318*/ 	.word	0xffffffff


	//   ....[18]....
        /*031c*/ 	.word	0xffffffff


	//   ....[19]....
        /*0320*/ 	.word	0xffffffff


	//   ....[20]....
        /*0324*/ 	.word	0xffffffff


	//   ....[21]....
        /*0328*/ 	.word	0xffffffff


	//   ....[22]....
        /*032c*/ 	.word	0xffffffff


	//   ....[23]....
        /*0330*/ 	.word	0xffffffff


	//   ....[24]....
        /*0334*/ 	.word	0xffffffff


	//   ....[25]....
        /*0338*/ 	.word	0xffffffff


	//   ....[26]....
        /*033c*/ 	.word	0xffffffff


	//   ....[27]....
        /*0340*/ 	.word	0xffffffff


	//   ....[28]....
        /*0344*/ 	.word	0xffffffff


	//   ....[29]....
        /*0348*/ 	.word	0xffffffff


	//   ....[30]....
        /*034c*/ 	.word	0xffffffff


	//   ....[31]....
        /*0350*/ 	.word	0xffffffff


	//   ....[32]....
        /*0354*/ 	.word	0xffffffff


	//   ....[33]....
        /*0358*/ 	.word	0xffffffff


	//   ....[34]....
        /*035c*/ 	.word	0xffffffff


	//   ....[35]....
        /*0360*/ 	.word	0xffffffff


	//   ....[36]....
        /*0364*/ 	.word	0xffffffff


	//   ....[37]....
        /*0368*/ 	.word	0xffffffff


	//   ....[38]....
        /*036c*/ 	.word	0xffffffff


	//   ....[39]....
        /*0370*/ 	.word	0xffffffff


	//   ....[40]....
        /*0374*/ 	.word	0xffffffff


	//   ....[41]....
        /*0378*/ 	.word	0xffffffff


	//   ....[42]....
        /*037c*/ 	.word	0xffffffff


	//   ....[43]....
        /*0380*/ 	.word	0xffffffff


	//   ....[44]....
        /*0384*/ 	.word	0xffffffff


	//   ....[45]....
        /*0388*/ 	.word	0xffffffff


	//   ....[46]....
        /*038c*/ 	.word	0xffffffff


	//   ....[47]....
        /*0390*/ 	.word	0xffffffff


	//   ....[48]....
        /*0394*/ 	.word	0xffffffff


	//   ....[49]....
        /*0398*/ 	.word	0xffffffff


	//   ....[50]....
        /*039c*/ 	.word	0xffffffff


	//   ....[51]....
        /*03a0*/ 	.word	0xffffffff


	//   ....[52]....
        /*03a4*/ 	.word	0xffffffff


	//   ....[53]....
        /*03a8*/ 	.word	0xffffffff


	//   ....[54]....
        /*03ac*/ 	.word	0xffffffff


	//   ....[55]....
        /*03b0*/ 	.word	0xffffffff


	//   ....[56]....
        /*03b4*/ 	.word	0xffffffff


	//   ....[57]....
        /*03b8*/ 	.word	0xffffffff


	//   ....[58]....
        /*03bc*/ 	.word	0xffffffff


	//   ....[59]....
        /*03c0*/ 	.word	0xffffffff


	//   ....[60]....
        /*03c4*/ 	.word	0xffffffff


	//   ....[61]....
        /*03c8*/ 	.word	0xffffffff


	//   ....[62]....
        /*03cc*/ 	.word	0xffffffff


	//   ....[63]....
        /*03d0*/ 	.word	0xffffffff


	//   ....[64]....
        /*03d4*/ 	.word	0xffffffff


	//   ....[65]....
        /*03d8*/ 	.word	0xffffffff


	//   ....[66]....
        /*03dc*/ 	.word	0xffffffff


	//   ....[67]....
        /*03e0*/ 	.word	0xffffffff


	//   ....[68]....
        /*03e4*/ 	.word	0xffffffff


	//   ....[69]....
        /*03e8*/ 	.word	0xffffffff


	//   ....[70]....
        /*03ec*/ 	.word	0xffffffff


	//   ....[71]....
        /*03f0*/ 	.word	0xffffffff


	//   ....[72]....
        /*03f4*/ 	.word	0xffffffff


	//   ....[73]....
        /*03f8*/ 	.word	0xffffffff


	//   ....[74]....
        /*03fc*/ 	.word	0xffffffff


	//   ....[75]....
        /*0400*/ 	.word	0xffffffff


	//   ....[76]....
        /*0404*/ 	.word	0xffffffff


	//   ....[77]....
        /*0408*/ 	.word	0xffffffff


	//   ....[78]....
        /*040c*/ 	.word	0xffffffff


	//   ....[79]....
        /*0410*/ 	.word	0xffffffff


	//   ....[80]....
        /*0414*/ 	.word	0xffffffff


	//   ....[81]....
        /*0418*/ 	.word	0xffffffff


	//   ....[82]....
        /*041c*/ 	.word	0xffffffff


	//   ....[83]....
        /*0420*/ 	.word	0xffffffff


	//   ....[84]....
        /*0424*/ 	.word	0xffffffff


	//   ....[85]....
        /*0428*/ 	.word	0xffffffff


	//   ....[86]....
        /*042c*/ 	.word	0xffffffff


	//   ....[87]....
        /*0430*/ 	.word	0xffffffff


	//   ....[88]....
        /*0434*/ 	.word	0xffffffff


	//   ....[89]....
        /*0438*/ 	.word	0xffffffff


	//   ....[90]....
        /*043c*/ 	.word	0xffffffff


	//   ....[91]....
        /*0440*/ 	.word	0xffffffff


	//   ....[92]....
        /*0444*/ 	.word	0xffffffff


	//   ....[93]....
        /*0448*/ 	.word	0xffffffff


	//   ....[94]....
        /*044c*/ 	.word	0xffffffff


	//   ....[95]....
        /*0450*/ 	.word	0xffffffff


	//   ....[96]....
        /*0454*/ 	.word	0xffffffff


	//   ....[97]....
        /*0458*/ 	.word	0xffffffff


	//   ....[98]....
        /*045c*/ 	.word	0xffffffff


	//   ....[99]....
        /*0460*/ 	.word	0xffffffff


	//   ....[100]....
        /*0464*/ 	.word	0xffffffff


	//   ....[101]....
        /*0468*/ 	.word	0xffffffff


	//   ....[102]....
        /*046c*/ 	.word	0xffffffff


	//   ....[103]....
        /*0470*/ 	.word	0xffffffff


	//   ....[104]....
        /*0474*/ 	.word	0xffffffff


	//   ....[105]....
        /*0478*/ 	.word	0xffffffff


	//   ....[106]....
        /*047c*/ 	.word	0xffffffff


	//   ....[107]....
        /*0480*/ 	.word	0xffffffff


	//   ....[108]....
        /*0484*/ 	.word	0xffffffff


	//   ....[109]....
        /*0488*/ 	.word	0xffffffff


	//   ....[110]....
        /*048c*/ 	.word	0xffffffff


	//   ....[111]....
        /*0490*/ 	.word	0xffffffff


	//   ....[112]....
        /*0494*/ 	.word	0xffffffff


	//   ....[113]....
        /*0498*/ 	.word	0xffffffff


	//   ....[114]....
        /*049c*/ 	.word	0xffffffff


	//   ....[115]....
        /*04a0*/ 	.word	0xffffffff


	//   ....[116]....
        /*04a4*/ 	.word	0xffffffff


	//   ....[117]....
        /*04a8*/ 	.word	0xffffffff


	//   ....[118]....
        /*04ac*/ 	.word	0xffffffff


	//   ....[119]....
        /*04b0*/ 	.word	0xffffffff


	//   ....[120]....
        /*04b4*/ 	.word	0xffffffff


	//   ....[121]....
        /*04b8*/ 	.word	0xffffffff


	//   ....[122]....
        /*04bc*/ 	.word	0xffffffff


	//   ....[123]....
        /*04c0*/ 	.word	0xffffffff


	//   ....[124]....
        /*04c4*/ 	.word	0xffffffff


	//   ....[125]....
        /*04c8*/ 	.word	0xffffffff


	//   ....[126]....
        /*04cc*/ 	.word	0xffffffff


	//   ....[127]....
        /*04d0*/ 	.word	0xffffffff


	//   ....[128]....
        /*04d4*/ 	.word	0xffffffff


	//   ....[129]....
        /*04d8*/ 	.word	0xffffffff


	//   ....[130]....
        /*04dc*/ 	.word	0xffffffff


	//   ....[131]....
        /*04e0*/ 	.word	0xffffffff


	//   ....[132]....
        /*04e4*/ 	.word	0xffffffff


	//   ....[133]....
        /*04e8*/ 	.word	0xffffffff


	//   ....[134]....
        /*04ec*/ 	.word	0xffffffff


	//   ....[135]....
        /*04f0*/ 	.word	0xffffffff


	//   ....[136]....
        /*04f4*/ 	.word	0xffffffff


	//   ....[137]....
        /*04f8*/ 	.word	0xffffffff


	//   ....[138]....
        /*04fc*/ 	.word	0xffffffff


	//   ....[139]....
        /*0500*/ 	.word	0xffffffff


	//   ....[140]....
        /*0504*/ 	.word	0xffffffff


	//   ....[141]....
        /*0508*/ 	.word	0xffffffff


	//   ....[142]....
        /*050c*/ 	.word	0xffffffff


	//   ....[143]....
        /*0510*/ 	.word	0xffffffff


	//   ....[144]....
        /*0514*/ 	.word	0xffffffff


	//   ....[145]....
        /*0518*/ 	.word	0xffffffff


	//   ....[146]....
        /*051c*/ 	.word	0xffffffff


	//   ....[147]....
        /*0520*/ 	.word	0xffffffff


	//   ....[148]....
        /*0524*/ 	.word	0xffffffff


	//   ....[149]....
        /*0528*/ 	.word	0xffffffff


	//   ....[150]....
        /*052c*/ 	.word	0xffffffff


	//   ....[151]....
        /*0530*/ 	.word	0xffffffff


	//   ....[152]....
        /*0534*/ 	.word	0xffffffff


	//   ....[153]....
        /*0538*/ 	.word	0xffffffff


	//   ....[154]....
        /*053c*/ 	.word	0xffffffff


	//   ....[155]....
        /*0540*/ 	.word	0xffffffff


	//   ....[156]....
        /*0544*/ 	.word	0xffffffff


	//   ....[157]....
        /*0548*/ 	.word	0xffffffff


	//   ....[158]....
        /*054c*/ 	.word	0xffffffff


	//   ....[159]....
        /*0550*/ 	.word	0xffffffff


	//   ....[160]....
        /*0554*/ 	.word	0xffffffff


	//   ....[161]....
        /*0558*/ 	.word	0xffffffff


	//   ....[162]....
        /*055c*/ 	.word	0xffffffff


	//   ....[163]....
        /*0560*/ 	.word	0xffffffff


	//   ....[164]....
        /*0564*/ 	.word	0xffffffff


	//   ....[165]....
        /*0568*/ 	.word	0xffffffff


	//   ....[166]....
        /*056c*/ 	.word	0xffffffff


	//   ....[167]....
        /*0570*/ 	.word	0xffffffff


	//   ....[168]....
        /*0574*/ 	.word	0xffffffff


	//   ....[169]....
        /*0578*/ 	.word	0xffffffff


	//   ....[170]....
        /*057c*/ 	.word	0xffffffff


	//   ....[171]....
        /*0580*/ 	.word	0xffffffff


	//   ....[172]....
        /*0584*/ 	.word	0xffffffff


	//   ....[173]....
        /*0588*/ 	.word	0xffffffff


	//   ....[174]....
        /*058c*/ 	.word	0xffffffff


	//   ....[175]....
        /*0590*/ 	.word	0xffffffff


	//   ....[176]....
        /*0594*/ 	.word	0xffffffff


	//   ....[177]....
        /*0598*/ 	.word	0xffffffff


	//   ....[178]....
        /*059c*/ 	.word	0xffffffff


	//   ....[179]....
        /*05a0*/ 	.word	0xffffffff


	//   ....[180]....
        /*05a4*/ 	.word	0xffffffff


	//   ....[181]....
        /*05a8*/ 	.word	0xffffffff


	//   ....[182]....
        /*05ac*/ 	.word	0xffffffff


	//   ....[183]....
        /*05b0*/ 	.word	0xffffffff


	//   ....[184]....
        /*05b4*/ 	.word	0xffffffff


	//   ....[185]....
        /*05b8*/ 	.word	0xffffffff


	//   ....[186]....
        /*05bc*/ 	.word	0xffffffff


	//   ....[187]....
        /*05c0*/ 	.word	0xffffffff


	//   ....[188]....
        /*05c4*/ 	.word	0xffffffff


	//   ....[189]....
        /*05c8*/ 	.word	0xffffffff


	//   ....[190]....
        /*05cc*/ 	.word	0xffffffff


	//   ....[191]....
        /*05d0*/ 	.word	0xffffffff


	//   ....[192]....
        /*05d4*/ 	.word	0xffffffff


	//   ....[193]....
        /*05d8*/ 	.word	0xffffffff


	//   ....[194]....
        /*05dc*/ 	.word	0xffffffff


	//   ....[195]....
        /*05e0*/ 	.word	0xffffffff


	//   ....[196]....
        /*05e4*/ 	.word	0xffffffff


	//   ....[197]....
        /*05e8*/ 	.word	0xffffffff


	//   ....[198]....
        /*05ec*/ 	.word	0xffffffff


	//   ....[199]....
        /*05f0*/ 	.word	0xffffffff


	//   ....[200]....
        /*05f4*/ 	.word	0xffffffff


	//   ....[201]....
        /*05f8*/ 	.word	0xffffffff


	//   ....[202]....
        /*05fc*/ 	.word	0xffffffff


	//   ....[203]....
        /*0600*/ 	.word	0xffffffff


	//   ....[204]....
        /*0604*/ 	.word	0xffffffff


	//   ....[205]....
        /*0608*/ 	.word	0xffffffff


	//   ....[206]....
        /*060c*/ 	.word	0xffffffff


	//   ....[207]....
        /*0610*/ 	.word	0xffffffff


	//   ....[208]....
        /*0614*/ 	.word	0xffffffff


	//   ....[209]....
        /*0618*/ 	.word	0xffffffff


	//   ....[210]....
        /*061c*/ 	.word	0xffffffff


	//   ....[211]....
        /*0620*/ 	.word	0xffffffff


	//   ....[212]....
        /*0624*/ 	.word	0xffffffff


	//   ....[213]....
        /*0628*/ 	.word	0xffffffff


	//   ....[214]....
        /*062c*/ 	.word	0xffffffff


	//   ....[215]....
        /*0630*/ 	.word	0xffffffff


	//   ....[216]....
        /*0634*/ 	.word	0xffffffff


	//   ....[217]....
        /*0638*/ 	.word	0xffffffff


	//   ....[218]....
        /*063c*/ 	.word	0xffffffff


	//   ....[219]....
        /*0640*/ 	.word	0xffffffff


	//   ....[220]....
        /*0644*/ 	.word	0xffffffff


	//   ....[221]....
        /*0648*/ 	.word	0xffffffff


	//   ....[222]....
        /*064c*/ 	.word	0xffffffff


	//   ....[223]....
        /*0650*/ 	.word	0xffffffff


	//   ....[224]....
        /*0654*/ 	.word	0xffffffff


	//   ....[225]....
        /*0658*/ 	.word	0xffffffff


	//   ....[226]....
        /*065c*/ 	.word	0xffffffff


	//   ....[227]....
        /*0660*/ 	.word	0xffffffff


	//   ....[228]....
        /*0664*/ 	.word	0xffffffff


	//   ....[229]....
        /*0668*/ 	.word	0xffffffff


	//   ....[230]....
        /*066c*/ 	.word	0xffffffff


	//   ....[231]....
        /*0670*/ 	.word	0xffffffff


	//   ....[232]....
        /*0674*/ 	.word	0xffffffff


	//   ....[233]....
        /*0678*/ 	.word	0xffffffff


	//   ....[234]....
        /*067c*/ 	.word	0xffffffff


	//   ....[235]....
        /*0680*/ 	.word	0x0500000f


	//   ....[236]....
        /*0684*/ 	.word	0x0500000f


	//   ....[237]....
        /*0688*/ 	.word	0x0500000f


	//   ....[238]....
        /*068c*/ 	.word	0x0500000f


	//   ....[239]....
        /*0690*/ 	.word	0x0500000f


	//   ....[240]....
        /*0694*/ 	.word	0x0500000f


	//   ....[241]....
        /*0698*/ 	.word	0x0500000f


	//   ....[242]....
        /*069c*/ 	.word	0x0500000f


	//   ....[243]....
        /*06a0*/ 	.word	0x0500000f


	//   ....[244]....
        /*06a4*/ 	.word	0x0500000f


	//   ....[245]....
        /*06a8*/ 	.word	0x0500000f


	//   ....[246]....
        /*06ac*/ 	.word	0x0500000f


	//   ....[247]....
        /*06b0*/ 	.word	0x0500000f


	//   ....[248]....
        /*06b4*/ 	.word	0x0500000f


	//   ....[249]....
        /*06b8*/ 	.word	0x0500000f


	//   ....[250]....
        /*06bc*/ 	.word	0x0500000f


	//   ....[251]....
        /*06c0*/ 	.word	0x0500000f


	//   ....[252]....
        /*06c4*/ 	.word	0x0500000f


	//   ....[253]....
        /*06c8*/ 	.word	0x0500000f


	//   ....[254]....
        /*06cc*/ 	.word	0x0500000f


	//   ....[255]....
        /*06d0*/ 	.word	0x0500000f


	//   ....[0]....
        /*06d4*/ 	.word	0x0500000f


	//   ....[1]....
        /*06d8*/ 	.word	0x0500000f


	//   ....[2]....
        /*06dc*/ 	.word	0x0500000f


	//   ....[3]....
        /*06e0*/ 	.word	0x0500000f


	//   ....[4]....
        /*06e4*/ 	.word	0x0500000f


	//   ....[5]....
        /*06e8*/ 	.word	0x0500000f


	//   ....[6]....
        /*06ec*/ 	.word	0x0500000f


	//   ....[7]....
        /*06f0*/ 	.word	0x0500000f


	//   ....[8]....
        /*06f4*/ 	.word	0x0500000f


	//   ....[9]....
        /*06f8*/ 	.word	0x0500000f


	//   ....[10]....
        /*06fc*/ 	.word	0x0500000f


	//   ....[11]....
        /*0700*/ 	.word	0x0500000f


	//   ....[12]....
        /*0704*/ 	.word	0x0500000f


	//   ....[13]....
        /*0708*/ 	.word	0x0500000f


	//   ....[14]....
        /*070c*/ 	.word	0x0500000f


	//   ....[15]....
        /*0710*/ 	.word	0x0500000f


	//   ....[16]....
        /*0714*/ 	.word	0x0500000f


	//   ....[17]....
        /*0718*/ 	.word	0x0500000f


	//   ....[18]....
        /*071c*/ 	.word	0x0500000f


	//   ....[19]....
        /*0720*/ 	.word	0x0500000f


	//   ....[20]....
        /*0724*/ 	.word	0x0500000f


	//   ....[21]....
        /*0728*/ 	.word	0x0500000f


	//   ....[22]....
        /*072c*/ 	.word	0x0500000f


	//   ....[23]....
        /*0730*/ 	.word	0x0500000f


	//   ....[24]....
        /*0734*/ 	.word	0x0500000f


	//   ....[25]....
        /*0738*/ 	.word	0x0500000f


	//   ....[26]....
        /*073c*/ 	.word	0x0500000f


	//   ....[27]....
        /*0740*/ 	.word	0x0500000f


	//   ....[28]....
        /*0744*/ 	.word	0x0500000f


	//   ....[29]....
        /*0748*/ 	.word	0x0500000f


	//   ....[30]....
        /*074c*/ 	.word	0x0500000f


	//   ....[31]....
        /*0750*/ 	.word	0x0500000f


	//   ....[32]....
        /*0754*/ 	.word	0x0500000f


	//   ....[33]....
        /*0758*/ 	.word	0x0500000f


	//   ....[34]....
        /*075c*/ 	.word	0x0500000f


	//   ....[35]....
        /*0760*/ 	.word	0x0500000f


	//   ....[36]....
        /*0764*/ 	.word	0x0500000f


	//   ....[37]....
        /*0768*/ 	.word	0x0500000f


	//   ....[38]....
        /*076c*/ 	.word	0x0500000f


	//   ....[39]....
        /*0770*/ 	.word	0x0500000f


	//   ....[40]....
        /*0774*/ 	.word	0x0500000f


	//   ....[41]....
        /*0778*/ 	.word	0x0500000f


	//   ....[42]....
        /*077c*/ 	.word	0x0500000f


	//   ....[43]....
        /*0780*/ 	.word	0x0500000f


	//   ....[44]....
        /*0784*/ 	.word	0x0500000f


	//   ....[45]....
        /*0788*/ 	.word	0x0500000f


	//   ....[46]....
        /*078c*/ 	.word	0x0500000f


	//   ....[47]....
        /*0790*/ 	.word	0x0500000f


	//   ....[48]....
        /*0794*/ 	.word	0x0500000f


	//   ....[49]....
        /*0798*/ 	.word	0x0500000f


	//   ....[50]....
        /*079c*/ 	.word	0x0500000f


	//   ....[51]....
        /*07a0*/ 	.word	0x0500000f


	//   ....[52]....
        /*07a4*/ 	.word	0x0500000f


	//   ....[53]....
        /*07a8*/ 	.word	0x0500000f


	//   ....[54]....
        /*07ac*/ 	.word	0x0500000f


	//   ....[55]....
        /*07b0*/ 	.word	0x0500000f


	//   ....[56]....
        /*07b4*/ 	.word	0x0500000f


	//   ....[57]....
        /*07b8*/ 	.word	0x0500000f


	//   ....[58]....
        /*07bc*/ 	.word	0x0500000f


	//   ....[59]....
        /*07c0*/ 	.word	0x0500000f


	//   ....[60]....
        /*07c4*/ 	.word	0x0500000f


	//   ....[61]....
        /*07c8*/ 	.word	0x0500000f


	//   ....[62]....
        /*07cc*/ 	.word	0x0500000f


	//   ....[63]....
        /*07d0*/ 	.word	0x0500000f


	//   ....[64]....
        /*07d4*/ 	.word	0x0500000f


	//   ....[65]....
        /*07d8*/ 	.word	0x0500000f


	//   ....[66]....
        /*07dc*/ 	.word	0x0500000f


	//   ....[67]....
        /*07e0*/ 	.word	0x0500000f


	//   ....[68]....
        /*07e4*/ 	.word	0x0500000f


	//   ....[69]....
        /*07e8*/ 	.word	0x0500000f


	//   ....[70]....
        /*07ec*/ 	.word	0x0500000f


	//   ....[71]....
        /*07f0*/ 	.word	0x0500000f


	//   ....[72]....
        /*07f4*/ 	.word	0x0500000f


	//   ....[73]....
        /*07f8*/ 	.word	0x0500000f


	//   ....[74]....
        /*07fc*/ 	.word	0x0500000f


	//   ....[75]....
        /*0800*/ 	.word	0x0500000f


	//   ....[76]....
        /*0804*/ 	.word	0x0500000f


	//   ....[77]....
        /*0808*/ 	.word	0x0500000f


	//   ....[78]....
        /*080c*/ 	.word	0x0500000f


	//   ....[79]....
        /*0810*/ 	.word	0x0500000f


	//   ....[80]....
        /*0814*/ 	.word	0x0500000f


	//   ....[81]....
        /*0818*/ 	.word	0x0500000f


	//   ....[82]....
        /*081c*/ 	.word	0x0500000f


	//   ....[83]....
        /*0820*/ 	.word	0x0500000f


	//   ....[84]....
        /*0824*/ 	.word	0x0500000f


	//   ....[85]....
        /*0828*/ 	.word	0x0500000f


	//   ....[86]....
        /*082c*/ 	.word	0x0500000f


	//   ....[87]....
        /*0830*/ 	.word	0x0500000f


	//   ....[88]....
        /*0834*/ 	.word	0x0500000f


	//   ....[89]....
        /*0838*/ 	.word	0x0500000f


	//   ....[90]....
        /*083c*/ 	.word	0x0500000f


	//   ....[91]....
        /*0840*/ 	.word	0x0500000f


	//   ....[92]....
        /*0844*/ 	.word	0x0500000f


	//   ....[93]....
        /*0848*/ 	.word	0x0500000f


	//   ....[94]....
        /*084c*/ 	.word	0x0500000f


	//   ....[95]....
        /*0850*/ 	.word	0x0500000f


	//   ....[96]....
        /*0854*/ 	.word	0x0500000f


	//   ....[97]....
        /*0858*/ 	.word	0x0500000f


	//   ....[98]....
        /*085c*/ 	.word	0x0500000f


	//   ....[99]....
        /*0860*/ 	.word	0x0500000f


	//   ....[100]....
        /*0864*/ 	.word	0x0500000f


	//   ....[101]....
        /*0868*/ 	.word	0x0500000f


	//   ....[102]....
        /*086c*/ 	.word	0x0500000f


	//   ....[103]....
        /*0870*/ 	.word	0x0500000f


	//   ....[104]....
        /*0874*/ 	.word	0x0500000f


	//   ....[105]....
        /*0878*/ 	.word	0x0500000f


	//   ....[106]....
        /*087c*/ 	.word	0x0500000f


	//   ....[107]....
        /*0880*/ 	.word	0x0500000f


	//   ....[108]....
        /*0884*/ 	.word	0x0500000f


	//   ....[109]....
        /*0888*/ 	.word	0x0500000f


	//   ....[110]....
        /*088c*/ 	.word	0x0500000f


	//   ....[111]....
        /*0890*/ 	.word	0x0500000f


	//   ....[112]....
        /*0894*/ 	.word	0x0500000f


	//   ....[113]....
        /*0898*/ 	.word	0x0500000f


	//   ....[114]....
        /*089c*/ 	.word	0x0500000f


	//   ....[115]....
        /*08a0*/ 	.word	0x0500000f


	//   ....[116]....
        /*08a4*/ 	.word	0x0500000f


	//   ....[117]....
        /*08a8*/ 	.word	0x0500000f


	//   ....[118]....
        /*08ac*/ 	.word	0x0500000f


	//   ....[119]....
        /*08b0*/ 	.word	0x0500000f


	//   ....[120]....
        /*08b4*/ 	.word	0x0500000f


	//   ....[121]....
        /*08b8*/ 	.word	0x0500000f


	//   ....[122]....
        /*08bc*/ 	.word	0x0500000f


	//   ....[123]....
        /*08c0*/ 	.word	0x0500000f


	//   ....[124]....
        /*08c4*/ 	.word	0x0500000f


	//   ....[125]....
        /*08c8*/ 	.word	0x0500000f


	//   ....[126]....
        /*08cc*/ 	.word	0x0500000f


	//   ....[127]....
        /*08d0*/ 	.word	0x0500000f


	//   ....[128]....
        /*08d4*/ 	.word	0x0500000f


	//   ....[129]....
        /*08d8*/ 	.word	0x0500000f


	//   ....[130]....
        /*08dc*/ 	.word	0x0500000f


	//   ....[131]....
        /*08e0*/ 	.word	0x0500000f


	//   ....[132]....
        /*08e4*/ 	.word	0x0500000f


	//   ....[133]....
        /*08e8*/ 	.word	0x0500000f


	//   ....[134]....
        /*08ec*/ 	.word	0x0500000f


	//   ....[135]....
        /*08f0*/ 	.word	0x0500000f


	//   ....[136]....
        /*08f4*/ 	.word	0x0500000f


	//   ....[137]....
        /*08f8*/ 	.word	0x0500000f


	//   ....[138]....
        /*08fc*/ 	.word	0x0500000f


	//   ....[139]....
        /*0900*/ 	.word	0x0500000f


	//   ....[140]....
        /*0904*/ 	.word	0x0500000f


	//   ....[141]....
        /*0908*/ 	.word	0x0500000f


	//   ....[142]....
        /*090c*/ 	.word	0x0500000f


	//   ....[143]....
        /*0910*/ 	.word	0x0500000f


	//   ....[144]....
        /*0914*/ 	.word	0x0500000f


	//   ....[145]....
        /*0918*/ 	.word	0x0500000f


	//   ....[146]....
        /*091c*/ 	.word	0x0500000f


	//   ....[147]....
        /*0920*/ 	.word	0x0500000f


	//   ....[148]....
        /*0924*/ 	.word	0x0500000f


	//   ....[149]....
        /*0928*/ 	.word	0x0500000f


	//   ....[150]....
        /*092c*/ 	.word	0x0500000f


	//   ....[151]....
        /*0930*/ 	.word	0x0500000f


	//   ....[152]....
        /*0934*/ 	.word	0x0500000f


	//   ....[153]....
        /*0938*/ 	.word	0x0500000f


	//   ....[154]....
        /*093c*/ 	.word	0x0500000f


	//   ....[155]....
        /*0940*/ 	.word	0x0500000f


	//   ....[156]....
        /*0944*/ 	.word	0x0500000f


	//   ....[157]....
        /*0948*/ 	.word	0x0500000f


	//   ....[158]....
        /*094c*/ 	.word	0x0500000f


	//   ....[159]....
        /*0950*/ 	.word	0x0500000f


	//   ....[160]....
        /*0954*/ 	.word	0x0500000f


	//   ....[161]....
        /*0958*/ 	.word	0x0500000f


	//----- nvinfo : EIATTR_COOP_GROUP_INSTR_OFFSETS
	.align		4
.L_145:
        /*095c*/ 	.byte	0x04, 0x28
        /*095e*/ 	.short	(.L_147 - .L_146)


	//   ....[0]....
.L_146:
        /*0960*/ 	.word	0x00000060


	//   ....[1]....
        /*0964*/ 	.word	0x00000130


	//   ....[2]....
        /*0968*/ 	.word	0x000001e0


	//   ....[3]....
        /*096c*/ 	.word	0x000003a0


	//   ....[4]....
        /*0970*/ 	.word	0x00000500


	//   ....[5]....
        /*0974*/ 	.word	0x00000620


	//   ....[6]....
        /*0978*/ 	.word	0x00000780


	//   ....[7]....
        /*097c*/ 	.word	0x000029c0


	//   ....[8]....
        /*0980*/ 	.word	0x000029d0


	//   ....[9]....
        /*0984*/ 	.word	0x00003880


	//   ....[10]....
        /*0988*/ 	.word	0x00003890


	//   ....[11]....
        /*098c*/ 	.word	0x00004750


	//   ....[12]....
        /*0990*/ 	.word	0x00004760


	//   ....[13]....
        /*0994*/ 	.word	0x00005ab0


	//   ....[14]....
        /*0998*/ 	.word	0x00005ac0


	//   ....[15]....
        /*099c*/ 	.word	0x000069a0


	//   ....[16]....
        /*09a0*/ 	.word	0x000069b0


	//   ....[17]....
        /*09a4*/ 	.word	0x000078f0


	//   ....[18]....
        /*09a8*/ 	.word	0x00007900


	//   ....[19]....
        /*09ac*/ 	.word	0x00008a30


	//   ....[20]....
        /*09b0*/ 	.word	0x00008a40


	//   ....[21]....
        /*09b4*/ 	.word	0x00008b50


	//   ....[22]....
        /*09b8*/ 	.word	0x00008b60


	//   ....[23]....
        /*09bc*/ 	.word	0x00008c80


	//   ....[24]....
        /*09c0*/ 	.word	0x00008c90


	//   ....[25]....
        /*09c4*/ 	.word	0x00009000


	//   ....[26]....
        /*09c8*/ 	.word	0x00009020


	//   ....[27]....
        /*09cc*/ 	.word	0x00009110


	//   ....[28]....
        /*09d0*/ 	.word	0x00009130


	//   ....[29]....
        /*09d4*/ 	.word	0x00009220


	//   ....[30]....
        /*09d8*/ 	.word	0x00009240


	//   ....[31]....
        /*09dc*/ 	.word	0x000099b0


	//   ....[32]....
        /*09e0*/ 	.word	0x00009f10


	//   ....[33]....
        /*09e4*/ 	.word	0x00009f20


	//   ....[34]....
        /*09e8*/ 	.word	0x00009f30


	//   ....[35]....
        /*09ec*/ 	.word	0x00009f40


	//   ....[36]....
        /*09f0*/ 	.word	0x0000bde0


	//   ....[37]....
        /*09f4*/ 	.word	0x0000bdf0


	//   ....[38]....
        /*09f8*/ 	.word	0x0000be00


	//   ....[39]....
        /*09fc*/ 	.word	0x0000be10


	//   ....[40]....
        /*0a00*/ 	.word	0x0000f2c0


	//   ....[41]....
        /*0a04*/ 	.word	0x0000f340


	//   ....[42]....
        /*0a08*/ 	.word	0x0000fa30


	//   ....[43]....
        /*0a0c*/ 	.word	0x0000fae0


	//   ....[44]....
        /*0a10*/ 	.word	0x00012510


	//   ....[45]....
        /*0a14*/ 	.word	0x00012520


	//   ....[46]....
        /*0a18*/ 	.word	0x00012550


	//   ....[47]....
        /*0a1c*/ 	.word	0x00012560


	//   ....[48]....
        /*0a20*/ 	.word	0x00014070


	//   ....[49]....
        /*0a24*/ 	.word	0x00014080


	//   ....[50]....
        /*0a28*/ 	.word	0x00014100


	//   ....[51]....
        /*0a2c*/ 	.word	0x00014110


	//   ....[52]....
        /*0a30*/ 	.word	0x00014e60


	//   ....[53]....
        /*0a34*/ 	.word	0x00014e90


	//   ....[54]....
        /*0a38*/ 	.word	0x00014ec0


	//   ....[55]....
        /*0a3c*/ 	.word	0x00014ef0


	//   ....[56]....
        /*0a40*/ 	.word	0x00014f20


	//   ....[57]....
        /*0a44*/ 	.word	0x00014f50


	//   ....[58]....
        /*0a48*/ 	.word	0x00014f80


	//   ....[59]....
        /*0a4c*/ 	.word	0x00014fb0


	//   ....[60]....
        /*0a50*/ 	.word	0x00014fe0


	//   ....[61]....
        /*0a54*/ 	.word	0x00015010


	//   ....[62]....
        /*0a58*/ 	.word	0x00015040


	//   ....[63]....
        /*0a5c*/ 	.word	0x00015070


	//   ....[64]....
        /*0a60*/ 	.word	0x000150a0


	//   ....[65]....
        /*0a64*/ 	.word	0x000150d0


	//   ....[66]....
        /*0a68*/ 	.word	0x00015100


	//   ....[67]....
        /*0a6c*/ 	.word	0x00015130


	//   ....[68]....
        /*0a70*/ 	.word	0x00015160


	//   ....[69]....
        /*0a74*/ 	.word	0x00015190


	//   ....[70]....
        /*0a78*/ 	.word	0x000151c0


	//   ....[71]....
        /*0a7c*/ 	.word	0x000151e0


	//   ....[72]....
        /*0a80*/ 	.word	0x00015210


	//   ....[73]....
        /*0a84*/ 	.word	0x00015240


	//   ....[74]....
        /*0a88*/ 	.word	0x00015270


	//   ....[75]....
        /*0a8c*/ 	.word	0x000152a0


	//   ....[76]....
        /*0a90*/ 	.word	0x000152b0


	//   ....[77]....
        /*0a94*/ 	.word	0x000152c0


	//   ....[78]....
        /*0a98*/ 	.word	0x000152e0


	//   ....[79]....
        /*0a9c*/ 	.word	0x000152f0


	//   ....[80]....
        /*0aa0*/ 	.word	0x00015300


	//   ....[81]....
        /*0aa4*/ 	.word	0x00015310


	//   ....[82]....
        /*0aa8*/ 	.word	0x00015340


	//   ....[83]....
        /*0aac*/ 	.word	0x00015370


	//   ....[84]....
        /*0ab0*/ 	.word	0x00015930


	//   ....[85]....
        /*0ab4*/ 	.word	0x00015970


	//   ....[86]....
        /*0ab8*/ 	.word	0x000159a0


	//   ....[87]....
        /*0abc*/ 	.word	0x000159e0


	//   ....[88]....
        /*0ac0*/ 	.word	0x00015fb0


	//   ....[89]....
        /*0ac4*/ 	.word	0x00015fe0


	//   ....[90]....
        /*0ac8*/ 	.word	0x000160a0


	//   ....[91]....
        /*0acc*/ 	.word	0x000160c0


	//   ....[92]....
        /*0ad0*/ 	.word	0x00016180


	//   ....[93]....
        /*0ad4*/ 	.word	0x000161a0


	//   ....[94]....
        /*0ad8*/ 	.word	0x00016270


	//   ....[95]....
        /*0adc*/ 	.word	0x00016290


	//   ....[96]....
        /*0ae0*/ 	.word	0x00016a70


	//   ....[97]....
        /*0ae4*/ 	.word	0x00016a80


	//   ....[98]....
        /*0ae8*/ 	.word	0x00016bc0


	//   ....[99]....
        /*0aec*/ 	.word	0x00016bd0


	//   ....[100]....
        /*0af0*/ 	.word	0x00016d00


	//   ....[101]....
        /*0af4*/ 	.word	0x00016d10


	//   ....[102]....
        /*0af8*/ 	.word	0x00016e40


	//   ....[103]....
        /*0afc*/ 	.word	0x00016e50


	//   ....[104]....
        /*0b00*/ 	.word	0x00016fd0


	//   ....[105]....
        /*0b04*/ 	.word	0x00017180


	//   ....[106]....
        /*0b08*/ 	.word	0x000171b0


	//   ....[107]....
        /*0b0c*/ 	.word	0x000171e0


	//   ....[108]....
        /*0b10*/ 	.word	0x00017210


	//   ....[109]....
        /*0b14*/ 	.word	0x00017240


	//   ....[110]....
        /*0b18*/ 	.word	0x00017270


	//   ....[111]....
        /*0b1c*/ 	.word	0x000173e0


	//   ....[112]....
        /*0b20*/ 	.word	0x00017410


	//   ....[113]....
        /*0b24*/ 	.word	0x00017440


	//   ....[114]....
        /*0b28*/ 	.word	0x00017470


	//   ....[115]....
        /*0b2c*/ 	.word	0x000174a0


	//   ....[116]....
        /*0b30*/ 	.word	0x000174d0


	//   ....[117]....
        /*0b34*/ 	.word	0x00017560


	//   ....[118]....
        /*0b38*/ 	.word	0x00017590


	//   ....[119]....
        /*0b3c*/ 	.word	0x00017610


	//   ....[120]....
        /*0b40*/ 	.word	0x000182b0


	//   ....[121]....
        /*0b44*/ 	.word	0x00019e40


	//   ....[122]....
        /*0b48*/ 	.word	0x00019e70


	//   ....[123]....
        /*0b4c*/ 	.word	0x00019ef0


	//   ....[124]....
        /*0b50*/ 	.word	0x00019f10


	//   ....[125]....
        /*0b54*/ 	.word	0x00019f50


	//   ....[126]....
        /*0b58*/ 	.word	0x00019f70


	//   ....[127]....
        /*0b5c*/ 	.word	0x00019fb0


	//   ....[128]....
        /*0b60*/ 	.word	0x00019fd0


	//   ....[129]....
        /*0b64*/ 	.word	0x0001a010


	//   ....[130]....
        /*0b68*/ 	.word	0x0001a030


	//   ....[131]....
        /*0b6c*/ 	.word	0x0001a070


	//   ....[132]....
        /*0b70*/ 	.word	0x0001a090


	//   ....[133]....
        /*0b74*/ 	.word	0x0001a0d0


	//   ....[134]....
        /*0b78*/ 	.word	0x0001a0e0


	//   ....[135]....
        /*0b7c*/ 	.word	0x0001a100


	//   ....[136]....
        /*0b80*/ 	.word	0x0001a110


	//   ....[137]....
        /*0b84*/ 	.word	0x0001a190


	//   ....[138]....
        /*0b88*/ 	.word	0x0001a1b0


	//   ....[139]....
        /*0b8c*/ 	.word	0x0001a1f0


	//   ....[140]....
        /*0b90*/ 	.word	0x0001a200


	//   ....[141]....
        /*0b94*/ 	.word	0x0001a6f0


	//   ....[142]....
        /*0b98*/ 	.word	0x0001a710


	//   ....[143]....
        /*0b9c*/ 	.word	0x0001a830


	//   ....[144]....
        /*0ba0*/ 	.word	0x0001a840


	//   ....[145]....
        /*0ba4*/ 	.word	0x0001a8c0


	//   ....[146]....
        /*0ba8*/ 	.word	0x0001a8d0


	//   ....[147]....
        /*0bac*/ 	.word	0x0001a950


	//   ....[148]....
        /*0bb0*/ 	.word	0x0001a960


	//   ....[149]....
        /*0bb4*/ 	.word	0x0001a9e0


	//   ....[150]....
        /*0bb8*/ 	.word	0x0001a9f0


	//   ....[151]....
        /*0bbc*/ 	.word	0x0001aa60


	//   ....[152]....
        /*0bc0*/ 	.word	0x0001aa70


	//   ....[153]....
        /*0bc4*/ 	.word	0x0001aae0


	//   ....[154]....
        /*0bc8*/ 	.word	0x0001aaf0


	//   ....[155]....
        /*0bcc*/ 	.word	0x0001ab00


	//   ....[156]....
        /*0bd0*/ 	.word	0x0001ab70


	//   ....[157]....
        /*0bd4*/ 	.word	0x0001ab80


	//   ....[158]....
        /*0bd8*/ 	.word	0x0001ab90


	//   ....[159]....
        /*0bdc*/ 	.word	0x0001abc0


	//   ....[160]....
        /*0be0*/ 	.word	0x0001abe0


	//   ....[161]....
        /*0be4*/ 	.word	0x0001b310


	//   ....[162]....
        /*0be8*/ 	.word	0x0001b340


	//   ....[163]....
        /*0bec*/ 	.word	0x0001b370


	//   ....[164]....
        /*0bf0*/ 	.word	0x0001b380


	//   ....[165]....
        /*0bf4*/ 	.word	0x0001b3b0


	//   ....[166]....
        /*0bf8*/ 	.word	0x0001b450


	//   ....[167]....
        /*0bfc*/ 	.word	0x0001b470


	//   ....[168]....
        /*0c00*/ 	.word	0x0001b4f0


	//   ....[169]....
        /*0c04*/ 	.word	0x0001b510


	//   ....[170]....
        /*0c08*/ 	.word	0x0001b590


	//   ....[171]....
        /*0c0c*/ 	.word	0x0001b5b0


	//   ....[172]....
        /*0c10*/ 	.word	0x0001b630


	//   ....[173]....
        /*0c14*/ 	.word	0x0001b650


	//   ....[174]....
        /*0c18*/ 	.word	0x0001b6d0


	//   ....[175]....
        /*0c1c*/ 	.word	0x0001b6f0


	//   ....[176]....
        /*0c20*/ 	.word	0x0001b700


	//   ....[177]....
        /*0c24*/ 	.word	0x0001c050


	//   ....[178]....
        /*0c28*/ 	.word	0x0001c070


	//   ....[179]....
        /*0c2c*/ 	.word	0x0001c080


	//   ....[180]....
        /*0c30*/ 	.word	0x0001c090


	//   ....[181]....
        /*0c34*/ 	.word	0x0001c0a0


	//   ....[182]....
        /*0c38*/ 	.word	0x0001c0f0


	//   ....[183]....
        /*0c3c*/ 	.word	0x0001c110


	//   ....[184]....
        /*0c40*/ 	.word	0x0001c130


	//   ....[185]....
        /*0c44*/ 	.word	0x0001c140


	//   ....[186]....
        /*0c48*/ 	.word	0x0001c180


	//   ....[187]....
        /*0c4c*/ 	.word	0x0001c190


	//   ....[188]....
        /*0c50*/ 	.word	0x0001c1d0


	//   ....[189]....
        /*0c54*/ 	.word	0x0001c1e0


	//   ....[190]....
        /*0c58*/ 	.word	0x0001c220


	//   ....[191]....
        /*0c5c*/ 	.word	0x0001c230


	//   ....[192]....
        /*0c60*/ 	.word	0x0001c270


	//   ....[193]....
        /*0c64*/ 	.word	0x0001c280


	//   ....[194]....
        /*0c68*/ 	.word	0x0001c290


	//   ....[195]....
        /*0c6c*/ 	.word	0x0001c2d0


	//   ....[196]....
        /*0c70*/ 	.word	0x0001c340


	//   ....[197]....
        /*0c74*/ 	.word	0x0001c710


	//   ....[198]....
        /*0c78*/ 	.word	0x0001c720


	//   ....[199]....
        /*0c7c*/ 	.word	0x0001c730


	//   ....[200]....
        /*0c80*/ 	.word	0x0001c740


	//   ....[201]....
        /*0c84*/ 	.word	0x0001c790


	//   ....[202]....
        /*0c88*/ 	.word	0x0001c7b0


	//   ....[203]....
        /*0c8c*/ 	.word	0x0001c7d0


	//   ....[204]....
        /*0c90*/ 	.word	0x0001c7e0


	//   ....[205]....
        /*0c94*/ 	.word	0x0001c820


	//   ....[206]....
        /*0c98*/ 	.word	0x0001c830


	//   ....[207]....
        /*0c9c*/ 	.word	0x0001c870


	//   ....[208]....
        /*0ca0*/ 	.word	0x0001c880


	//   ....[209]....
        /*0ca4*/ 	.word	0x0001c8c0


	//   ....[210]....
        /*0ca8*/ 	.word	0x0001c8d0


	//   ....[211]....
        /*0cac*/ 	.word	0x0001c910


	//   ....[212]....
        /*0cb0*/ 	.word	0x0001c920


	//   ....[213]....
        /*0cb4*/ 	.word	0x0001c930


	//   ....[214]....
        /*0cb8*/ 	.word	0x0001c970


	//   ....[215]....
        /*0cbc*/ 	.word	0x0001c990


	//   ....[216]....
        /*0cc0*/ 	.word	0x0001c9f0


	//   ....[217]....
        /*0cc4*/ 	.word	0x0001dbc0


	//   ....[218]....
        /*0cc8*/ 	.word	0x0001dbf0


	//   ....[219]....
        /*0ccc*/ 	.word	0x0001dc20


	//   ....[220]....
        /*0cd0*/ 	.word	0x0001dc50


	//   ....[221]....
        /*0cd4*/ 	.word	0x0001dc80


	//   ....[222]....
        /*0cd8*/ 	.word	0x0001dcb0


	//   ....[223]....
        /*0cdc*/ 	.word	0x0001dce0


	//   ....[224]....
        /*0ce0*/ 	.word	0x0001dd10


	//   ....[225]....
        /*0ce4*/ 	.word	0x0001de90


	//   ....[226]....
        /*0ce8*/ 	.word	0x0001dec0


	//   ....[227]....
        /*0cec*/ 	.word	0x0001def0


	//   ....[228]....
        /*0cf0*/ 	.word	0x0001df20


	//   ....[229]....
        /*0cf4*/ 	.word	0x0001df50


	//   ....[230]....
        /*0cf8*/ 	.word	0x0001df80


	//   ....[231]....
        /*0cfc*/ 	.word	0x0001e040


	//   ....[232]....
        /*0d00*/ 	.word	0x0001e060


	//   ....[233]....
        /*0d04*/ 	.word	0x0001e0d0


	//   ....[234]....
        /*0d08*/ 	.word	0x0001e560


	//   ....[235]....
        /*0d0c*/ 	.word	0x0001e900


	//   ....[236]....
        /*0d10*/ 	.word	0x0001e990


	//   ....[237]....
        /*0d14*/ 	.word	0x0001ea20


	//   ....[238]....
        /*0d18*/ 	.word	0x0001eab0


	//   ....[239]....
        /*0d1c*/ 	.word	0x0001eb40


	//   ....[240]....
        /*0d20*/ 	.word	0x0001ebd0


	//   ....[241]....
        /*0d24*/ 	.word	0x0001ecb0


	//   ....[242]....
        /*0d28*/ 	.word	0x0001ed40


	//   ....[243]....
        /*0d2c*/ 	.word	0x0001ede0


	//   ....[244]....
        /*0d30*/ 	.word	0x0001ee70


	//   ....[245]....
        /*0d34*/ 	.word	0x0001ef00


	//   ....[246]....
        /*0d38*/ 	.word	0x0001ef90


	//   ....[247]....
        /*0d3c*/ 	.word	0x0001f070


	//   ....[248]....
        /*0d40*/ 	.word	0x0001f100


	//   ....[249]....
        /*0d44*/ 	.word	0x0001f190


	//   ....[250]....
        /*0d48*/ 	.word	0x0001f220


	//   ....[251]....
        /*0d4c*/ 	.word	0x0001f2b0


	//   ....[252]....
        /*0d50*/ 	.word	0x0001f340


	//   ....[253]....
        /*0d54*/ 	.word	0x0001f420


	//   ....[254]....
        /*0d58*/ 	.word	0x0001f4d0


	//   ....[255]....
        /*0d5c*/ 	.word	0x0001f560


	//   ....[0]....
        /*0d60*/ 	.word	0x0001f5b0


	//   ....[1]....
        /*0d64*/ 	.word	0x0001f600


	//   ....[2]....
        /*0d68*/ 	.word	0x0001f6e0


	//   ....[3]....
        /*0d6c*/ 	.word	0x0001f770


	//   ....[4]....
        /*0d70*/ 	.word	0x0001f7c0


	//   ....[5]....
        /*0d74*/ 	.word	0x0001f810


	//   ....[6]....
        /*0d78*/ 	.word	0x0001fa50


	//   ....[7]....
        /*0d7c*/ 	.word	0x0001fb70


	//   ....[8]....
        /*0d80*/ 	.word	0x0001fca0


	//   ....[9]....
        /*0d84*/ 	.word	0x0001fd40


	//   ....[10]....
        /*0d88*/ 	.word	0x0001fda0


	//   ....[11]....
        /*0d8c*/ 	.word	0x0001fe20


	//   ....[12]....
        /*0d90*/ 	.word	0x0001fe80


	//   ....[13]....
        /*0d94*/ 	.word	0x0001ff00


	//   ....[14]....
        /*0d98*/ 	.word	0x0001ff60


	//   ....[15]....
        /*0d9c*/ 	.word	0x0001ffe0


	//   ....[16]....
        /*0da0*/ 	.word	0x00020040


	//   ....[17]....
        /*0da4*/ 	.word	0x000200c0


	//   ....[18]....
        /*0da8*/ 	.word	0x00020120


	//   ....[19]....
        /*0dac*/ 	.word	0x000201a0


	//   ....[20]....
        /*0db0*/ 	.word	0x00020200


	//   ....[21]....
        /*0db4*/ 	.word	0x00020260


	//   ....[22]....
        /*0db8*/ 	.word	0x000202c0


	//   ....[23]....
        /*0dbc*/ 	.word	0x00020350


	//   ....[24]....
        /*0dc0*/ 	.word	0x000203b0


	//   ....[25]....
        /*0dc4*/ 	.word	0x00020430


	//   ....[26]....
        /*0dc8*/ 	.word	0x00020490


	//   ....[27]....
        /*0dcc*/ 	.word	0x00020500


	//   ....[28]....
        /*0dd0*/ 	.word	0x00020560


	//   ....[29]....
        /*0dd4*/ 	.word	0x000205e0


	//   ....[30]....
        /*0dd8*/ 	.word	0x00020640


	//   ....[31]....
        /*0ddc*/ 	.word	0x000206c0


	//   ....[32]....
        /*0de0*/ 	.word	0x00020720


	//   ....[33]....
        /*0de4*/ 	.word	0x000207a0


	//   ....[34]....
        /*0de8*/ 	.word	0x00020800


	//   ....[35]....
        /*0dec*/ 	.word	0x00020870


	//   ....[36]....
        /*0df0*/ 	.word	0x000208d0


	//   ....[37]....
        /*0df4*/ 	.word	0x00020930


	//   ....[38]....
        /*0df8*/ 	.word	0x00020a20


	//   ....[39]....
        /*0dfc*/ 	.word	0x00020a70


	//   ....[40]....
        /*0e00*/ 	.word	0x00020b00


	//   ....[41]....
        /*0e04*/ 	.word	0x00020b90


	//   ....[42]....
        /*0e08*/ 	.word	0x00020c20


	//   ....[43]....
        /*0e0c*/ 	.word	0x00020cb0


	//   ....[44]....
        /*0e10*/ 	.word	0x00020d40


	//   ....[45]....
        /*0e14*/ 	.word	0x00020dd0


	//   ....[46]....
        /*0e18*/ 	.word	0x00020e90


	//   ....[47]....
        /*0e1c*/ 	.word	0x00021160


	//   ....[48]....
        /*0e20*/ 	.word	0x00021260


	//   ....[49]....
        /*0e24*/ 	.word	0x00021320


	//   ....[50]....
        /*0e28*/ 	.word	0x000213c0


	//   ....[51]....
        /*0e2c*/ 	.word	0x00021470


	//   ....[52]....
        /*0e30*/ 	.word	0x000214f0


	//   ....[53]....
        /*0e34*/ 	.word	0x00021590


	//   ....[54]....
        /*0e38*/ 	.word	0x00021610


	//   ....[55]....
        /*0e3c*/ 	.word	0x000216b0


	//   ....[56]....
        /*0e40*/ 	.word	0x00021740


	//   ....[57]....
        /*0e44*/ 	.word	0x000217d0


	//   ....[58]....
        /*0e48*/ 	.word	0x00021850


	//   ....[59]....
        /*0e4c*/ 	.word	0x000218f0


	//   ....[60]....
        /*0e50*/ 	.word	0x00021970


	//   ....[61]....
        /*0e54*/ 	.word	0x00021a10


	//   ....[62]....
        /*0e58*/ 	.word	0x00021a90


	//   ....[63]....
        /*0e5c*/ 	.word	0x00021b30


	//   ....[64]....
        /*0e60*/ 	.word	0x00021b90


	//   ....[65]....
        /*0e64*/ 	.word	0x00021c50


	//   ....[66]....
        /*0e68*/ 	.word	0x00021ce0


	//   ....[67]....
        /*0e6c*/ 	.word	0x00021d90


	//   ....[68]....
        /*0e70*/ 	.word	0x00021f50


	//   ....[69]....
        /*0e74*/ 	.word	0x00021fe0


	//   ....[70]....
        /*0e78*/ 	.word	0x000220e0


	//   ....[71]....
        /*0e7c*/ 	.word	0x00022130


	//   ....[72]....
        /*0e80*/ 	.word	0x00022230


	//   ....[73]....
        /*0e84*/ 	.word	0x00022280


	//   ....[74]....
        /*0e88*/ 	.word	0x00022380


	//   ....[75]....
        /*0e8c*/ 	.word	0x000223d0


	//   ....[76]....
        /*0e90*/ 	.word	0x00022430


	//   ....[77]....
        /*0e94*/ 	.word	0x00022520


	//   ....[78]....
        /*0e98*/ 	.word	0x00022620


	//   ....[79]....
        /*0e9c*/ 	.word	0x00022670


	//   ....[80]....
        /*0ea0*/ 	.word	0x000226d0


	//   ....[81]....
        /*0ea4*/ 	.word	0x000227b0


	//   ....[82]....
        /*0ea8*/ 	.word	0x00022810


	//   ....[83]....
        /*0eac*/ 	.word	0x000228f0


	//   ....[84]....
        /*0eb0*/ 	.word	0x00022950


	//   ....[85]....
        /*0eb4*/ 	.word	0x00022a00


	//   ....[86]....
        /*0eb8*/ 	.word	0x00022a60


	//   ....[87]....
        /*0ebc*/ 	.word	0x00022b10


	//   ....[88]....
        /*0ec0*/ 	.word	0x00022bc0


	//   ....[89]....
        /*0ec4*/ 	.word	0x00022c20


	//   ....[90]....
        /*0ec8*/ 	.word	0x00022c80


	//   ....[91]....
        /*0ecc*/ 	.word	0x00022d70


	//   ....[92]....
        /*0ed0*/ 	.word	0x00022dd0


	//   ....[93]....
        /*0ed4*/ 	.word	0x00022ed0


	//   ....[94]....
        /*0ed8*/ 	.word	0x00022f30


	//   ....[95]....
        /*0edc*/ 	.word	0x00023030


	//   ....[96]....
        /*0ee0*/ 	.word	0x00023090


	//   ....[97]....
        /*0ee4*/ 	.word	0x00023190


	//   ....[98]....
        /*0ee8*/ 	.word	0x000231f0


	//   ....[99]....
        /*0eec*/ 	.word	0x000232f0


	//   ....[100]....
        /*0ef0*/ 	.word	0x00023350


	//   ....[101]....
        /*0ef4*/ 	.word	0x00023440


	//   ....[102]....
        /*0ef8*/ 	.word	0x000234a0


	//   ....[103]....
        /*0efc*/ 	.word	0x00023580


	//   ....[104]....
        /*0f00*/ 	.word	0x000236b0


	//   ....[105]....
        /*0f04*/ 	.word	0x00023750


	//   ....[106]....
        /*0f08*/ 	.word	0x000237b0


	//   ....[107]....
        /*0f0c*/ 	.word	0x00023860


	//   ....[108]....
        /*0f10*/ 	.word	0x000238f0


	//   ....[109]....
        /*0f14*/ 	.word	0x00023980


	//   ....[110]....
        /*0f18*/ 	.word	0x000239e0


	//   ....[111]....
        /*0f1c*/ 	.word	0x00023a90


	//   ....[112]....
        /*0f20*/ 	.word	0x00023af0


	//   ....[113]....
        /*0f24*/ 	.word	0x00023ba0


	//   ....[114]....
        /*0f28*/ 	.word	0x00023c00


	//   ....[115]....
        /*0f2c*/ 	.word	0x00023cb0


	//   ....[116]....
        /*0f30*/ 	.word	0x00023d10


	//   ....[117]....
        /*0f34*/ 	.word	0x00023dc0


	//   ....[118]....
        /*0f38*/ 	.word	0x00023e20


	//   ....[119]....
        /*0f3c*/ 	.word	0x00023ed0


	//   ....[120]....
        /*0f40*/ 	.word	0x00023f60


	//   ....[121]....
        /*0f44*/ 	.word	0x00023ff0


	//   ....[122]....
        /*0f48*/ 	.word	0x00024070


	//   ....[123]....
        /*0f4c*/ 	.word	0x00024100


	//   ....[124]....
        /*0f50*/ 	.word	0x000241f0


	//   ....[125]....
        /*0f54*/ 	.word	0x00024280


	//   ....[126]....
        /*0f58*/ 	.word	0x000242e0


	//   ....[127]....
        /*0f5c*/ 	.word	0x00024390


	//   ....[128]....
        /*0f60*/ 	.word	0x000243f0


	//   ....[129]....
        /*0f64*/ 	.word	0x000244a0


	//   ....[130]....
        /*0f68*/ 	.word	0x00024500


	//   ....[131]....
        /*0f6c*/ 	.word	0x000245b0


	//   ....[132]....
        /*0f70*/ 	.word	0x00024610


	//   ....[133]....
        /*0f74*/ 	.word	0x000246c0


	//   ....[134]....
        /*0f78*/ 	.word	0x00024720


	//   ....[135]....
        /*0f7c*/ 	.word	0x000247d0


	//   ....[136]....
        /*0f80*/ 	.word	0x00024830


	//   ....[137]....
        /*0f84*/ 	.word	0x000248e0


	//   ....[138]....
        /*0f88*/ 	.word	0x00024940


	//   ....[139]....
        /*0f8c*/ 	.word	0x000249f0


	//   ....[140]....
        /*0f90*/ 	.word	0x00024a50


	//   ....[141]....
        /*0f94*/ 	.word	0x00024b00


	//   ....[142]....
        /*0f98*/ 	.word	0x00024b60


	//   ....[143]....
        /*0f9c*/ 	.word	0x00024c10


	//   ....[144]....
        /*0fa0*/ 	.word	0x00024df0


	//   ....[145]....
        /*0fa4*/ 	.word	0x00024e90


	//   ....[146]....
        /*0fa8*/ 	.word	0x00024fb0


	//   ....[147]....
        /*0fac*/ 	.word	0x00025020


	//   ....[148]....
        /*0fb0*/ 	.word	0x00025090


	//   ....[149]....
        /*0fb4*/ 	.word	0x00025100


	//   ....[150]....
        /*0fb8*/ 	.word	0x00025170


	//   ....[151]....
        /*0fbc*/ 	.word	0x000251f0


	//   ....[152]....
        /*0fc0*/ 	.word	0x00025280


	//   ....[153]....
        /*0fc4*/ 	.word	0x00025310


	//   ....[154]....
        /*0fc8*/ 	.word	0x00025380


	//   ....[155]....
        /*0fcc*/ 	.word	0x000253f0


	//   ....[156]....
        /*0fd0*/ 	.word	0x00025460


	//   ....[157]....
        /*0fd4*/ 	.word	0x000254e0


	//   ....[158]....
        /*0fd8*/ 	.word	0x00025550


	//   ....[159]....
        /*0fdc*/ 	.word	0x000255f0


	//   ....[160]....
        /*0fe0*/ 	.word	0x00025680


	//   ....[161]....
        /*0fe4*/ 	.word	0x000257a0


	//----- nvinfo : EIATTR_REG_RECONFIG
	.align		4
.L_147:
        /*0fe8*/ 	.byte	0x01, 0x54
	.zero		2


	//----- nvinfo : EIATTR_SYSCALL_OFFSETS
	.align		4
        /*0fec*/ 	.byte	0x04, 0x46
        /*0fee*/ 	.short	(.L_149 - .L_148)


	//   ....[0]....
.L_148:
        /*0ff0*/ 	.word	0x000017d0


	//   ....[1]....
        /*0ff4*/ 	.word	0x00001920


	//   ....[2]....
        /*0ff8*/ 	.word	0x00009b50


	//   ....[3]....
        /*0ffc*/ 	.word	0x00009e80


	//   ....[4]....
        /*1000*/ 	.word	0x00019120


	//   ....[5]....
        /*1004*/ 	.word	0x00019290


	//   ....[6]....
        /*1008*/ 	.word	0x000193e0


	//   ....[7]....
        /*100c*/ 	.word	0x00019520


	//   ....[8]....
        /*1010*/ 	.word	0x0001afa0


	//----- nvinfo : EIATTR_MBARRIER_INSTR_OFFSETS
	.align		4
.L_149:
        /*1014*/ 	.byte	0x04, 0x39
        /*1016*/ 	.short	(.L_151 - .L_150)


	//   ....[0]....
.L_150:
        /*1018*/ 	.word	0x00000250
        /*101c*/ 	.word	0x000000ff
        /*1020*/ 	.word	0x00022800
        /*1024*/ 	.short	0x0100
        /*1026*/ 	.byte	0x08
	.zero		1


	//   ....[1]....
        /*1028*/ 	.word	0x00000260
        /*102c*/ 	.word	0x000000ff
        /*1030*/ 	.word	0x00022820
        /*1034*/ 	.short	0x0100
        /*1036*/ 	.byte	0x08
	.zero		1


	//   ....[2]....
        /*1038*/ 	.word	0x00000350
        /*103c*/ 	.word	0x000000ff
        /*1040*/ 	.word	0x00022830
        /*1044*/ 	.short	0x0100
        /*1046*/ 	.byte	0x08
	.zero		1


	//   ....[3]....
        /*1048*/ 	.word	0x00000360
        /*104c*/ 	.word	0x000000ff
        /*1050*/ 	.word	0x00022840
        /*1054*/ 	.short	0x0100
        /*1056*/ 	.byte	0x08
	.zero		1


	//   ....[4]....
        /*1058*/ 	.word	0x00000370
        /*105c*/ 	.word	0x000000ff
        /*1060*/ 	.word	0x00022838
        /*1064*/ 	.short	0x0100
        /*1066*/ 	.byte	0x08
	.zero		1


	//   ....[5]....
        /*1068*/ 	.word	0x00000380
        /*106c*/ 	.word	0x000000ff
        /*1070*/ 	.word	0x00022848
        /*1074*/ 	.short	0x0100
        /*1076*/ 	.byte	0x08
	.zero		1


	//   ....[6]....
        /*1078*/ 	.word	0x000004b0
        /*107c*/ 	.word	0x000000ff
        /*1080*/ 	.word	0x00022850
        /*1084*/ 	.short	0x0100
        /*1086*/ 	.byte	0x08
	.zero		1


	//   ....[7]....
        /*1088*/ 	.word	0x000004c0
        /*108c*/ 	.word	0x000000ff
        /*1090*/ 	.word	0x00022860
        /*1094*/ 	.short	0x0100
        /*1096*/ 	.byte	0x08
	.zero		1


	//   ....[8]....
        /*1098*/ 	.word	0x000004d0
        /*109c*/ 	.word	0x000000ff
        /*10a0*/ 	.word	0x00022858
        /*10a4*/ 	.short	0x0100
        /*10a6*/ 	.byte	0x08
	.zero		1


	//   ....[9]....
        /*10a8*/ 	.word	0x000004e0
        /*10ac*/ 	.word	0x000000ff
        /*10b0*/ 	.word	0x00022868
        /*10b4*/ 	.short	0x0100
        /*10b6*/ 	.byte	0x08
	.zero		1


	//   ....[10]....
        /*10b8*/ 	.word	0x000005d0
        /*10bc*/ 	.word	0x000000ff
        /*10c0*/ 	.word	0x00022870
        /*10c4*/ 	.short	0x0100
        /*10c6*/ 	.byte	0x06
	.zero		1


	//   ....[11]....
        /*10c8*/ 	.word	0x000005e0
        /*10cc*/ 	.word	0x000000ff
        /*10d0*/ 	.word	0x00022880
        /*10d4*/ 	.short	0x0100
        /*10d6*/ 	.byte	0x06
	.zero		1


	//   ....[12]....
        /*10d8*/ 	.word	0x000005f0
        /*10dc*/ 	.word	0x000000ff
        /*10e0*/ 	.word	0x00022878
        /*10e4*/ 	.short	0x0100
        /*10e6*/ 	.byte	0x06
	.zero		1


	//   ....[13]....
        /*10e8*/ 	.word	0x00000600
        /*10ec*/ 	.word	0x000000ff
        /*10f0*/ 	.word	0x00022888
        /*10f4*/ 	.short	0x0100
        /*10f6*/ 	.byte	0x06
	.zero		1


	//   ....[14]....
        /*10f8*/ 	.word	0x00000730
        /*10fc*/ 	.word	0x000000ff
        /*1100*/ 	.word	0x00022890
        /*1104*/ 	.short	0x0100
        /*1106*/ 	.byte	0x08
	.zero		1


	//   ....[15]....
        /*1108*/ 	.word	0x00000740
        /*110c*/ 	.word	0x000000ff
        /*1110*/ 	.word	0x000228a0
        /*1114*/ 	.short	0x0100
        /*1116*/ 	.byte	0x08
	.zero		1


	//   ....[16]....
        /*1118*/ 	.word	0x00000750
        /*111c*/ 	.word	0x000000ff
        /*1120*/ 	.word	0x00022898
        /*1124*/ 	.short	0x0100
        /*1126*/ 	.byte	0x08
	.zero		1


	//   ....[17]....
        /*1128*/ 	.word	0x00000760
        /*112c*/ 	.word	0x000000ff
        /*1130*/ 	.word	0x000228a8
        /*1134*/ 	.short	0x0100
        /*1136*/ 	.byte	0x08
	.zero		1


	//   ....[18]....
        /*1138*/ 	.word	0x000008a0
        /*113c*/ 	.word	0x000000ff
        /*1140*/ 	.word	0x000228b0
        /*1144*/ 	.short	0x0100
        /*1146*/ 	.byte	0x08
	.zero		1


	//   ....[19]....
        /*1148*/ 	.word	0x000008b0
        /*114c*/ 	.word	0x000000ff
        /*1150*/ 	.word	0x000228c0
        /*1154*/ 	.short	0x0100
        /*1156*/ 	.byte	0x08
	.zero		1


	//   ....[20]....
        /*1158*/ 	.word	0x000008c0
        /*115c*/ 	.word	0x000000ff
        /*1160*/ 	.word	0x000228b8
        /*1164*/ 	.short	0x0100
        /*1166*/ 	.byte	0x08
	.zero		1


	//   ....[21]....
        /*1168*/ 	.word	0x000008d0
        /*116c*/ 	.word	0x000000ff
        /*1170*/ 	.word	0x000228c8
        /*1174*/ 	.short	0x0100
        /*1176*/ 	.byte	0x08
	.zero		1


	//   ....[22]....
        /*1178*/ 	.word	0x00002970
        /*117c*/ 	.word	0x00000058
        /*1180*/ 	.word	0x00022890
        /*1184*/ 	.short	0x010a
        /*1186*/ 	.byte	0x3f
	.zero		1


	//   ....[23]....
        /*1188*/ 	.word	0x00005a50
        /*118c*/ 	.word	0x00000058
        /*1190*/ 	.word	0x00022890
        /*1194*/ 	.short	0x010a
        /*1196*/ 	.byte	0x3f
	.zero		1


	//   ....[24]....
        /*1198*/ 	.word	0x00008880
        /*119c*/ 	.word	0x00000058
        /*11a0*/ 	.word	0x00022890
        /*11a4*/ 	.short	0x010a
        /*11a6*/ 	.byte	0x3f
	.zero		1


	//   ....[25]....
        /*11a8*/ 	.word	0x00008e50
        /*11ac*/ 	.word	0x00000004
        /*11b0*/ 	.word	0x00000000
        /*11b4*/ 	.short	0x0101
        /*11b6*/ 	.byte	0x3f
	.zero		1


	//   ....[26]....
        /*11b8*/ 	.word	0x00008e90
        /*11bc*/ 	.word	0x00000058
        /*11c0*/ 	.word	0x000228b0
        /*11c4*/ 	.short	0x010a
        /*11c6*/ 	.byte	0x3f
	.zero		1


	//   ....[27]....
        /*11c8*/ 	.word	0x000093d0
        /*11cc*/ 	.word	0x00000058
        /*11d0*/ 	.word	0x00000000
        /*11d4*/ 	.short	0x0101
        /*11d6*/ 	.byte	0x3f
	.zero		1


	//   ....[28]....
        /*11d8*/ 	.word	0x00009be0
        /*11dc*/ 	.word	0x00000012
        /*11e0*/ 	.word	0x00022800
        /*11e4*/ 	.short	0x010a
        /*11e6*/ 	.byte	0x3f
	.zero		1


	//   ....[29]....
        /*11e8*/ 	.word	0x00009c30
        /*11ec*/ 	.word	0x00000012
        /*11f0*/ 	.word	0x00022800
        /*11f4*/ 	.short	0x010a
        /*11f6*/ 	.byte	0x3f
	.zero		1


	//   ....[30]....
        /*11f8*/ 	.word	0x0000a220
        /*11fc*/ 	.word	0x00000012
        /*1200*/ 	.word	0x00022800
        /*1204*/ 	.short	0x010a
        /*1206*/ 	.byte	0x3f
	.zero		1


	//   ....[31]....
        /*1208*/ 	.word	0x0000bff0
        /*120c*/ 	.word	0x00000012
        /*1210*/ 	.word	0x00022800
        /*1214*/ 	.short	0x010a
        /*1216*/ 	.byte	0x3f
	.zero		1


	//   ....[32]....
        /*1218*/ 	.word	0x0000dc50
        /*121c*/ 	.word	0x00000003
        /*1220*/ 	.word	0x00022830
        /*1224*/ 	.short	0x010a
        /*1226*/ 	.byte	0x3f
	.zero		1


	//   ....[33]....
        /*1228*/ 	.word	0x0000dce0
        /*122c*/ 	.word	0x00000003
        /*1230*/ 	.word	0x00022830
        /*1234*/ 	.short	0x010a
        /*1236*/ 	.byte	0x3f
	.zero		1


	//   ....[34]....
        /*1238*/ 	.word	0x0000fd90
        /*123c*/ 	.word	0x0000002d
        /*1240*/ 	.word	0x00000000
        /*1244*/ 	.short	0x0101
        /*1246*/ 	.byte	0x3f
	.zero		1


	//   ....[35]....
        /*1248*/ 	.word	0x00010fc0
        /*124c*/ 	.word	0x0000000d
        /*1250*/ 	.word	0x00022830
        /*1254*/ 	.short	0x010a
        /*1256*/ 	.byte	0x3f
	.zero		1


	//   ....[36]....
        /*1258*/ 	.word	0x00011010
        /*125c*/ 	.word	0x0000000d
        /*1260*/ 	.word	0x00022830
        /*1264*/ 	.short	0x010a
        /*1266*/ 	.byte	0x3f
	.zero		1


	//   ....[37]....
        /*1268*/ 	.word	0x00011cc0
        /*126c*/ 	.word	0x0000000d
        /*1270*/ 	.word	0x00022850
        /*1274*/ 	.short	0x010a
        /*1276*/ 	.byte	0x3f
	.zero		1


	//   ....[38]....
        /*1278*/ 	.word	0x00011d00
        /*127c*/ 	.word	0x0000000d
        /*1280*/ 	.word	0x00022850
        /*1284*/ 	.short	0x010a
        /*1286*/ 	.byte	0x3f
	.zero		1


	//   ....[39]....
        /*1288*/ 	.word	0x000129e0
        /*128c*/ 	.word	0x000000a9
        /*1290*/ 	.word	0x00000000
        /*1294*/ 	.short	0x0101
        /*1296*/ 	.byte	0x3f
	.zero		1


	//   ....[40]....
        /*1298*/ 	.word	0x00013660
        /*129c*/ 	.word	0x0000005c
        /*12a0*/ 	.word	0x00000000
        /*12a4*/ 	.short	0x0101
        /*12a6*/ 	.byte	0x3f
	.zero		1


	//   ....[41]....
        /*12a8*/ 	.word	0x00013d00
        /*12ac*/ 	.word	0x0000000b
        /*12b0*/ 	.word	0x00022850
        /*12b4*/ 	.short	0x010a
        /*12b6*/ 	.byte	0x3f
	.zero		1


	//   ....[42]....
        /*12b8*/ 	.word	0x00013d80
        /*12bc*/ 	.word	0x0000000b
        /*12c0*/ 	.word	0x00022850
        /*12c4*/ 	.short	0x010a
        /*12c6*/ 	.byte	0x3f
	.zero		1


	//   ....[43]....
        /*12c8*/ 	.word	0x00014540
        /*12cc*/ 	.word	0x00000000
        /*12d0*/ 	.word	0x00000000
        /*12d4*/ 	.short	0x0101
        /*12d6*/ 	.byte	0x3f
	.zero		1


	//   ....[44]....
        /*12d8*/ 	.word	0x00015fd0
        /*12dc*/ 	.word	0x00000000
        /*12e0*/ 	.word	0x00000000
        /*12e4*/ 	.short	0x0101
        /*12e6*/ 	.byte	0x3f
	.zero		1


	//   ....[45]....
        /*12e8*/ 	.word	0x00018390
        /*12ec*/ 	.word	0x00000016
        /*12f0*/ 	.word	0x00022820
        /*12f4*/ 	.short	0x010a
        /*12f6*/ 	.byte	0x3f
	.zero		1


	//   ....[46]....
        /*12f8*/ 	.word	0x00018440
        /*12fc*/ 	.word	0x00000005
        /*1300*/ 	.word	0x000228a0
        /*1304*/ 	.short	0x010a
        /*1306*/ 	.byte	0x3f
	.zero		1


	//   ....[47]....
        /*1308*/ 	.word	0x00018670
        /*130c*/ 	.word	0x00000005
        /*1310*/ 	.word	0x000228c0
        /*1314*/ 	.short	0x010a
        /*1316*/ 	.byte	0x3f
	.zero		1


	//   ....[48]....
        /*1318*/ 	.word	0x000189c0
        /*131c*/ 	.word	0x00000005
        /*1320*/ 	.word	0x000228a0
        /*1324*/ 	.short	0x010a
        /*1326*/ 	.byte	0x3f
	.zero		1


	//   ....[49]....
        /*1328*/ 	.word	0x00018be0
        /*132c*/ 	.word	0x00000005
        /*1330*/ 	.word	0x000228c0
        /*1334*/ 	.short	0x010a
        /*1336*/ 	.byte	0x3f
	.zero		1


	//   ....[50]....
        /*1338*/ 	.word	0x00019ab0
        /*133c*/ 	.word	0x00000007
        /*1340*/ 	.word	0x00022880
        /*1344*/ 	.short	0x010a
        /*1346*/ 	.byte	0x3f
	.zero		1


	//   ....[51]....
        /*1348*/ 	.word	0x0001a380
        /*134c*/ 	.word	0x00000007
        /*1350*/ 	.word	0x00022870
        /*1354*/ 	.short	0x0107
        /*1356*/ 	.byte	0x3f
	.zero		1


	//   ....[52]....
        /*1358*/ 	.word	0x0001a440
        /*135c*/ 	.word	0x00000007
        /*1360*/ 	.word	0x00022870
        /*1364*/ 	.short	0x0101
        /*1366*/ 	.byte	0x3f
	.zero		1


	//   ....[53]....
        /*1368*/ 	.word	0x0001a490
        /*136c*/ 	.word	0x00000007
        /*1370*/ 	.word	0x00022840
        /*1374*/ 	.short	0x010a
        /*1376*/ 	.byte	0x3f
	.zero		1


	//   ....[54]....
        /*1378*/ 	.word	0x0001acc0
        /*137c*/ 	.word	0x00000007
        /*1380*/ 	.word	0x00022830
        /*1384*/ 	.short	0x0107
        /*1386*/ 	.byte	0x3f
	.zero		1


	//   ....[55]....
        /*1388*/ 	.word	0x0001adb0
        /*138c*/ 	.word	0x00000007
        /*1390*/ 	.word	0x00022830
        /*1394*/ 	.short	0x0101
        /*1396*/ 	.byte	0x3f
	.zero		1


	//   ....[56]....
        /*1398*/ 	.word	0x0001b800
        /*139c*/ 	.word	0x00000016
        /*13a0*/ 	.word	0x00022800
        /*13a4*/ 	.short	0x0107
        /*13a6*/ 	.byte	0x3f
	.zero		1


	//   ....[57]....
        /*13a8*/ 	.word	0x0001b8f0
        /*13ac*/ 	.word	0x00000016
        /*13b0*/ 	.word	0x00022800
        /*13b4*/ 	.short	0x0101
        /*13b6*/ 	.byte	0x3f
	.zero		1


	//   ....[58]....
        /*13b8*/ 	.word	0x0001b920
        /*13bc*/ 	.word	0x00000016
        /*13c0*/ 	.word	0x00022820
        /*13c4*/ 	.short	0x010a
        /*13c6*/ 	.byte	0x3f
	.zero		1


	//   ....[59]....
        /*13c8*/ 	.word	0x0001bdd0
        /*13cc*/ 	.word	0x00000000
        /*13d0*/ 	.word	0x00022880
        /*13d4*/ 	.short	0x010a
        /*13d6*/ 	.byte	0x3f
	.zero		1


	//   ....[60]....
        /*13d8*/ 	.word	0x0001c3c0
        /*13dc*/ 	.word	0x00000000
        /*13e0*/ 	.word	0x00022870
        /*13e4*/ 	.short	0x0107
        /*13e6*/ 	.byte	0x3f
	.zero		1


	//   ....[61]....
        /*13e8*/ 	.word	0x0001c480
        /*13ec*/ 	.word	0x00000000
        /*13f0*/ 	.word	0x00022870
        /*13f4*/ 	.short	0x0101
        /*13f6*/ 	.byte	0x3f
	.zero		1


	//   ....[62]....
        /*13f8*/ 	.word	0x0001c4b0
        /*13fc*/ 	.word	0x00000000
        /*1400*/ 	.word	0x00022840
        /*1404*/ 	.short	0x010a
        /*1406*/ 	.byte	0x3f
	.zero		1


	//   ....[63]....
        /*1408*/ 	.word	0x0001ca70
        /*140c*/ 	.word	0x00000000
        /*1410*/ 	.word	0x00022830
        /*1414*/ 	.short	0x0107
        /*1416*/ 	.byte	0x3f
	.zero		1


	//   ....[64]....
        /*1418*/ 	.word	0x0001cb40
        /*141c*/ 	.word	0x00000000
        /*1420*/ 	.word	0x00022830
        /*1424*/ 	.short	0x0101
        /*1426*/ 	.byte	0x3f
	.zero		1


	//   ....[65]....
        /*1428*/ 	.word	0x0001cbc0
        /*142c*/ 	.word	0x00000000
        /*1430*/ 	.word	0x00022870
        /*1434*/ 	.short	0x010a
        /*1436*/ 	.byte	0x3f
	.zero		1


	//   ....[66]....
        /*1438*/ 	.word	0x0001cc50
        /*143c*/ 	.word	0x00000000
        /*1440*/ 	.word	0x00022860
        /*1444*/ 	.short	0x010a
        /*1446*/ 	.byte	0x3f
	.zero		1


	//   ....[67]....
        /*1448*/ 	.word	0x0001d160
        /*144c*/ 	.word	0x00000000
        /*1450*/ 	.word	0x00022850
        /*1454*/ 	.short	0x0101
        /*1456*/ 	.byte	0x3f
	.zero		1


	//   ....[68]....
        /*1458*/ 	.word	0x0001d1f0
        /*145c*/ 	.word	0x00000000
        /*1460*/ 	.word	0x00000000
        /*1464*/ 	.short	0x0101
        /*1466*/ 	.byte	0x3f
	.zero		1


	//   ....[69]....
        /*1468*/ 	.word	0x0001d3b0
        /*146c*/ 	.word	0x00000011
        /*1470*/ 	.word	0x00022870
        /*1474*/ 	.short	0x010a
        /*1476*/ 	.byte	0x3f
	.zero		1


	//   ....[70]....
        /*1478*/ 	.word	0x0001d430
        /*147c*/ 	.word	0x00000011
        /*1480*/ 	.word	0x00022860
        /*1484*/ 	.short	0x010a
        /*1486*/ 	.byte	0x3f
	.zero		1


	//   ....[71]....
        /*1488*/ 	.word	0x0001d950
        /*148c*/ 	.word	0x00000011
        /*1490*/ 	.word	0x00022850
        /*1494*/ 	.short	0x0101
        /*1496*/ 	.byte	0x3f
	.zero		1


	//   ....[72]....
        /*1498*/ 	.word	0x0001da10
        /*149c*/ 	.word	0x00000011
        /*14a0*/ 	.word	0x00000000
        /*14a4*/ 	.short	0x0101
        /*14a6*/ 	.byte	0x3f
	.zero		1


	//   ....[73]....
        /*14a8*/ 	.word	0x0001e4e0
        /*14ac*/ 	.word	0x00000007
        /*14b0*/ 	.word	0x00022820
        /*14b4*/ 	.short	0x010a
        /*14b6*/ 	.byte	0x3f
	.zero		1


	//   ....[74]....
        /*14b8*/ 	.word	0x0001e650
        /*14bc*/ 	.word	0x00000005
        /*14c0*/ 	.word	0x00022840
        /*14c4*/ 	.short	0x010a
        /*14c6*/ 	.byte	0x3f
	.zero		1


	//   ....[75]....
        /*14c8*/ 	.word	0x0001e6f0
        /*14cc*/ 	.word	0x00000003
        /*14d0*/ 	.word	0x00022840
        /*14d4*/ 	.short	0x010a
        /*14d6*/ 	.byte	0x3f
	.zero		1


	//   ....[76]....
        /*14d8*/ 	.word	0x0001e730
        /*14dc*/ 	.word	0x00000005
        /*14e0*/ 	.word	0x00022860
        /*14e4*/ 	.short	0x010a
        /*14e6*/ 	.byte	0x3f
	.zero		1


	//   ....[77]....
        /*14e8*/ 	.word	0x0001e770
        /*14ec*/ 	.word	0x00000003
        /*14f0*/ 	.word	0x00022860
        /*14f4*/ 	.short	0x010a
        /*14f6*/ 	.byte	0x3f
	.zero		1


	//   ....[78]....
        /*14f8*/ 	.word	0x0001e7b0
        /*14fc*/ 	.word	0x00000005
        /*1500*/ 	.word	0x00022880
        /*1504*/ 	.short	0x010a
        /*1506*/ 	.byte	0x3f
	.zero		1


	//   ....[79]....
        /*1508*/ 	.word	0x0001e7f0
        /*150c*/ 	.word	0x00000003
        /*1510*/ 	.word	0x00022880
        /*1514*/ 	.short	0x010a
        /*1516*/ 	.byte	0x3f
	.zero		1


	//   ....[80]....
        /*1518*/ 	.word	0x0001e850
        /*151c*/ 	.word	0x00000058
        /*1520*/ 	.word	0x00022890
        /*1524*/ 	.short	0x010a
        /*1526*/ 	.byte	0x3f
	.zero		1


	//   ....[81]....
        /*1528*/ 	.word	0x0001ec00
        /*152c*/ 	.word	0x00000058
        /*1530*/ 	.word	0x00022890
        /*1534*/ 	.short	0x010a
        /*1536*/ 	.byte	0x3f
	.zero		1


	//   ....[82]....
        /*1538*/ 	.word	0x0001efc0
        /*153c*/ 	.word	0x00000058
        /*1540*/ 	.word	0x00022890
        /*1544*/ 	.short	0x010a
        /*1546*/ 	.byte	0x3f
	.zero		1


	//   ....[83]....
        /*1548*/ 	.word	0x0001f370
        /*154c*/ 	.word	0x00000058
        /*1550*/ 	.word	0x000228b0
        /*1554*/ 	.short	0x010a
        /*1556*/ 	.byte	0x3f
	.zero		1


	//   ....[84]....
        /*1558*/ 	.word	0x0001f630
        /*155c*/ 	.word	0x00000012
        /*1560*/ 	.word	0x00022800
        /*1564*/ 	.short	0x010a
        /*1566*/ 	.byte	0x3f
	.zero		1


	//   ....[85]....
        /*1568*/ 	.word	0x0001f850
        /*156c*/ 	.word	0x00000012
        /*1570*/ 	.word	0x00022800
        /*1574*/ 	.short	0x010a
        /*1576*/ 	.byte	0x3f
	.zero		1


	//   ....[86]....
        /*1578*/ 	.word	0x0001f8a0
        /*157c*/ 	.word	0x00000003
        /*1580*/ 	.word	0x00022830
        /*1584*/ 	.short	0x010a
        /*1586*/ 	.byte	0x3f
	.zero		1


	//   ....[87]....
        /*1588*/ 	.word	0x0001f8f0
        /*158c*/ 	.word	0x0000000d
        /*1590*/ 	.word	0x00022830
        /*1594*/ 	.short	0x010a
        /*1596*/ 	.byte	0x3f
	.zero		1


	//   ....[88]....
        /*1598*/ 	.word	0x0001f940
        /*159c*/ 	.word	0x0000000d
        /*15a0*/ 	.word	0x00022850
        /*15a4*/ 	.short	0x010a
        /*15a6*/ 	.byte	0x3f
	.zero		1


	//   ....[89]....
        /*15a8*/ 	.word	0x0001f990
        /*15ac*/ 	.word	0x0000000b
        /*15b0*/ 	.word	0x00022850
        /*15b4*/ 	.short	0x010a
        /*15b6*/ 	.byte	0x3f
	.zero		1


	//   ....[90]....
        /*15b8*/ 	.word	0x00020f50
        /*15bc*/ 	.word	0x00000016
        /*15c0*/ 	.word	0x00022820
        /*15c4*/ 	.short	0x010a
        /*15c6*/ 	.byte	0x3f
	.zero		1


	//   ....[91]....
        /*15c8*/ 	.word	0x00020fa0
        /*15cc*/ 	.word	0x00000005
        /*15d0*/ 	.word	0x000228a0
        /*15d4*/ 	.short	0x010a
        /*15d6*/ 	.byte	0x3f
	.zero		1


	//   ....[92]....
        /*15d8*/ 	.word	0x00020ff0
        /*15dc*/ 	.word	0x00000005
        /*15e0*/ 	.word	0x000228c0
        /*15e4*/ 	.short	0x010a
        /*15e6*/ 	.byte	0x3f
	.zero		1


	//   ....[93]....
        /*15e8*/ 	.word	0x00021040
        /*15ec*/ 	.word	0x00000005
        /*15f0*/ 	.word	0x000228a0
        /*15f4*/ 	.short	0x010a
        /*15f6*/ 	.byte	0x3f
	.zero		1


	//   ....[94]....
        /*15f8*/ 	.word	0x00021090
        /*15fc*/ 	.word	0x00000005
        /*1600*/ 	.word	0x000228c0
        /*1604*/ 	.short	0x010a
        /*1606*/ 	.byte	0x3f
	.zero		1


	//   ....[95]....
        /*1608*/ 	.word	0x000211b0
        /*160c*/ 	.word	0x00000007
        /*1610*/ 	.word	0x00022880
        /*1614*/ 	.short	0x010a
        /*1616*/ 	.byte	0x3f
	.zero		1


	//   ....[96]....
        /*1618*/ 	.word	0x00021ea0
        /*161c*/ 	.word	0x00000007
        /*1620*/ 	.word	0x00022840
        /*1624*/ 	.short	0x010a
        /*1626*/ 	.byte	0x3f
	.zero		1


	//   ....[97]....
        /*1628*/ 	.word	0x000235b0
        /*162c*/ 	.word	0x00000016
        /*1630*/ 	.word	0x00022820
        /*1634*/ 	.short	0x010a
        /*1636*/ 	.byte	0x3f
	.zero		1


	//   ....[98]....
        /*1638*/ 	.word	0x00023600
        /*163c*/ 	.word	0x00000000
        /*1640*/ 	.word	0x00022880
        /*1644*/ 	.short	0x010a
        /*1646*/ 	.byte	0x3f
	.zero		1


	//   ....[99]....
        /*1648*/ 	.word	0x00024140
        /*164c*/ 	.word	0x00000000
        /*1650*/ 	.word	0x00022840
        /*1654*/ 	.short	0x010a
        /*1656*/ 	.byte	0x3f
	.zero		1


	//   ....[100]....
        /*1658*/ 	.word	0x00024c50
        /*165c*/ 	.word	0x00000000
        /*1660*/ 	.word	0x00022870
        /*1664*/ 	.short	0x010a
        /*1666*/ 	.byte	0x3f
	.zero		1


	//   ....[101]....
        /*1668*/ 	.word	0x00024ca0
        /*166c*/ 	.word	0x00000000
        /*1670*/ 	.word	0x00022860
        /*1674*/ 	.short	0x010a
        /*1676*/ 	.byte	0x3f
	.zero		1


	//   ....[102]....
        /*1678*/ 	.word	0x00024cf0
        /*167c*/ 	.word	0x00000011
        /*1680*/ 	.word	0x00022870
        /*1684*/ 	.short	0x010a
        /*1686*/ 	.byte	0x3f
	.zero		1


	//   ....[103]....
        /*1688*/ 	.word	0x00024d40
        /*168c*/ 	.word	0x00000011
        /*1690*/ 	.word	0x00022860
        /*1694*/ 	.short	0x010a
        /*1696*/ 	.byte	0x3f
	.zero		1


	//   ....[104]....
        /*1698*/ 	.word	0x000256c0
        /*169c*/ 	.word	0x00000007
        /*16a0*/ 	.word	0x00022820
        /*16a4*/ 	.short	0x010a
        /*16a6*/ 	.byte	0x3f
	.zero		1


	//   ....[105]....
        /*16a8*/ 	.word	0x00025860
        /*16ac*/ 	.word	0x00000005
        /*16b0*/ 	.word	0x00022840
        /*16b4*/ 	.short	0x010a
        /*16b6*/ 	.byte	0x3f
	.zero		1


	//   ....[106]....
        /*16b8*/ 	.word	0x000258b0
        /*16bc*/ 	.word	0x00000003
        /*16c0*/ 	.word	0x00022840
        /*16c4*/ 	.short	0x010a
        /*16c6*/ 	.byte	0x3f
	.zero		1


	//   ....[107]....
        /*16c8*/ 	.word	0x00025900
        /*16cc*/ 	.word	0x00000005
        /*16d0*/ 	.word	0x00022860
        /*16d4*/ 	.short	0x010a
        /*16d6*/ 	.byte	0x3f
	.zero		1


	//   ....[108]....
        /*16d8*/ 	.word	0x00025950
        /*16dc*/ 	.word	0x00000003
        /*16e0*/ 	.word	0x00022860
        /*16e4*/ 	.short	0x010a
        /*16e6*/ 	.byte	0x3f
	.zero		1


	//   ....[109]....
        /*16e8*/ 	.word	0x000259a0
        /*16ec*/ 	.word	0x00000005
        /*16f0*/ 	.word	0x00022880
        /*16f4*/ 	.short	0x010a
        /*16f6*/ 	.byte	0x3f
	.zero		1


	//----- nvinfo : EIATTR_NUM_MBARRIERS
	.align		4
.L_151:
        /*16f8*/ 	.byte	0x03, 0x38
        /*16fa*/ 	.short	0x0016


	//----- nvinfo : EIATTR_EXIT_INSTR_OFFSETS
	.align		4
        /*16fc*/ 	.byte	0x04, 0x1c
        /*16fe*/ 	.short	(.L_153 - .L_152)


	//   ....[0]....
.L_152:
        /*1700*/ 	.word	0x0001e840


	//----- nvinfo : EIATTR_MAX_THREADS
	.align		4
.L_153:
        /*1704*/ 	.byte	0x04, 0x05
        /*1706*/ 	.short	(.L_155 - .L_154)
.L_154:
        /*1708*/ 	.word	0x00000180
        /*170c*/ 	.word	0x00000001
        /*1710*/ 	.word	0x00000001


	//----- nvinfo : EIATTR_CRS_STACK_SIZE
	.align		4
.L_155:
        /*1714*/ 	.byte	0x04, 0x1e
        /*1716*/ 	.short	(.L_157 - .L_156)
.L_156:
        /*1718*/ 	.word	0x00000000


	//----- nvinfo : EIATTR_CBANK_PARAM_SIZE
	.align		4
.L_157:
        /*171c*/ 	.byte	0x03, 0x19
        /*171e*/ 	.short	0x0af0


	//----- nvinfo : EIATTR_PARAM_CBANK
	.align		4
        /*1720*/ 	.byte	0x04, 0x0a
        /*1722*/ 	.short	(.L_159 - .L_158)
	.align		4
.L_158:
        /*1724*/ 	.word	index@(.nv.constant0._ZN7cutlass13device_kernelIN5flash11enable_sm90INS1_16FlashAttnFwdSm90INS1_25CollectiveMainloopFwdSm90ILi2EN4cute5tupleIJNS5_1CILi1EEES8_S8_EEENS6_IJNS7_ILi128EEENS7_ILi160EEESA_EEELi128ENS_12float_e4m3_tEfNS_4arch4Sm90ELb0ELb0ELb0ELb1ELb1ELb1ELb0ELb1ELb1ELb1ELb0ELb0EEENS1_21CollectiveEpilogueFwdINS6_IJSA_SA_SB_EEES9_NS_10bfloat16_tESF_Li256ELb1ELb1ELb0ELb1EEENS1_36VarlenDynamicPersistentTileSchedulerILi128ELi160ELi256ELi128ELb0ELb1ELb1ELb0ELb1ELb1EEEEEEEEEvNT_6ParamsE)
        /*1728*/ 	.short	0x0210
        /*172a*/ 	.short	0x0af0


	//----- nvinfo : EIATTR_SW_WAR
	.align		4
.L_159:
        /*172c*/ 	.byte	0x04, 0x36
        /*172e*/ 	.short	(.L_161 - .L_160)
.L_160:
        /*1730*/ 	.word	0x00000008
.L_161:


//--------------------- .nv.info._ZN7cutlass13device_kernelIN5flash11enable_sm90INS1_16FlashAttnFwdSm90INS1_25CollectiveMainloopFwdSm90ILi2EN4cute5tupleIJNS5_1CILi1EEES8_S8_EEENS6_IJNS7_ILi128EEENS7_ILi160EEESA_EEELi128ENS_12float_e4m3_tEfNS_4arch4Sm90ELb0ELb1ELb0ELb0ELb1ELb0ELb0ELb1ELb1ELb1ELb0ELb0EEENS1_21CollectiveEpilogueFwdINS6_IJSA_SA_SB_EEES9_NS_10bfloat16_tESF_Li256ELb0ELb1ELb0ELb1EEENS1_30DynamicPersistentTileSchedulerILi256ELi128ELb0ELb1ELb1EEEEEEEEEvNT_6ParamsE --------------------------
	.section	.nv.info._ZN7cutlass13device_kernelIN5flash11enable_sm90INS1_16FlashAttnFwdSm90INS1_25CollectiveMainloopFwdSm90ILi2EN4cute5tupleIJNS5_1CILi1EEES8_S8_EEENS6_IJNS7_ILi128EEENS7_ILi160EEESA_EEELi128ENS_12float_e4m3_tEfNS_4arch4Sm90ELb0ELb1ELb0ELb0ELb1ELb0ELb0ELb1ELb1ELb1ELb0ELb0EEENS1_21CollectiveEpilogueFwdINS6_IJSA_SA_SB_EEES9_NS_10bfloat16_tESF_Li256ELb0ELb1ELb0ELb1EEENS1_30DynamicPersistentTileSchedulerILi256ELi128ELb0ELb1ELb1EEEEEEEEEvNT_6ParamsE,"",@"SHT_CUDA_INFO"
	.sectionflags	@""
	.align	4


	//----- nvinfo : EIATTR_CUDA_API_VERSION
	.align		4
        /*0000*/ 	.byte	0x04, 0x37
        /*0002*/ 	.short	(.L_163 - .L_162)
.L_162:
        /*0004*/ 	.word	0x00000082


	//----- nvinfo : EIATTR_KPARAM_INFO
	.align		4
.L_163:
        /*0008*/ 	.byte	0x04, 0x17
        /*000a*/ 	.short	(.L_165 - .L_164)
.L_164:
        /*000c*/ 	.word	0x00000000
        /*0010*/ 	.short	0x0000
        /*0012*/ 	.short	0x0070
        /*0014*/ 	.byte	0x00, 0xf0, 0x01, 0x2a


	//----- nvinfo : EIATTR_SPARSE_MMA_MASK
	.align		4
.L_165:
        /*0018*/ 	.byte	0x03, 0x50
        /*001a*/ 	.short	0x0000


	//----- nvinfo : EIATTR_MAXREG_COUNT
	.align		4
        /*001c*/ 	.byte	0x03, 0x1b
        /*001e*/ 	.short	0x00a8


	//----- nvinfo : EIATTR_NUM_BARRIERS
	.align		4
        /*0020*/ 	.byte	0x02, 0x4c
        /*0022*/ 	.byte	0x10
	.zero		1


	//----- nvinfo : EIATTR_EXTERNS
	.align		4
        /*0024*/ 	.byte	0x04, 0x0f
        /*0026*/ 	.short	(.L_167 - .L_166)


	//   ....[0]....
	.align		4
.L_166:
        /*0028*/ 	.word	index@(__assertfail)


	//----- nvinfo : EIATTR_ANNOTATIONS
	.align		4
.L_167:
        /*002c*/ 	.byte	0x04, 0x55
        /*002e*/ 	.short	(.L_169 - .L_168)


	//   ....[0]....
.L_168:
        /* <DEDUP_REMOVED lines=19> */


	//----- nvinfo : EIATTR_MERCURY_ISA_VERSION
	.align		4
.L_169:
        /*0150*/ 	.byte	0x03, 0x5f
        /*0152*/ 	.short	0x0101


	//----- nvinfo : EIATTR_INT_WARP_WIDE_INSTR_OFFSETS
	.align		4
        /*0154*/ 	.byte	0x04, 0x31
        /*0156*/ 	.short	(.L_171 - .L_170)


	//   ....[0]....
.L_170:
        /*0158*/ 	.word	0x000000c0


	//   ....[1]....
        /*015c*/ 	.word	0x000000d0


	//   ....[2]....
        /*0160*/ 	.word	0x00000170


	//   ....[3]....
        /*0164*/ 	.word	0x000150d0


	//   ....[4]....
        /*0168*/ 	.word	0x00015160


	//   ....[5]....
        /*016c*/ 	.word	0x00019120


	//   ....[6]....
        /*0170*/ 	.word	0x000191b0


	//----- nvinfo : EIATTR_COOP_GROUP_MASK_REGIDS
	.align		4
.L_171:
        /*0174*/ 	.byte	0x04, 0x29
        /*0176*/ 	.short	(.L_173 - .L_172)


	//   ....[0]....
.L_172:
        /*0178*/ 	.word	0xffffffff


	//   ....[1]....
        /*017c*/ 	.word	0xffffffff


	//   ....[2]....
        /*0180*/ 	.word	0xffffffff


	//   ....[3]....
        /*0184*/ 	.word	0xffffffff


	//   ....[4]....
        /*0188*/ 	.word	0xffffffff


	//   ....[5]....
        /*018c*/ 	.word	0xffffffff


	//   ....[6]....
        /*0190*/ 	.word	0xffffffff


	//   ....[7]....
        /*0194*/ 	.word	0xffffffff


	//   ....[8]....
        /*0198*/ 	.word	0xffffffff


	//   ....[9]....
        /*019c*/ 	.word	0xffffffff


	//   ....[10]....
        /*01a0*/ 	.word	0xffffffff


	//   ....[11]....
        /*01a4*/ 	.word	0xffffffff


	//   ....[12]....
        /*01a8*/ 	.word	0xffffffff


	//   ....[13]....
        /*01ac*/ 	.word	0xffffffff


	//   ....[14]....
        /*01b0*/ 	.word	0xffffffff


	//   ....[15]....
        /*01b4*/ 	.word	0xffffffff


	//   ....[16]....
        /*01b8*/ 	.word	0xffffffff


	//   ....[17]....
        /*01bc*/ 	.word	0xffffffff


	//   ....[18]....
        /*01c0*/ 	.word	0xffffffff


	//   ....[19]....
        /*01c4*/ 	.word	0xffffffff


	//   ....[20]....
        /*01c8*/ 	.word	0xffffffff


	//   ....[21]....
        /*01cc*/ 	.word	0xffffffff


	//   ....[22]....
        /*01d0*/ 	.word	0xffffffff


	//   ....[23]....
        /*01d4*/ 	.word	0xffffffff


	//   ....[24]....
        /*01d8*/ 	.word	0xffffffff


	//   ....[25]....
        /*01dc*/ 	.word	0xffffffff


	//   ....[26]....
        /*01e0*/ 	.word	0xffffffff


	//   ....[27]....
        /*01e4*/ 	.word	0xffffffff


	//   ....[28]....
        /*01e8*/ 	.word	0xffffffff


	//   ....[29]....
        /*01ec*/ 	.word	0xffffffff


	//   ....[30]....
        /*01f0*/ 	.word	0xffffffff


	//   ....[31]....
        /*01f4*/ 	.word	0xffffffff


	//   ....[32]....
        /*01f8*/ 	.word	0xffffffff


	//   ....[33]....
        /*01fc*/ 	.word	0xffffffff


	//   ....[34]....
        /*0200*/ 	.word	0xffffffff


	//   ....[35]....
        /*0204*/ 	.word	0xffffffff


	//   ....[36]....
        /*0208*/ 	.word	0xffffffff


	//   ....[37]....
        /*020c*/ 	.word	0xffffffff


	//   ....[38]....
        /*0210*/ 	.word	0xffffffff


	//   ....[39]....
        /*0214*/ 	.word	0xffffffff


	//   ....[40]....
        /*0218*/ 	.word	0xffffffff


	//   ....[41]....
        /*021c*/ 	.word	0xffffffff


	//   ....[42]....
        /*0220*/ 	.word	0xffffffff


	//   ....[43]....
        /*0224*/ 	.word	0xffffffff


	//   ....[44]....
        /*0228*/ 	.word	0xffffffff


	//   ....[45]....
        /*022c*/ 	.word	0xffffffff


	//   ....[46]....
        /*0230*/ 	.word	0xffffffff


	//   ....[47]....
        /*0234*/ 	.word	0xffffffff


	//   ....[48]....
        /*0238*/ 	.word	0xffffffff


	//   ....[49]....
        /*023c*/ 	.word	0xffffffff


	//   ....[50]....
        /*0240*/ 	.word	0xffffffff


	//   ....[51]....
        /*0244*/ 	.word	0xffffffff


	//   ....[52]....
        /*0248*/ 	.word	0xffffffff


	//   ....[53]....
        /*024c*/ 	.word	0xffffffff


	//   ....[54]....
        /*0250*/ 	.word	0xffffffff


	//   ....[55]....
        /*0254*/ 	.word	0xffffffff


	//   ....[56]....
        /*0258*/ 	.word	0xffffffff


	//   ....[57]....
        /*025c*/ 	.word	0xffffffff


	//   ....[58]....
        /*0260*/ 	.word	0xffffffff


	//   ....[59]....
        /*0264*/ 	.word	0xffffffff


	//   ....[60]....
        /*0268*/ 	.word	0xffffffff


	//   ....[61]....
        /*026c*/ 	.word	0xffffffff


	//   ....[62]....
        /*0270*/ 	.word	0xffffffff


	//   ....[63]....
        /*0274*/ 	.word	0xffffffff


	//   ....[64]....
        /*0278*/ 	.word	0xffffffff


	//   ....[65]....
        /*027c*/ 	.word	0xffffffff


	//   ....[66]....
        /*0280*/ 	.word	0xffffffff


	//   ....[67]....
        /*0284*/ 	.word	0xffffffff


	//   ....[68]....
        /*0288*/ 	.word	0xffffffff


	//   ....[69]....
        /*028c*/ 	.word	0xffffffff


	//   ....[70]....
        /*0290*/ 	.word	0xffffffff


	//   ....[71]....
        /*0294*/ 	.word	0xffffffff


	//   ....[72]....
        /*0298*/ 	.word	0xffffffff


	//   ....[73]....
        /*029c*/ 	.word	0xffffffff


	//   ....[74]....
        /*02a0*/ 	.word	0xffffffff


	//   ....[75]....
        /*02a4*/ 	.word	0xffffffff


	//   ....[76]....
        /*02a8*/ 	.word	0xffffffff


	//   ....[77]....
        /*02ac*/ 	.word	0xffffffff


	//   ....[78]....
        /*02b0*/ 	.word	0xffffffff


	//   ....[79]....
        /*02b4*/ 	.word	0xffffffff


	//   ....[80]....
        /*02b8*/ 	.word	0xffffffff


	//   ....[81]....
        /*02bc*/ 	.word	0xffffffff


	//   ....[82]....
        /*02c0*/ 	.word	0xffffffff


	//   ....[83]....
        /*02c4*/ 	.word	0xffffffff


	//   ....[84]....
        /*02c8*/ 	.word	0xffffffff


	//   ....[85]....
        /*02cc*/ 	.word	0xffffffff


	//   ....[86]....
        /*02d0*/ 	.word	0xffffffff


	//   ....[87]....
        /*02d4*/ 	.word	0xffffffff


	//   ....[88]....
        /*02d8*/ 	.word	0xffffffff


	//   ....[89]....
        /*02dc*/ 	.word	0xffffffff


	//   ....[90]....
        /*02e0*/ 	.word	0xffffffff


	//   ....[91]....
        /*02e4*/ 	.word	0xffffffff


	//   ....[92]....
        /*02e8*/ 	.word	0xffffffff


	//   ....[93]....
        /*02ec*/ 	.word	0xffffffff


	//   ....[94]....
        /*02f0*/ 	.word	0xffffffff


	//   ....[95]....
        /*02f4*/ 	.word	0xffffffff


	//   ....[96]....
        /*02f8*/ 	.word	0xffffffff


	//   ....[97]....
        /*02fc*/ 	.word	0xffffffff


	//   ....[98]....
        /*0300*/ 	.word	0xffffffff


	//   ....[99]....
        /*0304*/ 	.word	0xffffffff


	//   ....[100]....
        /*0308*/ 	.word	0xffffffff


	//   ....[101]....
        /*030c*/ 	.word	0xffffffff


	//   ....[102]....
        /*0310*/ 	.word	0xffffffff


	//   ....[103]....
        /*0314*/ 	.word	0xffffffff


	//   ....[104]....
        /*0318*/ 	.word	0xffffffff


	//   ....[105]....
        /*031c*/ 	.word	0xffffffff


	//   ....[106]....
        /*0320*/ 	.word	0xffffffff


	//   ....[107]....
        /*0324*/ 	.word	0xffffffff


	//   ....[108]....
        /*0328*/ 	.word	0xffffffff


	//   ....[109]....
        /*032c*/ 	.word	0xffffffff


	//   ....[110]....
        /*0330*/ 	.word	0xffffffff


	//   ....[111]....
        /*0334*/ 	.word	0xffffffff


	//   ....[112]....
        /*0338*/ 	.word	0xffffffff


	//   ....[113]....
        /*033c*/ 	.word	0xffffffff


	//   ....[114]....
        /*0340*/ 	.word	0xffffffff


	//   ....[115]....
        /*0344*/ 	.word	0xffffffff


	//   ....[116]....
        /*0348*/ 	.word	0xffffffff


	//   ....[117]....
        /*034c*/ 	.word	0xffffffff


	//   ....[118]....
        /*0350*/ 	.word	0xffffffff


	//   ....[119]....
        /*0354*/ 	.word	0xffffffff


	//   ....[120]....
        /*0358*/ 	.word	0xffffffff


	//   ....[121]....
        /*035c*/ 	.word	0xffffffff


	//   ....[122]....
        /*0360*/ 	.word	0xffffffff


	//   ....[123]....
        /*0364*/ 	.word	0xffffffff


	//   ....[124]....
        /*0368*/ 	.word	0xffffffff


	//   ....[125]....
        /*036c*/ 	.word	0xffffffff


	//   ....[126]....
        /*0370*/ 	.word	0xffffffff


	//   ....[127]....
        /*0374*/ 	.word	0xffffffff


	//   ....[128]....
        /*0378*/ 	.word	0xffffffff


	//   ....[129]....
        /*037c*/ 	.word	0xffffffff


	//   ....[130]....
        /*0380*/ 	.word	0xffffffff


	//   ....[131]....
        /*0384*/ 	.word	0xffffffff


	//   ....[132]....
        /*0388*/ 	.word	0xffffffff


	//   ....[133]....
        /*038c*/ 	.word	0xffffffff


	//   ....[134]....
        /*0390*/ 	.word	0xffffffff


	//   ....[135]....
        /*0394*/ 	.word	0xffffffff


	//   ....[136]....
        /*0398*/ 	.word	0xffffffff


	//   ....[137]....
        /*039c*/ 	.word	0xffffffff


	//   ....[138]....
        /*03a0*/ 	.word	0xffffffff


	//   ....[139]....
        /*03a4*/ 	.word	0xffffffff


	//   ....[140]....
        /*03a8*/ 	.word	0xffffffff


	//   ....[141]....
        /*03ac*/ 	.word	0xffffffff


	//   ....[142]....
        /*03b0*/ 	.word	0xffffffff


	//   ....[143]....
        /*03b4*/ 	.word	0xffffffff


	//   ....[144]....
        /*03b8*/ 	.word	0xffffffff


	//   ....[145]....
        /*03bc*/ 	.word	0xffffffff


	//   ....[146]....
        /*03c0*/ 	.word	0xffffffff


	//   ....[147]....
        /*03c4*/ 	.word	0xffffffff


	//   ....[148]....
        /*03c8*/ 	.word	0xffffffff


	//   ....[149]....
        /*03cc*/ 	.word	0xffffffff


	//   ....[150]....
        /*03d0*/ 	.word	0xffffffff


	//   ....[151]....
        /*03d4*/ 	.word	0xffffffff


	//   ....[152]....
        /*03d8*/ 	.word	0xffffffff


	//   ....[153]....
        /*03dc*/ 	.word	0xffffffff


	//   ....[154]....
        /*03e0*/ 	.word	0xffffffff


	//   ....[155]....
        /*03e4*/ 	.word	0xffffffff


	//   ....[156]....
        /*03e8*/ 	.word	0xffffffff


	//   ....[157]....
        /*03ec*/ 	.word	0xffffffff


	//   ....[158]....
        /*03f0*/ 	.word	0xffffffff


	//   ....[159]....
        /*03f4*/ 	.word	0xffffffff


	//   ....[160]....
        /*03f8*/ 	.word	0xffffffff


	//   ....[161]....
        /*03fc*/ 	.word	0xffffffff


	//   ....[162]....
        /*0400*/ 	.word	0xffffffff


	//   ....[163]....
        /*0404*/ 	.word	0xffffffff


	//   ....[164]....
        /*0408*/ 	.word	0xffffffff


	//   ....[165]....
        /*040c*/ 	.word	0xffffffff


	//   ....[166]....
        /*0410*/ 	.word	0xffffffff


	//   ....[167]....
        /*0414*/ 	.word	0xffffffff


	//   ....[168]....
        /*0418*/ 	.word	0xffffffff


	//   ....[169]....
        /*041c*/ 	.word	0xffffffff


	//   ....[170]....
        /*0420*/ 	.word	0xffffffff


	//   ....[171]....
        /*0424*/ 	.word	0xffffffff


	//   ....[172]....
        /*0428*/ 	.word	0xffffffff


	//   ....[173]....
        /*042c*/ 	.word	0xffffffff


	//   ....[174]....
        /*0430*/ 	.word	0xffffffff


	//   ....[175]....
        /*0434*/ 	.word	0xffffffff


	//   ....[176]....
        /*0438*/ 	.word	0xffffffff


	//   ....[177]....
        /*043c*/ 	.word	0xffffffff


	//   ....[178]....
        /*0440*/ 	.word	0xffffffff


	//   ....[179]....
        /*0444*/ 	.word	0xffffffff


	//   ....[180]....
        /*0448*/ 	.word	0xffffffff


	//   ....[181]....
        /*044c*/ 	.word	0xffffffff


	//   ....[182]....
        /*0450*/ 	.word	0xffffffff


	//   ....[183]....
        /*0454*/ 	.word	0xffffffff


	//   ....[184]....
        /*0458*/ 	.word	0x0500000f


	//   ....[185]....
        /*045c*/ 	.word	0x0500000f


	//   ....[186]....
        /*0460*/ 	.word	0x0500000f


	//   ....[187]....
        /*0464*/ 	.word	0x0500000f


	//   ....[188]....
        /*0468*/ 	.word	0x0500000f


	//   ....[189]....
        /*046c*/ 	.word	0x0500000f


	//   ....[190]....
        /*0470*/ 	.word	0x0500000f


	//   ....[191]....
        /*0474*/ 	.word	0x0500000f


	//   ....[192]....
        /*0478*/ 	.word	0x0500000f


	//   ....[193]....
        /*047c*/ 	.word	0x0500000f


	//   ....[194]....
        /*0480*/ 	.word	0x0500000f


	//   ....[195]....
        /*0484*/ 	.word	0x0500000f


	//   ....[196]....
        /*0488*/ 	.word	0x0500000f


	//   ....[197]....
        /*048c*/ 	.word	0x0500000f


	//   ....[198]....
        /*0490*/ 	.word	0x0500000f


	//   ....[199]....
        /*0494*/ 	.word	0x0500000f


	//   ....[200]....
        /*0498*/ 	.word	0x0500000f


	//   ....[201]....
        /*049c*/ 	.word	0x0500000f


	//   ....[202]....
        /*04a0*/ 	.word	0x0500000f


	//   ....[203]....
        /*04a4*/ 	.word	0x0500000f


	//   ....[204]....
        /*04a8*/ 	.word	0x0500000f


	//   ....[205]....
        /*04ac*/ 	.word	0x0500000f


	//   ....[206]....
        /*04b0*/ 	.word	0x0500000f


	//   ....[207]....
        /*04b4*/ 	.word	0x0500000f


	//   ....[208]....
        /*04b8*/ 	.word	0x0500000f


	//   ....[209]....
        /*04bc*/ 	.word	0x0500000f


	//   ....[210]....
        /*04c0*/ 	.word	0x0500000f


	//   ....[211]....
        /*04c4*/ 	.word	0x0500000f


	//   ....[212]....
        /*04c8*/ 	.word	0x0500000f


	//   ....[213]....
        /*04cc*/ 	.word	0x0500000f


	//   ....[214]....
        /*04d0*/ 	.word	0x0500000f


	//   ....[215]....
        /*04d4*/ 	.word	0x0500000f


	//   ....[216]....
        /*04d8*/ 	.word	0x0500000f


	//   ....[217]....
        /*04dc*/ 	.word	0x0500000f


	//   ....[218]....
        /*04e0*/ 	.word	0x0500000f


	//   ....[219]....
        /*04e4*/ 	.word	0x0500000f


	//   ....[220]....
        /*04e8*/ 	.word	0x0500000f


	//   ....[221]....
        /*04ec*/ 	.word	0x0500000f


	//   ....[222]....
        /*04f0*/ 	.word	0x0500000f


	//   ....[223]....
        /*04f4*/ 	.word	0x0500000f


	//   ....[224]....
        /*04f8*/ 	.word	0x0500000f


	//   ....[225]....
        /*04fc*/ 	.word	0x0500000f


	//   ....[226]....
        /*0500*/ 	.word	0x0500000f


	//   ....[227]....
        /*0504*/ 	.word	0x0500000f


	//   ....[228]....
        /*0508*/ 	.word	0x0500000f


	//   ....[229]....
        /*050c*/ 	.word	0x0500000f


	//   ....[230]....
        /*0510*/ 	.word	0x0500000f


	//   ....[231]....
        /*0514*/ 	.word	0x0500000f


	//   ....[232]....
        /*0518*/ 	.word	0x0500000f


	//   ....[233]....
        /*051c*/ 	.word	0x0500000f


	//   ....[234]....
        /*0520*/ 	.word	0x0500000f


	//   ....[235]....
        /*0524*/ 	.word	0x0500000f


	//   ....[236]....
        /*0528*/ 	.word	0x0500000f


	//   ....[237]....
        /*052c*/ 	.word	0x0500000f


	//   ....[238]....
        /*0530*/ 	.word	0x0500000f


	//   ....[239]....
        /*0534*/ 	.word	0x0500000f


	//   ....[240]....
        /*0538*/ 	.word	0x0500000f


	//   ....[241]....
        /*053c*/ 	.word	0x0500000f


	//   ....[242]....
        /*0540*/ 	.word	0x0500000f


	//   ....[243]....
        /*0544*/ 	.word	0x0500000f


	//   ....[244]....
        /*0548*/ 	.word	0x0500000f


	//   ....[245]....
        /*054c*/ 	.word	0x0500000f


	//   ....[246]....
        /*0550*/ 	.word	0x0500000f


	//   ....[247]....
        /*0554*/ 	.word	0x0500000f


	//   ....[248]....
        /*0558*/ 	.word	0x0500000f


	//   ....[249]....
        /*055c*/ 	.word	0x0500000f


	//   ....[250]....
        /*0560*/ 	.word	0x0500000f


	//   ....[251]....
        /*0564*/ 	.word	0x0500000f


	//   ....[252]....
        /*0568*/ 	.word	0x0500000f


	//   ....[253]....
        /*056c*/ 	.word	0x0500000f


	//   ....[254]....
        /*0570*/ 	.word	0x0500000f


	//   ....[255]....
        /*0574*/ 	.word	0x0500000f


	//   ....[0]....
        /*0578*/ 	.word	0x0500000f


	//   ....[1]....
        /*057c*/ 	.word	0x0500000f


	//   ....[2]....
        /*0580*/ 	.word	0x0500000f


	//   ....[3]....
        /*0584*/ 	.word	0x0500000f


	//   ....[4]....
        /*0588*/ 	.word	0x0500000f


	//   ....[5]....
        /*058c*/ 	.word	0x0500000f


	//   ....[6]....
        /*0590*/ 	.word	0x0500000f


	//   ....[7]....
        /*0594*/ 	.word	0x0500000f


	//   ....[8]....
        /*0598*/ 	.word	0x0500000f


	//   ....[9]....
        /*059c*/ 	.word	0x0500000f


	//   ....[10]....
        /*05a0*/ 	.word	0x0500000f


	//   ....[11]....
        /*05a4*/ 	.word	0x0500000f


	//   ....[12]....
        /*05a8*/ 	.word	0x0500000f


	//   ....[13]....
        /*05ac*/ 	.word	0x0500000f


	//   ....[14]....
        /*05b0*/ 	.word	0x0500000f


	//   ....[15]....
        /*05b4*/ 	.word	0x0500000f


	//   ....[16]....
        /*05b8*/ 	.word	0x0500000f


	//   ....[17]....
        /*05bc*/ 	.word	0x0500000f


	//   ....[18]....
        /*05c0*/ 	.word	0x0500000f


	//   ....[19]....
        /*05c4*/ 	.word	0x0500000f


	//   ....[20]....
        /*05c8*/ 	.word	0x0500000f


	//   ....[21]....
        /*05cc*/ 	.word	0x0500000f


	//   ....[22]....
        /*05d0*/ 	.word	0x0500000f


	//   ....[23]....
        /*05d4*/ 	.word	0x0500000f


	//   ....[24]....
        /*05d8*/ 	.word	0x0500000f


	//   ....[25]....
        /*05dc*/ 	.word	0x0500000f


	//----- nvinfo : EIATTR_COOP_GROUP_INSTR_OFFSETS
	.align		4
.L_173:
        /*05e0*/ 	.byte	0x04, 0x28
        /*05e2*/ 	.short	(.L_175 - .L_174)


	//   ....[0]....
.L_174:
        /*05e4*/ 	.word	0x00000080


	//   ....[1]....
        /*05e8*/ 	.word	0x00000090


	//   ....[2]....
        /*05ec*/ 	.word	0x000002d0


	//   ....[3]....
        /*05f0*/ 	.word	0x00000430


	//   ....[4]....
        /*05f4*/ 	.word	0x00000550


	//   ....[5]....
        /*05f8*/ 	.word	0x000006b0


	//   ....[6]....
        /*05fc*/ 	.word	0x00001a70


	//   ....[7]....
        /*0600*/ 	.word	0x00002730


	//   ....[8]....
        /*0604*/ 	.word	0x00002980


	//   ....[9]....
        /*0608*/ 	.word	0x00003e70


	//   ....[10]....
        /*060c*/ 	.word	0x00003f90


	//   ....[11]....
        /*0610*/ 	.word	0x00004a40


	//   ....[12]....
        /*0614*/ 	.word	0x00004a90


	//   ....[13]....
        /*0618*/ 	.word	0x00006a70


	//   ....[14]....
        /*061c*/ 	.word	0x00006c70


	//   ....[15]....
        /*0620*/ 	.word	0x000082b0


	//   ....[16]....
        /*0624*/ 	.word	0x000083c0


	//   ....[17]....
        /*0628*/ 	.word	0x00008ee0


	//   ....[18]....
        /*062c*/ 	.word	0x00008f70


	//   ....[19]....
        /*0630*/ 	.word	0x0000b730


	//   ....[20]....
        /*0634*/ 	.word	0x0000b740


	//   ....[21]....
        /*0638*/ 	.word	0x0000b770


	//   ....[22]....
        /*063c*/ 	.word	0x0000b780


	//   ....[23]....
        /*0640*/ 	.word	0x0000dc20


	//   ....[24]....
        /*0644*/ 	.word	0x0000ec40


	//   ....[25]....
        /*0648*/ 	.word	0x0000f450


	//   ....[26]....
        /*064c*/ 	.word	0x0000f560


	//   ....[27]....
        /*0650*/ 	.word	0x000100d0


	//   ....[28]....
        /*0654*/ 	.word	0x00010130


	//   ....[29]....
        /*0658*/ 	.word	0x00011830


	//   ....[30]....
        /*065c*/ 	.word	0x00011840


	//   ....[31]....
        /*0660*/ 	.word	0x000118c0


	//   ....[32]....
        /*0664*/ 	.word	0x000118d0


	//   ....[33]....
        /*0668*/ 	.word	0x00012ca0


	//   ....[34]....
        /*066c*/ 	.word	0x00012cb0


	//   ....[35]....
        /*0670*/ 	.word	0x00012cc0


	//   ....[36]....
        /*0674*/ 	.word	0x00012cd0


	//   ....[37]....
        /*0678*/ 	.word	0x00012ce0


	//   ....[38]....
        /*067c*/ 	.word	0x00012cf0


	//   ....[39]....
        /*0680*/ 	.word	0x00012d00


	//   ....[40]....
        /*0684*/ 	.word	0x00012d10


	//   ....[41]....
        /*0688*/ 	.word	0x00012d20


	//   ....[42]....
        /*068c*/ 	.word	0x00012d50


	//   ....[43]....
        /*0690*/ 	.word	0x00012d90


	//   ....[44]....
        /*0694*/ 	.word	0x00012da0


	//   ....[45]....
        /*0698*/ 	.word	0x00012dd0


	//   ....[46]....
        /*069c*/ 	.word	0x00012de0


	//   ....[47]....
        /*06a0*/ 	.word	0x00012df0


	//   ....[48]....
        /*06a4*/ 	.word	0x00012e00


	//   ....[49]....
        /*06a8*/ 	.word	0x00012e10


	//   ....[50]....
        /*06ac*/ 	.word	0x00012e20


	//   ....[51]....
        /*06b0*/ 	.word	0x00012e30


	//   ....[52]....
        /*06b4*/ 	.word	0x00012e40


	//   ....[53]....
        /*06b8*/ 	.word	0x00012e50


	//   ....[54]....
        /*06bc*/ 	.word	0x00012e60


	//   ....[55]....
        /*06c0*/ 	.word	0x00012e70


	//   ....[56]....
        /*06c4*/ 	.word	0x00012e80


	//   ....[57]....
        /*06c8*/ 	.word	0x00012e90


	//   ....[58]....
        /*06cc*/ 	.word	0x00012ea0


	//   ....[59]....
        /*06d0*/ 	.word	0x00012ed0


	//   ....[60]....
        /*06d4*/ 	.word	0x00012f00


	//   ....[61]....
        /*06d8*/ 	.word	0x00012f20


	//   ....[62]....
        /*06dc*/ 	.word	0x00012f30


	//   ....[63]....
        /*06e0*/ 	.word	0x00012f40


	//   ....[64]....
        /*06e4*/ 	.word	0x00012f50


	//   ....[65]....
        /*06e8*/ 	.word	0x00013040


	//   ....[66]....
        /*06ec*/ 	.word	0x00013070


	//   ....[67]....
        /*06f0*/ 	.word	0x000130a0


	//   ....[68]....
        /*06f4*/ 	.word	0x000130d0


	//   ....[69]....
        /*06f8*/ 	.word	0x00013590


	//   ....[70]....
        /*06fc*/ 	.word	0x000135d0


	//   ....[71]....
        /*0700*/ 	.word	0x00013690


	//   ....[72]....
        /*0704*/ 	.word	0x000136b0


	//   ....[73]....
        /*0708*/ 	.word	0x00013770


	//   ....[74]....
        /*070c*/ 	.word	0x00013790


	//   ....[75]....
        /*0710*/ 	.word	0x00013860


	//   ....[76]....
        /*0714*/ 	.word	0x00013880


	//   ....[77]....
        /*0718*/ 	.word	0x00013f20


	//   ....[78]....
        /*071c*/ 	.word	0x00013f40


	//   ....[79]....
        /*0720*/ 	.word	0x00014000


	//   ....[80]....
        /*0724*/ 	.word	0x00014020


	//   ....[81]....
        /*0728*/ 	.word	0x000140e0


	//   ....[82]....
        /*072c*/ 	.word	0x00014100


	//   ....[83]....
        /*0730*/ 	.word	0x000141d0


	//   ....[84]....
        /*0734*/ 	.word	0x000141f0


	//   ....[85]....
        /*0738*/ 	.word	0x00014380


	//   ....[86]....
        /*073c*/ 	.word	0x00015fb0


	//   ....[87]....
        /*0740*/ 	.word	0x00015ff0


	//   ....[88]....
        /*0744*/ 	.word	0x000160c0


	//   ....[89]....
        /*0748*/ 	.word	0x000160d0


	//   ....[90]....
        /*074c*/ 	.word	0x00016120


	//   ....[91]....
        /*0750*/ 	.word	0x00016130


	//   ....[92]....
        /*0754*/ 	.word	0x00016180


	//   ....[93]....
        /*0758*/ 	.word	0x00016190


	//   ....[94]....
        /*075c*/ 	.word	0x000161e0


	//   ....[95]....
        /*0760*/ 	.word	0x000161f0


	//   ....[96]....
        /*0764*/ 	.word	0x00016240


	//   ....[97]....
        /*0768*/ 	.word	0x00016250


	//   ....[98]....
        /*076c*/ 	.word	0x000162a0


	//   ....[99]....
        /*0770*/ 	.word	0x000162b0


	//   ....[100]....
        /*0774*/ 	.word	0x000162c0


	//   ....[101]....
        /*0778*/ 	.word	0x00016310


	//   ....[102]....
        /*077c*/ 	.word	0x00016360


	//   ....[103]....
        /*0780*/ 	.word	0x00016370


	//   ....[104]....
        /*0784*/ 	.word	0x00016380


	//   ....[105]....
        /*0788*/ 	.word	0x000163e0


	//   ....[106]....
        /*078c*/ 	.word	0x00016840


	//   ....[107]....
        /*0790*/ 	.word	0x00016870


	//   ....[108]....
        /*0794*/ 	.word	0x000168e0


	//   ....[109]....
        /*0798*/ 	.word	0x00016910


	//   ....[110]....
        /*079c*/ 	.word	0x00016950


	//   ....[111]....
        /*07a0*/ 	.word	0x00016980


	//   ....[112]....
        /*07a4*/ 	.word	0x000169d0


	//   ....[113]....
        /*07a8*/ 	.word	0x00016a00


	//   ....[114]....
        /*07ac*/ 	.word	0x00016a30


	//   ....[115]....
        /*07b0*/ 	.word	0x00016a60


	//   ....[116]....
        /*07b4*/ 	.word	0x00016ac0


	//   ....[117]....
        /*07b8*/ 	.word	0x00016ae0


	//   ....[118]....
        /*07bc*/ 	.word	0x00016b30


	//   ....[119]....
        /*07c0*/ 	.word	0x00016b50


	//   ....[120]....
        /*07c4*/ 	.word	0x00016ba0


	//   ....[121]....
        /*07c8*/ 	.word	0x00016bc0


	//   ....[122]....
        /*07cc*/ 	.word	0x00016be0


	//   ....[123]....
        /*07d0*/ 	.word	0x00016c20


	//   ....[124]....
        /*07d4*/ 	.word	0x00016c40


	//   ....[125]....
        /*07d8*/ 	.word	0x00016ca0


	//   ....[126]....
        /*07dc*/ 	.word	0x000172d0


	//   ....[127]....
        /*07e0*/ 	.word	0x000172f0


	//   ....[128]....
        /*07e4*/ 	.word	0x00017320


	//   ....[129]....
        /*07e8*/ 	.word	0x00017360


	//   ....[130]....
        /*07ec*/ 	.word	0x000173b0


	//   ....[131]....
        /*07f0*/ 	.word	0x000173d0


	//   ....[132]....
        /*07f4*/ 	.word	0x00017420


	//   ....[133]....
        /*07f8*/ 	.word	0x00017440


	//   ....[134]....
        /*07fc*/ 	.word	0x00017490


	//   ....[135]....
        /*0800*/ 	.word	0x000174b0


	//   ....[136]....
        /*0804*/ 	.word	0x00017500


	//   ....[137]....
        /*0808*/ 	.word	0x00017520


	//   ....[138]....
        /*080c*/ 	.word	0x00017570


	//   ....[139]....
        /*0810*/ 	.word	0x00017590


	//   ....[140]....
        /*0814*/ 	.word	0x000175d0


	//   ....[141]....
        /*0818*/ 	.word	0x000175f0


	//   ....[142]....
        /*081c*/ 	.word	0x00017f20


	//   ....[143]....
        /*0820*/ 	.word	0x00017f30


	//   ....[144]....
        /*0824*/ 	.word	0x00017f40


	//   ....[145]....
        /*0828*/ 	.word	0x00017f50


	//   ....[146]....
        /*082c*/ 	.word	0x00017f60


	//   ....[147]....
        /*0830*/ 	.word	0x00017f70


	//   ....[148]....
        /*0834*/ 	.word	0x00017f90


	//   ....[149]....
        /*0838*/ 	.word	0x00017fb0


	//   ....[150]....
        /*083c*/ 	.word	0x00018070


	//   ....[151]....
        /*0840*/ 	.word	0x00018080


	//   ....[152]....
        /*0844*/ 	.word	0x00018090


	//   ....[153]....
        /*0848*/ 	.word	0x000180a0


	//   ....[154]....
        /*084c*/ 	.word	0x00018110


	//   ....[155]....
        /*0850*/ 	.word	0x00018120


	//   ....[156]....
        /*0854*/ 	.word	0x00018130


	//   ....[157]....
        /*0858*/ 	.word	0x00018140


	//   ....[158]....
        /*085c*/ 	.word	0x00018160


	//   ....[159]....
        /*0860*/ 	.word	0x00018180


	//   ....[160]....
        /*0864*/ 	.word	0x000181c0


	//   ....[161]....
        /*0868*/ 	.word	0x00018210


	//   ....[162]....
        /*086c*/ 	.word	0x000185c0


	//   ....[163]....
        /*0870*/ 	.word	0x000185d0


	//   ....[164]....
        /*0874*/ 	.word	0x000185e0


	//   ....[165]....
        /*0878*/ 	.word	0x000185f0


	//   ....[166]....
        /*087c*/ 	.word	0x00018600


	//   ....[167]....
        /*0880*/ 	.word	0x00018620


	//   ....[168]....
        /*0884*/ 	.word	0x00018640


	//   ....[169]....
        /*0888*/ 	.word	0x000186a0


	//   ....[170]....
        /*088c*/ 	.word	0x000186e0


	//   ....[171]....
        /*0890*/ 	.word	0x000186f0


	//   ....[172]....
        /*0894*/ 	.word	0x00018710


	//   ....[173]....
        /*0898*/ 	.word	0x00018730


	//   ....[174]....
        /*089c*/ 	.word	0x00018780


	//   ....[175]....
        /*08a0*/ 	.word	0x000187a0


	//   ....[176]....
        /*08a4*/ 	.word	0x000187b0


	//   ....[177]....
        /*08a8*/ 	.word	0x000187c0


	//   ....[178]....
        /*08ac*/ 	.word	0x000187e0


	//   ....[179]....
        /*08b0*/ 	.word	0x00018800


	//   ....[180]....
        /*08b4*/ 	.word	0x00018820


	//   ....[181]....
        /*08b8*/ 	.word	0x00018860


	//   ....[182]....
        /*08bc*/ 	.word	0x00019a10


	//   ....[183]....
        /*08c0*/ 	.word	0x00019bb0


	//   ....[184]....
        /*08c4*/ 	.word	0x0001a280


	//   ....[185]....
        /*08c8*/ 	.word	0x0001a360


	//   ....[186]....
        /*08cc*/ 	.word	0x0001a450


	//   ....[187]....
        /*08d0*/ 	.word	0x0001a4b0


	//   ....[188]....
        /*08d4*/ 	.word	0x0001a570


	//   ....[189]....
        /*08d8*/ 	.word	0x0001a5d0


	//   ....[190]....
        /*08dc*/ 	.word	0x0001a690


	//   ....[191]....
        /*08e0*/ 	.word	0x0001a6f0


	//   ....[192]....
        /*08e4*/ 	.word	0x0001a7b0


	//   ....[193]....
        /*08e8*/ 	.word	0x0001a810


	//   ....[194]....
        /*08ec*/ 	.word	0x0001a8d0


	//   ....[195]....
        /*08f0*/ 	.word	0x0001a930


	//   ....[196]....
        /*08f4*/ 	.word	0x0001a9f0


	//   ....[197]....
        /*08f8*/ 	.word	0x0001aa50


	//   ....[198]....
        /*08fc*/ 	.word	0x0001ab10


	//   ....[199]....
        /*0900*/ 	.word	0x0001ab70


	//   ....[200]....
        /*0904*/ 	.word	0x0001ac30


	//   ....[201]....
        /*0908*/ 	.word	0x0001ac90


	//   ....[202]....
        /*090c*/ 	.word	0x0001ad50


	//   ....[203]....
        /*0910*/ 	.word	0x0001adb0


	//   ....[204]....
        /*0914*/ 	.word	0x0001aea0


	//   ....[205]....
        /*0918*/ 	.word	0x0001b050


	//   ....[206]....
        /*091c*/ 	.word	0x0001b0e0


	//   ....[207]....
        /*0920*/ 	.word	0x0001b1b0


	//   ....[208]....
        /*0924*/ 	.word	0x0001b200


	//   ....[209]....
        /*0928*/ 	.word	0x0001b2d0


	//   ....[210]....
        /*092c*/ 	.word	0x0001b320


	//   ....[211]....
        /*0930*/ 	.word	0x0001b400


	//   ....[212]....
        /*0934*/ 	.word	0x0001b450


	//   ....[213]....
        /*0938*/ 	.word	0x0001b4c0


	//   ....[214]....
        /*093c*/ 	.word	0x0001b580


	//   ....[215]....
        /*0940*/ 	.word	0x0001b5f0


	//   ....[216]....
        /*0944*/ 	.word	0x0001b6b0


	//   ....[217]....
        /*0948*/ 	.word	0x0001b720


	//   ....[218]....
        /*094c*/ 	.word	0x0001b7d0


	//   ....[219]....
        /*0950*/ 	.word	0x0001b840


	//   ....[220]....
        /*0954*/ 	.word	0x0001b8f0


	//   ....[221]....
        /*0958*/ 	.word	0x0001b960


	//   ....[222]....
        /*095c*/ 	.word	0x0001ba10


	//   ....[223]....
        /*0960*/ 	.word	0x0001ba80


	//   ....[224]....
        /*0964*/ 	.word	0x0001bb30


	//   ....[225]....
        /*0968*/ 	.word	0x0001bbc0


	//   ....[226]....
        /*096c*/ 	.word	0x0001bc30


	//   ....[227]....
        /*0970*/ 	.word	0x0001bcb0


	//   ....[228]....
        /*0974*/ 	.word	0x0001bd50


	//   ....[229]....
        /*0978*/ 	.word	0x0001bdb0


	//   ....[230]....
        /*097c*/ 	.word	0x0001be70


	//   ....[231]....
        /*0980*/ 	.word	0x0001bed0


	//   ....[232]....
        /*0984*/ 	.word	0x0001bf90


	//   ....[233]....
        /*0988*/ 	.word	0x0001bff0


	//   ....[234]....
        /*098c*/ 	.word	0x0001c0b0


	//   ....[235]....
        /*0990*/ 	.word	0x0001c110


	//   ....[236]....
        /*0994*/ 	.word	0x0001c1d0


	//   ....[237]....
        /*0998*/ 	.word	0x0001c230


	//   ....[238]....
        /*099c*/ 	.word	0x0001c2f0


	//   ....[239]....
        /*09a0*/ 	.word	0x0001c350


	//   ....[240]....
        /*09a4*/ 	.word	0x0001c3f0


	//   ....[241]....
        /*09a8*/ 	.word	0x0001c520


	//   ....[242]....
        /*09ac*/ 	.word	0x0001c5b0


	//   ....[243]....
        /*09b0*/ 	.word	0x0001c630


	//   ....[244]....
        /*09b4*/ 	.word	0x0001c6d0


	//   ....[245]....
        /*09b8*/ 	.word	0x0001c730


	//   ....[246]....
        /*09bc*/ 	.word	0x0001c7e0


	//   ....[247]....
        /*09c0*/ 	.word	0x0001c840


	//   ....[248]....
        /*09c4*/ 	.word	0x0001c8f0


	//   ....[249]....
        /*09c8*/ 	.word	0x0001c950


	//   ....[250]....
        /*09cc*/ 	.word	0x0001c9f0


	//   ....[251]....
        /*09d0*/ 	.word	0x0001ca50


	//   ....[252]....
        /*09d4*/ 	.word	0x0001cb00


	//   ....[253]....
        /*09d8*/ 	.word	0x0001cb60


	//   ....[254]....
        /*09dc*/ 	.word	0x0001cc00


	//   ....[255]....
        /*09e0*/ 	.word	0x0001cc60


	//   ....[0]....
        /*09e4*/ 	.word	0x0001cd10


	//   ....[1]....
        /*09e8*/ 	.word	0x0001cd70


	//   ....[2]....
        /*09ec*/ 	.word	0x0001ce20


	//   ....[3]....
        /*09f0*/ 	.word	0x0001ce80


	//   ....[4]....
        /*09f4*/ 	.word	0x0001cf30


	//   ....[5]....
        /*09f8*/ 	.word	0x0001d020


	//   ....[6]....
        /*09fc*/ 	.word	0x0001d0b0


	//   ....[7]....
        /*0a00*/ 	.word	0x0001d130


	//   ....[8]....
        /*0a04*/ 	.word	0x0001d1c0


	//   ....[9]....
        /*0a08*/ 	.word	0x0001d220


	//   ....[10]....
        /*0a0c*/ 	.word	0x0001d2c0


	//   ....[11]....
        /*0a10*/ 	.word	0x0001d320


	//   ....[12]....
        /*0a14*/ 	.word	0x0001d3d0


	//   ....[13]....
        /*0a18*/ 	.word	0x0001d430


	//   ....[14]....
        /*0a1c*/ 	.word	0x0001d4d0


	//   ....[15]....
        /*0a20*/ 	.word	0x0001d530


	//   ....[16]....
        /*0a24*/ 	.word	0x0001d5e0


	//   ....[17]....
        /*0a28*/ 	.word	0x0001d640


	//   ....[18]....
        /*0a2c*/ 	.word	0x0001d6e0


	//   ....[19]....
        /*0a30*/ 	.word	0x0001d740


	//   ....[20]....
        /*0a34*/ 	.word	0x0001d7f0


	//   ....[21]....
        /*0a38*/ 	.word	0x0001d850


	//   ....[22]....
        /*0a3c*/ 	.word	0x0001d900


	//   ....[23]....
        /*0a40*/ 	.word	0x0001d960


	//   ....[24]....
        /*0a44*/ 	.word	0x0001da10


	//   ....[25]....
        /*0a48*/ 	.word	0x0001dc70


	//----- nvinfo : EIATTR_REG_RECONFIG
	.align		4
.L_175:
        /*0a4c*/ 	.byte	0x01, 0x54
	.zero		2


	//----- nvinfo : EIATTR_SYSCALL_OFFSETS
	.align		4
        /*0a50*/ 	.byte	0x04, 0x46
        /*0a52*/ 	.short	(.L_177 - .L_176)


	//   ....[0]....
.L_176:
        /*0a54*/ 	.word	0x00001c50


	//   ....[1]....
        /*0a58*/ 	.word	0x000152d0


	//   ....[2]....
        /*0a5c*/ 	.word	0x00015440


	//   ....[3]....
        /*0a60*/ 	.word	0x00015590


	//   ....[4]....
        /*0a64*/ 	.word	0x000156d0


	//   ....[5]....
        /*0a68*/ 	.word	0x00016f60


	//----- nvinfo : EIATTR_MBARRIER_INSTR_OFFSETS
	.align		4
.L_177:
        /*0a6c*/ 	.byte	0x04, 0x39
        /*0a6e*/ 	.short	(.L_179 - .L_178)


	//   ....[0]....
.L_178:
        /*0a70*/ 	.word	0x00000180
        /*0a74*/ 	.word	0x000000ff
        /*0a78*/ 	.word	0x00022800
        /*0a7c*/ 	.short	0x0100
        /*0a7e*/ 	.byte	0x08
	.zero		1


	//   ....[1]....
        /*0a80*/ 	.word	0x00000190
        /*0a84*/ 	.word	0x000000ff
        /*0a88*/ 	.word	0x00022820
        /*0a8c*/ 	.short	0x0100
        /*0a8e*/ 	.byte	0x08
	.zero		1


	//   ....[2]....
        /*0a90*/ 	.word	0x00000280
        /*0a94*/ 	.word	0x000000ff
        /*0a98*/ 	.word	0x00022830
        /*0a9c*/ 	.short	0x0100
        /*0a9e*/ 	.byte	0x08
	.zero		1


	//   ....[3]....
        /*0aa0*/ 	.word	0x00000290
        /*0aa4*/ 	.word	0x000000ff
        /*0aa8*/ 	.word	0x00022840
        /*0aac*/ 	.short	0x0100
        /*0aae*/ 	.byte	0x08
	.zero		1


	//   ....[4]....
        /*0ab0*/ 	.word	0x000002a0
        /*0ab4*/ 	.word	0x000000ff
        /*0ab8*/ 	.word	0x00022838
        /*0abc*/ 	.short	0x0100
        /*0abe*/ 	.byte	0x08
	.zero		1


	//   ....[5]....
        /*0ac0*/ 	.word	0x000002b0
        /*0ac4*/ 	.word	0x000000ff
        /*0ac8*/ 	.word	0x00022848
        /*0acc*/ 	.short	0x0100
        /*0ace*/ 	.byte	0x08
	.zero		1


	//   ....[6]....
        /*0ad0*/ 	.word	0x000003e0
        /*0ad4*/ 	.word	0x000000ff
        /*0ad8*/ 	.word	0x00022850
        /*0adc*/ 	.short	0x0100
        /*0ade*/ 	.byte	0x08
	.zero		1


	//   ....[7]....
        /*0ae0*/ 	.word	0x000003f0
        /*0ae4*/ 	.word	0x000000ff
        /*0ae8*/ 	.word	0x00022860
        /*0aec*/ 	.short	0x0100
        /*0aee*/ 	.byte	0x08
	.zero		1


	//   ....[8]....
        /*0af0*/ 	.word	0x00000400
        /*0af4*/ 	.word	0x000000ff
        /*0af8*/ 	.word	0x00022858
        /*0afc*/ 	.short	0x0100
        /*0afe*/ 	.byte	0x08
	.zero		1


	//   ....[9]....
        /*0b00*/ 	.word	0x00000410
        /*0b04*/ 	.word	0x000000ff
        /*0b08*/ 	.word	0x00022868
        /*0b0c*/ 	.short	0x0100
        /*0b0e*/ 	.byte	0x08
	.zero		1


	//   ....[10]....
        /*0b10*/ 	.word	0x00000500
        /*0b14*/ 	.word	0x000000ff
        /*0b18*/ 	.word	0x00022870
        /*0b1c*/ 	.short	0x0100
        /*0b1e*/ 	.byte	0x06
	.zero		1


	//   ....[11]....
        /*0b20*/ 	.word	0x00000510
        /*0b24*/ 	.word	0x000000ff
        /*0b28*/ 	.word	0x00022880
        /*0b2c*/ 	.short	0x0100
        /*0b2e*/ 	.byte	0x06
	.zero		1


	//   ....[12]....
        /*0b30*/ 	.word	0x00000520
        /*0b34*/ 	.word	0x000000ff
        /*0b38*/ 	.word	0x00022878
        /*0b3c*/ 	.short	0x0100
        /*0b3e*/ 	.byte	0x06
	.zero		1


	//   ....[13]....
        /*0b40*/ 	.word	0x00000530
        /*0b44*/ 	.word	0x000000ff
        /*0b48*/ 	.word	0x00022888
        /*0b4c*/ 	.short	0x0100
        /*0b4e*/ 	.byte	0x06
	.zero		1


	//   ....[14]....
        /*0b50*/ 	.word	0x00000660
        /*0b54*/ 	.word	0x000000ff
        /*0b58*/ 	.word	0x00022890
        /*0b5c*/ 	.short	0x0100
        /*0b5e*/ 	.byte	0x08
	.zero		1


	//   ....[15]....
        /*0b60*/ 	.word	0x00000670
        /*0b64*/ 	.word	0x000000ff
        /*0b68*/ 	.word	0x000228a0
        /*0b6c*/ 	.short	0x0100
        /*0b6e*/ 	.byte	0x08
	.zero		1


	//   ....[16]....
        /*0b70*/ 	.word	0x00000680
        /*0b74*/ 	.word	0x000000ff
        /*0b78*/ 	.word	0x00022898
        /*0b7c*/ 	.short	0x0100
        /*0b7e*/ 	.byte	0x08
	.zero		1


	//   ....[17]....
        /*0b80*/ 	.word	0x00000690
        /*0b84*/ 	.word	0x000000ff
        /*0b88*/ 	.word	0x000228a8
        /*0b8c*/ 	.short	0x0100
        /*0b8e*/ 	.byte	0x08
	.zero		1


	//   ....[18]....
        /*0b90*/ 	.word	0x000007e0
        /*0b94*/ 	.word	0x000000ff
        /*0b98*/ 	.word	0x000228b0
        /*0b9c*/ 	.short	0x0100
        /*0b9e*/ 	.byte	0x08
	.zero		1


	//   ....[19]....
        /*0ba0*/ 	.word	0x000007f0
        /*0ba4*/ 	.word	0x000000ff
        /*0ba8*/ 	.word	0x000228c0
        /*0bac*/ 	.short	0x0100
        /*0bae*/ 	.byte	0x08
	.zero		1


	//   ....[20]....
        /*0bb0*/ 	.word	0x00000800
        /*0bb4*/ 	.word	0x000000ff
        /*0bb8*/ 	.word	0x000228b8
        /*0bbc*/ 	.short	0x0100
        /*0bbe*/ 	.byte	0x08
	.zero		1


	//   ....[21]....
        /*0bc0*/ 	.word	0x00000810
        /*0bc4*/ 	.word	0x000000ff
        /*0bc8*/ 	.word	0x000228c8
        /*0bcc*/ 	.short	0x0100
        /*0bce*/ 	.byte	0x08
	.zero		1


	//   ....[22]....
        /*0bd0*/ 	.word	0x00001cd0
        /*0bd4*/ 	.word	0x000000ff
        /*0bd8*/ 	.word	0x00022800
        /*0bdc*/ 	.short	0x010a
        /*0bde*/ 	.byte	0x2b
	.zero		1


	//   ....[23]....
        /*0be0*/ 	.word	0x00001d50
        /*0be4*/ 	.word	0x00000003
        /*0be8*/ 	.word	0x00022830
        /*0bec*/ 	.short	0x010a
        /*0bee*/ 	.byte	0x3f
	.zero		1


	//   ....[24]....
        /*0bf0*/ 	.word	0x00001d90
        /*0bf4*/ 	.word	0x00000003
        /*0bf8*/ 	.word	0x00022830
        /*0bfc*/ 	.short	0x010a
        /*0bfe*/ 	.byte	0x3f
	.zero		1


	//   ....[25]....
        /*0c00*/ 	.word	0x000026c0
        /*0c04*/ 	.word	0x000000ff
        /*0c08*/ 	.word	0x00000000
        /*0c0c*/ 	.short	0x0101
        /*0c0e*/ 	.byte	0x06
	.zero		1


	//   ....[26]....
        /*0c10*/ 	.word	0x00005e20
        /*0c14*/ 	.word	0x000000ff
        /*0c18*/ 	.word	0x00022830
        /*0c1c*/ 	.short	0x010a
        /*0c1e*/ 	.byte	0x06
	.zero		1


	//   ....[27]....
        /*0c20*/ 	.word	0x00005e60
        /*0c24*/ 	.word	0x000000ff
        /*0c28*/ 	.word	0x00022830
        /*0c2c*/ 	.short	0x010a
        /*0c2e*/ 	.byte	0x06
	.zero		1


	//   ....[28]....
        /*0c30*/ 	.word	0x000066f0
        /*0c34*/ 	.word	0x000000ff
        /*0c38*/ 	.word	0x00022850
        /*0c3c*/ 	.short	0x010a
        /*0c3e*/ 	.byte	0x06
	.zero		1


	//   ....[29]....
        /*0c40*/ 	.word	0x00006730
        /*0c44*/ 	.word	0x000000ff
        /*0c48*/ 	.word	0x00022850
        /*0c4c*/ 	.short	0x010a
        /*0c4e*/ 	.byte	0x06
	.zero		1


	//   ....[30]....
        /*0c50*/ 	.word	0x00006a10
        /*0c54*/ 	.word	0x000000ff
        /*0c58*/ 	.word	0x00000000
        /*0c5c*/ 	.short	0x0101
        /*0c5e*/ 	.byte	0x06
	.zero		1


	//   ....[31]....
        /*0c60*/ 	.word	0x00009cd0
        /*0c64*/ 	.word	0x000000ff
        /*0c68*/ 	.word	0x00000000
        /*0c6c*/ 	.short	0x0101
        /*0c6e*/ 	.byte	0x06
	.zero		1


	//   ....[32]....
        /*0c70*/ 	.word	0x0000a680
        /*0c74*/ 	.word	0x000000ff
        /*0c78*/ 	.word	0x00022830
        /*0c7c*/ 	.short	0x010a
        /*0c7e*/ 	.byte	0x06
	.zero		1


	//   ....[33]....
        /*0c80*/ 	.word	0x0000a6c0
        /*0c84*/ 	.word	0x000000ff
        /*0c88*/ 	.word	0x00022830
        /*0c8c*/ 	.short	0x010a
        /*0c8e*/ 	.byte	0x06
	.zero		1


	//   ....[34]....
        /*0c90*/ 	.word	0x0000af50
        /*0c94*/ 	.word	0x000000ff
        /*0c98*/ 	.word	0x00022850
        /*0c9c*/ 	.short	0x010a
        /*0c9e*/ 	.byte	0x06
	.zero		1


	//   ....[35]....
        /*0ca0*/ 	.word	0x0000af90
        /*0ca4*/ 	.word	0x000000ff
        /*0ca8*/ 	.word	0x00022850
        /*0cac*/ 	.short	0x010a
        /*0cae*/ 	.byte	0x06
	.zero		1


	//   ....[36]....
        /*0cb0*/ 	.word	0x0000b2c0
        /*0cb4*/ 	.word	0x000000ff
        /*0cb8*/ 	.word	0x00000000
        /*0cbc*/ 	.short	0x0101
        /*0cbe*/ 	.byte	0x06
	.zero		1


	//   ....[37]....
        /*0cc0*/ 	.word	0x0000c890
        /*0cc4*/ 	.word	0x000000ff
        /*0cc8*/ 	.word	0x00000000
        /*0ccc*/ 	.short	0x0101
        /*0cce*/ 	.byte	0x06
	.zero		1


	//   ....[38]....
        /*0cd0*/ 	.word	0x0000d000
        /*0cd4*/ 	.word	0x000000ff
        /*0cd8*/ 	.word	0x00022830
        /*0cdc*/ 	.short	0x010a
        /*0cde*/ 	.byte	0x06
	.zero		1


	//   ....[39]....
        /*0ce0*/ 	.word	0x0000d040
        /*0ce4*/ 	.word	0x000000ff
        /*0ce8*/ 	.word	0x00022830
        /*0cec*/ 	.short	0x010a
        /*0cee*/ 	.byte	0x06
	.zero		1


	//   ....[40]....
        /*0cf0*/ 	.word	0x0000d8a0
        /*0cf4*/ 	.word	0x000000ff
        /*0cf8*/ 	.word	0x00022850
        /*0cfc*/ 	.short	0x010a
        /*0cfe*/ 	.byte	0x06
	.zero		1


	//   ....[41]....
        /*0d00*/ 	.word	0x0000d8e0
        /*0d04*/ 	.word	0x000000ff
        /*0d08*/ 	.word	0x00022850
        /*0d0c*/ 	.short	0x010a
        /*0d0e*/ 	.byte	0x06
	.zero		1


	//   ....[42]....
        /*0d10*/ 	.word	0x0000dbd0
        /*0d14*/ 	.word	0x000000ff
        /*0d18*/ 	.word	0x00000000
        /*0d1c*/ 	.short	0x0101
        /*0d1e*/ 	.byte	0x06
	.zero		1


	//   ....[43]....
        /*0d20*/ 	.word	0x00010e70
        /*0d24*/ 	.word	0x000000ff
        /*0d28*/ 	.word	0x00000000
        /*0d2c*/ 	.short	0x0101
        /*0d2e*/ 	.byte	0x06
	.zero		1


	//   ....[44]....
        /*0d30*/ 	.word	0x000114e0
        /*0d34*/ 	.word	0x000000ff
        /*0d38*/ 	.word	0x00022850
        /*0d3c*/ 	.short	0x010a
        /*0d3e*/ 	.byte	0x09
	.zero		1


	//   ....[45]....
        /*0d40*/ 	.word	0x00011520
        /*0d44*/ 	.word	0x000000ff
        /*0d48*/ 	.word	0x00022850
        /*0d4c*/ 	.short	0x010a
        /*0d4e*/ 	.byte	0x09
	.zero		1


	//   ....[46]....
        /*0d50*/ 	.word	0x00011bd0
        /*0d54*/ 	.word	0x000000ff
        /*0d58*/ 	.word	0x00000000
        /*0d5c*/ 	.short	0x0101
        /*0d5e*/ 	.byte	0x04
	.zero		1


	//   ....[47]....
        /*0d60*/ 	.word	0x000135c0
        /*0d64*/ 	.word	0x00000004
        /*0d68*/ 	.word	0x00000000
        /*0d6c*/ 	.short	0x0101
        /*0d6e*/ 	.byte	0x3f
	.zero		1


	//   ....[48]....
        /*0d70*/ 	.word	0x00015cc0
        /*0d74*/ 	.word	0x00000000
        /*0d78*/ 	.word	0x00022880
        /*0d7c*/ 	.short	0x010a
        /*0d7e*/ 	.byte	0x3f
	.zero		1


	//   ....[49]....
        /*0d80*/ 	.word	0x00016520
        /*0d84*/ 	.word	0x00000000
        /*0d88*/ 	.word	0x00022870
        /*0d8c*/ 	.short	0x0107
        /*0d8e*/ 	.byte	0x3f
	.zero		1


	//   ....[50]....
        /*0d90*/ 	.word	0x000165e0
        /*0d94*/ 	.word	0x00000000
        /*0d98*/ 	.word	0x00022870
        /*0d9c*/ 	.short	0x0101
        /*0d9e*/ 	.byte	0x3f
	.zero		1


	//   ....[51]....
        /*0da0*/ 	.word	0x00016610
        /*0da4*/ 	.word	0x00000000
        /*0da8*/ 	.word	0x00022840
        /*0dac*/ 	.short	0x010a
        /*0dae*/ 	.byte	0x3f
	.zero		1


	//   ....[52]....
        /*0db0*/ 	.word	0x00016d40
        /*0db4*/ 	.word	0x00000000
        /*0db8*/ 	.word	0x00022830
        /*0dbc*/ 	.short	0x0107
        /*0dbe*/ 	.byte	0x3f
	.zero		1


	//   ....[53]....
        /*0dc0*/ 	.word	0x00016e00
        /*0dc4*/ 	.word	0x00000000
        /*0dc8*/ 	.word	0x00022830
        /*0dcc*/ 	.short	0x0101
        /*0dce*/ 	.byte	0x3f
	.zero		1


	//   ....[54]....
        /*0dd0*/ 	.word	0x000176a0
        /*0dd4*/ 	.word	0x00000011
        /*0dd8*/ 	.word	0x00022800
        /*0ddc*/ 	.short	0x0107
        /*0dde*/ 	.byte	0x3f
	.zero		1


	//   ....[55]....
        /*0de0*/ 	.word	0x00017790
        /*0de4*/ 	.word	0x00000011
        /*0de8*/ 	.word	0x00022800
        /*0dec*/ 	.short	0x0101
        /*0dee*/ 	.byte	0x3f
	.zero		1


	//   ....[56]....
        /*0df0*/ 	.word	0x000177b0
        /*0df4*/ 	.word	0x00000011
        /*0df8*/ 	.word	0x00022820
        /*0dfc*/ 	.short	0x010a
        /*0dfe*/ 	.byte	0x3f
	.zero		1


	//   ....[57]....
        /*0e00*/ 	.word	0x00017cc0
        /*0e04*/ 	.word	0x00000000
        /*0e08*/ 	.word	0x00022880
        /*0e0c*/ 	.short	0x010a
        /*0e0e*/ 	.byte	0x3f
	.zero		1


	//   ....[58]....
        /*0e10*/ 	.word	0x00018290
        /*0e14*/ 	.word	0x00000000
        /*0e18*/ 	.word	0x00022870
        /*0e1c*/ 	.short	0x0107
        /*0e1e*/ 	.byte	0x3f
	.zero		1


	//   ....[59]....
        /*0e20*/ 	.word	0x00018350
        /*0e24*/ 	.word	0x00000000
        /*0e28*/ 	.word	0x00022870
        /*0e2c*/ 	.short	0x0101
        /*0e2e*/ 	.byte	0x3f
	.zero		1


	//   ....[60]....
        /*0e30*/ 	.word	0x00018380
        /*0e34*/ 	.word	0x00000000
        /*0e38*/ 	.word	0x00022840
        /*0e3c*/ 	.short	0x010a
        /*0e3e*/ 	.byte	0x3f
	.zero		1


	//   ....[61]....
        /*0e40*/ 	.word	0x00018920
        /*0e44*/ 	.word	0x00000000
        /*0e48*/ 	.word	0x00022830
        /*0e4c*/ 	.short	0x0107
        /*0e4e*/ 	.byte	0x3f
	.zero		1


	//   ....[62]....
        /*0e50*/ 	.word	0x000189e0
        /*0e54*/ 	.word	0x00000000
        /*0e58*/ 	.word	0x00022830
        /*0e5c*/ 	.short	0x0101
        /*0e5e*/ 	.byte	0x3f
	.zero		1


	//   ....[63]....
        /*0e60*/ 	.word	0x00018a70
        /*0e64*/ 	.word	0x00000013
        /*0e68*/ 	.word	0x00022870
        /*0e6c*/ 	.short	0x010a
        /*0e6e*/ 	.byte	0x3f
	.zero		1


	//   ....[64]....
        /*0e70*/ 	.word	0x00018b00
        /*0e74*/ 	.word	0x00000013
        /*0e78*/ 	.word	0x00022860
        /*0e7c*/ 	.short	0x010a
        /*0e7e*/ 	.byte	0x3f
	.zero		1


	//   ....[65]....
        /*0e80*/ 	.word	0x00019000
        /*0e84*/ 	.word	0x00000013
        /*0e88*/ 	.word	0x00022850
        /*0e8c*/ 	.short	0x0101
        /*0e8e*/ 	.byte	0x3f
	.zero		1


	//   ....[66]....
        /*0e90*/ 	.word	0x00019090
        /*0e94*/ 	.word	0x00000013
        /*0e98*/ 	.word	0x00000000
        /*0e9c*/ 	.short	0x0101
        /*0e9e*/ 	.byte	0x3f
	.zero		1


	//   ....[67]....
        /*0ea0*/ 	.word	0x00019260
        /*0ea4*/ 	.word	0x00000012
        /*0ea8*/ 	.word	0x00022870
        /*0eac*/ 	.short	0x010a
        /*0eae*/ 	.byte	0x3f
	.zero		1


	//   ....[68]....
        /*0eb0*/ 	.word	0x000192f0
        /*0eb4*/ 	.word	0x00000012
        /*0eb8*/ 	.word	0x00022860
        /*0ebc*/ 	.short	0x010a
        /*0ebe*/ 	.byte	0x3f
	.zero		1


	//   ....[69]....
        /*0ec0*/ 	.word	0x000197f0
        /*0ec4*/ 	.word	0x00000012
        /*0ec8*/ 	.word	0x00022850
        /*0ecc*/ 	.short	0x0101
        /*0ece*/ 	.byte	0x3f
	.zero		1


	//   ....[70]....
        /*0ed0*/ 	.word	0x000198a0
        /*0ed4*/ 	.word	0x00000012
        /*0ed8*/ 	.word	0x00000000
        /*0edc*/ 	.short	0x0101
        /*0ede*/ 	.byte	0x3f
	.zero		1


	//   ....[71]....
        /*0ee0*/ 	.word	0x00019b30
        /*0ee4*/ 	.word	0x00000005
        /*0ee8*/ 	.word	0x00022820
        /*0eec*/ 	.short	0x010a
        /*0eee*/ 	.byte	0x3f
	.zero		1


	//   ....[72]....
        /*0ef0*/ 	.word	0x00019cb0
        /*0ef4*/ 	.word	0x00000003
        /*0ef8*/ 	.word	0x00022840
        /*0efc*/ 	.short	0x010a
        /*0efe*/ 	.byte	0x3f
	.zero		1


	//   ....[73]....
        /*0f00*/ 	.word	0x00019d50
        /*0f04*/ 	.word	0x0000001d
        /*0f08*/ 	.word	0x00022840
        /*0f0c*/ 	.short	0x010a
        /*0f0e*/ 	.byte	0x3f
	.zero		1


	//   ....[74]....
        /*0f10*/ 	.word	0x00019d90
        /*0f14*/ 	.word	0x00000003
        /*0f18*/ 	.word	0x00022860
        /*0f1c*/ 	.short	0x010a
        /*0f1e*/ 	.byte	0x3f
	.zero		1


	//   ....[75]....
        /*0f20*/ 	.word	0x00019dd0
        /*0f24*/ 	.word	0x0000001d
        /*0f28*/ 	.word	0x00022860
        /*0f2c*/ 	.short	0x010a
        /*0f2e*/ 	.byte	0x3f
	.zero		1


	//   ....[76]....
        /*0f30*/ 	.word	0x00019e10
        /*0f34*/ 	.word	0x00000003
        /*0f38*/ 	.word	0x00022880
        /*0f3c*/ 	.short	0x010a
        /*0f3e*/ 	.byte	0x3f
	.zero		1


	//   ....[77]....
        /*0f40*/ 	.word	0x00019e50
        /*0f44*/ 	.word	0x0000001d
        /*0f48*/ 	.word	0x00022880
        /*0f4c*/ 	.short	0x010a
        /*0f4e*/ 	.byte	0x3f
	.zero		1


	//   ....[78]....
        /*0f50*/ 	.word	0x00019ec0
        /*0f54*/ 	.word	0x00000003
        /*0f58*/ 	.word	0x00022800
        /*0f5c*/ 	.short	0x010a
        /*0f5e*/ 	.byte	0x3f
	.zero		1


	//   ....[79]....
        /*0f60*/ 	.word	0x00019f10
        /*0f64*/ 	.word	0x00000003
        /*0f68*/ 	.word	0x00022830
        /*0f6c*/ 	.short	0x010a
        /*0f6e*/ 	.byte	0x3f
	.zero		1


	//   ....[80]....
        /*0f70*/ 	.word	0x00019f70
        /*0f74*/ 	.word	0x00000006
        /*0f78*/ 	.word	0x00022830
        /*0f7c*/ 	.short	0x010a
        /*0f7e*/ 	.byte	0x3f
	.zero		1


	//   ....[81]....
        /*0f80*/ 	.word	0x00019fd0
        /*0f84*/ 	.word	0x00000006
        /*0f88*/ 	.word	0x00022850
        /*0f8c*/ 	.short	0x010a
        /*0f8e*/ 	.byte	0x3f
	.zero		1


	//   ....[82]....
        /*0f90*/ 	.word	0x0001a030
        /*0f94*/ 	.word	0x0000000b
        /*0f98*/ 	.word	0x00022830
        /*0f9c*/ 	.short	0x010a
        /*0f9e*/ 	.byte	0x3f
	.zero		1


	//   ....[83]....
        /*0fa0*/ 	.word	0x0001a090
        /*0fa4*/ 	.word	0x0000000b
        /*0fa8*/ 	.word	0x00022850
        /*0fac*/ 	.short	0x010a
        /*0fae*/ 	.byte	0x3f
	.zero		1


	//   ....[84]....
        /*0fb0*/ 	.word	0x0001a0f0
        /*0fb4*/ 	.word	0x0000000b
        /*0fb8*/ 	.word	0x00022830
        /*0fbc*/ 	.short	0x010a
        /*0fbe*/ 	.byte	0x3f
	.zero		1


	//   ....[85]....
        /*0fc0*/ 	.word	0x0001a150
        /*0fc4*/ 	.word	0x0000000b
        /*0fc8*/ 	.word	0x00022850
        /*0fcc*/ 	.short	0x010a
        /*0fce*/ 	.byte	0x3f
	.zero		1


	//   ....[86]....
        /*0fd0*/ 	.word	0x0001a1b0
        /*0fd4*/ 	.word	0x00000005
        /*0fd8*/ 	.word	0x00022850
        /*0fdc*/ 	.short	0x010a
        /*0fde*/ 	.byte	0x3f
	.zero		1


	//   ....[87]....
        /*0fe0*/ 	.word	0x0001a2b0
        /*0fe4*/ 	.word	0x00000000
        /*0fe8*/ 	.word	0x00022880
        /*0fec*/ 	.short	0x010a
        /*0fee*/ 	.byte	0x3f
	.zero		1


	//   ....[88]....
        /*0ff0*/ 	.word	0x0001afa0
        /*0ff4*/ 	.word	0x00000000
        /*0ff8*/ 	.word	0x00022840
        /*0ffc*/ 	.short	0x010a
        /*0ffe*/ 	.byte	0x3f
	.zero		1


	//   ....[89]....
        /*1000*/ 	.word	0x0001c420
        /*1004*/ 	.word	0x00000011
        /*1008*/ 	.word	0x00022820
        /*100c*/ 	.short	0x010a
        /*100e*/ 	.byte	0x3f
	.zero		1


	//   ....[90]....
        /*1010*/ 	.word	0x0001c470
        /*1014*/ 	.word	0x00000000
        /*1018*/ 	.word	0x00022880
        /*101c*/ 	.short	0x010a
        /*101e*/ 	.byte	0x3f
	.zero		1


	//   ....[91]....
        /*1020*/ 	.word	0x0001cf70
        /*1024*/ 	.word	0x00000000
        /*1028*/ 	.word	0x00022840
        /*102c*/ 	.short	0x010a
        /*102e*/ 	.byte	0x3f
	.zero		1


	//   ....[92]....
        /*1030*/ 	.word	0x0001da50
        /*1034*/ 	.word	0x00000013
        /*1038*/ 	.word	0x00022870
        /*103c*/ 	.short	0x010a
        /*103e*/ 	.byte	0x3f
	.zero		1


	//   ....[93]....
        /*1040*/ 	.word	0x0001daa0
        /*1044*/ 	.word	0x00000013
        /*1048*/ 	.word	0x00022860
        /*104c*/ 	.short	0x010a
        /*104e*/ 	.byte	0x3f
	.zero		1


	//   ....[94]....
        /*1050*/ 	.word	0x0001daf0
        /*1054*/ 	.word	0x00000012
        /*1058*/ 	.word	0x00022870
        /*105c*/ 	.short	0x010a
        /*105e*/ 	.byte	0x3f
	.zero		1


	//   ....[95]....
        /*1060*/ 	.word	0x0001db40
        /*1064*/ 	.word	0x00000012
        /*1068*/ 	.word	0x00022860
        /*106c*/ 	.short	0x010a
        /*106e*/ 	.byte	0x3f
	.zero		1


	//   ....[96]....
        /*1070*/ 	.word	0x0001db90
        /*1074*/ 	.word	0x00000005
        /*1078*/ 	.word	0x00022820
        /*107c*/ 	.short	0x010a
        /*107e*/ 	.byte	0x3f
	.zero		1


	//   ....[97]....
        /*1080*/ 	.word	0x0001dd30
        /*1084*/ 	.word	0x00000003
        /*1088*/ 	.word	0x00022840
        /*108c*/ 	.short	0x010a
        /*108e*/ 	.byte	0x3f
	.zero		1


	//   ....[98]....
        /*1090*/ 	.word	0x0001dd80
        /*1094*/ 	.word	0x0000001d
        /*1098*/ 	.word	0x00022840
        /*109c*/ 	.short	0x010a
        /*109e*/ 	.byte	0x3f
	.zero		1


	//   ....[99]....
        /*10a0*/ 	.word	0x0001ddd0
        /*10a4*/ 	.word	0x00000003
        /*10a8*/ 	.word	0x00022860
        /*10ac*/ 	.short	0x010a
        /*10ae*/ 	.byte	0x3f
	.zero		1


	//   ....[100]....
        /*10b0*/ 	.word	0x0001de20
        /*10b4*/ 	.word	0x0000001d
        /*10b8*/ 	.word	0x00022860
        /*10bc*/ 	.short	0x010a
        /*10be*/ 	.byte	0x3f
	.zero		1


	//   ....[101]....
        /*10c0*/ 	.word	0x0001de70
        /*10c4*/ 	.word	0x00000003
        /*10c8*/ 	.word	0x00022880
        /*10cc*/ 	.short	0x010a
        /*10ce*/ 	.byte	0x3f
	.zero		1


	//----- nvinfo : EIATTR_NUM_MBARRIERS
	.align		4
.L_179:
        /*10d0*/ 	.byte	0x03, 0x38
        /*10d2*/ 	.short	0x0016


	//----- nvinfo : EIATTR_EXIT_INSTR_OFFSETS
	.align		4
        /*10d4*/ 	.byte	0x04, 0x1c
        /*10d6*/ 	.short	(.L_181 - .L_180)


	//   ....[0]....
.L_180:
        /*10d8*/ 	.word	0x000009a0


	//   ....[1]....
        /*10dc*/ 	.word	0x000142f0


	//   ....[2]....
        /*10e0*/ 	.word	0x00019ea0


	//----- nvinfo : EIATTR_MAX_THREADS
	.align		4
.L_181:
        /*10e4*/ 	.byte	0x04, 0x05
        /*10e6*/ 	.short	(.L_183 - .L_182)
.L_182:
        /*10e8*/ 	.word	0x00000180
        /*10ec*/ 	.word	0x00000001
        /*10f0*/ 	.word	0x00000001


	//----- nvinfo : EIATTR_CRS_STACK_SIZE
	.align		4
.L_183:
        /*10f4*/ 	.byte	0x04, 0x1e
        /*10f6*/ 	.short	(.L_185 - .L_184)
.L_184:
        /*10f8*/ 	.word	0x00000000


	//----- nvinfo : EIATTR_CBANK_PARAM_SIZE
	.align		4
.L_185:
        /*10fc*/ 	.byte	0x03, 0x19
        /*10fe*/ 	.short	0x0af0


	//----- nvinfo : EIATTR_PARAM_CBANK
	.align		4
        /*1100*/ 	.byte	0x04, 0x0a
        /*1102*/ 	.short	(.L_187 - .L_186)
	.align		4
.L_186:
        /*1104*/ 	.word	index@(.nv.constant0._ZN7cutlass13device_kernelIN5flash11enable_sm90INS1_16FlashAttnFwdSm90INS1_25CollectiveMainloopFwdSm90ILi2EN4cute5tupleIJNS5_1CILi1EEES8_S8_EEENS6_IJNS7_ILi128EEENS7_ILi160EEESA_EEELi128ENS_12float_e4m3_tEfNS_4arch4Sm90ELb0ELb1ELb0ELb0ELb1ELb0ELb0ELb1ELb1ELb1ELb0ELb0EEENS1_21CollectiveEpilogueFwdINS6_IJSA_SA_SB_EEES9_NS_10bfloat16_tESF_Li256ELb0ELb1ELb0ELb1EEENS1_30DynamicPersistentTileSchedulerILi256ELi128ELb0ELb1ELb1EEEEEEEEEvNT_6ParamsE)
        /*1108*/ 	.short	0x0210
        /*110a*/ 	.short	0x0af0


	//----- nvinfo : EIATTR_SW_WAR
	.align		4
.L_187:
        /*110c*/ 	.byte	0x04, 0x36
        /*110e*/ 	.short	(.L_189 - .L_188)
.L_188:
        /*1110*/ 	.word	0x00000008
.L_189:


//--------------------- .nv.info._ZN7cutlass13device_kernelIN5flash11enable_sm90INS1_16FlashAttnFwdSm90INS1_25CollectiveMainloopFwdSm90ILi2EN4cute5tupleIJNS5_1CILi1EEES8_S8_EEENS6_IJNS7_ILi128EEENS7_ILi160EEESA_EEELi128ENS_12float_e4m3_tEfNS_4arch4Sm90ELb0ELb1ELb0ELb1ELb1ELb0ELb0ELb1ELb1ELb1ELb0ELb0EEENS1_21CollectiveEpilogueFwdINS6_IJSA_SA_SB_EEES9_NS_10bfloat16_tESF_Li256ELb1ELb1ELb0ELb1EEENS1_36VarlenDynamicPersistentTileSchedulerILi128ELi160ELi256ELi128ELb0ELb1ELb1ELb1ELb0ELb1EEEEEEEEEvNT_6ParamsE --------------------------
	.section	.nv.info._ZN7cutlass13device_kernelIN5flash11enable_sm90INS1_16FlashAttnFwdSm90INS1_25CollectiveMainloopFwdSm90ILi2EN4cute5tupleIJNS5_1CILi1EEES8_S8_EEENS6_IJNS7_ILi128EEENS7_ILi160EEESA_EEELi128ENS_12float_e4m3_tEfNS_4arch4Sm90ELb0ELb1ELb0ELb1ELb1ELb0ELb0ELb1ELb1ELb1ELb0ELb0EEENS1_21CollectiveEpilogueFwdINS6_IJSA_SA_SB_EEES9_NS_10bfloat16_tESF_Li256ELb1ELb1ELb0ELb1EEENS1_36VarlenDynamicPersistentTileSchedulerILi128ELi160ELi256ELi128ELb0ELb1ELb1ELb1ELb0ELb1EEEEEEEEEvNT_6ParamsE,"",@"SHT_CUDA_INFO"
	.sectionflags	@""
	.align	4


	//----- nvinfo : EIATTR_CUDA_API_VERSION
	.align		4
        /*0000*/ 	.byte	0x04, 0x37
        /*0002*/ 	.short	(.L_191 - .L_190)
.L_190:
        /*0004*/ 	.word	0x00000082


	//----- nvinfo : EIATTR_KPARAM_INFO
	.align		4
.L_191:
        /*0008*/ 	.byte	0x04, 0x17
        /*000a*/ 	.short	(.L_193 - .L_192)
.L_192:
        /*000c*/ 	.word	0x00000000
        /*0010*/ 	.short	0x0000
        /*0012*/ 	.short	0x0070
        /*0014*/ 	.byte	0x00, 0xf0, 0x01, 0x2a


	//----- nvinfo : EIATTR_SPARSE_MMA_MASK
	.align		4
.L_193:
        /*0018*/ 	.byte	0x03, 0x50
        /*001a*/ 	.short	0x0000


	//----- nvinfo : EIATTR_MAXREG_COUNT
	.align		4
        /*001c*/ 	.byte	0x03, 0x1b
        /*001e*/ 	.short	0x00a8


	//----- nvinfo : EIATTR_NUM_BARRIERS
	.align		4
        /*0020*/ 	.byte	0x02, 0x4c
        /*0022*/ 	.byte	0x10
	.zero		1


	//----- nvinfo : EIATTR_EXTERNS
	.align		4
        /*0024*/ 	.byte	0x04, 0x0f
        /*0026*/ 	.short	(.L_195 - .L_194)


	//   ....[0]....
	.align		4
.L_194:
        /*0028*/ 	.word	index@(__assertfail)


	//----- nvinfo : EIATTR_ANNOTATIONS
	.align		4
.L_195:
        /*002c*/ 	.byte	0x04, 0x55
        /*002e*/ 	.short	(.L_197 - .L_196)


	//   ....[0]....
.L_196:
        /* <DEDUP_REMOVED lines=15> */


	//----- nvinfo : EIATTR_MERCURY_ISA_VERSION
	.align		4
.L_197:
        /*0108*/ 	.byte	0x03, 0x5f
        /*010a*/ 	.short	0x0101


	//----- nvinfo : EIATTR_UNUSED_LOAD_BYTE_OFFSET
	.align		4
        /*010c*/ 	.byte	0x04, 0x44
        /*010e*/ 	.short	(.L_199 - .L_198)


	//   ....[0]....
.L_198:
        /*0110*/ 	.word	0x00000980
        /*0114*/ 	.word	0x0000fff0


	//   ....[1]....
        /*0118*/ 	.word	0x000120b0
        /*011c*/ 	.word	0x0000fff0


	//----- nvinfo : EIATTR_INT_WARP_WIDE_INSTR_OFFSETS
	.align		4
.L_199:
        /*0120*/ 	.byte	0x04, 0x31
        /*0122*/ 	.short	(.L_201 - .L_200)


	//   ....[0]....
.L_200:
        /*0124*/ 	.word	0x000000c0


	//   ....[1]....
        /*0128*/ 	.word	0x000000d0


	//   ....[2]....
        /*012c*/ 	.word	0x00000170


	//   ....[3]....
        /*0130*/ 	.word	0x00016050


	//   ....[4]....
        /*0134*/ 	.word	0x000160e0


	//   ....[5]....
        /*0138*/ 	.word	0x0001a110


	//   ....[6]....
        /*013c*/ 	.word	0x0001a1a0


	//----- nvinfo : EIATTR_COOP_GROUP_MASK_REGIDS
	.align		4
.L_201:
        /*0140*/ 	.byte	0x04, 0x29
        /*0142*/ 	.short	(.L_203 - .L_202)


	//   ....[0]....
.L_202:
        /*0144*/ 	.word	0xffffffff


	//   ....[1]....
        /*0148*/ 	.word	0xffffffff


	//   ....[2]....
        /*014c*/ 	.word	0xffffffff


	//   ....[3]....
        /*0150*/ 	.word	0xffffffff


	//   ....[4]....
        /*0154*/ 	.word	0xffffffff


	//   ....[5]....
        /*0158*/ 	.word	0xffffffff


	//   ....[6]....
        /*015c*/ 	.word	0xffffffff


	//   ....[7]....
        /*0160*/ 	.word	0xffffffff


	//   ....[8]....
        /*0164*/ 	.word	0xffffffff


	//   ....[9]....
        /*0168*/ 	.word	0xffffffff


	//   ....[10]....
        /*016c*/ 	.word	0xffffffff


	//   ....[11]....
        /*0170*/ 	.word	0xffffffff


	//   ....[12]....
        /*0174*/ 	.word	0xffffffff


	//   ....[13]....
        /*0178*/ 	.word	0xffffffff


	//   ....[14]....
        /*017c*/ 	.word	0xffffffff


	//   ....[15]....
        /*0180*/ 	.word	0xffffffff


	//   ....[16]....
        /*0184*/ 	.word	0xffffffff


	//   ....[17]....
        /*0188*/ 	.word	0xffffffff


	//   ....[18]....
        /*018c*/ 	.word	0xffffffff


	//   ....[19]....
        /*0190*/ 	.word	0xffffffff


	//   ....[20]....
        /*0194*/ 	.word	0xffffffff


	//   ....[21]....
        /*0198*/ 	.word	0xffffffff


	//   ....[22]....
        /*019c*/ 	.word	0xffffffff


	//   ....[23]....
        /*01a0*/ 	.word	0xffffffff


	//   ....[24]....
        /*01a4*/ 	.word	0xffffffff


	//   ....[25]....
        /*01a8*/ 	.word	0xffffffff


	//   ....[26]....
        /*01ac*/ 	.word	0xffffffff


	//   ....[27]....
        /*01b0*/ 	.word	0xffffffff


	//   ....[28]....
        /*01b4*/ 	.word	0xffffffff


	//   ....[29]....
        /*01b8*/ 	.word	0xffffffff


	//   ....[30]....
        /*01bc*/ 	.word	0xffffffff


	//   ....[31]....
        /*01c0*/ 	.word	0xffffffff


	//   ....[32]....
        /*01c4*/ 	.word	0xffffffff


	//   ....[33]....
        /*01c8*/ 	.word	0xffffffff


	//   ....[34]....
        /*01cc*/ 	.word	0xffffffff


	//   ....[35]....
        /*01d0*/ 	.word	0xffffffff


	//   ....[36]....
        /*01d4*/ 	.word	0xffffffff


	//   ....[37]....
        /*01d8*/ 	.word	0xffffffff


	//   ....[38]....
        /*01dc*/ 	.word	0xffffffff


	//   ....[39]....
        /*01e0*/ 	.word	0xffffffff


	//   ....[40]....
        /*01e4*/ 	.word	0xffffffff


	//   ....[41]....
        /*01e8*/ 	.word	0xffffffff


	//   ....[42]....
        /*01ec*/ 	.word	0xffffffff


	//   ....[43]....
        /*01f0*/ 	.word	0xffffffff


	//   ....[44]....
        /*01f4*/ 	.word	0xffffffff


	//   ....[45]....
        /*01f8*/ 	.word	0xffffffff


	//   ....[46]....
        /*01fc*/ 	.word	0xffffffff


	//   ....[47]....
        /*0200*/ 	.word	0xffffffff


	//   ....[48]....
        /*0204*/ 	.word	0xffffffff


	//   ....[49]....
        /*0208*/ 	.word	0xffffffff


	//   ....[50]....
        /*020c*/ 	.word	0xffffffff


	//   ....[51]....
        /*0210*/ 	.word	0xffffffff


	//   ....[52]....
        /*0214*/ 	.word	0xffffffff


	//   ....[53]....
        /*0218*/ 	.word	0xffffffff


	//   ....[54]....
        /*021c*/ 	.word	0xffffffff


	//   ....[55]....
        /*0220*/ 	.word	0xffffffff


	//   ....[56]....
        /*0224*/ 	.word	0xffffffff


	//   ....[57]....
        /*0228*/ 	.word	0xffffffff


	//   ....[58]....
        /*022c*/ 	.word	0xffffffff


	//   ....[59]....
        /*0230*/ 	.word	0xffffffff


	//   ....[60]....
        /*0234*/ 	.word	0xffffffff


	//   ....[61]....
        /*0238*/ 	.word	0xffffffff


	//   ....[62]....
        /*023c*/ 	.word	0xffffffff


	//   ....[63]....
        /*0240*/ 	.word	0xffffffff


	//   ....[64]....
        /*0244*/ 	.word	0xffffffff


	//   ....[65]....
        /*0248*/ 	.word	0xffffffff


	//   ....[66]....
        /*024c*/ 	.word	0xffffffff


	//   ....[67]....
        /*0250*/ 	.word	0xffffffff


	//   ....[68]....
        /*0254*/ 	.word	0xffffffff


	//   ....[69]....
        /*0258*/ 	.word	0xffffffff


	//   ....[70]....
        /*025c*/ 	.word	0xffffffff


	//   ....[71]....
        /*0260*/ 	.word	0xffffffff


	//   ....[72]....
        /*0264*/ 	.word	0xffffffff


	//   ....[73]....
        /*0268*/ 	.word	0xffffffff


	//   ....[74]....
        /*026c*/ 	.word	0xffffffff


	//   ....[75]....
        /*0270*/ 	.word	0xffffffff


	//   ....[76]....
        /*0274*/ 	.word	0xffffffff


	//   ....[77]....
        /*0278*/ 	.word	0xffffffff


	//   ....[78]....
        /*027c*/ 	.word	0xffffffff


	//   ....[79]....
        /*0280*/ 	.word	0xffffffff


	//   ....[80]....
        /*0284*/ 	.word	0xffffffff


	//   ....[81]....
        /*0288*/ 	.word	0xffffffff


	//   ....[82]....
        /*028c*/ 	.word	0xffffffff


	//   ....[83]....
        /*0290*/ 	.word	0xffffffff


	//   ....[84]....
        /*0294*/ 	.word	0xffffffff


	//   ....[85]....
        /*0298*/ 	.word	0xffffffff


	//   ....[86]....
        /*029c*/ 	.word	0xffffffff


	//   ....[87]....
        /*02a0*/ 	.word	0xffffffff


	//   ....[88]....
        /*02a4*/ 	.word	0xffffffff


	//   ....[89]....
        /*02a8*/ 	.word	0xffffffff


	//   ....[90]....
        /*02ac*/ 	.word	0xffffffff


	//   ....[91]....
        /*02b0*/ 	.word	0xffffffff


	//   ....[92]....
        /*02b4*/ 	.word	0xffffffff


	//   ....[93]....
        /*02b8*/ 	.word	0xffffffff


	//   ....[94]....
        /*02bc*/ 	.word	0xffffffff


	//   ....[95]....
        /*02c0*/ 	.word	0xffffffff


	//   ....[96]....
        /*02c4*/ 	.word	0xffffffff


	//   ....[97]....
        /*02c8*/ 	.word	0xffffffff


	//   ....[98]....
        /*02cc*/ 	.word	0xffffffff


	//   ....[99]....
        /*02d0*/ 	.word	0xffffffff


	//   ....[100]....
        /*02d4*/ 	.word	0xffffffff


	//   ....[101]....
        /*02d8*/ 	.word	0xffffffff


	//   ....[102]....
        /*02dc*/ 	.word	0xffffffff


	//   ....[103]....
        /*02e0*/ 	.word	0xffffffff


	//   ....[104]....
        /*02e4*/ 	.word	0xffffffff


	//   ....[105]....
        /*02e8*/ 	.word	0xffffffff


	//   ....[106]....
        /*02ec*/ 	.word	0xffffffff


	//   ....[107]....
        /*02f0*/ 	.word	0xffffffff


	//   ....[108]....
        /*02f4*/ 	.word	0xffffffff


	//   ....[109]....
        /*02f8*/ 	.word	0xffffffff


	//   ....[110]....
        /*02fc*/ 	.word	0xffffffff


	//   ....[111]....
        /*0300*/ 	.word	0xffffffff


	//   ....[112]....
        /*0304*/ 	.word	0xffffffff


	//   ....[113]....
        /*0308*/ 	.word	0xffffffff


	//   ....[114]....
        /*030c*/ 	.word	0xffffffff


	//   ....[115]....
        /*0310*/ 	.word	0xffffffff


	//   ....[116]....
        /*0314*/ 	.word	0xffffffff


	//   ....[117]....
        /*0318*/ 	.word	0xffffffff


	//   ....[118]....
        /*031c*/ 	.word	0xffffffff


	//   ....[119]....
        /*0320*/ 	.word	0xffffffff


	//   ....[120]....
        /*0324*/ 	.word	0xffffffff


	//   ....[121]....
        /*0328*/ 	.word	0xffffffff


	//   ....[122]....
        /*032c*/ 	.word	0xffffffff


	//   ....[123]....
        /*0330*/ 	.word	0xffffffff


	//   ....[124]....
        /*0334*/ 	.word	0xffffffff


	//   ....[125]....
        /*0338*/ 	.word	0xffffffff


	//   ....[126]....
        /*033c*/ 	.word	0xffffffff


	//   ....[127]....
        /*0340*/ 	.word	0xffffffff


	//   ....[128]....
        /*0344*/ 	.word	0xffffffff


	//   ....[129]....
        /*0348*/ 	.word	0xffffffff


	//   ....[130]....
        /*034c*/ 	.word	0xffffffff


	//   ....[131]....
        /*0350*/ 	.word	0xffffffff


	//   ....[132]....
        /*0354*/ 	.word	0xffffffff


	//   ....[133]....
        /*0358*/ 	.word	0xffffffff


	//   ....[134]....
        /*035c*/ 	.word	0xffffffff


	//   ....[135]....
        /*0360*/ 	.word	0xffffffff


	//   ....[136]....
        /*0364*/ 	.word	0xffffffff


	//   ....[137]....
        /*0368*/ 	.word	0xffffffff


	//   ....[138]....
        /*036c*/ 	.word	0xffffffff


	//   ....[139]....
        /*0370*/ 	.word	0xffffffff


	//   ....[140]....
        /*0374*/ 	.word	0xffffffff


	//   ....[141]....
        /*0378*/ 	.word	0xffffffff


	//   ....[142]....
        /*037c*/ 	.word	0xffffffff


	//   ....[143]....
        /*0380*/ 	.word	0xffffffff


	//   ....[144]....
        /*0384*/ 	.word	0xffffffff


	//   ....[145]....
        /*0388*/ 	.word	0xffffffff


	//   ....[146]....
        /*038c*/ 	.word	0xffffffff


	//   ....[147]....
        /*0390*/ 	.word	0xffffffff


	//   ....[148]....
        /*0394*/ 	.word	0xffffffff


	//   ....[149]....
        /*0398*/ 	.word	0xffffffff


	//   ....[150]....
        /*039c*/ 	.word	0xffffffff


	//   ....[151]....
        /*03a0*/ 	.word	0xffffffff


	//   ....[152]....
        /*03a4*/ 	.word	0xffffffff


	//   ....[153]....
        /*03a8*/ 	.word	0xffffffff


	//   ....[154]....
        /*03ac*/ 	.word	0xffffffff


	//   ....[155]....
        /*03b0*/ 	.word	0xffffffff


	//   ....[156]....
        /*03b4*/ 	.word	0xffffffff


	//   ....[157]....
        /*03b8*/ 	.word	0xffffffff


	//   ....[158]....
        /*03bc*/ 	.word	0xffffffff


	//   ....[159]....
        /*03c0*/ 	.word	0xffffffff


	//   ....[160]....
        /*03c4*/ 	.word	0xffffffff


	//   ....[161]....
        /*03c8*/ 	.word	0xffffffff


	//   ....[162]....
        /*03cc*/ 	.word	0xffffffff


	//   ....[163]....
        /*03d0*/ 	.word	0xffffffff


	//   ....[164]....
        /*03d4*/ 	.word	0xffffffff


	//   ....[165]....
        /*03d8*/ 	.word	0xffffffff


	//   ....[166]....
        /*03dc*/ 	.word	0xffffffff


	//   ....[167]....
        /*03e0*/ 	.word	0xffffffff


	//   ....[168]....
        /*03e4*/ 	.word	0xffffffff


	//   ....[169]....
        /*03e8*/ 	.word	0xffffffff


	//   ....[170]....
        /*03ec*/ 	.word	0xffffffff


	//   ....[171]....
        /*03f0*/ 	.word	0xffffffff


	//   ....[172]....
        /*03f4*/ 	.word	0xffffffff


	//   ....[173]....
        /*03f8*/ 	.word	0xffffffff


	//   ....[174]....
        /*03fc*/ 	.word	0xffffffff


	//   ....[175]....
        /*0400*/ 	.word	0xffffffff


	//   ....[176]....
        /*0404*/ 	.word	0xffffffff


	//   ....[177]....
        /*0408*/ 	.word	0xffffffff


	//   ....[178]....
        /*040c*/ 	.word	0xffffffff


	//   ....[179]....
        /*0410*/ 	.word	0xffffffff


	//   ....[180]....
        /*0414*/ 	.word	0xffffffff


	//   ....[181]....
        /*0418*/ 	.word	0xffffffff


	//   ....[182]....
        /*041c*/ 	.word	0xffffffff


	//   ....[183]....
        /*0420*/ 	.word	0xffffffff


	//   ....[184]....
        /*0424*/ 	.word	0xffffffff


	//   ....[185]....
        /*0428*/ 	.word	0xffffffff


	//   ....[186]....
        /*042c*/ 	.word	0xffffffff


	//   ....[187]....
        /*0430*/ 	.word	0xffffffff


	//   ....[188]....
        /*0434*/ 	.word	0xffffffff


	//   ....[189]....
        /*0438*/ 	.word	0xffffffff


	//   ....[190]....
        /*043c*/ 	.word	0xffffffff


	//   ....[191]....
        /*0440*/ 	.word	0xffffffff


	//   ....[192]....
        /*0444*/ 	.word	0xffffffff


	//   ....[193]....
        /*0448*/ 	.word	0xffffffff


	//   ....[194]....
        /*044c*/ 	.word	0xffffffff


	//   ....[195]....
        /*0450*/ 	.word	0xffffffff


	//   ....[196]....
        /*0454*/ 	.word	0xffffffff


	//   ....[197]....
        /*0458*/ 	.word	0xffffffff


	//   ....[198]....
        /*045c*/ 	.word	0xffffffff


	//   ....[199]....
        /*0460*/ 	.word	0xffffffff


	//   ....[200]....
        /*0464*/ 	.word	0xffffffff


	//   ....[201]....
        /*0468*/ 	.word	0xffffffff


	//   ....[202]....
        /*046c*/ 	.word	0xffffffff


	//   ....[203]....
        /*0470*/ 	.word	0xffffffff


	//   ....[204]....
        /*0474*/ 	.word	0xffffffff


	//   ....[205]....
        /*0478*/ 	.word	0xffffffff


	//   ....[206]....
        /*047c*/ 	.word	0xffffffff


	//   ....[207]....
        /*0480*/ 	.word	0xffffffff


	//   ....[208]....
        /*0484*/ 	.word	0xffffffff


	//   ....[209]....
        /*0488*/ 	.word	0xffffffff


	//   ....[210]....
        /*048c*/ 	.word	0xffffffff


	//   ....[211]....
        /*0490*/ 	.word	0xffffffff


	//   ....[212]....
        /*0494*/ 	.word	0xffffffff


	//   ....[213]....
        /*0498*/ 	.word	0xffffffff


	//   ....[214]....
        /*049c*/ 	.word	0xffffffff


	//   ....[215]....
        /*04a0*/ 	.word	0x0500000f


	//   ....[216]....
        /*04a4*/ 	.word	0x0500000f


	//   ....[217]....
        /*04a8*/ 	.word	0x0500000f


	//   ....[218]....
        /*04ac*/ 	.word	0x0500000f


	//   ....[219]....
        /*04b0*/ 	.word	0x0500000f


	//   ....[220]....
        /*04b4*/ 	.word	0x0500000f


	//   ....[221]....
        /*04b8*/ 	.word	0x0500000f


	//   ....[222]....
        /*04bc*/ 	.word	0x0500000f


	//   ....[223]....
        /*04c0*/ 	.word	0x0500000f


	//   ....[224]....
        /*04c4*/ 	.word	0x0500000f


	//   ....[225]....
        /*04c8*/ 	.word	0x0500000f


	//   ....[226]....
        /*04cc*/ 	.word	0x0500000f


	//   ....[227]....
        /*04d0*/ 	.word	0x0500000f


	//   ....[228]....
        /*04d4*/ 	.word	0x0500000f


	//   ....[229]....
        /*04d8*/ 	.word	0x0500000f


	//   ....[230]....
        /*04dc*/ 	.word	0x0500000f


	//   ....[231]....
        /*04e0*/ 	.word	0x0500000f


	//   ....[232]....
        /*04e4*/ 	.word	0x0500000f


	//   ....[233]....
        /*04e8*/ 	.word	0x0500000f


	//   ....[234]....
        /*04ec*/ 	.word	0x0500000f


	//   ....[235]....
        /*04f0*/ 	.word	0x0500000f


	//   ....[236]....
        /*04f4*/ 	.word	0x0500000f


	//   ....[237]....
        /*04f8*/ 	.word	0x0500000f


	//   ....[238]....
        /*04fc*/ 	.word	0x0500000f


	//   ....[239]....
        /*0500*/ 	.word	0x0500000f


	//   ....[240]....
        /*0504*/ 	.word	0x0500000f


	//   ....[241]....
        /*0508*/ 	.word	0x0500000f


	//   ....[242]....
        /*050c*/ 	.word	0x0500000f


	//   ....[243]....
        /*0510*/ 	.word	0x0500000f


	//   ....[244]....
        /*0514*/ 	.word	0x0500000f


	//   ....[245]....
        /*0518*/ 	.word	0x0500000f


	//   ....[246]....
        /*051c*/ 	.word	0x0500000f


	//   ....[247]....
        /*0520*/ 	.word	0x0500000f


	//   ....[248]....
        /*0524*/ 	.word	0x0500000f


	//   ....[249]....
        /*0528*/ 	.word	0x0500000f


	//   ....[250]....
        /*052c*/ 	.word	0x0500000f


	//   ....[251]....
        /*0530*/ 	.word	0x0500000f


	//   ....[252]....
        /*0534*/ 	.word	0x0500000f


	//   ....[253]....
        /*0538*/ 	.word	0x0500000f


	//   ....[254]....
        /*053c*/ 	.word	0x0500000f


	//   ....[255]....
        /*0540*/ 	.word	0x0500000f


	//   ....[0]....
        /*0544*/ 	.word	0x0500000f


	//   ....[1]....
        /*0548*/ 	.word	0x0500000f


	//   ....[2]....
        /*054c*/ 	.word	0x0500000f


	//   ....[3]....
        /*0550*/ 	.word	0x0500000f


	//   ....[4]....
        /*0554*/ 	.word	0x0500000f


	//   ....[5]....
        /*0558*/ 	.word	0x0500000f


	//   ....[6]....
        /*055c*/ 	.word	0x0500000f


	//   ....[7]....
        /*0560*/ 	.word	0x0500000f


	//   ....[8]....
        /*0564*/ 	.word	0x0500000f


	//   ....[9]....
        /*0568*/ 	.word	0x0500000f


	//   ....[10]....
        /*056c*/ 	.word	0x0500000f


	//   ....[11]....
        /*0570*/ 	.word	0x0500000f


	//   ....[12]....
        /*0574*/ 	.word	0x0500000f


	//   ....[13]....
        /*0578*/ 	.word	0x0500000f


	//   ....[14]....
        /*057c*/ 	.word	0x0500000f


	//   ....[15]....
        /*0580*/ 	.word	0x0500000f


	//   ....[16]....
        /*0584*/ 	.word	0x0500000f


	//   ....[17]....
        /*0588*/ 	.word	0x0500000f


	//   ....[18]....
        /*058c*/ 	.word	0x0500000f


	//   ....[19]....
        /*0590*/ 	.word	0x0500000f


	//   ....[20]....
        /*0594*/ 	.word	0x0500000f


	//   ....[21]....
        /*0598*/ 	.word	0x0500000f


	//   ....[22]....
        /*059c*/ 	.word	0x0500000f


	//   ....[23]....
        /*05a0*/ 	.word	0x0500000f


	//   ....[24]....
        /*05a4*/ 	.word	0x0500000f


	//   ....[25]....
        /*05a8*/ 	.word	0x0500000f


	//   ....[26]....
        /*05ac*/ 	.word	0x0500000f


	//   ....[27]....
        /*05b0*/ 	.word	0x0500000f


	//   ....[28]....
        /*05b4*/ 	.word	0x0500000f


	//   ....[29]....
        /*05b8*/ 	.word	0x0500000f


	//   ....[30]....
        /*05bc*/ 	.word	0x0500000f


	//   ....[31]....
        /*05c0*/ 	.word	0x0500000f


	//   ....[32]....
        /*05c4*/ 	.word	0x0500000f


	//   ....[33]....
        /*05c8*/ 	.word	0x0500000f


	//   ....[34]....
        /*05cc*/ 	.word	0x0500000f


	//   ....[35]....
        /*05d0*/ 	.word	0x0500000f


	//   ....[36]....
        /*05d4*/ 	.word	0x0500000f


	//   ....[37]....
        /*05d8*/ 	.word	0x0500000f


	//   ....[38]....
        /*05dc*/ 	.word	0x0500000f


	//   ....[39]....
        /*05e0*/ 	.word	0x0500000f


	//   ....[40]....
        /*05e4*/ 	.word	0x0500000f


	//   ....[41]....
        /*05e8*/ 	.word	0x0500000f


	//   ....[42]....
        /*05ec*/ 	.word	0x0500000f


	//   ....[43]....
        /*05f0*/ 	.word	0x0500000f


	//   ....[44]....
        /*05f4*/ 	.word	0x0500000f


	//   ....[45]....
        /*05f8*/ 	.word	0x0500000f


	//   ....[46]....
        /*05fc*/ 	.word	0x0500000f


	//   ....[47]....
        /*0600*/ 	.word	0x0500000f


	//   ....[48]....
        /*0604*/ 	.word	0x0500000f


	//   ....[49]....
        /*0608*/ 	.word	0x0500000f


	//   ....[50]....
        /*060c*/ 	.word	0x0500000f


	//   ....[51]....
        /*0610*/ 	.word	0x0500000f


	//   ....[52]....
        /*0614*/ 	.word	0x0500000f


	//   ....[53]....
        /*0618*/ 	.word	0x0500000f


	//   ....[54]....
        /*061c*/ 	.word	0x0500000f


	//   ....[55]....
        /*0620*/ 	.word	0x0500000f


	//   ....[56]....
        /*0624*/ 	.word	0x0500000f


	//----- nvinfo : EIATTR_COOP_GROUP_INSTR_OFFSETS
	.align		4
.L_203:
        /*0628*/ 	.byte	0x04, 0x28
        /*062a*/ 	.short	(.L_205 - .L_204)


	//   ....[0]....
.L_204:
        /*062c*/ 	.word	0x00000080


	//   ....[1]....
        /*0630*/ 	.word	0x00000090


	//   ....[2]....
        /*0634*/ 	.word	0x000002d0


	//   ....[3]....
        /*0638*/ 	.word	0x00000430


	//   ....[4]....
        /*063c*/ 	.word	0x00000550


	//   ....[5]....
        /*0640*/ 	.word	0x000006b0


	//   ....[6]....
        /*0644*/ 	.word	0x00001b90


	//   ....[7]....
        /*0648*/ 	.word	0x00002890


	//   ....[8]....
        /*064c*/ 	.word	0x00002a90


	//   ....[9]....
        /*0650*/ 	.word	0x00003f80


	//   ....[10]....
        /*0654*/ 	.word	0x000040a0


	//   ....[11]....
        /*0658*/ 	.word	0x00004b50


	//   ....[12]....
        /*065c*/ 	.word	0x00004bb0


	//   ....[13]....
        /*0660*/ 	.word	0x00006b80


	//   ....[14]....
        /*0664*/ 	.word	0x00006d70


	//   ....[15]....
        /*0668*/ 	.word	0x000083b0


	//   ....[16]....
        /*066c*/ 	.word	0x000084c0


	//   ....[17]....
        /*0670*/ 	.word	0x00009020


	//   ....[18]....
        /*0674*/ 	.word	0x00009080


	//   ....[19]....
        /*0678*/ 	.word	0x0000b840


	//   ....[20]....
        /*067c*/ 	.word	0x0000b850


	//   ....[21]....
        /*0680*/ 	.word	0x0000b880


	//   ....[22]....
        /*0684*/ 	.word	0x0000b890


	//   ....[23]....
        /*0688*/ 	.word	0x0000dd10


	//   ....[24]....
        /*068c*/ 	.word	0x0000df00


	//   ....[25]....
        /*0690*/ 	.word	0x0000f540


	//   ....[26]....
        /*0694*/ 	.word	0x0000f650


	//   ....[27]....
        /*0698*/ 	.word	0x000101b0


	//   ....[28]....
        /*069c*/ 	.word	0x00010210


	//   ....[29]....
        /*06a0*/ 	.word	0x00011910


	//   ....[30]....
        /*06a4*/ 	.word	0x00011920


	//   ....[31]....
        /*06a8*/ 	.word	0x000119a0


	//   ....[32]....
        /*06ac*/ 	.word	0x000119b0


	//   ....[33]....
        /*06b0*/ 	.word	0x00012930


	//   ....[34]....
        /*06b4*/ 	.word	0x00012940


	//   ....[35]....
        /*06b8*/ 	.word	0x00012950


	//   ....[36]....
        /*06bc*/ 	.word	0x00012960


	//   ....[37]....
        /*06c0*/ 	.word	0x00012970


	//   ....[38]....
        /*06c4*/ 	.word	0x00012980


	//   ....[39]....
        /*06c8*/ 	.word	0x00012990


	//   ....[40]....
        /*06cc*/ 	.word	0x000129a0


	//   ....[41]....
        /*06d0*/ 	.word	0x000129b0


	//   ....[42]....
        /*06d4*/ 	.word	0x000129e0


	//   ....[43]....
        /*06d8*/ 	.word	0x00012a10


	//   ....[44]....
        /*06dc*/ 	.word	0x00012a20


	//   ....[45]....
        /*06e0*/ 	.word	0x00012a30


	//   ....[46]....
        /*06e4*/ 	.word	0x00012a40


	//   ....[47]....
        /*06e8*/ 	.word	0x00012a70


	//   ....[48]....
        /*06ec*/ 	.word	0x00012a90


	//   ....[49]....
        /*06f0*/ 	.word	0x00012af0


	//   ....[50]....
        /*06f4*/ 	.word	0x00012b10


	//   ....[51]....
        /*06f8*/ 	.word	0x00012b40


	//   ....[52]....
        /*06fc*/ 	.word	0x00012b50


	//   ....[53]....
        /*0700*/ 	.word	0x00012b80


	//   ....[54]....
        /*0704*/ 	.word	0x00012b90


	//   ....[55]....
        /*0708*/ 	.word	0x00012ba0


	//   ....[56]....
        /*070c*/ 	.word	0x00012bb0


	//   ....[57]....
        /*0710*/ 	.word	0x00012bc0


	//   ....[58]....
        /*0714*/ 	.word	0x00012bd0


	//   ....[59]....
        /*0718*/ 	.word	0x00012be0


	//   ....[60]....
        /*071c*/ 	.word	0x00012c10


	//   ....[61]....
        /*0720*/ 	.word	0x00012c40


	//   ....[62]....
        /*0724*/ 	.word	0x00012c70


	//   ....[63]....
        /*0728*/ 	.word	0x00012c80


	//   ....[64]....
        /*072c*/ 	.word	0x00012c90


	//   ....[65]....
        /*0730*/ 	.word	0x00013280


	//   ....[66]....
        /*0734*/ 	.word	0x000132c0


	//   ....[67]....
        /*0738*/ 	.word	0x00013300


	//   ....[68]....
        /*073c*/ 	.word	0x00013330


	//   ....[69]....
        /*0740*/ 	.word	0x000138b0


	//   ....[70]....
        /*0744*/ 	.word	0x000138f0


	//   ....[71]....
        /*0748*/ 	.word	0x000139b0


	//   ....[72]....
        /*074c*/ 	.word	0x000139d0


	//   ....[73]....
        /*0750*/ 	.word	0x00013a90


	//   ....[74]....
        /*0754*/ 	.word	0x00013ab0


	//   ....[75]....
        /*0758*/ 	.word	0x00013b80


	//   ....[76]....
        /*075c*/ 	.word	0x00013ba0


	//   ....[77]....
        /*0760*/ 	.word	0x00014470


	//   ....[78]....
        /*0764*/ 	.word	0x00014490


	//   ....[79]....
        /*0768*/ 	.word	0x00014550


	//   ....[80]....
        /*076c*/ 	.word	0x00014570


	//   ....[81]....
        /*0770*/ 	.word	0x00014630


	//   ....[82]....
        /*0774*/ 	.word	0x00014650


	//   ....[83]....
        /*0778*/ 	.word	0x00014720


	//   ....[84]....
        /*077c*/ 	.word	0x00014740


	//   ....[85]....
        /*0780*/ 	.word	0x00014890


	//   ....[86]....
        /*0784*/ 	.word	0x00014a30


	//   ....[87]....
        /*0788*/ 	.word	0x00014a60


	//   ....[88]....
        /*078c*/ 	.word	0x00014a90


	//   ....[89]....
        /*0790*/ 	.word	0x00014ac0


	//   ....[90]....
        /*0794*/ 	.word	0x00014af0


	//   ....[91]....
        /*0798*/ 	.word	0x00014b30


	//   ....[92]....
        /*079c*/ 	.word	0x00014c80


	//   ....[93]....
        /*07a0*/ 	.word	0x00014cb0


	//   ....[94]....
        /*07a4*/ 	.word	0x00014ce0


	//   ....[95]....
        /*07a8*/ 	.word	0x00014d10


	//   ....[96]....
        /*07ac*/ 	.word	0x00014d40


	//   ....[97]....
        /*07b0*/ 	.word	0x00014d80


	//   ....[98]....
        /*07b4*/ 	.word	0x00014e10


	//   ....[99]....
        /*07b8*/ 	.word	0x00014e70


	//   ....[100]....
        /*07bc*/ 	.word	0x00014f10


	//   ....[101]....
        /*07c0*/ 	.word	0x00016f10


	//   ....[102]....
        /*07c4*/ 	.word	0x00016f40


	//   ....[103]....
        /*07c8*/ 	.word	0x00016fe0


	//   ....[104]....
        /*07cc*/ 	.word	0x00016ff0


	//   ....[105]....
        /*07d0*/ 	.word	0x00017040


	//   ....[106]....
        /*07d4*/ 	.word	0x00017050


	//   ....[107]....
        /*07d8*/ 	.word	0x000170a0


	//   ....[108]....
        /*07dc*/ 	.word	0x000170b0


	//   ....[109]....
        /*07e0*/ 	.word	0x00017100


	//   ....[110]....
        /*07e4*/ 	.word	0x00017110


	//   ....[111]....
        /*07e8*/ 	.word	0x00017160


	//   ....[112]....
        /*07ec*/ 	.word	0x00017170


	//   ....[113]....
        /*07f0*/ 	.word	0x000171c0


	//   ....[114]....
        /*07f4*/ 	.word	0x000171d0


	//   ....[115]....
        /*07f8*/ 	.word	0x000171e0


	//   ....[116]....
        /*07fc*/ 	.word	0x00017230


	//   ....[117]....
        /*0800*/ 	.word	0x00017280


	//   ....[118]....
        /*0804*/ 	.word	0x00017290


	//   ....[119]....
        /*0808*/ 	.word	0x000172a0


	//   ....[120]....
        /*080c*/ 	.word	0x00017300


	//   ....[121]....
        /*0810*/ 	.word	0x00017790


	//   ....[122]....
        /*0814*/ 	.word	0x000177c0


	//   ....[123]....
        /*0818*/ 	.word	0x000177f0


	//   ....[124]....
        /*081c*/ 	.word	0x00017840


	//   ....[125]....
        /*0820*/ 	.word	0x00017860


	//   ....[126]....
        /*0824*/ 	.word	0x000178c0


	//   ....[127]....
        /*0828*/ 	.word	0x00017900


	//   ....[128]....
        /*082c*/ 	.word	0x00017930


	//   ....[129]....
        /*0830*/ 	.word	0x00017980


	//   ....[130]....
        /*0834*/ 	.word	0x000179b0


	//   ....[131]....
        /*0838*/ 	.word	0x00017a00


	//   ....[132]....
        /*083c*/ 	.word	0x00017a20


	//   ....[133]....
        /*0840*/ 	.word	0x00017a70


	//   ....[134]....
        /*0844*/ 	.word	0x00017a90


	//   ....[135]....
        /*0848*/ 	.word	0x00017aa0


	//   ....[136]....
        /*084c*/ 	.word	0x00017ae0


	//   ....[137]....
        /*0850*/ 	.word	0x00017b40


	//   ....[138]....
        /*0854*/ 	.word	0x00017b60


	//   ....[139]....
        /*0858*/ 	.word	0x00017b80


	//   ....[140]....
        /*085c*/ 	.word	0x00017bd0


	//   ....[141]....
        /*0860*/ 	.word	0x00018280


	//   ....[142]....
        /*0864*/ 	.word	0x000182b0


	//   ....[143]....
        /*0868*/ 	.word	0x000182e0


	//   ....[144]....
        /*086c*/ 	.word	0x00018320


	//   ....[145]....
        /*0870*/ 	.word	0x00018370


	//   ....[146]....
        /*0874*/ 	.word	0x00018390


	//   ....[147]....
        /*0878*/ 	.word	0x000183e0


	//   ....[148]....
        /*087c*/ 	.word	0x00018400


	//   ....[149]....
        /*0880*/ 	.word	0x00018450


	//   ....[150]....
        /*0884*/ 	.word	0x00018470


	//   ....[151]....
        /*0888*/ 	.word	0x000184c0


	//   ....[152]....
        /*088c*/ 	.word	0x000184e0


	//   ....[153]....
        /*0890*/ 	.word	0x00018530


	//   ....[154]....
        /*0894*/ 	.word	0x00018550


	//   ....[155]....
        /*0898*/ 	.word	0x00018580


	//   ....[156]....
        /*089c*/ 	.word	0x000185a0


	//   ....[157]....
        /*08a0*/ 	.word	0x00018ef0


	//   ....[158]....
        /*08a4*/ 	.word	0x00018f10


	//   ....[159]....
        /*08a8*/ 	.word	0x00018f20


	//   ....[160]....
        /*08ac*/ 	.word	0x00018f30


	//   ....[161]....
        /*08b0*/ 	.word	0x00018f40


	//   ....[162]....
        /*08b4*/ 	.word	0x00018f50


	//   ....[163]....
        /*08b8*/ 	.word	0x00018fa0


	//   ....[164]....
        /*08bc*/ 	.word	0x00018fe0


	//   ....[165]....
        /*08c0*/ 	.word	0x00019000


	//   ....[166]....
        /*08c4*/ 	.word	0x00019020


	//   ....[167]....
        /*08c8*/ 	.word	0x00019030


	//   ....[168]....
        /*08cc*/ 	.word	0x00019070


	//   ....[169]....
        /*08d0*/ 	.word	0x00019080


	//   ....[170]....
        /*08d4*/ 	.word	0x000190c0


	//   ....[171]....
        /*08d8*/ 	.word	0x000190d0


	//   ....[172]....
        /*08dc*/ 	.word	0x00019110


	//   ....[173]....
        /*08e0*/ 	.word	0x00019120


	//   ....[174]....
        /*08e4*/ 	.word	0x00019130


	//   ....[175]....
        /*08e8*/ 	.word	0x00019140


	//   ....[176]....
        /*08ec*/ 	.word	0x000191e0


	//   ....[177]....
        /*08f0*/ 	.word	0x000195a0


	//   ....[178]....
        /*08f4*/ 	.word	0x000195b0


	//   ....[179]....
        /*08f8*/ 	.word	0x000195c0


	//   ....[180]....
        /*08fc*/ 	.word	0x000195d0


	//   ....[181]....
        /*0900*/ 	.word	0x000195e0


	//   ....[182]....
        /*0904*/ 	.word	0x000195f0


	//   ....[183]....
        /*0908*/ 	.word	0x00019610


	//   ....[184]....
        /*090c*/ 	.word	0x00019660


	//   ....[185]....
        /*0910*/ 	.word	0x000196a0


	//   ....[186]....
        /*0914*/ 	.word	0x000196c0


	//   ....[187]....
        /*0918*/ 	.word	0x000196d0


	//   ....[188]....
        /*091c*/ 	.word	0x00019710


	//   ....[189]....
        /*0920*/ 	.word	0x00019720


	//   ....[190]....
        /*0924*/ 	.word	0x00019760


	//   ....[191]....
        /*0928*/ 	.word	0x00019770


	//   ....[192]....
        /*092c*/ 	.word	0x000197b0


	//   ....[193]....
        /*0930*/ 	.word	0x000197c0


	//   ....[194]....
        /*0934*/ 	.word	0x000197d0


	//   ....[195]....
        /*0938*/ 	.word	0x000197e0


	//   ....[196]....
        /*093c*/ 	.word	0x000197f0


	//   ....[197]....
        /*0940*/ 	.word	0x0001aa60


	//   ....[198]....
        /*0944*/ 	.word	0x0001aa90


	//   ....[199]....
        /*0948*/ 	.word	0x0001aac0


	//   ....[200]....
        /*094c*/ 	.word	0x0001aae0


	//   ....[201]....
        /*0950*/ 	.word	0x0001ab10


	//   ....[202]....
        /*0954*/ 	.word	0x0001ab40


	//   ....[203]....
        /*0958*/ 	.word	0x0001ab70


	//   ....[204]....
        /*095c*/ 	.word	0x0001ab80


	//   ....[205]....
        /*0960*/ 	.word	0x0001acb0


	//   ....[206]....
        /*0964*/ 	.word	0x0001ace0


	//   ....[207]....
        /*0968*/ 	.word	0x0001ad10


	//   ....[208]....
        /*096c*/ 	.word	0x0001ad40


	//   ....[209]....
        /*0970*/ 	.word	0x0001ad70


	//   ....[210]....
        /*0974*/ 	.word	0x0001adb0


	//   ....[211]....
        /*0978*/ 	.word	0x0001ae60


	//   ....[212]....
        /*097c*/ 	.word	0x0001aed0


	//   ....[213]....
        /*0980*/ 	.word	0x0001af70


	//   ....[214]....
        /*0984*/ 	.word	0x0001b5f0


	//   ....[215]....
        /*0988*/ 	.word	0x0001bcc0


	//   ....[216]....
        /*098c*/ 	.word	0x0001bda0


	//   ....[217]....
        /*0990*/ 	.word	0x0001be90


	//   ....[218]....
        /*0994*/ 	.word	0x0001bef0


	//   ....[219]....
        /*0998*/ 	.word	0x0001bfb0


	//   ....[220]....
        /*099c*/ 	.word	0x0001c010


	//   ....[221]....
        /*09a0*/ 	.word	0x0001c0d0


	//   ....[222]....
        /*09a4*/ 	.word	0x0001c130


	//   ....[223]....
        /*09a8*/ 	.word	0x0001c1f0


	//   ....[224]....
        /*09ac*/ 	.word	0x0001c250


	//   ....[225]....
        /*09b0*/ 	.word	0x0001c310


	//   ....[226]....
        /*09b4*/ 	.word	0x0001c370


	//   ....[227]....
        /*09b8*/ 	.word	0x0001c430


	//   ....[228]....
        /*09bc*/ 	.word	0x0001c490


	//   ....[229]....
        /*09c0*/ 	.word	0x0001c550


	//   ....[230]....
        /*09c4*/ 	.word	0x0001c5b0


	//   ....[231]....
        /*09c8*/ 	.word	0x0001c670


	//   ....[232]....
        /*09cc*/ 	.word	0x0001c6d0


	//   ....[233]....
        /*09d0*/ 	.word	0x0001c790


	//   ....[234]....
        /*09d4*/ 	.word	0x0001c7f0


	//   ....[235]....
        /*09d8*/ 	.word	0x0001c8c0


	//   ....[236]....
        /*09dc*/ 	.word	0x0001ca80


	//   ....[237]....
        /*09e0*/ 	.word	0x0001cb10


	//   ....[238]....
        /*09e4*/ 	.word	0x0001cbe0


	//   ....[239]....
        /*09e8*/ 	.word	0x0001cc30


	//   ....[240]....
        /*09ec*/ 	.word	0x0001cd00


	//   ....[241]....
        /*09f0*/ 	.word	0x0001cd50


	//   ....[242]....
        /*09f4*/ 	.word	0x0001cdd0


	//   ....[243]....
        /*09f8*/ 	.word	0x0001ce80


	//   ....[244]....
        /*09fc*/ 	.word	0x0001cf00


	//   ....[245]....
        /*0a00*/ 	.word	0x0001cfb0


	//   ....[246]....
        /*0a04*/ 	.word	0x0001d030


	//   ....[247]....
        /*0a08*/ 	.word	0x0001d0e0


	//   ....[248]....
        /*0a0c*/ 	.word	0x0001d160


	//   ....[249]....
        /*0a10*/ 	.word	0x0001d200


	//   ....[250]....
        /*0a14*/ 	.word	0x0001d280


	//   ....[251]....
        /*0a18*/ 	.word	0x0001d320


	//   ....[252]....
        /*0a1c*/ 	.word	0x0001d390


	//   ....[253]....
        /*0a20*/ 	.word	0x0001d440


	//   ....[254]....
        /*0a24*/ 	.word	0x0001d4c0


	//   ....[255]....
        /*0a28*/ 	.word	0x0001d560


	//   ....[0]....
        /*0a2c*/ 	.word	0x0001d600


	//   ....[1]....
        /*0a30*/ 	.word	0x0001d670


	//   ....[2]....
        /*0a34*/ 	.word	0x0001d6f0


	//   ....[3]....
        /*0a38*/ 	.word	0x0001d7a0


	//   ....[4]....
        /*0a3c*/ 	.word	0x0001d800


	//   ....[5]....
        /*0a40*/ 	.word	0x0001d8c0


	//   ....[6]....
        /*0a44*/ 	.word	0x0001d920


	//   ....[7]....
        /*0a48*/ 	.word	0x0001d9e0


	//   ....[8]....
        /*0a4c*/ 	.word	0x0001da40


	//   ....[9]....
        /*0a50*/ 	.word	0x0001db00


	//   ....[10]....
        /*0a54*/ 	.word	0x0001db60


	//   ....[11]....
        /*0a58*/ 	.word	0x0001dc10


	//   ....[12]....
        /*0a5c*/ 	.word	0x0001dc70


	//   ....[13]....
        /*0a60*/ 	.word	0x0001dd30


	//   ....[14]....
        /*0a64*/ 	.word	0x0001dd90


	//   ....[15]....
        /*0a68*/ 	.word	0x0001de30


	//   ....[16]....
        /*0a6c*/ 	.word	0x0001df60


	//   ....[17]....
        /*0a70*/ 	.word	0x0001e000


	//   ....[18]....
        /*0a74*/ 	.word	0x0001e060


	//   ....[19]....
        /*0a78*/ 	.word	0x0001e110


	//   ....[20]....
        /*0a7c*/ 	.word	0x0001e190


	//   ....[21]....
        /*0a80*/ 	.word	0x0001e220


	//   ....[22]....
        /*0a84*/ 	.word	0x0001e2b0


	//   ....[23]....
        /*0a88*/ 	.word	0x0001e340


	//   ....[24]....
        /*0a8c*/ 	.word	0x0001e3a0


	//   ....[25]....
        /*0a90*/ 	.word	0x0001e450


	//   ....[26]....
        /*0a94*/ 	.word	0x0001e4b0


	//   ....[27]....
        /*0a98*/ 	.word	0x0001e560


	//   ....[28]....
        /*0a9c*/ 	.word	0x0001e5c0


	//   ....[29]....
        /*0aa0*/ 	.word	0x0001e670


	//   ....[30]....
        /*0aa4*/ 	.word	0x0001e6d0


	//   ....[31]....
        /*0aa8*/ 	.word	0x0001e780


	//   ....[32]....
        /*0aac*/ 	.word	0x0001e810


	//   ....[33]....
        /*0ab0*/ 	.word	0x0001e8a0


	//   ....[34]....
        /*0ab4*/ 	.word	0x0001e920


	//   ....[35]....
        /*0ab8*/ 	.word	0x0001e9b0


	//   ....[36]....
        /*0abc*/ 	.word	0x0001eaa0


	//   ....[37]....
        /*0ac0*/ 	.word	0x0001eb30


	//   ....[38]....
        /*0ac4*/ 	.word	0x0001eb90


	//   ....[39]....
        /*0ac8*/ 	.word	0x0001ec40


	//   ....[40]....
        /*0acc*/ 	.word	0x0001ecc0


	//   ....[41]....
        /*0ad0*/ 	.word	0x0001ed50


	//   ....[42]....
        /*0ad4*/ 	.word	0x0001ede0


	//   ....[43]....
        /*0ad8*/ 	.word	0x0001ee70


	//   ....[44]....
        /*0adc*/ 	.word	0x0001eed0


	//   ....[45]....
        /*0ae0*/ 	.word	0x0001ef80


	//   ....[46]....
        /*0ae4*/ 	.word	0x0001efe0


	//   ....[47]....
        /*0ae8*/ 	.word	0x0001f090


	//   ....[48]....
        /*0aec*/ 	.word	0x0001f0f0


	//   ....[49]....
        /*0af0*/ 	.word	0x0001f1a0


	//   ....[50]....
        /*0af4*/ 	.word	0x0001f200


	//   ....[51]....
        /*0af8*/ 	.word	0x0001f2b0


	//   ....[52]....
        /*0afc*/ 	.word	0x0001f310


	//   ....[53]....
        /*0b00*/ 	.word	0x0001f3c0


	//   ....[54]....
        /*0b04*/ 	.word	0x0001f420


	//   ....[55]....
        /*0b08*/ 	.word	0x0001f4d0


	//   ....[56]....
        /*0b0c*/ 	.word	0x0001f720


	//----- nvinfo : EIATTR_REG_RECONFIG
	.align		4
.L_205:
        /*0b10*/ 	.byte	0x01, 0x54
	.zero		2


	//----- nvinfo : EIATTR_SYSCALL_OFFSETS
	.align		4
        /*0b14*/ 	.byte	0x04, 0x46
        /*0b16*/ 	.short	(.L_207 - .L_206)


	//   ....[0]....
.L_206:
        /*0b18*/ 	.word	0x00001d70


	//   ....[1]....
        /*0b1c*/ 	.word	0x00016240


	//   ....[2]....
        /*0b20*/ 	.word	0x000163b0


	//   ....[3]....
        /*0b24*/ 	.word	0x00016500


	//   ....[4]....
        /*0b28*/ 	.word	0x00016640


	//   ....[5]....
        /*0b2c*/ 	.word	0x00017ef0


	//----- nvinfo : EIATTR_MBARRIER_INSTR_OFFSETS
	.align		4
.L_207:
        /*0b30*/ 	.byte	0x04, 0x39
        /*0b32*/ 	.short	(.L_209 - .L_208)


	//   ....[0]....
.L_208:
        /*0b34*/ 	.word	0x00000180
        /*0b38*/ 	.word	0x000000ff
        /*0b3c*/ 	.word	0x00022800
        /*0b40*/ 	.short	0x0100
        /*0b42*/ 	.byte	0x08
	.zero		1


	//   ....[1]....
        /*0b44*/ 	.word	0x00000190
        /*0b48*/ 	.word	0x000000ff
        /*0b4c*/ 	.word	0x00022820
        /*0b50*/ 	.short	0x0100
        /*0b52*/ 	.byte	0x08
	.zero		1


	//   ....[2]....
        /*0b54*/ 	.word	0x00000280
        /*0b58*/ 	.word	0x000000ff
        /*0b5c*/ 	.word	0x00022830
        /*0b60*/ 	.short	0x0100
        /*0b62*/ 	.byte	0x08
	.zero		1


	//   ....[3]....
        /*0b64*/ 	.word	0x00000290
        /*0b68*/ 	.word	0x000000ff
        /*0b6c*/ 	.word	0x00022840
        /*0b70*/ 	.short	0x0100
        /*0b72*/ 	.byte	0x08
	.zero		1


	//   ....[4]....
        /*0b74*/ 	.word	0x000002a0
        /*0b78*/ 	.word	0x000000ff
        /*0b7c*/ 	.word	0x00022838
        /*0b80*/ 	.short	0x0100
        /*0b82*/ 	.byte	0x08
	.zero		1


	//   ....[5]....
        /*0b84*/ 	.word	0x000002b0
        /*0b88*/ 	.word	0x000000ff
        /*0b8c*/ 	.word	0x00022848
        /*0b90*/ 	.short	0x0100
        /*0b92*/ 	.byte	0x08
	.zero		1


	//   ....[6]....
        /*0b94*/ 	.word	0x000003e0
        /*0b98*/ 	.word	0x000000ff
        /*0b9c*/ 	.word	0x00022850
        /*0ba0*/ 	.short	0x0100
        /*0ba2*/ 	.byte	0x08
	.zero		1


	//   ....[7]....
        /*0ba4*/ 	.word	0x000003f0
        /*0ba8*/ 	.word	0x000000ff
        /*0bac*/ 	.word	0x00022860
        /*0bb0*/ 	.short	0x0100
        /*0bb2*/ 	.byte	0x08
	.zero		1


	//   ....[8]....
        /*0bb4*/ 	.word	0x00000400
        /*0bb8*/ 	.word	0x000000ff
        /*0bbc*/ 	.word	0x00022858
        /*0bc0*/ 	.short	0x0100
        /*0bc2*/ 	.byte	0x08
	.zero		1


	//   ....[9]....
        /*0bc4*/ 	.word	0x00000410
        /*0bc8*/ 	.word	0x000000ff
        /*0bcc*/ 	.word	0x00022868
        /*0bd0*/ 	.short	0x0100
        /*0bd2*/ 	.byte	0x08
	.zero		1


	//   ....[10]....
        /*0bd4*/ 	.word	0x00000500
        /*0bd8*/ 	.word	0x000000ff
        /*0bdc*/ 	.word	0x00022870
        /*0be0*/ 	.short	0x0100
        /*0be2*/ 	.byte	0x06
	.zero		1


	//   ....[11]....
        /*0be4*/ 	.word	0x00000510
        /*0be8*/ 	.word	0x000000ff
        /*0bec*/ 	.word	0x00022880
        /*0bf0*/ 	.short	0x0100
        /*0bf2*/ 	.byte	0x06
	.zero		1


	//   ....[12]....
        /*0bf4*/ 	.word	0x00000520
        /*0bf8*/ 	.word	0x000000ff
        /*0bfc*/ 	.word	0x00022878
        /*0c00*/ 	.short	0x0100
        /*0c02*/ 	.byte	0x06
	.zero		1


	//   ....[13]....
        /*0c04*/ 	.word	0x00000530
        /*0c08*/ 	.word	0x000000ff
        /*0c0c*/ 	.word	0x00022888
        /*0c10*/ 	.short	0x0100
        /*0c12*/ 	.byte	0x06
	.zero		1


	//   ....[14]....
        /*0c14*/ 	.word	0x00000660
        /*0c18*/ 	.word	0x000000ff
        /*0c1c*/ 	.word	0x00022890
        /*0c20*/ 	.short	0x0100
        /*0c22*/ 	.byte	0x08
	.zero		1


	//   ....[15]....
        /*0c24*/ 	.word	0x00000670
        /*0c28*/ 	.word	0x000000ff
        /*0c2c*/ 	.word	0x000228a0
        /*0c30*/ 	.short	0x0100
        /*0c32*/ 	.byte	0x08
	.zero		1


	//   ....[16]....
        /*0c34*/ 	.word	0x00000680
        /*0c38*/ 	.word	0x000000ff
        /*0c3c*/ 	.word	0x00022898
        /*0c40*/ 	.short	0x0100
        /*0c42*/ 	.byte	0x08
	.zero		1


	//   ....[17]....
        /*0c44*/ 	.word	0x00000690
        /*0c48*/ 	.word	0x000000ff
        /*0c4c*/ 	.word	0x000228a8
        /*0c50*/ 	.short	0x0100
        /*0c52*/ 	.byte	0x08
	.zero		1


	//   ....[18]....
        /*0c54*/ 	.word	0x000007e0
        /*0c58*/ 	.word	0x000000ff
        /*0c5c*/ 	.word	0x000228b0
        /*0c60*/ 	.short	0x0100
        /*0c62*/ 	.byte	0x08
	.zero		1


	//   ....[19]....
        /*0c64*/ 	.word	0x000007f0
        /*0c68*/ 	.word	0x000000ff
        /*0c6c*/ 	.word	0x000228c0
        /*0c70*/ 	.short	0x0100
        /*0c72*/ 	.byte	0x08
	.zero		1


	//   ....[20]....
        /*0c74*/ 	.word	0x00000800
        /*0c78*/ 	.word	0x000000ff
        /*0c7c*/ 	.word	0x000228b8
        /*0c80*/ 	.short	0x0100
        /*0c82*/ 	.byte	0x08
	.zero		1


	//   ....[21]....
        /*0c84*/ 	.word	0x00000810
        /*0c88*/ 	.word	0x000000ff
        /*0c8c*/ 	.word	0x000228c8
        /*0c90*/ 	.short	0x0100
        /*0c92*/ 	.byte	0x08
	.zero		1


	//   ....[22]....
        /*0c94*/ 	.word	0x00001df0
        /*0c98*/ 	.word	0x000000ff
        /*0c9c*/ 	.word	0x00022800
        /*0ca0*/ 	.short	0x010a
        /*0ca2*/ 	.byte	0x2b
	.zero		1


	//   ....[23]....
        /*0ca4*/ 	.word	0x00001e70
        /*0ca8*/ 	.word	0x00000003
        /*0cac*/ 	.word	0x00022830
        /*0cb0*/ 	.short	0x010a
        /*0cb2*/ 	.byte	0x3f
	.zero		1


	//   ....[24]....
        /*0cb4*/ 	.word	0x00001eb0
        /*0cb8*/ 	.word	0x00000003
        /*0cbc*/ 	.word	0x00022830
        /*0cc0*/ 	.short	0x010a
        /*0cc2*/ 	.byte	0x3f
	.zero		1


	//   ....[25]....
        /*0cc4*/ 	.word	0x00002830
        /*0cc8*/ 	.word	0x000000ff
        /*0ccc*/ 	.word	0x00000000
        /*0cd0*/ 	.short	0x0101
        /*0cd2*/ 	.byte	0x06
	.zero		1


	//   ....[26]....
        /*0cd4*/ 	.word	0x00005f30
        /*0cd8*/ 	.word	0x000000ff
        /*0cdc*/ 	.word	0x00022830
        /*0ce0*/ 	.short	0x010a
        /*0ce2*/ 	.byte	0x06
	.zero		1


	//   ....[27]....
        /*0ce4*/ 	.word	0x00005f70
        /*0ce8*/ 	.word	0x000000ff
        /*0cec*/ 	.word	0x00022830
        /*0cf0*/ 	.short	0x010a
        /*0cf2*/ 	.byte	0x06
	.zero		1


	//   ....[28]....
        /*0cf4*/ 	.word	0x00006800
        /*0cf8*/ 	.word	0x000000ff
        /*0cfc*/ 	.word	0x00022850
        /*0d00*/ 	.short	0x010a
        /*0d02*/ 	.byte	0x06
	.zero		1


	//   ....[29]....
        /*0d04*/ 	.word	0x00006840
        /*0d08*/ 	.word	0x000000ff
        /*0d0c*/ 	.word	0x00022850
        /*0d10*/ 	.short	0x010a
        /*0d12*/ 	.byte	0x06
	.zero		1


	//   ....[30]....
        /*0d14*/ 	.word	0x00006b30
        /*0d18*/ 	.word	0x000000ff
        /*0d1c*/ 	.word	0x00000000
        /*0d20*/ 	.short	0x0101
        /*0d22*/ 	.byte	0x06
	.zero		1


	//   ....[31]....
        /*0d24*/ 	.word	0x00009dd0
        /*0d28*/ 	.word	0x000000ff
        /*0d2c*/ 	.word	0x00000000
        /*0d30*/ 	.short	0x0101
        /*0d32*/ 	.byte	0x06
	.zero		1


	//   ....[32]....
        /*0d34*/ 	.word	0x0000a780
        /*0d38*/ 	.word	0x000000ff
        /*0d3c*/ 	.word	0x00022830
        /*0d40*/ 	.short	0x010a
        /*0d42*/ 	.byte	0x06
	.zero		1


	//   ....[33]....
        /*0d44*/ 	.word	0x0000a7c0
        /*0d48*/ 	.word	0x000000ff
        /*0d4c*/ 	.word	0x00022830
        /*0d50*/ 	.short	0x010a
        /*0d52*/ 	.byte	0x06
	.zero		1


	//   ....[34]....
        /*0d54*/ 	.word	0x0000b050
        /*0d58*/ 	.word	0x000000ff
        /*0d5c*/ 	.word	0x00022850
        /*0d60*/ 	.short	0x010a
        /*0d62*/ 	.byte	0x06
	.zero		1


	//   ....[35]....
        /*0d64*/ 	.word	0x0000b090
        /*0d68*/ 	.word	0x000000ff
        /*0d6c*/ 	.word	0x00022850
        /*0d70*/ 	.short	0x010a
        /*0d72*/ 	.byte	0x06
	.zero		1


	//   ....[36]....
        /*0d74*/ 	.word	0x0000b3e0
        /*0d78*/ 	.word	0x000000ff
        /*0d7c*/ 	.word	0x00000000
        /*0d80*/ 	.short	0x0101
        /*0d82*/ 	.byte	0x06
	.zero		1


	//   ....[37]....
        /*0d84*/ 	.word	0x0000c990
        /*0d88*/ 	.word	0x000000ff
        /*0d8c*/ 	.word	0x00000000
        /*0d90*/ 	.short	0x0101
        /*0d92*/ 	.byte	0x06
	.zero		1


	//   ....[38]....
        /*0d94*/ 	.word	0x0000d0f0
        /*0d98*/ 	.word	0x000000ff
        /*0d9c*/ 	.word	0x00022830
        /*0da0*/ 	.short	0x010a
        /*0da2*/ 	.byte	0x06
	.zero		1


	//   ....[39]....
        /*0da4*/ 	.word	0x0000d130
        /*0da8*/ 	.word	0x000000ff
        /*0dac*/ 	.word	0x00022830
        /*0db0*/ 	.short	0x010a
        /*0db2*/ 	.byte	0x06
	.zero		1


	//   ....[40]....
        /*0db4*/ 	.word	0x0000d990
        /*0db8*/ 	.word	0x000000ff
        /*0dbc*/ 	.word	0x00022850
        /*0dc0*/ 	.short	0x010a
        /*0dc2*/ 	.byte	0x06
	.zero		1


	//   ....[41]....
        /*0dc4*/ 	.word	0x0000d9d0
        /*0dc8*/ 	.word	0x000000ff
        /*0dcc*/ 	.word	0x00022850
        /*0dd0*/ 	.short	0x010a
        /*0dd2*/ 	.byte	0x06
	.zero		1


	//   ....[42]....
        /*0dd4*/ 	.word	0x0000dcc0
        /*0dd8*/ 	.word	0x000000ff
        /*0ddc*/ 	.word	0x00000000
        /*0de0*/ 	.short	0x0101
        /*0de2*/ 	.byte	0x06
	.zero		1


	//   ....[43]....
        /*0de4*/ 	.word	0x00010f60
        /*0de8*/ 	.word	0x000000ff
        /*0dec*/ 	.word	0x00000000
        /*0df0*/ 	.short	0x0101
        /*0df2*/ 	.byte	0x06
	.zero		1


	//   ....[44]....
        /*0df4*/ 	.word	0x000115d0
        /*0df8*/ 	.word	0x000000ff
        /*0dfc*/ 	.word	0x00022850
        /*0e00*/ 	.short	0x010a
        /*0e02*/ 	.byte	0x09
	.zero		1


	//   ....[45]....
        /*0e04*/ 	.word	0x00011610
        /*0e08*/ 	.word	0x000000ff
        /*0e0c*/ 	.word	0x00022850
        /*0e10*/ 	.short	0x010a
        /*0e12*/ 	.byte	0x09
	.zero		1


	//   ....[46]....
        /*0e14*/ 	.word	0x00011ca0
        /*0e18*/ 	.word	0x000000ff
        /*0e1c*/ 	.word	0x00000000
        /*0e20*/ 	.short	0x0101
        /*0e22*/ 	.byte	0x04
	.zero		1


	//   ....[47]....
        /*0e24*/ 	.word	0x000138e0
        /*0e28*/ 	.word	0x00000004
        /*0e2c*/ 	.word	0x00000000
        /*0e30*/ 	.short	0x0101
        /*0e32*/ 	.byte	0x3f
	.zero		1


	//   ....[48]....
        /*0e34*/ 	.word	0x00016bd0
        /*0e38*/ 	.word	0x00000000
        /*0e3c*/ 	.word	0x00022880
        /*0e40*/ 	.short	0x010a
        /*0e42*/ 	.byte	0x3f
	.zero		1


	//   ....[49]....
        /*0e44*/ 	.word	0x00017460
        /*0e48*/ 	.word	0x00000000
        /*0e4c*/ 	.word	0x00022870
        /*0e50*/ 	.short	0x0107
        /*0e52*/ 	.byte	0x3f
	.zero		1


	//   ....[50]....
        /*0e54*/ 	.word	0x00017520
        /*0e58*/ 	.word	0x00000000
        /*0e5c*/ 	.word	0x00022870
        /*0e60*/ 	.short	0x0101
        /*0e62*/ 	.byte	0x3f
	.zero		1


	//   ....[51]....
        /*0e64*/ 	.word	0x00017550
        /*0e68*/ 	.word	0x00000000
        /*0e6c*/ 	.word	0x00022840
        /*0e70*/ 	.short	0x010a
        /*0e72*/ 	.byte	0x3f
	.zero		1


	//   ....[52]....
        /*0e74*/ 	.word	0x00017c70
        /*0e78*/ 	.word	0x00000000
        /*0e7c*/ 	.word	0x00022830
        /*0e80*/ 	.short	0x0107
        /*0e82*/ 	.byte	0x3f
	.zero		1


	//   ....[53]....
        /*0e84*/ 	.word	0x00017d30
        /*0e88*/ 	.word	0x00000000
        /*0e8c*/ 	.word	0x00022830
        /*0e90*/ 	.short	0x0101
        /*0e92*/ 	.byte	0x3f
	.zero		1


	//   ....[54]....
        /*0e94*/ 	.word	0x00018660
        /*0e98*/ 	.word	0x00000011
        /*0e9c*/ 	.word	0x00022800
        /*0ea0*/ 	.short	0x0107
        /*0ea2*/ 	.byte	0x3f
	.zero		1


	//   ....[55]....
        /*0ea4*/ 	.word	0x00018750
        /*0ea8*/ 	.word	0x00000011
        /*0eac*/ 	.word	0x00022800
        /*0eb0*/ 	.short	0x0101
        /*0eb2*/ 	.byte	0x3f
	.zero		1


	//   ....[56]....
        /*0eb4*/ 	.word	0x00018770
        /*0eb8*/ 	.word	0x00000011
        /*0ebc*/ 	.word	0x00022820
        /*0ec0*/ 	.short	0x010a
        /*0ec2*/ 	.byte	0x3f
	.zero		1


	//   ....[57]....
        /*0ec4*/ 	.word	0x00018c80
        /*0ec8*/ 	.word	0x00000000
        /*0ecc*/ 	.word	0x00022880
        /*0ed0*/ 	.short	0x010a
        /*0ed2*/ 	.byte	0x3f
	.zero		1


	//   ....[58]....
        /*0ed4*/ 	.word	0x00019260
        /*0ed8*/ 	.word	0x00000000
        /*0edc*/ 	.word	0x00022870
        /*0ee0*/ 	.short	0x0107
        /*0ee2*/ 	.byte	0x3f
	.zero		1


	//   ....[59]....
        /*0ee4*/ 	.word	0x00019320
        /*0ee8*/ 	.word	0x00000000
        /*0eec*/ 	.word	0x00022870
        /*0ef0*/ 	.short	0x0101
        /*0ef2*/ 	.byte	0x3f
	.zero		1


	//   ....[60]....
        /*0ef4*/ 	.word	0x00019350
        /*0ef8*/ 	.word	0x00000000
        /*0efc*/ 	.word	0x00022840
        /*0f00*/ 	.short	0x010a
        /*0f02*/ 	.byte	0x3f
	.zero		1


	//   ....[61]....
        /*0f04*/ 	.word	0x00019900
        /*0f08*/ 	.word	0x00000000
        /*0f0c*/ 	.word	0x00022830
        /*0f10*/ 	.short	0x0107
        /*0f12*/ 	.byte	0x3f
	.zero		1


	//   ....[62]....
        /*0f14*/ 	.word	0x000199c0
        /*0f18*/ 	.word	0x00000000
        /*0f1c*/ 	.word	0x00022830
        /*0f20*/ 	.short	0x0101
        /*0f22*/ 	.byte	0x3f
	.zero		1


	//   ....[63]....
        /*0f24*/ 	.word	0x00019a50
        /*0f28*/ 	.word	0x00000012
        /*0f2c*/ 	.word	0x00022870
        /*0f30*/ 	.short	0x010a
        /*0f32*/ 	.byte	0x3f
	.zero		1


	//   ....[64]....
        /*0f34*/ 	.word	0x00019ae0
        /*0f38*/ 	.word	0x00000012
        /*0f3c*/ 	.word	0x00022860
        /*0f40*/ 	.short	0x010a
        /*0f42*/ 	.byte	0x3f
	.zero		1


	//   ....[65]....
        /*0f44*/ 	.word	0x00019fe0
        /*0f48*/ 	.word	0x00000012
        /*0f4c*/ 	.word	0x00022850
        /*0f50*/ 	.short	0x0101
        /*0f52*/ 	.byte	0x3f
	.zero		1


	//   ....[66]....
        /*0f54*/ 	.word	0x0001a070
        /*0f58*/ 	.word	0x00000012
        /*0f5c*/ 	.word	0x00000000
        /*0f60*/ 	.short	0x0101
        /*0f62*/ 	.byte	0x3f
	.zero		1


	//   ....[67]....
        /*0f64*/ 	.word	0x0001a230
        /*0f68*/ 	.word	0x00000012
        /*0f6c*/ 	.word	0x00022870
        /*0f70*/ 	.short	0x010a
        /*0f72*/ 	.byte	0x3f
	.zero		1


	//   ....[68]....
        /*0f74*/ 	.word	0x0001a2b0
        /*0f78*/ 	.word	0x00000012
        /*0f7c*/ 	.word	0x00022860
        /*0f80*/ 	.short	0x010a
        /*0f82*/ 	.byte	0x3f
	.zero		1


	//   ....[69]....
        /*0f84*/ 	.word	0x0001a7c0
        /*0f88*/ 	.word	0x00000012
        /*0f8c*/ 	.word	0x00022850
        /*0f90*/ 	.short	0x0101
        /*0f92*/ 	.byte	0x3f
	.zero		1


	//   ....[70]....
        /*0f94*/ 	.word	0x0001a880
        /*0f98*/ 	.word	0x00000012
        /*0f9c*/ 	.word	0x00000000
        /*0fa0*/ 	.short	0x0101
        /*0fa2*/ 	.byte	0x3f
	.zero		1


	//   ....[71]....
        /*0fa4*/ 	.word	0x0001b570
        /*0fa8*/ 	.word	0x00000007
        /*0fac*/ 	.word	0x00022820
        /*0fb0*/ 	.short	0x010a
        /*0fb2*/ 	.byte	0x3f
	.zero		1


	//   ....[72]....
        /*0fb4*/ 	.word	0x0001b6f0
        /*0fb8*/ 	.word	0x00000005
        /*0fbc*/ 	.word	0x00022840
        /*0fc0*/ 	.short	0x010a
        /*0fc2*/ 	.byte	0x3f
	.zero		1


	//   ....[73]....
        /*0fc4*/ 	.word	0x0001b790
        /*0fc8*/ 	.word	0x00000003
        /*0fcc*/ 	.word	0x00022840
        /*0fd0*/ 	.short	0x010a
        /*0fd2*/ 	.byte	0x3f
	.zero		1


	//   ....[74]....
        /*0fd4*/ 	.word	0x0001b7d0
        /*0fd8*/ 	.word	0x00000005
        /*0fdc*/ 	.word	0x00022860
        /*0fe0*/ 	.short	0x010a
        /*0fe2*/ 	.byte	0x3f
	.zero		1


	//   ....[75]....
        /*0fe4*/ 	.word	0x0001b810
        /*0fe8*/ 	.word	0x00000003
        /*0fec*/ 	.word	0x00022860
        /*0ff0*/ 	.short	0x010a
        /*0ff2*/ 	.byte	0x3f
	.zero		1


	//   ....[76]....
        /*0ff4*/ 	.word	0x0001b850
        /*0ff8*/ 	.word	0x00000005
        /*0ffc*/ 	.word	0x00022880
        /*1000*/ 	.short	0x010a
        /*1002*/ 	.byte	0x3f
	.zero		1


	//   ....[77]....
        /*1004*/ 	.word	0x0001b890
        /*1008*/ 	.word	0x00000003
        /*100c*/ 	.word	0x00022880
        /*1010*/ 	.short	0x010a
        /*1012*/ 	.byte	0x3f
	.zero		1


	//   ....[78]....
        /*1014*/ 	.word	0x0001b900
        /*1018*/ 	.word	0x00000003
        /*101c*/ 	.word	0x00022800
        /*1020*/ 	.short	0x010a
        /*1022*/ 	.byte	0x3f
	.zero		1


	//   ....[79]....
        /*1024*/ 	.word	0x0001b950
        /*1028*/ 	.word	0x00000003
        /*102c*/ 	.word	0x00022830
        /*1030*/ 	.short	0x010a
        /*1032*/ 	.byte	0x3f
	.zero		1


	//   ....[80]....
        /*1034*/ 	.word	0x0001b9b0
        /*1038*/ 	.word	0x0000000a
        /*103c*/ 	.word	0x00022830
        /*1040*/ 	.short	0x010a
        /*1042*/ 	.byte	0x3f
	.zero		1


	//   ....[81]....
        /*1044*/ 	.word	0x0001ba10
        /*1048*/ 	.word	0x0000000a
        /*104c*/ 	.word	0x00022850
        /*1050*/ 	.short	0x010a
        /*1052*/ 	.byte	0x3f
	.zero		1


	//   ....[82]....
        /*1054*/ 	.word	0x0001ba70
        /*1058*/ 	.word	0x0000000a
        /*105c*/ 	.word	0x00022830
        /*1060*/ 	.short	0x010a
        /*1062*/ 	.byte	0x3f
	.zero		1


	//   ....[83]....
        /*1064*/ 	.word	0x0001bad0
        /*1068*/ 	.word	0x0000000a
        /*106c*/ 	.word	0x00022850
        /*1070*/ 	.short	0x010a
        /*1072*/ 	.byte	0x3f
	.zero		1


	//   ....[84]....
        /*1074*/ 	.word	0x0001bb30
        /*1078*/ 	.word	0x0000000a
        /*107c*/ 	.word	0x00022830
        /*1080*/ 	.short	0x010a
        /*1082*/ 	.byte	0x3f
	.zero		1


	//   ....[85]....
        /*1084*/ 	.word	0x0001bb90
        /*1088*/ 	.word	0x0000000a
        /*108c*/ 	.word	0x00022850
        /*1090*/ 	.short	0x010a
        /*1092*/ 	.byte	0x3f
	.zero		1


	//   ....[86]....
        /*1094*/ 	.word	0x0001bbf0
        /*1098*/ 	.word	0x00000007
        /*109c*/ 	.word	0x00022850
        /*10a0*/ 	.short	0x010a
        /*10a2*/ 	.byte	0x3f
	.zero		1


	//   ....[87]....
        /*10a4*/ 	.word	0x0001bcf0
        /*10a8*/ 	.word	0x00000000
        /*10ac*/ 	.word	0x00022880
        /*10b0*/ 	.short	0x010a
        /*10b2*/ 	.byte	0x3f
	.zero		1


	//   ....[88]....
        /*10b4*/ 	.word	0x0001c9d0
        /*10b8*/ 	.word	0x00000000
        /*10bc*/ 	.word	0x00022840
        /*10c0*/ 	.short	0x010a
        /*10c2*/ 	.byte	0x3f
	.zero		1


	//   ....[89]....
        /*10c4*/ 	.word	0x0001de60
        /*10c8*/ 	.word	0x00000011
        /*10cc*/ 	.word	0x00022820
        /*10d0*/ 	.short	0x010a
        /*10d2*/ 	.byte	0x3f
	.zero		1


	//   ....[90]....
        /*10d4*/ 	.word	0x0001deb0
        /*10d8*/ 	.word	0x00000000
        /*10dc*/ 	.word	0x00022880
        /*10e0*/ 	.short	0x010a
        /*10e2*/ 	.byte	0x3f
	.zero		1


	//   ....[91]....
        /*10e4*/ 	.word	0x0001e9f0
        /*10e8*/ 	.word	0x00000000
        /*10ec*/ 	.word	0x00022840
        /*10f0*/ 	.short	0x010a
        /*10f2*/ 	.byte	0x3f
	.zero		1


	//   ....[92]....
        /*10f4*/ 	.word	0x0001f500
        /*10f8*/ 	.word	0x00000012
        /*10fc*/ 	.word	0x00022870
        /*1100*/ 	.short	0x010a
        /*1102*/ 	.byte	0x3f
	.zero		1


	//   ....[93]....
        /*1104*/ 	.word	0x0001f550
        /*1108*/ 	.word	0x00000012
        /*110c*/ 	.word	0x00022860
        /*1110*/ 	.short	0x010a
        /*1112*/ 	.byte	0x3f
	.zero		1


	//   ....[94]....
        /*1114*/ 	.word	0x0001f5a0
        /*1118*/ 	.word	0x00000012
        /*111c*/ 	.word	0x00022870
        /*1120*/ 	.short	0x010a
        /*1122*/ 	.byte	0x3f
	.zero		1


	//   ....[95]....
        /*1124*/ 	.word	0x0001f5f0
        /*1128*/ 	.word	0x00000012
        /*112c*/ 	.word	0x00022860
        /*1130*/ 	.short	0x010a
        /*1132*/ 	.byte	0x3f
	.zero		1


	//   ....[96]....
        /*1134*/ 	.word	0x0001f640
        /*1138*/ 	.word	0x00000007
        /*113c*/ 	.word	0x00022820
        /*1140*/ 	.short	0x010a
        /*1142*/ 	.byte	0x3f
	.zero		1


	//   ....[97]....
        /*1144*/ 	.word	0x0001f7e0
        /*1148*/ 	.word	0x00000005
        /*114c*/ 	.word	0x00022840
        /*1150*/ 	.short	0x010a
        /*1152*/ 	.byte	0x3f
	.zero		1


	//   ....[98]....
        /*1154*/ 	.word	0x0001f830
        /*1158*/ 	.word	0x00000003
        /*115c*/ 	.word	0x00022840
        /*1160*/ 	.short	0x010a
        /*1162*/ 	.byte	0x3f
	.zero		1


	//   ....[99]....
        /*1164*/ 	.word	0x0001f880
        /*1168*/ 	.word	0x00000005
        /*116c*/ 	.word	0x00022860
        /*1170*/ 	.short	0x010a
        /*1172*/ 	.byte	0x3f
	.zero		1


	//   ....[100]....
        /*1174*/ 	.word	0x0001f8d0
        /*1178*/ 	.word	0x00000003
        /*117c*/ 	.word	0x00022860
        /*1180*/ 	.short	0x010a
        /*1182*/ 	.byte	0x3f
	.zero		1


	//   ....[101]....
        /*1184*/ 	.word	0x0001f920
        /*1188*/ 	.word	0x00000005
        /*118c*/ 	.word	0x00022880
        /*1190*/ 	.short	0x010a
        /*1192*/ 	.byte	0x3f
	.zero		1


	//----- nvinfo : EIATTR_NUM_MBARRIERS
	.align		4
.L_209:
        /*1194*/ 	.byte	0x03, 0x38
        /*1196*/ 	.short	0x0016


	//----- nvinfo : EIATTR_EXIT_INSTR_OFFSETS
	.align		4
        /*1198*/ 	.byte	0x04, 0x1c
        /*119a*/ 	.short	(.L_211 - .L_210)


	//   ....[0]....
.L_210:
        /*119c*/ 	.word	0x000009c0


	//   ....[1]....
        /*11a0*/ 	.word	0x00014840


	//   ....[2]....
        /*11a4*/ 	.word	0x0001b8e0


	//----- nvinfo : EIATTR_MAX_THREADS
	.align		4
.L_211:
        /*11a8*/ 	.byte	0x04, 0x05
        /*11aa*/ 	.short	(.L_213 - .L_212)
.L_212:
        /*11ac*/ 	.word	0x00000180
        /*11b0*/ 	.word	0x00000001
        /*11b4*/ 	.word	0x00000001


	//----- nvinfo : EIATTR_CRS_STACK_SIZE
	.align		4
.L_213:
        /*11b8*/ 	.byte	0x04, 0x1e
        /*11ba*/ 	.short	(.L_215 - .L_214)
.L_214:
        /*11bc*/ 	.word	0x00000000


	//----- nvinfo : EIATTR_CBANK_PARAM_SIZE
	.align		4
.L_215:
        /*11c0*/ 	.byte	0x03, 0x19
        /*11c2*/ 	.short	0x0af0


	//----- nvinfo : EIATTR_PARAM_CBANK
	.align		4
        /*11c4*/ 	.byte	0x04, 0x0a
        /*11c6*/ 	.short	(.L_217 - .L_216)
	.align		4
.L_216:
        /*11c8*/ 	.word	index@(.nv.constant0._ZN7cutlass13device_kernelIN5flash11enable_sm90INS1_16FlashAttnFwdSm90INS1_25CollectiveMainloopFwdSm90ILi2EN4cute5tupleIJNS5_1CILi1EEES8_S8_EEENS6_IJNS7_ILi128EEENS7_ILi160EEESA_EEELi128ENS_12float_e4m3_tEfNS_4arch4Sm90ELb0ELb1ELb0ELb1ELb1ELb0ELb0ELb1ELb1ELb1ELb0ELb0EEENS1_21CollectiveEpilogueFwdINS6_IJSA_SA_SB_EEES9_NS_10bfloat16_tESF_Li256ELb1ELb1ELb0ELb1EEENS1_36VarlenDynamicPersistentTileSchedulerILi128ELi160ELi256ELi128ELb0ELb1ELb1ELb1ELb0ELb1EEEEEEEEEvNT_6ParamsE)
        /*11cc*/ 	.short	0x0210
        /*11ce*/ 	.short	0x0af0


	//----- nvinfo : EIATTR_SW_WAR
	.align		4
.L_217:
        /*11d0*/ 	.byte	0x04, 0x36
        /*11d2*/ 	.short	(.L_219 - .L_218)
.L_218:
        /*11d4*/ 	.word	0x00000008
.L_219:


//--------------------- .nv.info._ZN7cutlass13device_kernelIN5flash11enable_sm90INS1_16FlashAttnFwdSm90INS1_25CollectiveMainloopFwdSm90ILi2EN4cute5tupleIJNS5_1CILi1EEES8_S8_EEENS6_IJNS7_ILi128EEENS7_ILi160EEESA_EEELi128ENS_12float_e4m3_tEfNS_4arch4Sm90ELb0ELb1ELb0ELb1ELb1ELb1ELb0ELb1ELb1ELb1ELb0ELb0EEENS1_21CollectiveEpilogueFwdINS6_IJSA_SA_SB_EEES9_NS_10bfloat16_tESF_Li256ELb1ELb1ELb0ELb1EEENS1_36VarlenDynamicPersistentTileSchedulerILi128ELi160ELi256ELi128ELb0ELb1ELb1ELb1ELb0ELb1EEEEEEEEEvNT_6ParamsE --------------------------
	.section	.nv.info._ZN7cutlass13device_kernelIN5flash11enable_sm90INS1_16FlashAttnFwdSm90INS1_25CollectiveMainloopFwdSm90ILi2EN4cute5tupleIJNS5_1CILi1EEES8_S8_EEENS6_IJNS7_ILi128EEENS7_ILi160EEESA_EEELi128ENS_12float_e4m3_tEfNS_4arch4Sm90ELb0ELb1ELb0ELb1ELb1ELb1ELb0ELb1ELb1ELb1ELb0ELb0EEENS1_21CollectiveEpilogueFwdINS6_IJSA_SA_SB_EEES9_NS_10bfloat16_tESF_Li256ELb1ELb1ELb0ELb1EEENS1_36VarlenDynamicPersistentTileSchedulerILi128ELi160ELi256ELi128ELb0ELb1ELb1ELb1ELb0ELb1EEEEEEEEEvNT_6ParamsE,"",@"SHT_CUDA_INFO"
	.sectionflags	@""
	.align	4


	//----- nvinfo : EIATTR_CUDA_API_VERSION
	.align		4
        /*0000*/ 	.byte	0x04, 0x37
        /*0002*/ 	.short	(.L_221 - .L_220)
.L_220:
        /*0004*/ 	.word	0x00000082


	//----- nvinfo : EIATTR_KPARAM_INFO
	.align		4
.L_221:
        /*0008*/ 	.byte	0x04, 0x17
        /*000a*/ 	.short	(.L_223 - .L_222)
.L_222:
        /*000c*/ 	.word	0x00000000
        /*0010*/ 	.short	0x0000
        /*0012*/ 	.short	0x0070
        /*0014*/ 	.byte	0x00, 0xf0, 0x01, 0x2a


	//----- nvinfo : EIATTR_SPARSE_MMA_MASK
	.align		4
.L_223:
        /*0018*/ 	.byte	0x03, 0x50
        /*001a*/ 	.short	0x0000


	//----- nvinfo : EIATTR_MAXREG_COUNT
	.align		4
        /*001c*/ 	.byte	0x03, 0x1b
        /*001e*/ 	.short	0x00a8


	//----- nvinfo : EIATTR_NUM_BARRIERS
	.align		4
        /*0020*/ 	.byte	0x02, 0x4c
        /*0022*/ 	.byte	0x10
	.zero		1


	//----- nvinfo : EIATTR_EXTERNS
	.align		4
        /*0024*/ 	.byte	0x04, 0x0f
        /*0026*/ 	.short	(.L_225 - .L_224)


	//   ....[0]....
	.align		4
.L_224:
        /*0028*/ 	.word	index@(__assertfail)


	//----- nvinfo : EIATTR_ANNOTATIONS
	.align		4
.L_225:
        /*002c*/ 	.byte	0x04, 0x55
        /*002e*/ 	.short	(.L_227 - .L_226)


	//   ....[0]....
.L_226:
        /* <DEDUP_REMOVED lines=40> */


	//----- nvinfo : EIATTR_MERCURY_ISA_VERSION
	.align		4
.L_227:
        /*0298*/ 	.byte	0x03, 0x5f
        /*029a*/ 	.short	0x0101


	//----- nvinfo : EIATTR_UNUSED_LOAD_BYTE_OFFSET
	.align		4
        /*029c*/ 	.byte	0x04, 0x44
        /*029e*/ 	.short	(.L_229 - .L_228)


	//   ....[0]....
.L_228:
        /*02a0*/ 	.word	0x00000a80
        /*02a4*/ 	.word	0x0000fff0


	//   ....[1]....
        /*02a8*/ 	.word	0x00020820
        /*02ac*/ 	.word	0x0000fff0


	//----- nvinfo : EIATTR_INT_WARP_WIDE_INSTR_OFFSETS
	.align		4
.L_229:
        /*02b0*/ 	.byte	0x04, 0x31
        /*02b2*/ 	.short	(.L_231 - .L_230)


	//   ....[0]....
.L_230:
        /*02b4*/ 	.word	0x00000120


	//   ....[1]....
        /*02b8*/ 	.word	0x000001c0


	//   ....[2]....
        /*02bc*/ 	.word	0x00000230


	//   ....[3]....
        /*02c0*/ 	.word	0x00025a10


	//   ....[4]....
        /*02c4*/ 	.word	0x00025aa0


	//   ....[5]....
        /*02c8*/ 	.word	0x00029d70


	//   ....[6]....
        /*02cc*/ 	.word	0x00029e00


	//----- nvinfo : EIATTR_COOP_GROUP_MASK_REGIDS
	.align		4
.L_231:
        /*02d0*/ 	.byte	0x04, 0x29
        /*02d2*/ 	.short	(.L_233 - .L_232)


	//   ....[0]....
.L_232:
        /*02d4*/ 	.word	0xffffffff


	//   ....[1]....
        /*02d8*/ 	.word	0xffffffff


	//   ....[2]....
        /*02dc*/ 	.word	0xffffffff


	//   ....[3]....
        /*02e0*/ 	.word	0xffffffff


	//   ....[4]....
        /*02e4*/ 	.word	0xffffffff


	//   ....[5]....
        /*02e8*/ 	.word	0xffffffff


	//   ....[6]....
        /*02ec*/ 	.word	0xffffffff


	//   ....[7]....
        /*02f0*/ 	.word	0xffffffff


	//   ....[8]....
        /*02f4*/ 	.word	0xffffffff


	//   ....[9]....
        /*02f8*/ 	.word	0xffffffff


	//   ....[10]....
        /*02fc*/ 	.word	0xffffffff


	//   ....[11]....
        /*0300*/ 	.word	0xffffffff


	//   ....[12]....
        /*0304*/ 	.word	0xffffffff


	//   ....[13]....
        /*0308*/ 	.word	0xffffffff


	//   ....[14]....
        /*030c*/ 	.word	0xffffffff


	//   ....[15]....
        /*0310*/ 	.word	0xffffffff


	//   ....[16]....
        /*0314*/ 	.word	0xffffffff


	//   ....[17]....
        /*0318*/ 	.word	0xffffffff


	//   ....[18]....
        /*031c*/ 	.word	0xffffffff


	//   ....[19]....
        /*0320*/ 	.word	0xffffffff


	//   ....[20]....
        /*0324*/ 	.word	0xffffffff


	//   ....[21]....
        /*0328*/ 	.word	0xffffffff


	//   ....[22]....
        /*032c*/ 	.word	0xffffffff


	//   ....[23]....
        /*0330*/ 	.word	0xffffffff


	//   ....[24]....
        /*0334*/ 	.word	0xffffffff


	//   ....[25]....
        /*0338*/ 	.word	0xffffffff


	//   ....[26]....
        /*033c*/ 	.word	0xffffffff


	//   ....[27]....
        /*0340*/ 	.word	0xffffffff


	//   ....[28]....
        /*0344*/ 	.word	0xffffffff


	//   ....[29]....
        /*0348*/ 	.word	0xffffffff


	//   ....[30]....
        /*034c*/ 	.word	0xffffffff


	//   ....[31]....
        /*0350*/ 	.word	0xffffffff


	//   ....[32]....
        /*0354*/ 	.word	0xffffffff


	//   ....[33]....
        /*0358*/ 	.word	0xffffffff


	//   ....[34]....
        /*035c*/ 	.word	0xffffffff


	//   ....[35]....
        /*0360*/ 	.word	0xffffffff


	//   ....[36]....
        /*0364*/ 	.word	0xffffffff


	//   ....[37]....
        /*0368*/ 	.word	0xffffffff


	//   ....[38]....
        /*036c*/ 	.word	0xffffffff


	//   ....[39]....
        /*0370*/ 	.word	0xffffffff


	//   ....[40]....
        /*0374*/ 	.word	0xffffffff


	//   ....[41]....
        /*0378*/ 	.word	0xffffffff


	//   ....[42]....
        /*037c*/ 	.word	0xffffffff


	//   ....[43]....
        /*0380*/ 	.word	0xffffffff


	//   ....[44]....
        /*0384*/ 	.word	0xffffffff


	//   ....[45]....
        /*0388*/ 	.word	0xffffffff


	//   ....[46]....
        /*038c*/ 	.word	0xffffffff


	//   ....[47]....
        /*0390*/ 	.word	0xffffffff


	//   ....[48]....
        /*0394*/ 	.word	0xffffffff


	//   ....[49]....
        /*0398*/ 	.word	0xffffffff


	//   ....[50]....
        /*039c*/ 	.word	0xffffffff


	//   ....[51]....
        /*03a0*/ 	.word	0xffffffff


	//   ....[52]....
        /*03a4*/ 	.word	0xffffffff


	//   ....[53]....
        /*03a8*/ 	.word	0xffffffff


	//   ....[54]....
        /*03ac*/ 	.word	0xffffffff


	//   ....[55]....
        /*03b0*/ 	.word	0xffffffff


	//   ....[56]....
        /*03b4*/ 	.word	0xffffffff


	//   ....[57]....
        /*03b8*/ 	.word	0xffffffff


	//   ....[58]....
        /*03bc*/ 	.word	0xffffffff


	//   ....[59]....
        /*03c0*/ 	.word	0xffffffff


	//   ....[60]....
        /*03c4*/ 	.word	0xffffffff


	//   ....[61]....
        /*03c8*/ 	.word	0xffffffff


	//   ....[62]....
        /*03cc*/ 	.word	0xffffffff


	//   ....[63]....
        /*03d0*/ 	.word	0xffffffff


	//   ....[64]....
        /*03d4*/ 	.word	0xffffffff


	//   ....[65]....
        /*03d8*/ 	.word	0xffffffff


	//   ....[66]....
        /*03dc*/ 	.word	0xffffffff


	//   ....[67]....
        /*03e0*/ 	.word	0xffffffff


	//   ....[68]....
        /*03e4*/ 	.word	0xffffffff


	//   ....[69]....
        /*03e8*/ 	.word	0xffffffff


	//   ....[70]....
        /*03ec*/ 	.word	0xffffffff


	//   ....[71]....
        /*03f0*/ 	.word	0xffffffff


	//   ....[72]....
        /*03f4*/ 	.word	0xffffffff


	//   ....[73]....
        /*03f8*/ 	.word	0xffffffff


	//   ....[74]....
        /*03fc*/ 	.word	0xffffffff


	//   ....[75]....
        /*0400*/ 	.word	0xffffffff


	//   ....[76]....
        /*0404*/ 	.word	0xffffffff


	//   ....[77]....
        /*0408*/ 	.word	0xffffffff


	//   ....[78]....
        /*040c*/ 	.word	0xffffffff


	//   ....[79]....
        /*0410*/ 	.word	0xffffffff


	//   ....[80]....
        /*0414*/ 	.word	0xffffffff


	//   ....[81]....
        /*0418*/ 	.word	0xffffffff


	//   ....[82]....
        /*041c*/ 	.word	0xffffffff


	//   ....[83]....
        /*0420*/ 	.word	0xffffffff


	//   ....[84]....
        /*0424*/ 	.word	0xffffffff


	//   ....[85]....
        /*0428*/ 	.word	0xffffffff


	//   ....[86]....
        /*042c*/ 	.word	0xffffffff


	//   ....[87]....
        /*0430*/ 	.word	0xffffffff


	//   ....[88]....
        /*0434*/ 	.word	0xffffffff


	//   ....[89]....
        /*0438*/ 	.word	0xffffffff


	//   ....[90]....
        /*043c*/ 	.word	0xffffffff


	//   ....[91]....
        /*0440*/ 	.word	0xffffffff


	//   ....[92]....
        /*0444*/ 	.word	0xffffffff


	//   ....[93]....
        /*0448*/ 	.word	0xffffffff


	//   ....[94]....
        /*044c*/ 	.word	0xffffffff


	//   ....[95]....
        /*0450*/ 	.word	0xffffffff


	//   ....[96]....
        /*0454*/ 	.word	0xffffffff


	//   ....[97]....
        /*0458*/ 	.word	0xffffffff


	//   ....[98]....
        /*045c*/ 	.word	0xffffffff


	//   ....[99]....
        /*0460*/ 	.word	0xffffffff


	//   ....[100]....
        /*0464*/ 	.word	0xffffffff


	//   ....[101]....
        /*0468*/ 	.word	0xffffffff


	//   ....[102]....
        /*046c*/ 	.word	0xffffffff


	//   ....[103]....
        /*0470*/ 	.word	0xffffffff


	//   ....[104]....
        /*0474*/ 	.word	0xffffffff


	//   ....[105]....
        /*0478*/ 	.word	0xffffffff


	//   ....[106]....
        /*047c*/ 	.word	0xffffffff


	//   ....[107]....
        /*0480*/ 	.word	0xffffffff


	//   ....[108]....
        /*0484*/ 	.word	0xffffffff


	//   ....[109]....
        /*0488*/ 	.word	0xffffffff


	//   ....[110]....
        /*048c*/ 	.word	0xffffffff


	//   ....[111]....
        /*0490*/ 	.word	0xffffffff


	//   ....[112]....
        /*0494*/ 	.word	0xffffffff


	//   ....[113]....
        /*0498*/ 	.word	0xffffffff


	//   ....[114]....
        /*049c*/ 	.word	0xffffffff


	//   ....[115]....
        /*04a0*/ 	.word	0xffffffff


	//   ....[116]....
        /*04a4*/ 	.word	0xffffffff


	//   ....[117]....
        /*04a8*/ 	.word	0xffffffff


	//   ....[118]....
        /*04ac*/ 	.word	0xffffffff


	//   ....[119]....
        /*04b0*/ 	.word	0xffffffff


	//   ....[120]....
        /*04b4*/ 	.word	0xffffffff


	//   ....[121]....
        /*04b8*/ 	.word	0xffffffff


	//   ....[122]....
        /*04bc*/ 	.word	0xffffffff


	//   ....[123]....
        /*04c0*/ 	.word	0xffffffff


	//   ....[124]....
        /*04c4*/ 	.word	0xffffffff


	//   ....[125]....
        /*04c8*/ 	.word	0xffffffff


	//   ....[126]....
        /*04cc*/ 	.word	0xffffffff


	//   ....[127]....
        /*04d0*/ 	.word	0xffffffff


	//   ....[128]....
        /*04d4*/ 	.word	0xffffffff


	//   ....[129]....
        /*04d8*/ 	.word	0xffffffff


	//   ....[130]....
        /*04dc*/ 	.word	0xffffffff


	//   ....[131]....
        /*04e0*/ 	.word	0xffffffff


	//   ....[132]....
        /*04e4*/ 	.word	0xffffffff


	//   ....[133]....
        /*04e8*/ 	.word	0xffffffff


	//   ....[134]....
        /*04ec*/ 	.word	0xffffffff


	//   ....[135]....
        /*04f0*/ 	.word	0xffffffff


	//   ....[136]....
        /*04f4*/ 	.word	0xffffffff


	//   ....[137]....
        /*04f8*/ 	.word	0xffffffff


	//   ....[138]....
        /*04fc*/ 	.word	0xffffffff


	//   ....[139]....
        /*0500*/ 	.word	0xffffffff


	//   ....[140]....
        /*0504*/ 	.word	0xffffffff


	//   ....[141]....
        /*0508*/ 	.word	0xffffffff


	//   ....[142]....
        /*050c*/ 	.word	0xffffffff


	//   ....[143]....
        /*0510*/ 	.word	0xffffffff


	//   ....[144]....
        /*0514*/ 	.word	0xffffffff


	//   ....[145]....
        /*0518*/ 	.word	0xffffffff


	//   ....[146]....
        /*051c*/ 	.word	0xffffffff


	//   ....[147]....
        /*0520*/ 	.word	0xffffffff


	//   ....[148]....
        /*0524*/ 	.word	0xffffffff


	//   ....[149]....
        /*0528*/ 	.word	0xffffffff


	//   ....[150]....
        /*052c*/ 	.word	0xffffffff


	//   ....[151]....
        /*0530*/ 	.word	0xffffffff


	//   ....[152]....
        /*0534*/ 	.word	0xffffffff


	//   ....[153]....
        /*0538*/ 	.word	0xffffffff


	//   ....[154]....
        /*053c*/ 	.word	0xffffffff


	//   ....[155]....
        /*0540*/ 	.word	0xffffffff


	//   ....[156]....
        /*0544*/ 	.word	0xffffffff


	//   ....[157]....
        /*0548*/ 	.word	0xffffffff


	//   ....[158]....
        /*054c*/ 	.word	0xffffffff


	//   ....[159]....
        /*0550*/ 	.word	0xffffffff


	//   ....[160]....
        /*0554*/ 	.word	0xffffffff


	//   ....[161]....
        /*0558*/ 	.word	0xffffffff


	//   ....[162]....
        /*055c*/ 	.word	0xffffffff


	//   ....[163]....
        /*0560*/ 	.word	0xffffffff


	//   ....[164]....
        /*0564*/ 	.word	0xffffffff


	//   ....[165]....
        /*0568*/ 	.word	0xffffffff


	//   ....[166]....
        /*056c*/ 	.word	0xffffffff


	//   ....[167]....
        /*0570*/ 	.word	0xffffffff


	//   ....[168]....
        /*0574*/ 	.word	0xffffffff


	//   ....[169]....
        /*0578*/ 	.word	0xffffffff


	//   ....[170]....
        /*057c*/ 	.word	0xffffffff


	//   ....[171]....
        /*0580*/ 	.word	0xffffffff


	//   ....[172]....
        /*0584*/ 	.word	0xffffffff


	//   ....[173]....
        /*0588*/ 	.word	0xffffffff


	//   ....[174]....
        /*058c*/ 	.word	0xffffffff


	//   ....[175]....
        /*0590*/ 	.word	0xffffffff


	//   ....[176]....
        /*0594*/ 	.word	0xffffffff


	//   ....[177]....
        /*0598*/ 	.word	0xffffffff


	//   ....[178]....
        /*059c*/ 	.word	0xffffffff


	//   ....[179]....
        /*05a0*/ 	.word	0xffffffff


	//   ....[180]....
        /*05a4*/ 	.word	0xffffffff


	//   ....[181]....
        /*05a8*/ 	.word	0xffffffff


	//   ....[182]....
        /*05ac*/ 	.word	0xffffffff


	//   ....[183]....
        /*05b0*/ 	.word	0xffffffff


	//   ....[184]....
        /*05b4*/ 	.word	0xffffffff


	//   ....[185]....
        /*05b8*/ 	.word	0xffffffff


	//   ....[186]....
        /*05bc*/ 	.word	0xffffffff


	//   ....[187]....
        /*05c0*/ 	.word	0xffffffff


	//   ....[188]....
        /*05c4*/ 	.word	0xffffffff


	//   ....[189]....
        /*05c8*/ 	.word	0xffffffff


	//   ....[190]....
        /*05cc*/ 	.word	0xffffffff


	//   ....[191]....
        /*05d0*/ 	.word	0xffffffff


	//   ....[192]....
        /*05d4*/ 	.word	0xffffffff


	//   ....[193]....
        /*05d8*/ 	.word	0xffffffff


	//   ....[194]....
        /*05dc*/ 	.word	0xffffffff


	//   ....[195]....
        /*05e0*/ 	.word	0xffffffff


	//   ....[196]....
        /*05e4*/ 	.word	0xffffffff


	//   ....[197]....
        /*05e8*/ 	.word	0xffffffff


	//   ....[198]....
        /*05ec*/ 	.word	0xffffffff


	//   ....[199]....
        /*05f0*/ 	.word	0xffffffff


	//   ....[200]....
        /*05f4*/ 	.word	0xffffffff


	//   ....[201]....
        /*05f8*/ 	.word	0xffffffff


	//   ....[202]....
        /*05fc*/ 	.word	0xffffffff


	//   ....[203]....
        /*0600*/ 	.word	0xffffffff


	//   ....[204]....
        /*0604*/ 	.word	0xffffffff


	//   ....[205]....
        /*0608*/ 	.word	0xffffffff


	//   ....[206]....
        /*060c*/ 	.word	0xffffffff


	//   ....[207]....
        /*0610*/ 	.word	0xffffffff


	//   ....[208]....
        /*0614*/ 	.word	0xffffffff


	//   ....[209]....
        /*0618*/ 	.word	0xffffffff


	//   ....[210]....
        /*061c*/ 	.word	0xffffffff


	//   ....[211]....
        /*0620*/ 	.word	0xffffffff


	//   ....[212]....
        /*0624*/ 	.word	0xffffffff


	//   ....[213]....
        /*0628*/ 	.word	0xffffffff


	//   ....[214]....
        /*062c*/ 	.word	0xffffffff


	//   ....[215]....
        /*0630*/ 	.word	0xffffffff


	//   ....[216]....
        /*0634*/ 	.word	0xffffffff


	//   ....[217]....
        /*0638*/ 	.word	0xffffffff


	//   ....[218]....
        /*063c*/ 	.word	0xffffffff


	//   ....[219]....
        /*0640*/ 	.word	0xffffffff


	//   ....[220]....
        /*0644*/ 	.word	0xffffffff


	//   ....[221]....
        /*0648*/ 	.word	0xffffffff


	//   ....[222]....
        /*064c*/ 	.word	0xffffffff


	//   ....[223]....
        /*0650*/ 	.word	0xffffffff


	//   ....[224]....
        /*0654*/ 	.word	0xffffffff


	//   ....[225]....
        /*0658*/ 	.word	0xffffffff


	//   ....[226]....
        /*065c*/ 	.word	0xffffffff


	//   ....[227]....
        /*0660*/ 	.word	0xffffffff


	//   ....[228]....
        /*0664*/ 	.word	0xffffffff


	//   ....[229]....
        /*0668*/ 	.word	0xffffffff


	//   ....[230]....
        /*066c*/ 	.word	0xffffffff


	//   ....[231]....
        /*0670*/ 	.word	0xffffffff


	//   ....[232]....
        /*0674*/ 	.word	0xffffffff


	//   ....[233]....
        /*0678*/ 	.word	0xffffffff


	//   ....[234]....
        /*067c*/ 	.word	0xffffffff


	//   ....[235]....
        /*0680*/ 	.word	0xffffffff


	//   ....[236]....
        /*0684*/ 	.word	0xffffffff


	//   ....[237]....
        /*0688*/ 	.word	0xffffffff


	//   ....[238]....
        /*068c*/ 	.word	0xffffffff


	//   ....[239]....
        /*0690*/ 	.word	0xffffffff


	//   ....[240]....
        /*0694*/ 	.word	0xffffffff


	//   ....[241]....
        /*0698*/ 	.word	0xffffffff


	//   ....[242]....
        /*069c*/ 	.word	0xffffffff


	//   ....[243]....
        /*06a0*/ 	.word	0xffffffff


	//   ....[244]....
        /*06a4*/ 	.word	0xffffffff


	//   ....[245]....
        /*06a8*/ 	.word	0xffffffff


	//   ....[246]....
        /*06ac*/ 	.word	0xffffffff


	//   ....[247]....
        /*06b0*/ 	.word	0xffffffff


	//   ....[248]....
        /*06b4*/ 	.word	0xffffffff


	//   ....[249]....
        /*06b8*/ 	.word	0xffffffff


	//   ....[250]....
        /*06bc*/ 	.word	0xffffffff


	//   ....[251]....
        /*06c0*/ 	.word	0xffffffff


	//   ....[252]....
        /*06c4*/ 	.word	0xffffffff


	//   ....[253]....
        /*06c8*/ 	.word	0xffffffff


	//   ....[254]....
        /*06cc*/ 	.word	0xffffffff


	//   ....[255]....
        /*06d0*/ 	.word	0xffffffff


	//   ....[0]....
        /*06d4*/ 	.word	0xffffffff


	//   ....[1]....
        /*06d8*/ 	.word	0x0500000f


	//   ....[2]....
        /*06dc*/ 	.word	0x0500000f


	//   ....[3]....
        /*06e0*/ 	.word	0x0500000f


	//   ....[4]....
        /*06e4*/ 	.word	0x0500000f


	//   ....[5]....
        /*06e8*/ 	.word	0x0500000f


	//   ....[6]....
        /*06ec*/ 	.word	0x0500000f


	//   ....[7]....
        /*06f0*/ 	.word	0x0500000f


	//   ....[8]....
        /*06f4*/ 	.word	0x0500000f


	//   ....[9]....
        /*06f8*/ 	.word	0x0500000f


	//   ....[10]....
        /*06fc*/ 	.word	0x0500000f


	//   ....[11]....
        /*0700*/ 	.word	0x0500000f


	//   ....[12]....
        /*0704*/ 	.word	0x0500000f


	//   ....[13]....
        /*0708*/ 	.word	0x0500000f


	//   ....[14]....
        /*070c*/ 	.word	0x0500000f


	//   ....[15]....
        /*0710*/ 	.word	0x0500000f


	//   ....[16]....
        /*0714*/ 	.word	0x0500000f


	//   ....[17]....
        /*0718*/ 	.word	0x0500000f


	//   ....[18]....
        /*071c*/ 	.word	0x0500000f


	//   ....[19]....
        /*0720*/ 	.word	0x0500000f


	//   ....[20]....
        /*0724*/ 	.word	0x0500000f


	//   ....[21]....
        /*0728*/ 	.word	0x0500000f


	//   ....[22]....
        /*072c*/ 	.word	0x0500000f


	//   ....[23]....
        /*0730*/ 	.word	0x0500000f


	//   ....[24]....
        /*0734*/ 	.word	0x0500000f


	//   ....[25]....
        /*0738*/ 	.word	0x0500000f


	//   ....[26]....
        /*073c*/ 	.word	0x0500000f


	//   ....[27]....
        /*0740*/ 	.word	0x0500000f


	//   ....[28]....
        /*0744*/ 	.word	0x0500000f


	//   ....[29]....
        /*0748*/ 	.word	0x0500000f


	//   ....[30]....
        /*074c*/ 	.word	0x0500000f


	//   ....[31]....
        /*0750*/ 	.word	0x0500000f


	//   ....[32]....
        /*0754*/ 	.word	0x0500000f


	//   ....[33]....
        /*0758*/ 	.word	0x0500000f


	//   ....[34]....
        /*075c*/ 	.word	0x0500000f


	//   ....[35]....
        /*0760*/ 	.word	0x0500000f


	//   ....[36]....
        /*0764*/ 	.word	0x0500000f


	//   ....[37]....
        /*0768*/ 	.word	0x0500000f


	//   ....[38]....
        /*076c*/ 	.word	0x0500000f


	//   ....[39]....
        /*0770*/ 	.word	0x0500000f


	//   ....[40]....
        /*0774*/ 	.word	0x0500000f


	//   ....[41]....
        /*0778*/ 	.word	0x0500000f


	//   ....[42]....
        /*077c*/ 	.word	0x0500000f


	//   ....[43]....
        /*0780*/ 	.word	0x0500000f


	//   ....[44]....
        /*0784*/ 	.word	0x0500000f


	//   ....[45]....
        /*0788*/ 	.word	0x0500000f


	//   ....[46]....
        /*078c*/ 	.word	0x0500000f


	//   ....[47]....
        /*0790*/ 	.word	0x0500000f


	//   ....[48]....
        /*0794*/ 	.word	0x0500000f


	//   ....[49]....
        /*0798*/ 	.word	0x0500000f


	//   ....[50]....
        /*079c*/ 	.word	0x0500000f


	//   ....[51]....
        /*07a0*/ 	.word	0x0500000f


	//   ....[52]....
        /*07a4*/ 	.word	0x0500000f


	//   ....[53]....
        /*07a8*/ 	.word	0x0500000f


	//   ....[54]....
        /*07ac*/ 	.word	0x0500000f


	//   ....[55]....
        /*07b0*/ 	.word	0x0500000f


	//   ....[56]....
        /*07b4*/ 	.word	0x0500000f


	//   ....[57]....
        /*07b8*/ 	.word	0x0500000f


	//   ....[58]....
        /*07bc*/ 	.word	0x0500000f


	//   ....[59]....
        /*07c0*/ 	.word	0x0500000f


	//   ....[60]....
        /*07c4*/ 	.word	0x0500000f


	//   ....[61]....
        /*07c8*/ 	.word	0x0500000f


	//   ....[62]....
        /*07cc*/ 	.word	0x0500000f


	//   ....[63]....
        /*07d0*/ 	.word	0x0500000f


	//   ....[64]....
        /*07d4*/ 	.word	0x0500000f


	//   ....[65]....
        /*07d8*/ 	.word	0x0500000f


	//   ....[66]....
        /*07dc*/ 	.word	0x0500000f


	//   ....[67]....
        /*07e0*/ 	.word	0x0500000f


	//   ....[68]....
        /*07e4*/ 	.word	0x0500000f


	//   ....[69]....
        /*07e8*/ 	.word	0x0500000f


	//   ....[70]....
        /*07ec*/ 	.word	0x0500000f


	//   ....[71]....
        /*07f0*/ 	.word	0x0500000f


	//   ....[72]....
        /*07f4*/ 	.word	0x0500000f


	//   ....[73]....
        /*07f8*/ 	.word	0x0500000f


	//   ....[74]....
        /*07fc*/ 	.word	0x0500000f


	//   ....[75]....
        /*0800*/ 	.word	0x0500000f


	//   ....[76]....
        /*0804*/ 	.word	0x0500000f


	//   ....[77]....
        /*0808*/ 	.word	0x0500000f


	//   ....[78]....
        /*080c*/ 	.word	0x0500000f


	//   ....[79]....
        /*0810*/ 	.word	0x0500000f


	//   ....[80]....
        /*0814*/ 	.word	0x0500000f


	//   ....[81]....
        /*0818*/ 	.word	0x0500000f


	//   ....[82]....
        /*081c*/ 	.word	0x0500000f


	//   ....[83]....
        /*0820*/ 	.word	0x0500000f


	//   ....[84]....
        /*0824*/ 	.word	0x0500000f


	//   ....[85]....
        /*0828*/ 	.word	0x0500000f


	//   ....[86]....
        /*082c*/ 	.word	0x0500000f


	//   ....[87]....
        /*0830*/ 	.word	0x0500000f


	//   ....[88]....
        /*0834*/ 	.word	0x0500000f


	//   ....[89]....
        /*0838*/ 	.word	0x0500000f


	//   ....[90]....
        /*083c*/ 	.word	0x0500000f


	//   ....[91]....
        /*0840*/ 	.word	0x0500000f


	//   ....[92]....
        /*0844*/ 	.word	0x0500000f


	//   ....[93]....
        /*0848*/ 	.word	0x0500000f


	//   ....[94]....
        /*084c*/ 	.word	0x0500000f


	//   ....[95]....
        /*0850*/ 	.word	0x0500000f


	//   ....[96]....
        /*0854*/ 	.word	0x0500000f


	//   ....[97]....
        /*0858*/ 	.word	0x0500000f


	//   ....[98]....
        /*085c*/ 	.word	0x0500000f


	//   ....[99]....
        /*0860*/ 	.word	0x0500000f


	//   ....[100]....
        /*0864*/ 	.word	0x0500000f


	//   ....[101]....
        /*0868*/ 	.word	0x0500000f


	//   ....[102]....
        /*086c*/ 	.word	0x0500000f


	//   ....[103]....
        /*0870*/ 	.word	0x0500000f


	//   ....[104]....
        /*0874*/ 	.word	0x0500000f


	//   ....[105]....
        /*0878*/ 	.word	0x0500000f


	//   ....[106]....
        /*087c*/ 	.word	0x0500000f


	//   ....[107]....
        /*0880*/ 	.word	0x0500000f


	//   ....[108]....
        /*0884*/ 	.word	0x0500000f


	//   ....[109]....
        /*0888*/ 	.word	0x0500000f


	//   ....[110]....
        /*088c*/ 	.word	0x0500000f


	//   ....[111]....
        /*0890*/ 	.word	0x0500000f


	//   ....[112]....
        /*0894*/ 	.word	0x0500000f


	//   ....[113]....
        /*0898*/ 	.word	0x0500000f


	//   ....[114]....
        /*089c*/ 	.word	0x0500000f


	//   ....[115]....
        /*08a0*/ 	.word	0x0500000f


	//   ....[116]....
        /*08a4*/ 	.word	0x0500000f


	//   ....[117]....
        /*08a8*/ 	.word	0x0500000f


	//   ....[118]....
        /*08ac*/ 	.word	0x0500000f


	//   ....[119]....
        /*08b0*/ 	.word	0x0500000f


	//   ....[120]....
        /*08b4*/ 	.word	0x0500000f


	//   ....[121]....
        /*08b8*/ 	.word	0x0500000f


	//   ....[122]....
        /*08bc*/ 	.word	0x0500000f


	//   ....[123]....
        /*08c0*/ 	.word	0x0500000f


	//   ....[124]....
        /*08c4*/ 	.word	0x0500000f


	//   ....[125]....
        /*08c8*/ 	.word	0x0500000f


	//   ....[126]....
        /*08cc*/ 	.word	0x0500000f


	//   ....[127]....
        /*08d0*/ 	.word	0x0500000f


	//   ....[128]....
        /*08d4*/ 	.word	0x0500000f


	//   ....[129]....
        /*08d8*/ 	.word	0x0500000f


	//   ....[130]....
        /*08dc*/ 	.word	0x0500000f


	//   ....[131]....
        /*08e0*/ 	.word	0x0500000f


	//   ....[132]....
        /*08e4*/ 	.word	0x0500000f


	//   ....[133]....
        /*08e8*/ 	.word	0x0500000f


	//   ....[134]....
        /*08ec*/ 	.word	0x0500000f


	//   ....[135]....
        /*08f0*/ 	.word	0x0500000f


	//   ....[136]....
        /*08f4*/ 	.word	0x0500000f


	//   ....[137]....
        /*08f8*/ 	.word	0x0500000f


	//   ....[138]....
        /*08fc*/ 	.word	0x0500000f


	//   ....[139]....
        /*0900*/ 	.word	0x0500000f


	//   ....[140]....
        /*0904*/ 	.word	0x0500000f


	//   ....[141]....
        /*0908*/ 	.word	0x0500000f


	//   ....[142]....
        /*090c*/ 	.word	0x0500000f


	//   ....[143]....
        /*0910*/ 	.word	0x0500000f


	//   ....[144]....
        /*0914*/ 	.word	0x0500000f


	//   ....[145]....
        /*0918*/ 	.word	0x0500000f


	//   ....[146]....
        /*091c*/ 	.word	0x0500000f


	//   ....[147]....
        /*0920*/ 	.word	0x0500000f


	//   ....[148]....
        /*0924*/ 	.word	0x0500000f


	//   ....[149]....
        /*0928*/ 	.word	0x0500000f


	//   ....[150]....
        /*092c*/ 	.word	0x0500000f


	//   ....[151]....
        /*0930*/ 	.word	0x0500000f


	//   ....[152]....
        /*0934*/ 	.word	0x0500000f


	//   ....[153]....
        /*0938*/ 	.word	0x0500000f


	//   ....[154]....
        /*093c*/ 	.word	0x0500000f


	//   ....[155]....
        /*0940*/ 	.word	0x0500000f


	//   ....[156]....
        /*0944*/ 	.word	0x0500000f


	//   ....[157]....
        /*0948*/ 	.word	0x0500000f


	//   ....[158]....
        /*094c*/ 	.word	0x0500000f


	//   ....[159]....
        /*0950*/ 	.word	0x0500000f


	//   ....[160]....
        /*0954*/ 	.word	0x0500000f


	//   ....[161]....
        /*0958*/ 	.word	0x0500000f


	//   ....[162]....
        /*095c*/ 	.word	0x0500000f


	//   ....[163]....
        /*0960*/ 	.word	0x0500000f


	//   ....[164]....
        /*0964*/ 	.word	0x0500000f


	//   ....[165]....
        /*0968*/ 	.word	0x0500000f


	//   ....[166]....
        /*096c*/ 	.word	0x0500000f


	//   ....[167]....
        /*0970*/ 	.word	0x0500000f


	//   ....[168]....
        /*0974*/ 	.word	0x0500000f


	//   ....[169]....
        /*0978*/ 	.word	0x0500000f


	//   ....[170]....
        /*097c*/ 	.word	0x0500000f


	//   ....[171]....
        /*0980*/ 	.word	0x0500000f


	//   ....[172]....
        /*0984*/ 	.word	0x0500000f


	//   ....[173]....
        /*0988*/ 	.word	0x0500000f


	//   ....[174]....
        /*098c*/ 	.word	0x0500000f


	//   ....[175]....
        /*0990*/ 	.word	0x0500000f


	//   ....[176]....
        /*0994*/ 	.word	0x0500000f


	//   ....[177]....
        /*0998*/ 	.word	0x0500000f


	//   ....[178]....
        /*099c*/ 	.word	0x0500000f


	//   ....[179]....
        /*09a0*/ 	.word	0x0500000f


	//   ....[180]....
        /*09a4*/ 	.word	0x0500000f


	//   ....[181]....
        /*09a8*/ 	.word	0x0500000f


	//   ....[182]....
        /*09ac*/ 	.word	0x0500000f


	//   ....[183]....
        /*09b0*/ 	.word	0x0500000f


	//   ....[184]....
        /*09b4*/ 	.word	0x0500000f


	//   ....[185]....
        /*09b8*/ 	.word	0x0500000f


	//   ....[186]....
        /*09bc*/ 	.word	0x0500000f


	//   ....[187]....
        /*09c0*/ 	.word	0x0500000f


	//   ....[188]....
        /*09c4*/ 	.word	0x0500000f


	//   ....[189]....
        /*09c8*/ 	.word	0x0500000f


	//   ....[190]....
        /*09cc*/ 	.word	0x0500000f


	//   ....[191]....
        /*09d0*/ 	.word	0x0500000f


	//----- nvinfo : EIATTR_COOP_GROUP_INSTR_OFFSETS
	.align		4
.L_233:
        /*09d4*/ 	.byte	0x04, 0x28
        /*09d6*/ 	.short	(.L_235 - .L_234)


	//   ....[0]....
.L_234:
        /*09d8*/ 	.word	0x00000060


	//   ....[1]....
        /*09dc*/ 	.word	0x00000130


	//   ....[2]....
        /*09e0*/ 	.word	0x000001e0


	//   ....[3]....
        /*09e4*/ 	.word	0x000003a0


	//   ....[4]....
        /*09e8*/ 	.word	0x00000500


	//   ....[5]....
        /*09ec*/ 	.word	0x00000620


	//   ....[6]....
        /*09f0*/ 	.word	0x00000780


	//   ....[7]....
        /*09f4*/ 	.word	0x00002db0


	//   ....[8]....
        /*09f8*/ 	.word	0x00002dc0


	//   ....[9]....
        /*09fc*/ 	.word	0x00003c70


	//   ....[10]....
        /*0a00*/ 	.word	0x00003c80


	//   ....[11]....
        /*0a04*/ 	.word	0x00004b40


	//   ....[12]....
        /*0a08*/ 	.word	0x00004b50


	//   ....[13]....
        /*0a0c*/ 	.word	0x00005ec0


	//   ....[14]....
        /*0a10*/ 	.word	0x00005ed0


	//   ....[15]....
        /*0a14*/ 	.word	0x00006da0


	//   ....[16]....
        /*0a18*/ 	.word	0x00006db0


	//   ....[17]....
        /*0a1c*/ 	.word	0x00007d00


	//   ....[18]....
        /*0a20*/ 	.word	0x00007d10


	//   ....[19]....
        /*0a24*/ 	.word	0x00008e50


	//   ....[20]....
        /*0a28*/ 	.word	0x00008e60


	//   ....[21]....
        /*0a2c*/ 	.word	0x00008f70


	//   ....[22]....
        /*0a30*/ 	.word	0x00008f80


	//   ....[23]....
        /*0a34*/ 	.word	0x000090a0


	//   ....[24]....
        /*0a38*/ 	.word	0x000090b0


	//   ....[25]....
        /*0a3c*/ 	.word	0x00009420


	//   ....[26]....
        /*0a40*/ 	.word	0x00009440


	//   ....[27]....
        /*0a44*/ 	.word	0x00009530


	//   ....[28]....
        /*0a48*/ 	.word	0x00009550


	//   ....[29]....
        /*0a4c*/ 	.word	0x00009640


	//   ....[30]....
        /*0a50*/ 	.word	0x00009660


	//   ....[31]....
        /*0a54*/ 	.word	0x0000a260


	//   ....[32]....
        /*0a58*/ 	.word	0x0000a940


	//   ....[33]....
        /*0a5c*/ 	.word	0x0000a950


	//   ....[34]....
        /*0a60*/ 	.word	0x0000a960


	//   ....[35]....
        /*0a64*/ 	.word	0x0000a970


	//   ....[36]....
        /*0a68*/ 	.word	0x0000ab80


	//   ....[37]....
        /*0a6c*/ 	.word	0x0000ab90


	//   ....[38]....
        /*0a70*/ 	.word	0x0000aba0


	//   ....[39]....
        /*0a74*/ 	.word	0x0000abb0


	//   ....[40]....
        /*0a78*/ 	.word	0x0000cfe0


	//   ....[41]....
        /*0a7c*/ 	.word	0x0000d000


	//   ....[42]....
        /*0a80*/ 	.word	0x0000d010


	//   ....[43]....
        /*0a84*/ 	.word	0x0000d020


	//   ....[44]....
        /*0a88*/ 	.word	0x0000d110


	//   ....[45]....
        /*0a8c*/ 	.word	0x0000d130


	//   ....[46]....
        /*0a90*/ 	.word	0x0000d140


	//   ....[47]....
        /*0a94*/ 	.word	0x0000d150


	//   ....[48]....
        /*0a98*/ 	.word	0x000101d0


	//   ....[49]....
        /*0a9c*/ 	.word	0x000103d0


	//   ....[50]....
        /*0aa0*/ 	.word	0x00011930


	//   ....[51]....
        /*0aa4*/ 	.word	0x00011ca0


	//   ....[52]....
        /*0aa8*/ 	.word	0x000124c0


	//   ....[53]....
        /*0aac*/ 	.word	0x00012550


	//   ....[54]....
        /*0ab0*/ 	.word	0x00014800


	//   ....[55]....
        /*0ab4*/ 	.word	0x00014a60


	//   ....[56]....
        /*0ab8*/ 	.word	0x000166a0


	//   ....[57]....
        /*0abc*/ 	.word	0x000166c0


	//   ....[58]....
        /*0ac0*/ 	.word	0x00016d10


	//   ....[59]....
        /*0ac4*/ 	.word	0x00016d80


	//   ....[60]....
        /*0ac8*/ 	.word	0x00019a00


	//   ....[61]....
        /*0acc*/ 	.word	0x00019a10


	//   ....[62]....
        /*0ad0*/ 	.word	0x00019a40


	//   ....[63]....
        /*0ad4*/ 	.word	0x00019a50


	//   ....[64]....
        /*0ad8*/ 	.word	0x0001c400


	//   ....[65]....
        /*0adc*/ 	.word	0x0001c640


	//   ....[66]....
        /*0ae0*/ 	.word	0x0001dc90


	//   ....[67]....
        /*0ae4*/ 	.word	0x0001dda0


	//   ....[68]....
        /*0ae8*/ 	.word	0x0001e8d0


	//   ....[69]....
        /*0aec*/ 	.word	0x0001e950


	//   ....[70]....
        /*0af0*/ 	.word	0x00020090


	//   ....[71]....
        /*0af4*/ 	.word	0x000200a0


	//   ....[72]....
        /*0af8*/ 	.word	0x00020120


	//   ....[73]....
        /*0afc*/ 	.word	0x00020130


	//   ....[74]....
        /*0b00*/ 	.word	0x00020e70


	//   ....[75]....
        /*0b04*/ 	.word	0x00020ea0


	//   ....[76]....
        /*0b08*/ 	.word	0x00020ed0


	//   ....[77]....
        /*0b0c*/ 	.word	0x00020f00


	//   ....[78]....
        /*0b10*/ 	.word	0x00020f30


	//   ....[79]....
        /*0b14*/ 	.word	0x00020f60


	//   ....[80]....
        /*0b18*/ 	.word	0x00020f90


	//   ....[81]....
        /*0b1c*/ 	.word	0x00020fc0


	//   ....[82]....
        /*0b20*/ 	.word	0x00020ff0


	//   ....[83]....
        /*0b24*/ 	.word	0x00021020


	//   ....[84]....
        /*0b28*/ 	.word	0x00021050


	//   ....[85]....
        /*0b2c*/ 	.word	0x00021080


	//   ....[86]....
        /*0b30*/ 	.word	0x000210b0


	//   ....[87]....
        /*0b34*/ 	.word	0x000210e0


	//   ....[88]....
        /*0b38*/ 	.word	0x00021110


	//   ....[89]....
        /*0b3c*/ 	.word	0x00021140


	//   ....[90]....
        /*0b40*/ 	.word	0x00021170


	//   ....[91]....
        /*0b44*/ 	.word	0x000211a0


	//   ....[92]....
        /*0b48*/ 	.word	0x000211d0


	//   ....[93]....
        /*0b4c*/ 	.word	0x00021200


	//   ....[94]....
        /*0b50*/ 	.word	0x00021230


	//   ....[95]....
        /*0b54*/ 	.word	0x00021260


	//   ....[96]....
        /*0b58*/ 	.word	0x00021280


	//   ....[97]....
        /*0b5c*/ 	.word	0x000212b0


	//   ....[98]....
        /*0b60*/ 	.word	0x000212c0


	//   ....[99]....
        /*0b64*/ 	.word	0x000212d0


	//   ....[100]....
        /*0b68*/ 	.word	0x000212f0


	//   ....[101]....
        /*0b6c*/ 	.word	0x00021300


	//   ....[102]....
        /*0b70*/ 	.word	0x00021310


	//   ....[103]....
        /*0b74*/ 	.word	0x00021320


	//   ....[104]....
        /*0b78*/ 	.word	0x00021350


	//   ....[105]....
        /*0b7c*/ 	.word	0x00021380


	//   ....[106]....
        /*0b80*/ 	.word	0x00021960


	//   ....[107]....
        /*0b84*/ 	.word	0x000219a0


	//   ....[108]....
        /*0b88*/ 	.word	0x000219e0


	//   ....[109]....
        /*0b8c*/ 	.word	0x00021a10


	//   ....[110]....
        /*0b90*/ 	.word	0x00022040


	//   ....[111]....
        /*0b94*/ 	.word	0x00022050


	//   ....[112]....
        /*0b98*/ 	.word	0x00022110


	//   ....[113]....
        /*0b9c*/ 	.word	0x00022130


	//   ....[114]....
        /*0ba0*/ 	.word	0x000221f0


	//   ....[115]....
        /*0ba4*/ 	.word	0x00022210


	//   ....[116]....
        /*0ba8*/ 	.word	0x000222e0


	//   ....[117]....
        /*0bac*/ 	.word	0x00022300


	//   ....[118]....
        /*0bb0*/ 	.word	0x00022ae0


	//   ....[119]....
        /*0bb4*/ 	.word	0x00022af0


	//   ....[120]....
        /*0bb8*/ 	.word	0x00022c30


	//   ....[121]....
        /*0bbc*/ 	.word	0x00022c40


	//   ....[122]....
        /*0bc0*/ 	.word	0x00022d70


	//   ....[123]....
        /*0bc4*/ 	.word	0x00022d80


	//   ....[124]....
        /*0bc8*/ 	.word	0x00022eb0


	//   ....[125]....
        /*0bcc*/ 	.word	0x00022ec0


	//   ....[126]....
        /*0bd0*/ 	.word	0x00023040


	//   ....[127]....
        /*0bd4*/ 	.word	0x000231f0


	//   ....[128]....
        /*0bd8*/ 	.word	0x00023220


	//   ....[129]....
        /*0bdc*/ 	.word	0x00023250


	//   ....[130]....
        /*0be0*/ 	.word	0x00023280


	//   ....[131]....
        /*0be4*/ 	.word	0x000232b0


	//   ....[132]....
        /*0be8*/ 	.word	0x000232e0


	//   ....[133]....
        /*0bec*/ 	.word	0x00023450


	//   ....[134]....
        /*0bf0*/ 	.word	0x00023480


	//   ....[135]....
        /*0bf4*/ 	.word	0x000234b0


	//   ....[136]....
        /*0bf8*/ 	.word	0x000234e0


	//   ....[137]....
        /*0bfc*/ 	.word	0x00023510


	//   ....[138]....
        /*0c00*/ 	.word	0x00023540


	//   ....[139]....
        /*0c04*/ 	.word	0x000235d0


	//   ....[140]....
        /*0c08*/ 	.word	0x00023630


	//   ....[141]....
        /*0c0c*/ 	.word	0x000236c0


	//   ....[142]....
        /*0c10*/ 	.word	0x00024910


	//   ....[143]....
        /*0c14*/ 	.word	0x00026900


	//   ....[144]....
        /*0c18*/ 	.word	0x00026930


	//   ....[145]....
        /*0c1c*/ 	.word	0x000269b0


	//   ....[146]....
        /*0c20*/ 	.word	0x000269d0


	//   ....[147]....
        /*0c24*/ 	.word	0x00026a10


	//   ....[148]....
        /*0c28*/ 	.word	0x00026a30


	//   ....[149]....
        /*0c2c*/ 	.word	0x00026a70


	//   ....[150]....
        /*0c30*/ 	.word	0x00026a90


	//   ....[151]....
        /*0c34*/ 	.word	0x00026ad0


	//   ....[152]....
        /*0c38*/ 	.word	0x00026af0


	//   ....[153]....
        /*0c3c*/ 	.word	0x00026b30


	//   ....[154]....
        /*0c40*/ 	.word	0x00026b50


	//   ....[155]....
        /*0c44*/ 	.word	0x00026b90


	//   ....[156]....
        /*0c48*/ 	.word	0x00026ba0


	//   ....[157]....
        /*0c4c*/ 	.word	0x00026bc0


	//   ....[158]....
        /*0c50*/ 	.word	0x00026bd0


	//   ....[159]....
        /*0c54*/ 	.word	0x00026c50


	//   ....[160]....
        /*0c58*/ 	.word	0x00026c70


	//   ....[161]....
        /*0c5c*/ 	.word	0x00026cb0


	//   ....[162]....
        /*0c60*/ 	.word	0x00026cc0


	//   ....[163]....
        /*0c64*/ 	.word	0x000271a0


	//   ....[164]....
        /*0c68*/ 	.word	0x000271d0


	//   ....[165]....
        /*0c6c*/ 	.word	0x000272e0


	//   ....[166]....
        /*0c70*/ 	.word	0x000272f0


	//   ....[167]....
        /*0c74*/ 	.word	0x00027370


	//   ....[168]....
        /*0c78*/ 	.word	0x00027380


	//   ....[169]....
        /*0c7c*/ 	.word	0x00027400


	//   ....[170]....
        /*0c80*/ 	.word	0x00027410


	//   ....[171]....
        /*0c84*/ 	.word	0x00027490


	//   ....[172]....
        /*0c88*/ 	.word	0x000274a0


	//   ....[173]....
        /*0c8c*/ 	.word	0x00027510


	//   ....[174]....
        /*0c90*/ 	.word	0x00027520


	//   ....[175]....
        /*0c94*/ 	.word	0x00027590


	//   ....[176]....
        /*0c98*/ 	.word	0x000275a0


	//   ....[177]....
        /*0c9c*/ 	.word	0x000275b0


	//   ....[178]....
        /*0ca0*/ 	.word	0x00027620


	//   ....[179]....
        /*0ca4*/ 	.word	0x00027630


	//   ....[180]....
        /*0ca8*/ 	.word	0x00027640


	//   ....[181]....
        /*0cac*/ 	.word	0x00027670


	//   ....[182]....
        /*0cb0*/ 	.word	0x00027690


	//   ....[183]....
        /*0cb4*/ 	.word	0x00027da0


	//   ....[184]....
        /*0cb8*/ 	.word	0x00027dd0


	//   ....[185]....
        /*0cbc*/ 	.word	0x00027e00


	//   ....[186]....
        /*0cc0*/ 	.word	0x00027e40


	//   ....[187]....
        /*0cc4*/ 	.word	0x00027ed0


	//   ....[188]....
        /*0cc8*/ 	.word	0x00027ef0


	//   ....[189]....
        /*0ccc*/ 	.word	0x00027f70


	//   ....[190]....
        /*0cd0*/ 	.word	0x00027f90


	//   ....[191]....
        /*0cd4*/ 	.word	0x00028010


	//   ....[192]....
        /*0cd8*/ 	.word	0x00028030


	//   ....[193]....
        /*0cdc*/ 	.word	0x000280b0


	//   ....[194]....
        /*0ce0*/ 	.word	0x000280d0


	//   ....[195]....
        /*0ce4*/ 	.word	0x00028150


	//   ....[196]....
        /*0ce8*/ 	.word	0x00028170


	//   ....[197]....
        /*0cec*/ 	.word	0x00028180


	//   ....[198]....
        /*0cf0*/ 	.word	0x00028190


	//   ....[199]....
        /*0cf4*/ 	.word	0x00028b30


	//   ....[200]....
        /*0cf8*/ 	.word	0x00028b50


	//   ....[201]....
        /*0cfc*/ 	.word	0x00028b60


	//   ....[202]....
        /*0d00*/ 	.word	0x00028b70


	//   ....[203]....
        /*0d04*/ 	.word	0x00028b80


	//   ....[204]....
        /*0d08*/ 	.word	0x00028bd0


	//   ....[205]....
        /*0d0c*/ 	.word	0x00028bf0


	//   ....[206]....
        /*0d10*/ 	.word	0x00028c10


	//   ....[207]....
        /*0d14*/ 	.word	0x00028c20


	//   ....[208]....
        /*0d18*/ 	.word	0x00028c60


	//   ....[209]....
        /*0d1c*/ 	.word	0x00028c70


	//   ....[210]....
        /*0d20*/ 	.word	0x00028cb0


	//   ....[211]....
        /*0d24*/ 	.word	0x00028cc0


	//   ....[212]....
        /*0d28*/ 	.word	0x00028d00


	//   ....[213]....
        /*0d2c*/ 	.word	0x00028d10


	//   ....[214]....
        /*0d30*/ 	.word	0x00028d50


	//   ....[215]....
        /*0d34*/ 	.word	0x00028d60


	//   ....[216]....
        /*0d38*/ 	.word	0x00028d70


	//   ....[217]....
        /*0d3c*/ 	.word	0x00028db0


	//   ....[218]....
        /*0d40*/ 	.word	0x00028e20


	//   ....[219]....
        /*0d44*/ 	.word	0x000291f0


	//   ....[220]....
        /*0d48*/ 	.word	0x00029200


	//   ....[221]....
        /*0d4c*/ 	.word	0x00029210


	//   ....[222]....
        /*0d50*/ 	.word	0x00029220


	//   ....[223]....
        /*0d54*/ 	.word	0x00029270


	//   ....[224]....
        /*0d58*/ 	.word	0x00029290


	//   ....[225]....
        /*0d5c*/ 	.word	0x000292b0


	//   ....[226]....
        /*0d60*/ 	.word	0x000292c0


	//   ....[227]....
        /*0d64*/ 	.word	0x00029300


	//   ....[228]....
        /*0d68*/ 	.word	0x00029310


	//   ....[229]....
        /*0d6c*/ 	.word	0x00029350


	//   ....[230]....
        /*0d70*/ 	.word	0x00029360


	//   ....[231]....
        /*0d74*/ 	.word	0x000293a0


	//   ....[232]....
        /*0d78*/ 	.word	0x000293b0


	//   ....[233]....
        /*0d7c*/ 	.word	0x000293f0


	//   ....[234]....
        /*0d80*/ 	.word	0x00029400


	//   ....[235]....
        /*0d84*/ 	.word	0x00029410


	//   ....[236]....
        /*0d88*/ 	.word	0x00029450


	//   ....[237]....
        /*0d8c*/ 	.word	0x00029470


	//   ....[238]....
        /*0d90*/ 	.word	0x000294d0


	//   ....[239]....
        /*0d94*/ 	.word	0x0002a690


	//   ....[240]....
        /*0d98*/ 	.word	0x0002a6c0


	//   ....[241]....
        /*0d9c*/ 	.word	0x0002a700


	//   ....[242]....
        /*0da0*/ 	.word	0x0002a730


	//   ....[243]....
        /*0da4*/ 	.word	0x0002a760


	//   ....[244]....
        /*0da8*/ 	.word	0x0002a790


	//   ....[245]....
        /*0dac*/ 	.word	0x0002a7c0


	//   ....[246]....
        /*0db0*/ 	.word	0x0002a7f0


	//   ....[247]....
        /*0db4*/ 	.word	0x0002a970


	//   ....[248]....
        /*0db8*/ 	.word	0x0002a9a0


	//   ....[249]....
        /*0dbc*/ 	.word	0x0002a9d0


	//   ....[250]....
        /*0dc0*/ 	.word	0x0002aa00


	//   ....[251]....
        /*0dc4*/ 	.word	0x0002aa30


	//   ....[252]....
        /*0dc8*/ 	.word	0x0002aa60


	//   ....[253]....
        /*0dcc*/ 	.word	0x0002ab20


	//   ....[254]....
        /*0dd0*/ 	.word	0x0002ab40


	//   ....[255]....
        /*0dd4*/ 	.word	0x0002abb0


	//   ....[0]....
        /*0dd8*/ 	.word	0x0002b270


	//   ....[1]....
        /*0ddc*/ 	.word	0x0002b610


	//   ....[2]....
        /*0de0*/ 	.word	0x0002b6a0


	//   ....[3]....
        /*0de4*/ 	.word	0x0002b730


	//   ....[4]....
        /*0de8*/ 	.word	0x0002b7c0


	//   ....[5]....
        /*0dec*/ 	.word	0x0002b850


	//   ....[6]....
        /*0df0*/ 	.word	0x0002b8e0


	//   ....[7]....
        /*0df4*/ 	.word	0x0002b9c0


	//   ....[8]....
        /*0df8*/ 	.word	0x0002ba50


	//   ....[9]....
        /*0dfc*/ 	.word	0x0002baf0


	//   ....[10]....
        /*0e00*/ 	.word	0x0002bb80


	//   ....[11]....
        /*0e04*/ 	.word	0x0002bc10


	//   ....[12]....
        /*0e08*/ 	.word	0x0002bca0


	//   ....[13]....
        /*0e0c*/ 	.word	0x0002bd80


	//   ....[14]....
        /*0e10*/ 	.word	0x0002be10


	//   ....[15]....
        /*0e14*/ 	.word	0x0002bea0


	//   ....[16]....
        /*0e18*/ 	.word	0x0002bf30


	//   ....[17]....
        /*0e1c*/ 	.word	0x0002bfc0


	//   ....[18]....
        /*0e20*/ 	.word	0x0002c050


	//   ....[19]....
        /*0e24*/ 	.word	0x0002c180


	//   ....[20]....
        /*0e28*/ 	.word	0x0002c230


	//   ....[21]....
        /*0e2c*/ 	.word	0x0002c2c0


	//   ....[22]....
        /*0e30*/ 	.word	0x0002c310


	//   ....[23]....
        /*0e34*/ 	.word	0x0002c360


	//   ....[24]....
        /*0e38*/ 	.word	0x0002c3f0


	//   ....[25]....
        /*0e3c*/ 	.word	0x0002c480


	//   ....[26]....
        /*0e40*/ 	.word	0x0002c4d0


	//   ....[27]....
        /*0e44*/ 	.word	0x0002c520


	//   ....[28]....
        /*0e48*/ 	.word	0x0002c610


	//   ....[29]....
        /*0e4c*/ 	.word	0x0002c6c0


	//   ....[30]....
        /*0e50*/ 	.word	0x0002c720


	//   ....[31]....
        /*0e54*/ 	.word	0x0002c7a0


	//   ....[32]....
        /*0e58*/ 	.word	0x0002c890


	//   ....[33]....
        /*0e5c*/ 	.word	0x0002c8e0


	//   ....[34]....
        /*0e60*/ 	.word	0x0002c930


	//   ....[35]....
        /*0e64*/ 	.word	0x0002c980


	//   ....[36]....
        /*0e68*/ 	.word	0x0002cd90


	//   ....[37]....
        /*0e6c*/ 	.word	0x0002cec0


	//   ....[38]....
        /*0e70*/ 	.word	0x0002cff0


	//   ....[39]....
        /*0e74*/ 	.word	0x0002d070


	//   ....[40]....
        /*0e78*/ 	.word	0x0002d0d0


	//   ....[41]....
        /*0e7c*/ 	.word	0x0002d150


	//   ....[42]....
        /*0e80*/ 	.word	0x0002d1b0


	//   ....[43]....
        /*0e84*/ 	.word	0x0002d230


	//   ....[44]....
        /*0e88*/ 	.word	0x0002d290


	//   ....[45]....
        /*0e8c*/ 	.word	0x0002d310


	//   ....[46]....
        /*0e90*/ 	.word	0x0002d370


	//   ....[47]....
        /*0e94*/ 	.word	0x0002d3f0


	//   ....[48]....
        /*0e98*/ 	.word	0x0002d450


	//   ....[49]....
        /*0e9c*/ 	.word	0x0002d4d0


	//   ....[50]....
        /*0ea0*/ 	.word	0x0002d530


	//   ....[51]....
        /*0ea4*/ 	.word	0x0002d590


	//   ....[52]....
        /*0ea8*/ 	.word	0x0002d5f0


	//   ....[53]....
        /*0eac*/ 	.word	0x0002d680


	//   ....[54]....
        /*0eb0*/ 	.word	0x0002d6e0


	//   ....[55]....
        /*0eb4*/ 	.word	0x0002d760


	//   ....[56]....
        /*0eb8*/ 	.word	0x0002d7c0


	//   ....[57]....
        /*0ebc*/ 	.word	0x0002d830


	//   ....[58]....
        /*0ec0*/ 	.word	0x0002d890


	//   ....[59]....
        /*0ec4*/ 	.word	0x0002d910


	//   ....[60]....
        /*0ec8*/ 	.word	0x0002d970


	//   ....[61]....
        /*0ecc*/ 	.word	0x0002d9f0


	//   ....[62]....
        /*0ed0*/ 	.word	0x0002da50


	//   ....[63]....
        /*0ed4*/ 	.word	0x0002dad0


	//   ....[64]....
        /*0ed8*/ 	.word	0x0002db30


	//   ....[65]....
        /*0edc*/ 	.word	0x0002dba0


	//   ....[66]....
        /*0ee0*/ 	.word	0x0002dc00


	//   ....[67]....
        /*0ee4*/ 	.word	0x0002dc60


	//   ....[68]....
        /*0ee8*/ 	.word	0x0002dd50


	//   ....[69]....
        /*0eec*/ 	.word	0x0002dda0


	//   ....[70]....
        /*0ef0*/ 	.word	0x0002de30


	//   ....[71]....
        /*0ef4*/ 	.word	0x0002dec0


	//   ....[72]....
        /*0ef8*/ 	.word	0x0002df50


	//   ....[73]....
        /*0efc*/ 	.word	0x0002dfe0


	//   ....[74]....
        /*0f00*/ 	.word	0x0002e070


	//   ....[75]....
        /*0f04*/ 	.word	0x0002e100


	//   ....[76]....
        /*0f08*/ 	.word	0x0002e1c0


	//   ....[77]....
        /*0f0c*/ 	.word	0x0002e490


	//   ....[78]....
        /*0f10*/ 	.word	0x0002e590


	//   ....[79]....
        /*0f14*/ 	.word	0x0002e670


	//   ....[80]....
        /*0f18*/ 	.word	0x0002e6f0


	//   ....[81]....
        /*0f1c*/ 	.word	0x0002e7a0


	//   ....[82]....
        /*0f20*/ 	.word	0x0002e820


	//   ....[83]....
        /*0f24*/ 	.word	0x0002e8c0


	//   ....[84]....
        /*0f28*/ 	.word	0x0002e940


	//   ....[85]....
        /*0f2c*/ 	.word	0x0002e9e0


	//   ....[86]....
        /*0f30*/ 	.word	0x0002ea60


	//   ....[87]....
        /*0f34*/ 	.word	0x0002eb00


	//   ....[88]....
        /*0f38*/ 	.word	0x0002eb80


	//   ....[89]....
        /*0f3c*/ 	.word	0x0002ec20


	//   ....[90]....
        /*0f40*/ 	.word	0x0002eca0


	//   ....[91]....
        /*0f44*/ 	.word	0x0002ed40


	//   ....[92]....
        /*0f48*/ 	.word	0x0002edc0


	//   ....[93]....
        /*0f4c*/ 	.word	0x0002ee60


	//   ....[94]....
        /*0f50*/ 	.word	0x0002eec0


	//   ....[95]....
        /*0f54*/ 	.word	0x0002ef80


	//   ....[96]....
        /*0f58*/ 	.word	0x0002f010


	//   ....[97]....
        /*0f5c*/ 	.word	0x0002f0c0


	//   ....[98]....
        /*0f60*/ 	.word	0x0002f280


	//   ....[99]....
        /*0f64*/ 	.word	0x0002f310


	//   ....[100]....
        /*0f68*/ 	.word	0x0002f410


	//   ....[101]....
        /*0f6c*/ 	.word	0x0002f460


	//   ....[102]....
        /*0f70*/ 	.word	0x0002f560


	//   ....[103]....
        /*0f74*/ 	.word	0x0002f5b0


	//   ....[104]....
        /*0f78*/ 	.word	0x0002f6b0


	//   ....[105]....
        /*0f7c*/ 	.word	0x0002f700


	//   ....[106]....
        /*0f80*/ 	.word	0x0002f760


	//   ....[107]....
        /*0f84*/ 	.word	0x0002f850


	//   ....[108]....
        /*0f88*/ 	.word	0x0002f950


	//   ....[109]....
        /*0f8c*/ 	.word	0x0002f9a0


	//   ....[110]....
        /*0f90*/ 	.word	0x0002fa00


	//   ....[111]....
        /*0f94*/ 	.word	0x0002fae0


	//   ....[112]....
        /*0f98*/ 	.word	0x0002fb40


	//   ....[113]....
        /*0f9c*/ 	.word	0x0002fbe0


	//   ....[114]....
        /*0fa0*/ 	.word	0x0002fc80


	//   ....[115]....
        /*0fa4*/ 	.word	0x0002fd30


	//   ....[116]....
        /*0fa8*/ 	.word	0x0002fd90


	//   ....[117]....
        /*0fac*/ 	.word	0x0002fe40


	//   ....[118]....
        /*0fb0*/ 	.word	0x0002fef0


	//   ....[119]....
        /*0fb4*/ 	.word	0x0002ff50


	//   ....[120]....
        /*0fb8*/ 	.word	0x0002ffb0


	//   ....[121]....
        /*0fbc*/ 	.word	0x000300a0


	//   ....[122]....
        /*0fc0*/ 	.word	0x00030100


	//   ....[123]....
        /*0fc4*/ 	.word	0x00030200


	//   ....[124]....
        /*0fc8*/ 	.word	0x00030260


	//   ....[125]....
        /*0fcc*/ 	.word	0x00030360


	//   ....[126]....
        /*0fd0*/ 	.word	0x000303c0


	//   ....[127]....
        /*0fd4*/ 	.word	0x000304c0


	//   ....[128]....
        /*0fd8*/ 	.word	0x00030520


	//   ....[129]....
        /*0fdc*/ 	.word	0x00030620


	//   ....[130]....
        /*0fe0*/ 	.word	0x00030680


	//   ....[131]....
        /*0fe4*/ 	.word	0x00030770


	//   ....[132]....
        /*0fe8*/ 	.word	0x000307d0


	//   ....[133]....
        /*0fec*/ 	.word	0x00030870


	//   ....[134]....
        /*0ff0*/ 	.word	0x000309f0


	//   ....[135]....
        /*0ff4*/ 	.word	0x00030a90


	//   ....[136]....
        /*0ff8*/ 	.word	0x00030af0


	//   ....[137]....
        /*0ffc*/ 	.word	0x00030ba0


	//   ....[138]....
        /*1000*/ 	.word	0x00030c30


	//   ....[139]....
        /*1004*/ 	.word	0x00030cc0


	//   ....[140]....
        /*1008*/ 	.word	0x00030d20


	//   ....[141]....
        /*100c*/ 	.word	0x00030dd0


	//   ....[142]....
        /*1010*/ 	.word	0x00030e30


	//   ....[143]....
        /*1014*/ 	.word	0x00030ee0


	//   ....[144]....
        /*1018*/ 	.word	0x00030f40


	//   ....[145]....
        /*101c*/ 	.word	0x00030ff0


	//   ....[146]....
        /*1020*/ 	.word	0x00031050


	//   ....[147]....
        /*1024*/ 	.word	0x00031100


	//   ....[148]....
        /*1028*/ 	.word	0x00031160


	//   ....[149]....
        /*102c*/ 	.word	0x00031210


	//   ....[150]....
        /*1030*/ 	.word	0x000312a0


	//   ....[151]....
        /*1034*/ 	.word	0x00031330


	//   ....[152]....
        /*1038*/ 	.word	0x000313b0


	//   ....[153]....
        /*103c*/ 	.word	0x00031440


	//   ....[154]....
        /*1040*/ 	.word	0x00031530


	//   ....[155]....
        /*1044*/ 	.word	0x000315c0


	//   ....[156]....
        /*1048*/ 	.word	0x00031620


	//   ....[157]....
        /*104c*/ 	.word	0x000316d0


	//   ....[158]....
        /*1050*/ 	.word	0x00031730


	//   ....[159]....
        /*1054*/ 	.word	0x000317e0


	//   ....[160]....
        /*1058*/ 	.word	0x00031840


	//   ....[161]....
        /*105c*/ 	.word	0x000318f0


	//   ....[162]....
        /*1060*/ 	.word	0x00031950


	//   ....[163]....
        /*1064*/ 	.word	0x00031a00


	//   ....[164]....
        /*1068*/ 	.word	0x00031a60


	//   ....[165]....
        /*106c*/ 	.word	0x00031b10


	//   ....[166]....
        /*1070*/ 	.word	0x00031b70


	//   ....[167]....
        /*1074*/ 	.word	0x00031c20


	//   ....[168]....
        /*1078*/ 	.word	0x00031c80


	//   ....[169]....
        /*107c*/ 	.word	0x00031d30


	//   ....[170]....
        /*1080*/ 	.word	0x00031d90


	//   ....[171]....
        /*1084*/ 	.word	0x00031e40


	//   ....[172]....
        /*1088*/ 	.word	0x00031ea0


	//   ....[173]....
        /*108c*/ 	.word	0x00031f50


	//   ....[174]....
        /*1090*/ 	.word	0x00032130


	//   ....[175]....
        /*1094*/ 	.word	0x000321d0


	//   ....[176]....
        /*1098*/ 	.word	0x000322f0


	//   ....[177]....
        /*109c*/ 	.word	0x00032360


	//   ....[178]....
        /*10a0*/ 	.word	0x000323d0


	//   ....[179]....
        /*10a4*/ 	.word	0x00032440


	//   ....[180]....
        /*10a8*/ 	.word	0x000324b0


	//   ....[181]....
        /*10ac*/ 	.word	0x00032530


	//   ....[182]....
        /*10b0*/ 	.word	0x000325c0


	//   ....[183]....
        /*10b4*/ 	.word	0x00032650


	//   ....[184]....
        /*10b8*/ 	.word	0x000326c0


	//   ....[185]....
        /*10bc*/ 	.word	0x00032730


	//   ....[186]....
        /*10c0*/ 	.word	0x000327a0


	//   ....[187]....
        /*10c4*/ 	.word	0x00032820


	//   ....[188]....
        /*10c8*/ 	.word	0x00032890


	//   ....[189]....
        /*10cc*/ 	.word	0x00032930


	//   ....[190]....
        /*10d0*/ 	.word	0x000329c0


	//   ....[191]....
        /*10d4*/ 	.word	0x00032af0


	//----- nvinfo : EIATTR_REG_RECONFIG
	.align		4
.L_235:
        /*10d8*/ 	.byte	0x01, 0x54
	.zero		2


	//----- nvinfo : EIATTR_SYSCALL_OFFSETS
	.align		4
        /*10dc*/ 	.byte	0x04, 0x46
        /*10de*/ 	.short	(.L_237 - .L_236)


	//   ....[0]....
.L_236:
        /*10e0*/ 	.word	0x00001b90


	//   ....[1]....
        /*10e4*/ 	.word	0x00001ce0


	//   ....[2]....
        /*10e8*/ 	.word	0x0000a400


	//   ....[3]....
        /*10ec*/ 	.word	0x0000a710


	//   ....[4]....
        /*10f0*/ 	.word	0x00025c00


	//   ....[5]....
        /*10f4*/ 	.word	0x00025d70


	//   ....[6]....
        /*10f8*/ 	.word	0x00025ec0


	//   ....[7]....
        /*10fc*/ 	.word	0x00026000


	//   ....[8]....
        /*1100*/ 	.word	0x00027a50


	//----- nvinfo : EIATTR_MBARRIER_INSTR_OFFSETS
	.align		4
.L_237:
        /*1104*/ 	.byte	0x04, 0x39
        /*1106*/ 	.short	(.L_239 - .L_238)


	//   ....[0]....
.L_238:
        /*1108*/ 	.word	0x00000250
        /*110c*/ 	.word	0x000000ff
        /*1110*/ 	.word	0x00022800
        /*1114*/ 	.short	0x0100
        /*1116*/ 	.byte	0x08
	.zero		1


	//   ....[1]....
        /*1118*/ 	.word	0x00000260
        /*111c*/ 	.word	0x000000ff
        /*1120*/ 	.word	0x00022820
        /*1124*/ 	.short	0x0100
        /*1126*/ 	.byte	0x08
	.zero		1


	//   ....[2]....
        /*1128*/ 	.word	0x00000350
        /*112c*/ 	.word	0x000000ff
        /*1130*/ 	.word	0x00022830
        /*1134*/ 	.short	0x0100
        /*1136*/ 	.byte	0x08
	.zero		1


	//   ....[3]....
        /*1138*/ 	.word	0x00000360
        /*113c*/ 	.word	0x000000ff
        /*1140*/ 	.word	0x00022840
        /*1144*/ 	.short	0x0100
        /*1146*/ 	.byte	0x08
	.zero		1


	//   ....[4]....
        /*1148*/ 	.word	0x00000370
        /*114c*/ 	.word	0x000000ff
        /*1150*/ 	.word	0x00022838
        /*1154*/ 	.short	0x0100
        /*1156*/ 	.byte	0x08
	.zero		1


	//   ....[5]....
        /*1158*/ 	.word	0x00000380
        /*115c*/ 	.word	0x000000ff
        /*1160*/ 	.word	0x00022848
        /*1164*/ 	.short	0x0100
        /*1166*/ 	.byte	0x08
	.zero		1


	//   ....[6]....
        /*1168*/ 	.word	0x000004b0
        /*116c*/ 	.word	0x000000ff
        /*1170*/ 	.word	0x00022850
        /*1174*/ 	.short	0x0100
        /*1176*/ 	.byte	0x08
	.zero		1


	//   ....[7]....
        /*1178*/ 	.word	0x000004c0
        /*117c*/ 	.word	0x000000ff
        /*1180*/ 	.word	0x00022860
        /*1184*/ 	.short	0x0100
        /*1186*/ 	.byte	0x08
	.zero		1


	//   ....[8]....
        /*1188*/ 	.word	0x000004d0
        /*118c*/ 	.word	0x000000ff
        /*1190*/ 	.word	0x00022858
        /*1194*/ 	.short	0x0100
        /*1196*/ 	.byte	0x08
	.zero		1


	//   ....[9]....
        /*1198*/ 	.word	0x000004e0
        /*119c*/ 	.word	0x000000ff
        /*11a0*/ 	.word	0x00022868
        /*11a4*/ 	.short	0x0100
        /*11a6*/ 	.byte	0x08
	.zero		1


	//   ....[10]....
        /*11a8*/ 	.word	0x000005d0
        /*11ac*/ 	.word	0x000000ff
        /*11b0*/ 	.word	0x00022870
        /*11b4*/ 	.short	0x0100
        /*11b6*/ 	.byte	0x06
	.zero		1


	//   ....[11]....
        /*11b8*/ 	.word	0x000005e0
        /*11bc*/ 	.word	0x000000ff
        /*11c0*/ 	.word	0x00022880
        /*11c4*/ 	.short	0x0100
        /*11c6*/ 	.byte	0x06
	.zero		1


	//   ....[12]....
        /*11c8*/ 	.word	0x000005f0
        /*11cc*/ 	.word	0x000000ff
        /*11d0*/ 	.word	0x00022878
        /*11d4*/ 	.short	0x0100
        /*11d6*/ 	.byte	0x06
	.zero		1


	//   ....[13]....
        /*11d8*/ 	.word	0x00000600
        /*11dc*/ 	.word	0x000000ff
        /*11e0*/ 	.word	0x00022888
        /*11e4*/ 	.short	0x0100
        /*11e6*/ 	.byte	0x06
	.zero		1


	//   ....[14]....
        /*11e8*/ 	.word	0x00000730
        /*11ec*/ 	.word	0x000000ff
        /*11f0*/ 	.word	0x00022890
        /*11f4*/ 	.short	0x0100
        /*11f6*/ 	.byte	0x08
	.zero		1


	//   ....[15]....
        /*11f8*/ 	.word	0x00000740
        /*11fc*/ 	.word	0x000000ff
        /*1200*/ 	.word	0x000228a0
        /*1204*/ 	.short	0x0100
        /*1206*/ 	.byte	0x08
	.zero		1


	//   ....[16]....
        /*1208*/ 	.word	0x00000750
        /*120c*/ 	.word	0x000000ff
        /*1210*/ 	.word	0x00022898
        /*1214*/ 	.short	0x0100
        /*1216*/ 	.byte	0x08
	.zero		1


	//   ....[17]....
        /*1218*/ 	.word	0x00000760
        /*121c*/ 	.word	0x000000ff
        /*1220*/ 	.word	0x000228a8
        /*1224*/ 	.short	0x0100
        /*1226*/ 	.byte	0x08
	.zero		1


	//   ....[18]....
        /*1228*/ 	.word	0x000008a0
        /*122c*/ 	.word	0x000000ff
        /*1230*/ 	.word	0x000228b0
        /*1234*/ 	.short	0x0100
        /*1236*/ 	.byte	0x08
	.zero		1


	//   ....[19]....
        /*1238*/ 	.word	0x000008b0
        /*123c*/ 	.word	0x000000ff
        /*1240*/ 	.word	0x000228c0
        /*1244*/ 	.short	0x0100
        /*1246*/ 	.byte	0x08
	.zero		1


	//   ....[20]....
        /*1248*/ 	.word	0x000008c0
        /*124c*/ 	.word	0x000000ff
        /*1250*/ 	.word	0x000228b8
        /*1254*/ 	.short	0x0100
        /*1256*/ 	.byte	0x08
	.zero		1


	//   ....[21]....
        /*1258*/ 	.word	0x000008d0
        /*125c*/ 	.word	0x000000ff
        /*1260*/ 	.word	0x000228c8
        /*1264*/ 	.short	0x0100
        /*1266*/ 	.byte	0x08
	.zero		1


	//   ....[22]....
        /*1268*/ 	.word	0x00002d60
        /*126c*/ 	.word	0x00000057
        /*1270*/ 	.word	0x00022890
        /*1274*/ 	.short	0x010a
        /*1276*/ 	.byte	0x3f
	.zero		1


	//   ....[23]....
        /*1278*/ 	.word	0x00005e60
        /*127c*/ 	.word	0x00000057
        /*1280*/ 	.word	0x00022890
        /*1284*/ 	.short	0x010a
        /*1286*/ 	.byte	0x3f
	.zero		1


	//   ....[24]....
        /*1288*/ 	.word	0x00008ca0
        /*128c*/ 	.word	0x00000057
        /*1290*/ 	.word	0x00022890
        /*1294*/ 	.short	0x010a
        /*1296*/ 	.byte	0x3f
	.zero		1


	//   ....[25]....
        /*1298*/ 	.word	0x00009270
        /*129c*/ 	.word	0x00000004
        /*12a0*/ 	.word	0x00000000
        /*12a4*/ 	.short	0x0101
        /*12a6*/ 	.byte	0x3f
	.zero		1


	//   ....[26]....
        /*12a8*/ 	.word	0x000092b0
        /*12ac*/ 	.word	0x00000057
        /*12b0*/ 	.word	0x000228b0
        /*12b4*/ 	.short	0x010a
        /*12b6*/ 	.byte	0x3f
	.zero		1


	//   ....[27]....
        /*12b8*/ 	.word	0x000097f0
        /*12bc*/ 	.word	0x00000057
        /*12c0*/ 	.word	0x00000000
        /*12c4*/ 	.short	0x0101
        /*12c6*/ 	.byte	0x3f
	.zero		1


	//   ....[28]....
        /*12c8*/ 	.word	0x0000a490
        /*12cc*/ 	.word	0x00000011
        /*12d0*/ 	.word	0x00022800
        /*12d4*/ 	.short	0x010a
        /*12d6*/ 	.byte	0x3f
	.zero		1


	//   ....[29]....
        /*12d8*/ 	.word	0x0000a4e0
        /*12dc*/ 	.word	0x00000011
        /*12e0*/ 	.word	0x00022800
        /*12e4*/ 	.short	0x010a
        /*12e6*/ 	.byte	0x3f
	.zero		1


	//   ....[30]....
        /*12e8*/ 	.word	0x0000adc0
        /*12ec*/ 	.word	0x00000011
        /*12f0*/ 	.word	0x00022800
        /*12f4*/ 	.short	0x010a
        /*12f6*/ 	.byte	0x3f
	.zero		1


	//   ....[31]....
        /*12f8*/ 	.word	0x0000d350
        /*12fc*/ 	.word	0x00000011
        /*1300*/ 	.word	0x00022800
        /*1304*/ 	.short	0x010a
        /*1306*/ 	.byte	0x3f
	.zero		1


	//   ....[32]....
        /*1308*/ 	.word	0x0000f3f0
        /*130c*/ 	.word	0x0000000e
        /*1310*/ 	.word	0x00022830
        /*1314*/ 	.short	0x010a
        /*1316*/ 	.byte	0x3f
	.zero		1


	//   ....[33]....
        /*1318*/ 	.word	0x0000f480
        /*131c*/ 	.word	0x0000000e
        /*1320*/ 	.word	0x00022830
        /*1324*/ 	.short	0x010a
        /*1326*/ 	.byte	0x3f
	.zero		1


	//   ....[34]....
        /*1328*/ 	.word	0x000101f0
        /*132c*/ 	.word	0x00000000
        /*1330*/ 	.word	0x00000000
        /*1334*/ 	.short	0x0101
        /*1336*/ 	.byte	0x3f
	.zero		1


	//   ....[35]....
        /*1338*/ 	.word	0x00013740
        /*133c*/ 	.word	0x00000059
        /*1340*/ 	.word	0x00022830
        /*1344*/ 	.short	0x010a
        /*1346*/ 	.byte	0x3f
	.zero		1


	//   ....[36]....
        /*1348*/ 	.word	0x00013790
        /*134c*/ 	.word	0x00000059
        /*1350*/ 	.word	0x00022830
        /*1354*/ 	.short	0x010a
        /*1356*/ 	.byte	0x3f
	.zero		1


	//   ....[37]....
        /*1358*/ 	.word	0x00014400
        /*135c*/ 	.word	0x000000cc
        /*1360*/ 	.word	0x00022850
        /*1364*/ 	.short	0x010a
        /*1366*/ 	.byte	0x3f
	.zero		1


	//   ....[38]....
        /*1368*/ 	.word	0x00014440
        /*136c*/ 	.word	0x000000cc
        /*1370*/ 	.word	0x00022850
        /*1374*/ 	.short	0x010a
        /*1376*/ 	.byte	0x3f
	.zero		1


	//   ....[39]....
        /*1378*/ 	.word	0x00014890
        /*137c*/ 	.word	0x000000a8
        /*1380*/ 	.word	0x00000000
        /*1384*/ 	.short	0x0101
        /*1386*/ 	.byte	0x3f
	.zero		1


	//   ....[40]....
        /*1388*/ 	.word	0x00017ab0
        /*138c*/ 	.word	0x00000058
        /*1390*/ 	.word	0x00000000
        /*1394*/ 	.short	0x0101
        /*1396*/ 	.byte	0x3f
	.zero		1


	//   ....[41]....
        /*1398*/ 	.word	0x000184d0
        /*139c*/ 	.word	0x00000000
        /*13a0*/ 	.word	0x00022830
        /*13a4*/ 	.short	0x010a
        /*13a6*/ 	.byte	0x3f
	.zero		1


	//   ....[42]....
        /*13a8*/ 	.word	0x00018520
        /*13ac*/ 	.word	0x00000000
        /*13b0*/ 	.word	0x00022830
        /*13b4*/ 	.short	0x010a
        /*13b6*/ 	.byte	0x3f
	.zero		1


	//   ....[43]....
        /*13b8*/ 	.word	0x000191c0
        /*13bc*/ 	.word	0x00000003
        /*13c0*/ 	.word	0x00022850
        /*13c4*/ 	.short	0x010a
        /*13c6*/ 	.byte	0x3f
	.zero		1


	//   ....[44]....
        /*13c8*/ 	.word	0x00019200
        /*13cc*/ 	.word	0x00000003
        /*13d0*/ 	.word	0x00022850
        /*13d4*/ 	.short	0x010a
        /*13d6*/ 	.byte	0x3f
	.zero		1


	//   ....[45]....
        /*13d8*/ 	.word	0x00019cd0
        /*13dc*/ 	.word	0x000000aa
        /*13e0*/ 	.word	0x00000000
        /*13e4*/ 	.short	0x0101
        /*13e6*/ 	.byte	0x3f
	.zero		1


	//   ....[46]....
        /*13e8*/ 	.word	0x0001ab50
        /*13ec*/ 	.word	0x0000005c
        /*13f0*/ 	.word	0x00000000
        /*13f4*/ 	.short	0x0101
        /*13f6*/ 	.byte	0x3f
	.zero		1


	//   ....[47]....
        /*13f8*/ 	.word	0x0001b2e0
        /*13fc*/ 	.word	0x00000000
        /*1400*/ 	.word	0x00022830
        /*1404*/ 	.short	0x010a
        /*1406*/ 	.byte	0x3f
	.zero		1


	//   ....[48]....
        /*1408*/ 	.word	0x0001b330
        /*140c*/ 	.word	0x00000000
        /*1410*/ 	.word	0x00022830
        /*1414*/ 	.short	0x010a
        /*1416*/ 	.byte	0x3f
	.zero		1


	//   ....[49]....
        /*1418*/ 	.word	0x0001bfd0
        /*141c*/ 	.word	0x00000003
        /*1420*/ 	.word	0x00022850
        /*1424*/ 	.short	0x010a
        /*1426*/ 	.byte	0x3f
	.zero		1


	//   ....[50]....
        /*1428*/ 	.word	0x0001c010
        /*142c*/ 	.word	0x00000003
        /*1430*/ 	.word	0x00022850
        /*1434*/ 	.short	0x010a
        /*1436*/ 	.byte	0x3f
	.zero		1


	//   ....[51]....
        /*1438*/ 	.word	0x0001c460
        /*143c*/ 	.word	0x00000000
        /*1440*/ 	.word	0x00000000
        /*1444*/ 	.short	0x0101
        /*1446*/ 	.byte	0x3f
	.zero		1


	//   ....[52]....
        /*1448*/ 	.word	0x0001f6b0
        /*144c*/ 	.word	0x00000058
        /*1450*/ 	.word	0x00000000
        /*1454*/ 	.short	0x0101
        /*1456*/ 	.byte	0x3f
	.zero		1


	//   ....[53]....
        /*1458*/ 	.word	0x0001fd10
        /*145c*/ 	.word	0x0000000d
        /*1460*/ 	.word	0x00022850
        /*1464*/ 	.short	0x010a
        /*1466*/ 	.byte	0x3f
	.zero		1


	//   ....[54]....
        /*1468*/ 	.word	0x0001fd90
        /*146c*/ 	.word	0x0000000d
        /*1470*/ 	.word	0x00022850
        /*1474*/ 	.short	0x010a
        /*1476*/ 	.byte	0x3f
	.zero		1


	//   ....[55]....
        /*1478*/ 	.word	0x000203b0
        /*147c*/ 	.word	0x00000000
        /*1480*/ 	.word	0x00000000
        /*1484*/ 	.short	0x0101
        /*1486*/ 	.byte	0x3f
	.zero		1


	//   ....[56]....
        /*1488*/ 	.word	0x00022030
        /*148c*/ 	.word	0x00000000
        /*1490*/ 	.word	0x00000000
        /*1494*/ 	.short	0x0101
        /*1496*/ 	.byte	0x3f
	.zero		1


	//   ....[57]....
        /*1498*/ 	.word	0x000249f0
        /*149c*/ 	.word	0x00000011
        /*14a0*/ 	.word	0x00022820
        /*14a4*/ 	.short	0x010a
        /*14a6*/ 	.byte	0x3f
	.zero		1


	//   ....[58]....
        /*14a8*/ 	.word	0x00024ab0
        /*14ac*/ 	.word	0x00000005
        /*14b0*/ 	.word	0x000228a0
        /*14b4*/ 	.short	0x010a
        /*14b6*/ 	.byte	0x3f
	.zero		1


	//   ....[59]....
        /*14b8*/ 	.word	0x00024ce0
        /*14bc*/ 	.word	0x00000005
        /*14c0*/ 	.word	0x000228c0
        /*14c4*/ 	.short	0x010a
        /*14c6*/ 	.byte	0x3f
	.zero		1


	//   ....[60]....
        /*14c8*/ 	.word	0x00025060
        /*14cc*/ 	.word	0x00000005
        /*14d0*/ 	.word	0x000228a0
        /*14d4*/ 	.short	0x010a
        /*14d6*/ 	.byte	0x3f
	.zero		1


	//   ....[61]....
        /*14d8*/ 	.word	0x00025280
        /*14dc*/ 	.word	0x00000005
        /*14e0*/ 	.word	0x000228c0
        /*14e4*/ 	.short	0x010a
        /*14e6*/ 	.byte	0x3f
	.zero		1


	//   ....[62]....
        /*14e8*/ 	.word	0x000265a0
        /*14ec*/ 	.word	0x00000006
        /*14f0*/ 	.word	0x00022880
        /*14f4*/ 	.short	0x010a
        /*14f6*/ 	.byte	0x3f
	.zero		1


	//   ....[63]....
        /*14f8*/ 	.word	0x00026e40
        /*14fc*/ 	.word	0x00000006
        /*1500*/ 	.word	0x00022870
        /*1504*/ 	.short	0x0107
        /*1506*/ 	.byte	0x3f
	.zero		1


	//   ....[64]....
        /*1508*/ 	.word	0x00026f00
        /*150c*/ 	.word	0x00000006
        /*1510*/ 	.word	0x00022870
        /*1514*/ 	.short	0x0101
        /*1516*/ 	.byte	0x3f
	.zero		1


	//   ....[65]....
        /*1518*/ 	.word	0x00026f50
        /*151c*/ 	.word	0x00000006
        /*1520*/ 	.word	0x00022840
        /*1524*/ 	.short	0x010a
        /*1526*/ 	.byte	0x3f
	.zero		1


	//   ....[66]....
        /*1528*/ 	.word	0x00027770
        /*152c*/ 	.word	0x00000006
        /*1530*/ 	.word	0x00022830
        /*1534*/ 	.short	0x0107
        /*1536*/ 	.byte	0x3f
	.zero		1


	//   ....[67]....
        /*1538*/ 	.word	0x00027850
        /*153c*/ 	.word	0x00000006
        /*1540*/ 	.word	0x00022830
        /*1544*/ 	.short	0x0101
        /*1546*/ 	.byte	0x3f
	.zero		1


	//   ....[68]....
        /*1548*/ 	.word	0x00028290
        /*154c*/ 	.word	0x00000011
        /*1550*/ 	.word	0x00022800
        /*1554*/ 	.short	0x0107
        /*1556*/ 	.byte	0x3f
	.zero		1


	//   ....[69]....
        /*1558*/ 	.word	0x00028390
        /*155c*/ 	.word	0x00000011
        /*1560*/ 	.word	0x00022800
        /*1564*/ 	.short	0x0101
        /*1566*/ 	.byte	0x3f
	.zero		1


	//   ....[70]....
        /*1568*/ 	.word	0x000283c0
        /*156c*/ 	.word	0x00000011
        /*1570*/ 	.word	0x00022820
        /*1574*/ 	.short	0x010a
        /*1576*/ 	.byte	0x3f
	.zero		1


	//   ....[71]....
        /*1578*/ 	.word	0x000288b0
        /*157c*/ 	.word	0x00000000
        /*1580*/ 	.word	0x00022880
        /*1584*/ 	.short	0x010a
        /*1586*/ 	.byte	0x3f
	.zero		1


	//   ....[72]....
        /*1588*/ 	.word	0x00028ea0
        /*158c*/ 	.word	0x00000000
        /*1590*/ 	.word	0x00022870
        /*1594*/ 	.short	0x0107
        /*1596*/ 	.byte	0x3f
	.zero		1


	//   ....[73]....
        /*1598*/ 	.word	0x00028f60
        /*159c*/ 	.word	0x00000000
        /*15a0*/ 	.word	0x00022870
        /*15a4*/ 	.short	0x0101
        /*15a6*/ 	.byte	0x3f
	.zero		1


	//   ....[74]....
        /*15a8*/ 	.word	0x00028f90
        /*15ac*/ 	.word	0x00000000
        /*15b0*/ 	.word	0x00022840
        /*15b4*/ 	.short	0x010a
        /*15b6*/ 	.byte	0x3f
	.zero		1


	//   ....[75]....
        /*15b8*/ 	.word	0x00029550
        /*15bc*/ 	.word	0x00000000
        /*15c0*/ 	.word	0x00022830
        /*15c4*/ 	.short	0x0107
        /*15c6*/ 	.byte	0x3f
	.zero		1


	//   ....[76]....
        /*15c8*/ 	.word	0x00029620
        /*15cc*/ 	.word	0x00000000
        /*15d0*/ 	.word	0x00022830
        /*15d4*/ 	.short	0x0101
        /*15d6*/ 	.byte	0x3f
	.zero		1


	//   ....[77]....
        /*15d8*/ 	.word	0x000296a0
        /*15dc*/ 	.word	0x00000003
        /*15e0*/ 	.word	0x00022870
        /*15e4*/ 	.short	0x010a
        /*15e6*/ 	.byte	0x3f
	.zero		1


	//   ....[78]....
        /*15e8*/ 	.word	0x00029730
        /*15ec*/ 	.word	0x00000003
        /*15f0*/ 	.word	0x00022860
        /*15f4*/ 	.short	0x010a
        /*15f6*/ 	.byte	0x3f
	.zero		1


	//   ....[79]....
        /*15f8*/ 	.word	0x00029c40
        /*15fc*/ 	.word	0x00000003
        /*1600*/ 	.word	0x00022850
        /*1604*/ 	.short	0x0101
        /*1606*/ 	.byte	0x3f
	.zero		1


	//   ....[80]....
        /*1608*/ 	.word	0x00029cd0
        /*160c*/ 	.word	0x00000003
        /*1610*/ 	.word	0x00000000
        /*1614*/ 	.short	0x0101
        /*1616*/ 	.byte	0x3f
	.zero		1


	//   ....[81]....
        /*1618*/ 	.word	0x00029e90
        /*161c*/ 	.word	0x00000012
        /*1620*/ 	.word	0x00022870
        /*1624*/ 	.short	0x010a
        /*1626*/ 	.byte	0x3f
	.zero		1


	//   ....[82]....
        /*1628*/ 	.word	0x00029f10
        /*162c*/ 	.word	0x00000012
        /*1630*/ 	.word	0x00022860
        /*1634*/ 	.short	0x010a
        /*1636*/ 	.byte	0x3f
	.zero		1


	//   ....[83]....
        /*1638*/ 	.word	0x0002a430
        /*163c*/ 	.word	0x00000012
        /*1640*/ 	.word	0x00022850
        /*1644*/ 	.short	0x0101
        /*1646*/ 	.byte	0x3f
	.zero		1


	//   ....[84]....
        /*1648*/ 	.word	0x0002a4e0
        /*164c*/ 	.word	0x00000012
        /*1650*/ 	.word	0x00000000
        /*1654*/ 	.short	0x0101
        /*1656*/ 	.byte	0x3f
	.zero		1


	//   ....[85]....
        /*1658*/ 	.word	0x0002b1f0
        /*165c*/ 	.word	0x00000005
        /*1660*/ 	.word	0x00022820
        /*1664*/ 	.short	0x010a
        /*1666*/ 	.byte	0x3f
	.zero		1


	//   ....[86]....
        /*1668*/ 	.word	0x0002b360
        /*166c*/ 	.word	0x00000003
        /*1670*/ 	.word	0x00022840
        /*1674*/ 	.short	0x010a
        /*1676*/ 	.byte	0x3f
	.zero		1


	//   ....[87]....
        /*1678*/ 	.word	0x0002b400
        /*167c*/ 	.word	0x00000021
        /*1680*/ 	.word	0x00022840
        /*1684*/ 	.short	0x010a
        /*1686*/ 	.byte	0x3f
	.zero		1


	//   ....[88]....
        /*1688*/ 	.word	0x0002b440
        /*168c*/ 	.word	0x00000003
        /*1690*/ 	.word	0x00022860
        /*1694*/ 	.short	0x010a
        /*1696*/ 	.byte	0x3f
	.zero		1


	//   ....[89]....
        /*1698*/ 	.word	0x0002b480
        /*169c*/ 	.word	0x00000021
        /*16a0*/ 	.word	0x00022860
        /*16a4*/ 	.short	0x010a
        /*16a6*/ 	.byte	0x3f
	.zero		1


	//   ....[90]....
        /*16a8*/ 	.word	0x0002b4c0
        /*16ac*/ 	.word	0x00000003
        /*16b0*/ 	.word	0x00022880
        /*16b4*/ 	.short	0x010a
        /*16b6*/ 	.byte	0x3f
	.zero		1


	//   ....[91]....
        /*16b8*/ 	.word	0x0002b500
        /*16bc*/ 	.word	0x00000021
        /*16c0*/ 	.word	0x00022880
        /*16c4*/ 	.short	0x010a
        /*16c6*/ 	.byte	0x3f
	.zero		1


	//   ....[92]....
        /*16c8*/ 	.word	0x0002b560
        /*16cc*/ 	.word	0x00000057
        /*16d0*/ 	.word	0x00022890
        /*16d4*/ 	.short	0x010a
        /*16d6*/ 	.byte	0x3f
	.zero		1


	//   ....[93]....
        /*16d8*/ 	.word	0x0002b910
        /*16dc*/ 	.word	0x00000057
        /*16e0*/ 	.word	0x00022890
        /*16e4*/ 	.short	0x010a
        /*16e6*/ 	.byte	0x3f
	.zero		1


	//   ....[94]....
        /*16e8*/ 	.word	0x0002bcd0
        /*16ec*/ 	.word	0x00000057
        /*16f0*/ 	.word	0x00022890
        /*16f4*/ 	.short	0x010a
        /*16f6*/ 	.byte	0x3f
	.zero		1


	//   ....[95]....
        /*16f8*/ 	.word	0x0002c080
        /*16fc*/ 	.word	0x00000057
        /*1700*/ 	.word	0x000228b0
        /*1704*/ 	.short	0x010a
        /*1706*/ 	.byte	0x3f
	.zero		1


	//   ....[96]....
        /*1708*/ 	.word	0x0002c550
        /*170c*/ 	.word	0x00000011
        /*1710*/ 	.word	0x00022800
        /*1714*/ 	.short	0x010a
        /*1716*/ 	.byte	0x3f
	.zero		1


	//   ....[97]....
        /*1718*/ 	.word	0x0002ca40
        /*171c*/ 	.word	0x00000011
        /*1720*/ 	.word	0x00022800
        /*1724*/ 	.short	0x010a
        /*1726*/ 	.byte	0x3f
	.zero		1


	//   ....[98]....
        /*1728*/ 	.word	0x0002ca90
        /*172c*/ 	.word	0x0000000e
        /*1730*/ 	.word	0x00022830
        /*1734*/ 	.short	0x010a
        /*1736*/ 	.byte	0x3f
	.zero		1


	//   ....[99]....
        /*1738*/ 	.word	0x0002cae0
        /*173c*/ 	.word	0x00000059
        /*1740*/ 	.word	0x00022830
        /*1744*/ 	.short	0x010a
        /*1746*/ 	.byte	0x3f
	.zero		1


	//   ....[100]....
        /*1748*/ 	.word	0x0002cb30
        /*174c*/ 	.word	0x000000cc
        /*1750*/ 	.word	0x00022850
        /*1754*/ 	.short	0x010a
        /*1756*/ 	.byte	0x3f
	.zero		1


	//   ....[101]....
        /*1758*/ 	.word	0x0002cb80
        /*175c*/ 	.word	0x00000000
        /*1760*/ 	.word	0x00022830
        /*1764*/ 	.short	0x010a
        /*1766*/ 	.byte	0x3f
	.zero		1


	//   ....[102]....
        /*1768*/ 	.word	0x0002cbd0
        /*176c*/ 	.word	0x00000003
        /*1770*/ 	.word	0x00022850
        /*1774*/ 	.short	0x010a
        /*1776*/ 	.byte	0x3f
	.zero		1


	//   ....[103]....
        /*1778*/ 	.word	0x0002cc20
        /*177c*/ 	.word	0x00000000
        /*1780*/ 	.word	0x00022830
        /*1784*/ 	.short	0x010a
        /*1786*/ 	.byte	0x3f
	.zero		1


	//   ....[104]....
        /*1788*/ 	.word	0x0002cc70
        /*178c*/ 	.word	0x00000003
        /*1790*/ 	.word	0x00022850
        /*1794*/ 	.short	0x010a
        /*1796*/ 	.byte	0x3f
	.zero		1


	//   ....[105]....
        /*1798*/ 	.word	0x0002ccc0
        /*179c*/ 	.word	0x0000000d
        /*17a0*/ 	.word	0x00022850
        /*17a4*/ 	.short	0x010a
        /*17a6*/ 	.byte	0x3f
	.zero		1


	//   ....[106]....
        /*17a8*/ 	.word	0x0002e280
        /*17ac*/ 	.word	0x00000011
        /*17b0*/ 	.word	0x00022820
        /*17b4*/ 	.short	0x010a
        /*17b6*/ 	.byte	0x3f
	.zero		1


	//   ....[107]....
        /*17b8*/ 	.word	0x0002e2d0
        /*17bc*/ 	.word	0x00000005
        /*17c0*/ 	.word	0x000228a0
        /*17c4*/ 	.short	0x010a
        /*17c6*/ 	.byte	0x3f
	.zero		1


	//   ....[108]....
        /*17c8*/ 	.word	0x0002e320
        /*17cc*/ 	.word	0x00000005
        /*17d0*/ 	.word	0x000228c0
        /*17d4*/ 	.short	0x010a
        /*17d6*/ 	.byte	0x3f
	.zero		1


	//   ....[109]....
        /*17d8*/ 	.word	0x0002e370
        /*17dc*/ 	.word	0x00000005
        /*17e0*/ 	.word	0x000228a0
        /*17e4*/ 	.short	0x010a
        /*17e6*/ 	.byte	0x3f
	.zero		1


	//   ....[110]....
        /*17e8*/ 	.word	0x0002e3c0
        /*17ec*/ 	.word	0x00000005
        /*17f0*/ 	.word	0x000228c0
        /*17f4*/ 	.short	0x010a
        /*17f6*/ 	.byte	0x3f
	.zero		1


	//   ....[111]....
        /*17f8*/ 	.word	0x0002e4e0
        /*17fc*/ 	.word	0x00000006
        /*1800*/ 	.word	0x00022880
        /*1804*/ 	.short	0x010a
        /*1806*/ 	.byte	0x3f
	.zero		1


	//   ....[112]....
        /*1808*/ 	.word	0x0002f1d0
        /*180c*/ 	.word	0x00000006
        /*1810*/ 	.word	0x00022840
        /*1814*/ 	.short	0x010a
        /*1816*/ 	.byte	0x3f
	.zero		1


	//   ....[113]....
        /*1818*/ 	.word	0x000308f0
        /*181c*/ 	.word	0x00000011
        /*1820*/ 	.word	0x00022820
        /*1824*/ 	.short	0x010a
        /*1826*/ 	.byte	0x3f
	.zero		1


	//   ....[114]....
        /*1828*/ 	.word	0x00030940
        /*182c*/ 	.word	0x00000000
        /*1830*/ 	.word	0x00022880
        /*1834*/ 	.short	0x010a
        /*1836*/ 	.byte	0x3f
	.zero		1


	//   ....[115]....
        /*1838*/ 	.word	0x00031480
        /*183c*/ 	.word	0x00000000
        /*1840*/ 	.word	0x00022840
        /*1844*/ 	.short	0x010a
        /*1846*/ 	.byte	0x3f
	.zero		1


	//   ....[116]....
        /*1848*/ 	.word	0x00031f90
        /*184c*/ 	.word	0x00000003
        /*1850*/ 	.word	0x00022870
        /*1854*/ 	.short	0x010a
        /*1856*/ 	.byte	0x3f
	.zero		1


	//   ....[117]....
        /*1858*/ 	.word	0x00031fe0
        /*185c*/ 	.word	0x00000003
        /*1860*/ 	.word	0x00022860
        /*1864*/ 	.short	0x010a
        /*1866*/ 	.byte	0x3f
	.zero		1


	//   ....[118]....
        /*1868*/ 	.word	0x00032030
        /*186c*/ 	.word	0x00000012
        /*1870*/ 	.word	0x00022870
        /*1874*/ 	.short	0x010a
        /*1876*/ 	.byte	0x3f
	.zero		1


	//   ....[119]....
        /*1878*/ 	.word	0x00032080
        /*187c*/ 	.word	0x00000012
        /*1880*/ 	.word	0x00022860
        /*1884*/ 	.short	0x010a
        /*1886*/ 	.byte	0x3f
	.zero		1


	//   ....[120]....
        /*1888*/ 	.word	0x00032a10
        /*188c*/ 	.word	0x00000005
        /*1890*/ 	.word	0x00022820
        /*1894*/ 	.short	0x010a
        /*1896*/ 	.byte	0x3f
	.zero		1


	//   ....[121]....
        /*1898*/ 	.word	0x00032bb0
        /*189c*/ 	.word	0x00000003
        /*18a0*/ 	.word	0x00022840
        /*18a4*/ 	.short	0x010a
        /*18a6*/ 	.byte	0x3f
	.zero		1


	//   ....[122]....
        /*18a8*/ 	.word	0x00032c00
        /*18ac*/ 	.word	0x00000021
        /*18b0*/ 	.word	0x00022840
        /*18b4*/ 	.short	0x010a
        /*18b6*/ 	.byte	0x3f
	.zero		1


	//   ....[123]....
        /*18b8*/ 	.word	0x00032c50
        /*18bc*/ 	.word	0x00000003
        /*18c0*/ 	.word	0x00022860
        /*18c4*/ 	.short	0x010a
        /*18c6*/ 	.byte	0x3f
	.zero		1


	//   ....[124]....
        /*18c8*/ 	.word	0x00032ca0
        /*18cc*/ 	.word	0x00000021
        /*18d0*/ 	.word	0x00022860
        /*18d4*/ 	.short	0x010a
        /*18d6*/ 	.byte	0x3f
	.zero		1


	//   ....[125]....
        /*18d8*/ 	.word	0x00032cf0
        /*18dc*/ 	.word	0x00000003
        /*18e0*/ 	.word	0x00022880
        /*18e4*/ 	.short	0x010a
        /*18e6*/ 	.byte	0x3f
	.zero		1


	//----- nvinfo : EIATTR_NUM_MBARRIERS
	.align		4
.L_239:
        /*18e8*/ 	.byte	0x03, 0x38
        /*18ea*/ 	.short	0x0016


	//----- nvinfo : EIATTR_EXIT_INSTR_OFFSETS
	.align		4
        /*18ec*/ 	.byte	0x04, 0x1c
        /*18ee*/ 	.short	(.L_241 - .L_240)


	//   ....[0]....
.L_240:
        /*18f0*/ 	.word	0x0002b550


	//----- nvinfo : EIATTR_MAX_THREADS
	.align		4
.L_241:
        /*18f4*/ 	.byte	0x04, 0x05
        /*18f6*/ 	.short	(.L_243 - .L_242)
.L_242:
        /*18f8*/ 	.word	0x00000180
        /*18fc*/ 	.word	0x00000001
        /*1900*/ 	.word	0x00000001


	//----- nvinfo : EIATTR_CRS_STACK_SIZE
	.align		4
.L_243:
        /*1904*/ 	.byte	0x04, 0x1e
        /*1906*/ 	.short	(.L_245 - .L_244)
.L_244:
        /*1908*/ 	.word	0x00000000


	//----- nvinfo : EIATTR_CBANK_PARAM_SIZE
	.align		4
.L_245:
        /*190c*/ 	.byte	0x03, 0x19
        /*190e*/ 	.short	0x0af0


	//----- nvinfo : EIATTR_PARAM_CBANK
	.align		4
        /*1910*/ 	.byte	0x04, 0x0a
        /*1912*/ 	.short	(.L_247 - .L_246)
	.align		4
.L_246:
        /*1914*/ 	.word	index@(.nv.constant0._ZN7cutlass13device_kernelIN5flash11enable_sm90INS1_16FlashAttnFwdSm90INS1_25CollectiveMainloopFwdSm90ILi2EN4cute5tupleIJNS5_1CILi1EEES8_S8_EEENS6_IJNS7_ILi128EEENS7_ILi160EEESA_EEELi128ENS_12float_e4m3_tEfNS_4arch4Sm90ELb0ELb1ELb0ELb1ELb1ELb1ELb0ELb1ELb1ELb1ELb0ELb0EEENS1_21CollectiveEpilogueFwdINS6_IJSA_SA_SB_EEES9_NS_10bfloat16_tESF_Li256ELb1ELb1ELb0ELb1EEENS1_36VarlenDynamicPersistentTileSchedulerILi128ELi160ELi256ELi128ELb0ELb1ELb1ELb1ELb0ELb1EEEEEEEEEvNT_6ParamsE)
        /*1918*/ 	.short	0x0210
        /*191a*/ 	.short	0x0af0


	//----- nvinfo : EIATTR_SW_WAR
	.align		4
.L_247:
        /*191c*/ 	.byte	0x04, 0x36
        /*191e*/ 	.short	(.L_249 - .L_248)
.L_248:
        /*1920*/ 	.word	0x00000008
.L_249:


//--------------------- .nv.info._ZN7cutlass13device_kernelIN5flash11enable_sm90INS1_16FlashAttnFwdSm90INS1_25CollectiveMainloopFwdSm90ILi2EN4cute5tupleIJNS5_1CILi1EEES8_S8_EEENS6_IJNS7_ILi128EEENS7_ILi160EEESA_EEELi128ENS_12float_e4m3_tEfNS_4arch4Sm90ELb1ELb0ELb0ELb0ELb1ELb0ELb0ELb1ELb1ELb1ELb0ELb0EEENS1_21CollectiveEpilogueFwdINS6_IJSA_SA_SB_EEES9_NS_10bfloat16_tESF_Li256ELb0ELb1ELb0ELb1EEENS1_30DynamicPersistentTileSchedulerILi256ELi128ELb0ELb1ELb1EEEEEEEEEvNT_6ParamsE --------------------------
	.section	.nv.info._ZN7cutlass13device_kernelIN5flash11enable_sm90INS1_16FlashAttnFwdSm90INS1_25CollectiveMainloopFwdSm90ILi2EN4cute5tupleIJNS5_1CILi1EEES8_S8_EEENS6_IJNS7_ILi128EEENS7_ILi160EEESA_EEELi128ENS_12float_e4m3_tEfNS_4arch4Sm90ELb1ELb0ELb0ELb0ELb1ELb0ELb0ELb1ELb1ELb1ELb0ELb0EEENS1_21CollectiveEpilogueFwdINS6_IJSA_SA_SB_EEES9_NS_10bfloat16_tESF_Li256ELb0ELb1ELb0ELb1EEENS1_30DynamicPersistentTileSchedulerILi256ELi128ELb0ELb1ELb1EEEEEEEEEvNT_6ParamsE,"",@"SHT_CUDA_INFO"
	.sectionflags	@""
	.align	4


	//----- nvinfo : EIATTR_CUDA_API_VERSION
	.align		4
        /*0000*/ 	.byte	0x04, 0x37
        /*0002*/ 	.short	(.L_251 - .L_250)
.L_250:
        /*0004*/ 	.word	0x00000082


	//----- nvinfo : EIATTR_KPARAM_INFO
	.align		4
.L_251:
        /*0008*/ 	.byte	0x04, 0x17
        /*000a*/ 	.short	(.L_253 - .L_252)
.L_252:
        /*000c*/ 	.word	0x00000000
        /*0010*/ 	.short	0x0000
        /*0012*/ 	.short	0x0070
        /*0014*/ 	.byte	0x00, 0xf0, 0x01, 0x2a


	//----- nvinfo : EIATTR_SPARSE_MMA_MASK
	.align		4
.L_253:
        /*0018*/ 	.byte	0x03, 0x50
        /*001a*/ 	.short	0x0000


	//----- nvinfo : EIATTR_MAXREG_COUNT
	.align		4
        /*001c*/ 	.byte	0x03, 0x1b
        /*001e*/ 	.short	0x00a8


	//----- nvinfo : EIATTR_NUM_BARRIERS
	.align		4
        /*0020*/ 	.byte	0x02, 0x4c
        /*0022*/ 	.byte	0x10
	.zero		1


	//----- nvinfo : EIATTR_EXTERNS
	.align		4
        /*0024*/ 	.byte	0x04, 0x0f
        /*0026*/ 	.short	(.L_255 - .L_254)


	//   ....[0]....
	.align		4
.L_254:
        /*0028*/ 	.word	index@(__assertfail)


	//----- nvinfo : EIATTR_ANNOTATIONS
	.align		4
.L_255:
        /*002c*/ 	.byte	0x04, 0x55
        /*002e*/ 	.short	(.L_257 - .L_256)


	//   ....[0]....
.L_256:
        /* <DEDUP_REMOVED lines=19> */


	//----- nvinfo : EIATTR_MERCURY_ISA_VERSION
	.align		4
.L_257:
        /*0150*/ 	.byte	0x03, 0x5f
        /*0152*/ 	.short	0x0101


	//----- nvinfo : EIATTR_INT_WARP_WIDE_INSTR_OFFSETS
	.align		4
        /*0154*/ 	.byte	0x04, 0x31
        /*0156*/ 	.short	(.L_259 - .L_258)


	//   ....[0]....
.L_258:
        /*0158*/ 	.word	0x000000c0


	//   ....[1]....
        /*015c*/ 	.word	0x000000d0


	//   ....[2]....
        /*0160*/ 	.word	0x00000170


	//   ....[3]....
        /*0164*/ 	.word	0x0000dfa0


	//   ....[4]....
        /*0168*/ 	.word	0x0000e030


	//   ....[5]....
        /*016c*/ 	.word	0x00012010


	//   ....[6]....
        /*0170*/ 	.word	0x000120a0


	//----- nvinfo : EIATTR_COOP_GROUP_MASK_REGIDS
	.align		4
.L_259:
        /*0174*/ 	.byte	0x04, 0x29
        /*0176*/ 	.short	(.L_261 - .L_260)


	//   ....[0]....
.L_260:
        /*0178*/ 	.word	0xffffffff


	//   ....[1]....
        /*017c*/ 	.word	0xffffffff


	//   ....[2]....
        /*0180*/ 	.word	0xffffffff


	//   ....[3]....
        /*0184*/ 	.word	0xffffffff


	//   ....[4]....
        /*0188*/ 	.word	0xffffffff


	//   ....[5]....
        /*018c*/ 	.word	0xffffffff


	//   ....[6]....
        /*0190*/ 	.word	0xffffffff


	//   ....[7]....
        /*0194*/ 	.word	0xffffffff


	//   ....[8]....
        /*0198*/ 	.word	0xffffffff


	//   ....[9]....
        /*019c*/ 	.word	0xffffffff


	//   ....[10]....
        /*01a0*/ 	.word	0xffffffff


	//   ....[11]....
        /*01a4*/ 	.word	0xffffffff


	//   ....[12]....
        /*01a8*/ 	.word	0xffffffff


	//   ....[13]....
        /*01ac*/ 	.word	0xffffffff


	//   ....[14]....
        /*01b0*/ 	.word	0xffffffff


	//   ....[15]....
        /*01b4*/ 	.word	0xffffffff


	//   ....[16]....
        /*01b8*/ 	.word	0xffffffff


	//   ....[17]....
        /*01bc*/ 	.word	0xffffffff


	//   ....[18]....
        /*01c0*/ 	.word	0xffffffff


	//   ....[19]....
        /*01c4*/ 	.word	0xffffffff


	//   ....[20]....
        /*01c8*/ 	.word	0xffffffff


	//   ....[21]....
        /*01cc*/ 	.word	0xffffffff


	//   ....[22]....
        /*01d0*/ 	.word	0xffffffff


	//   ....[23]....
        /*01d4*/ 	.word	0xffffffff


	//   ....[24]....
        /*01d8*/ 	.word	0xffffffff


	//   ....[25]....
        /*01dc*/ 	.word	0xffffffff


	//   ....[26]....
        /*01e0*/ 	.word	0xffffffff


	//   ....[27]....
        /*01e4*/ 	.word	0xffffffff


	//   ....[28]....
        /*01e8*/ 	.word	0xffffffff


	//   ....[29]....
        /*01ec*/ 	.word	0xffffffff


	//   ....[30]....
        /*01f0*/ 	.word	0xffffffff


	//   ....[31]....
        /*01f4*/ 	.word	0xffffffff


	//   ....[32]....
        /*01f8*/ 	.word	0xffffffff


	//   ....[33]....
        /*01fc*/ 	.word	0xffffffff


	//   ....[34]....
        /*0200*/ 	.word	0xffffffff


	//   ....[35]....
        /*0204*/ 	.word	0xffffffff


	//   ....[36]....
        /*0208*/ 	.word	0xffffffff


	//   ....[37]....
        /*020c*/ 	.word	0xffffffff


	//   ....[38]....
        /*0210*/ 	.word	0xffffffff


	//   ....[39]....
        /*0214*/ 	.word	0xffffffff


	//   ....[40]....
        /*0218*/ 	.word	0xffffffff


	//   ....[41]....
        /*021c*/ 	.word	0xffffffff


	//   ....[42]....
        /*0220*/ 	.word	0xffffffff


	//   ....[43]....
        /*0224*/ 	.word	0xffffffff


	//   ....[44]....
        /*0228*/ 	.word	0xffffffff


	//   ....[45]....
        /*022c*/ 	.word	0xffffffff


	//   ....[46]....
        /*0230*/ 	.word	0xffffffff


	//   ....[47]....
        /*0234*/ 	.word	0xffffffff


	//   ....[48]....
        /*0238*/ 	.word	0xffffffff


	//   ....[49]....
        /*023c*/ 	.word	0xffffffff


	//   ....[50]....
        /*0240*/ 	.word	0xffffffff


	//   ....[51]....
        /*0244*/ 	.word	0xffffffff


	//   ....[52]....
        /*0248*/ 	.word	0xffffffff


	//   ....[53]....
        /*024c*/ 	.word	0xffffffff


	//   ....[54]....
        /*0250*/ 	.word	0xffffffff


	//   ....[55]....
        /*0254*/ 	.word	0xffffffff


	//   ....[56]....
        /*0258*/ 	.word	0xffffffff


	//   ....[57]....
        /*025c*/ 	.word	0xffffffff


	//   ....[58]....
        /*0260*/ 	.word	0xffffffff


	//   ....[59]....
        /*0264*/ 	.word	0xffffffff


	//   ....[60]....
        /*0268*/ 	.word	0xffffffff


	//   ....[61]....
        /*026c*/ 	.word	0xffffffff


	//   ....[62]....
        /*0270*/ 	.word	0xffffffff


	//   ....[63]....
        /*0274*/ 	.word	0xffffffff


	//   ....[64]....
        /*0278*/ 	.word	0xffffffff


	//   ....[65]....
        /*027c*/ 	.word	0xffffffff


	//   ....[66]....
        /*0280*/ 	.word	0xffffffff


	//   ....[67]....
        /*0284*/ 	.word	0xffffffff


	//   ....[68]....
        /*0288*/ 	.word	0xffffffff


	//   ....[69]....
        /*028c*/ 	.word	0xffffffff


	//   ....[70]....
        /*0290*/ 	.word	0xffffffff


	//   ....[71]....
        /*0294*/ 	.word	0xffffffff


	//   ....[72]....
        /*0298*/ 	.word	0xffffffff


	//   ....[73]....
        /*029c*/ 	.word	0xffffffff


	//   ....[74]....
        /*02a0*/ 	.word	0xffffffff


	//   ....[75]....
        /*02a4*/ 	.word	0xffffffff


	//   ....[76]....
        /*02a8*/ 	.word	0xffffffff


	//   ....[77]....
        /*02ac*/ 	.word	0xffffffff


	//   ....[78]....
        /*02b0*/ 	.word	0xffffffff


	//   ....[79]....
        /*02b4*/ 	.word	0xffffffff


	//   ....[80]....
        /*02b8*/ 	.word	0xffffffff


	//   ....[81]....
        /*02bc*/ 	.word	0xffffffff


	//   ....[82]....
        /*02c0*/ 	.word	0xffffffff


	//   ....[83]....
        /*02c4*/ 	.word	0xffffffff


	//   ....[84]....
        /*02c8*/ 	.word	0xffffffff


	//   ....[85]....
        /*02cc*/ 	.word	0xffffffff


	//   ....[86]....
        /*02d0*/ 	.word	0xffffffff


	//   ....[87]....
        /*02d4*/ 	.word	0xffffffff


	//   ....[88]....
        /*02d8*/ 	.word	0xffffffff


	//   ....[89]....
        /*02dc*/ 	.word	0xffffffff


	//   ....[90]....
        /*02e0*/ 	.word	0xffffffff


	//   ....[91]....
        /*02e4*/ 	.word	0xffffffff


	//   ....[92]....
        /*02e8*/ 	.word	0xffffffff


	//   ....[93]....
        /*02ec*/ 	.word	0xffffffff


	//   ....[94]....
        /*02f0*/ 	.word	0xffffffff


	//   ....[95]....
        /*02f4*/ 	.word	0xffffffff


	//   ....[96]....
        /*02f8*/ 	.word	0xffffffff


	//   ....[97]....
        /*02fc*/ 	.word	0xffffffff


	//   ....[98]....
        /*0300*/ 	.word	0xffffffff


	//   ....[99]....
        /*0304*/ 	.word	0xffffffff


	//   ....[100]....
        /*0308*/ 	.word	0xffffffff


	//   ....[101]....
        /*030c*/ 	.word	0xffffffff


	//   ....[102]....
        /*0310*/ 	.word	0xffffffff


	//   ....[103]....
        /*0314*/ 	.word	0xffffffff


	//   ....[104]....
        /*0318*/ 	.word	0xffffffff


	//   ....[105]....
        /*031c*/ 	.word	0xffffffff


	//   ....[106]....
        /*0320*/ 	.word	0xffffffff


	//   ....[107]....
        /*0324*/ 	.word	0xffffffff


	//   ....[108]....
        /*0328*/ 	.word	0xffffffff


	//   ....[109]....
        /*032c*/ 	.word	0xffffffff


	//   ....[110]....
        /*0330*/ 	.word	0xffffffff


	//   ....[111]....
        /*0334*/ 	.word	0xffffffff


	//   ....[112]....
        /*0338*/ 	.word	0xffffffff


	//   ....[113]....
        /*033c*/ 	.word	0xffffffff


	//   ....[114]....
        /*0340*/ 	.word	0xffffffff


	//   ....[115]....
        /*0344*/ 	.word	0xffffffff


	//   ....[116]....
        /*0348*/ 	.word	0xffffffff


	//   ....[117]....
        /*034c*/ 	.word	0xffffffff


	//   ....[118]....
        /*0350*/ 	.word	0xffffffff


	//   ....[119]....
        /*0354*/ 	.word	0xffffffff


	//   ....[120]....
        /*0358*/ 	.word	0xffffffff


	//   ....[121]....
        /*035c*/ 	.word	0xffffffff


	//   ....[122]....
        /*0360*/ 	.word	0xffffffff


	//   ....[123]....
        /*0364*/ 	.word	0xffffffff


	//   ....[124]....
        /*0368*/ 	.word	0xffffffff


	//   ....[125]....
        /*036c*/ 	.word	0xffffffff


	//   ....[126]....
        /*0370*/ 	.word	0xffffffff


	//   ....[127]....
        /*0374*/ 	.word	0xffffffff


	//   ....[128]....
        /*0378*/ 	.word	0xffffffff


	//   ....[129]....
        /*037c*/ 	.word	0xffffffff


	//   ....[130]....
        /*0380*/ 	.word	0xffffffff


	//   ....[131]....
        /*0384*/ 	.word	0xffffffff


	//   ....[132]....
        /*0388*/ 	.word	0xffffffff


	//   ....[133]....
        /*038c*/ 	.word	0xffffffff


	//   ....[134]....
        /*0390*/ 	.word	0xffffffff


	//   ....[135]....
        /*0394*/ 	.word	0xffffffff


	//   ....[136]....
        /*0398*/ 	.word	0xffffffff


	//   ....[137]....
        /*039c*/ 	.word	0xffffffff


	//   ....[138]....
        /*03a0*/ 	.word	0xffffffff


	//   ....[139]....
        /*03a4*/ 	.word	0xffffffff


	//   ....[140]....
        /*03a8*/ 	.word	0xffffffff


	//   ....[141]....
        /*03ac*/ 	.word	0xffffffff


	//   ....[142]....
        /*03b0*/ 	.word	0xffffffff


	//   ....[143]....
        /*03b4*/ 	.word	0xffffffff


	//   ....[144]....
        /*03b8*/ 	.word	0xffffffff


	//   ....[145]....
        /*03bc*/ 	.word	0xffffffff


	//   ....[146]....
        /*03c0*/ 	.word	0xffffffff


	//   ....[147]....
        /*03c4*/ 	.word	0xffffffff


	//   ....[148]....
        /*03c8*/ 	.word	0xffffffff


	//   ....[149]....
        /*03cc*/ 	.word	0xffffffff


	//   ....[150]....
        /*03d0*/ 	.word	0xffffffff


	//   ....[151]....
        /*03d4*/ 	.word	0xffffffff


	//   ....[152]....
        /*03d8*/ 	.word	0xffffffff


	//   ....[153]....
        /*03dc*/ 	.word	0xffffffff


	//   ....[154]....
        /*03e0*/ 	.word	0xffffffff


	//   ....[155]....
        /*03e4*/ 	.word	0xffffffff


	//   ....[156]....
        /*03e8*/ 	.word	0xffffffff


	//   ....[157]....
        /*03ec*/ 	.word	0xffffffff


	//   ....[158]....
        /*03f0*/ 	.word	0xffffffff


	//   ....[159]....
        /*03f4*/ 	.word	0xffffffff


	//   ....[160]....
        /*03f8*/ 	.word	0xffffffff


	//   ....[161]....
        /*03fc*/ 	.word	0xffffffff


	//   ....[162]....
        /*0400*/ 	.word	0xffffffff


	//   ....[163]....
        /*0404*/ 	.word	0xffffffff


	//   ....[164]....
        /*0408*/ 	.word	0xffffffff


	//   ....[165]....
        /*040c*/ 	.word	0xffffffff


	//   ....[166]....
        /*0410*/ 	.word	0xffffffff


	//   ....[167]....
        /*0414*/ 	.word	0xffffffff


	//   ....[168]....
        /*0418*/ 	.word	0xffffffff


	//   ....[169]....
        /*041c*/ 	.word	0xffffffff


	//   ....[170]....
        /*0420*/ 	.word	0xffffffff


	//   ....[171]....
        /*0424*/ 	.word	0xffffffff


	//   ....[172]....
        /*0428*/ 	.word	0xffffffff


	//   ....[173]....
        /*042c*/ 	.word	0xffffffff


	//   ....[174]....
        /*0430*/ 	.word	0xffffffff


	//   ....[175]....
        /*0434*/ 	.word	0xffffffff


	//   ....[176]....
        /*0438*/ 	.word	0xffffffff


	//   ....[177]....
        /*043c*/ 	.word	0xffffffff


	//   ....[178]....
        /*0440*/ 	.word	0x0500000f


	//   ....[179]....
        /*0444*/ 	.word	0x0500000f


	//   ....[180]....
        /*0448*/ 	.word	0x0500000f


	//   ....[181]....
        /*044c*/ 	.word	0x0500000f


	//   ....[182]....
        /*0450*/ 	.word	0x0500000f


	//   ....[183]....
        /*0454*/ 	.word	0x0500000f


	//   ....[184]....
        /*0458*/ 	.word	0x0500000f


	//   ....[185]....
        /*045c*/ 	.word	0x0500000f


	//   ....[186]....
        /*0460*/ 	.word	0x0500000f


	//   ....[187]....
        /*0464*/ 	.word	0x0500000f


	//   ....[188]....
        /*0468*/ 	.word	0x0500000f


	//   ....[189]....
        /*046c*/ 	.word	0x0500000f


	//   ....[190]....
        /*0470*/ 	.word	0x0500000f


	//   ....[191]....
        /*0474*/ 	.word	0x0500000f


	//   ....[192]....
        /*0478*/ 	.word	0x0500000f


	//   ....[193]....
        /*047c*/ 	.word	0x0500000f


	//   ....[194]....
        /*0480*/ 	.word	0x0500000f


	//   ....[195]....
        /*0484*/ 	.word	0x0500000f


	//   ....[196]....
        /*0488*/ 	.word	0x0500000f


	//   ....[197]....
        /*048c*/ 	.word	0x0500000f


	//   ....[198]....
        /*0490*/ 	.word	0x0500000f


	//   ....[199]....
        /*0494*/ 	.word	0x0500000f


	//   ....[200]....
        /*0498*/ 	.word	0x0500000f


	//   ....[201]....
        /*049c*/ 	.word	0x0500000f


	//   ....[202]....
        /*04a0*/ 	.word	0x0500000f


	//   ....[203]....
        /*04a4*/ 	.word	0x0500000f


	//   ....[204]....
        /*04a8*/ 	.word	0x0500000f


	//   ....[205]....
        /*04ac*/ 	.word	0x0500000f


	//   ....[206]....
        /*04b0*/ 	.word	0x0500000f


	//   ....[207]....
        /*04b4*/ 	.word	0x0500000f


	//   ....[208]....
        /*04b8*/ 	.word	0x0500000f


	//   ....[209]....
        /*04bc*/ 	.word	0x0500000f


	//   ....[210]....
        /*04c0*/ 	.word	0x0500000f


	//   ....[211]....
        /*04c4*/ 	.word	0x0500000f


	//   ....[212]....
        /*04c8*/ 	.word	0x0500000f


	//   ....[213]....
        /*04cc*/ 	.word	0x0500000f


	//   ....[214]....
        /*04d0*/ 	.word	0x0500000f


	//   ....[215]....
        /*04d4*/ 	.word	0x0500000f


	//   ....[216]....
        /*04d8*/ 	.word	0x0500000f


	//   ....[217]....
        /*04dc*/ 	.word	0x0500000f


	//   ....[218]....
        /*04e0*/ 	.word	0x0500000f


	//   ....[219]....
        /*04e4*/ 	.word	0x0500000f


	//   ....[220]....
        /*04e8*/ 	.word	0x0500000f


	//   ....[221]....
        /*04ec*/ 	.word	0x0500000f


	//   ....[222]....
        /*04f0*/ 	.word	0x0500000f


	//   ....[223]....
        /*04f4*/ 	.word	0x0500000f


	//   ....[224]....
        /*04f8*/ 	.word	0x0500000f


	//   ....[225]....
        /*04fc*/ 	.word	0x0500000f


	//   ....[226]....
        /*0500*/ 	.word	0x0500000f


	//   ....[227]....
        /*0504*/ 	.word	0x0500000f


	//   ....[228]....
        /*0508*/ 	.word	0x0500000f


	//   ....[229]....
        /*050c*/ 	.word	0x0500000f


	//   ....[230]....
        /*0510*/ 	.word	0x0500000f


	//   ....[231]....
        /*0514*/ 	.word	0x0500000f


	//   ....[232]....
        /*0518*/ 	.word	0x0500000f


	//   ....[233]....
        /*051c*/ 	.word	0x0500000f


	//   ....[234]....
        /*0520*/ 	.word	0x0500000f


	//   ....[235]....
        /*0524*/ 	.word	0x0500000f


	//   ....[236]....
        /*0528*/ 	.word	0x0500000f


	//   ....[237]....
        /*052c*/ 	.word	0x0500000f


	//   ....[238]....
        /*0530*/ 	.word	0x0500000f


	//   ....[239]....
        /*0534*/ 	.word	0x0500000f


	//   ....[240]....
        /*0538*/ 	.word	0x0500000f


	//   ....[241]....
        /*053c*/ 	.word	0x0500000f


	//   ....[242]....
        /*0540*/ 	.word	0x0500000f


	//   ....[243]....
        /*0544*/ 	.word	0x0500000f


	//   ....[244]....
        /*0548*/ 	.word	0x0500000f


	//   ....[245]....
        /*054c*/ 	.word	0x0500000f


	//   ....[246]....
        /*0550*/ 	.word	0x0500000f


	//   ....[247]....
        /*0554*/ 	.word	0x0500000f


	//   ....[248]....
        /*0558*/ 	.word	0x0500000f


	//   ....[249]....
        /*055c*/ 	.word	0x0500000f


	//   ....[250]....
        /*0560*/ 	.word	0x0500000f


	//   ....[251]....
        /*0564*/ 	.word	0x0500000f


	//   ....[252]....
        /*0568*/ 	.word	0x0500000f


	//   ....[253]....
        /*056c*/ 	.word	0x0500000f


	//   ....[254]....
        /*0570*/ 	.word	0x0500000f


	//   ....[255]....
        /*0574*/ 	.word	0x0500000f


	//   ....[0]....
        /*0578*/ 	.word	0x0500000f


	//   ....[1]....
        /*057c*/ 	.word	0x0500000f


	//   ....[2]....
        /*0580*/ 	.word	0x0500000f


	//   ....[3]....
        /*0584*/ 	.word	0x0500000f


	//   ....[4]....
        /*0588*/ 	.word	0x0500000f


	//   ....[5]....
        /*058c*/ 	.word	0x0500000f


	//   ....[6]....
        /*0590*/ 	.word	0x0500000f


	//   ....[7]....
        /*0594*/ 	.word	0x0500000f


	//   ....[8]....
        /*0598*/ 	.word	0x0500000f


	//   ....[9]....
        /*059c*/ 	.word	0x0500000f


	//   ....[10]....
        /*05a0*/ 	.word	0x0500000f


	//   ....[11]....
        /*05a4*/ 	.word	0x0500000f


	//   ....[12]....
        /*05a8*/ 	.word	0x0500000f


	//   ....[13]....
        /*05ac*/ 	.word	0x0500000f


	//   ....[14]....
        /*05b0*/ 	.word	0x0500000f


	//   ....[15]....
        /*05b4*/ 	.word	0x0500000f


	//   ....[16]....
        /*05b8*/ 	.word	0x0500000f


	//   ....[17]....
        /*05bc*/ 	.word	0x0500000f


	//   ....[18]....
        /*05c0*/ 	.word	0x0500000f


	//   ....[19]....
        /*05c4*/ 	.word	0x0500000f


	//----- nvinfo : EIATTR_COOP_GROUP_INSTR_OFFSETS
	.align		4
.L_261:
        /*05c8*/ 	.byte	0x04, 0x28
        /*05ca*/ 	.short	(.L_263 - .L_262)


	//   ....[0]....
.L_262:
        /*05cc*/ 	.word	0x00000080


	//   ....[1]....
        /*05d0*/ 	.word	0x00000090


	//   ....[2]....
        /*05d4*/ 	.word	0x000002d0


	//   ....[3]....
        /*05d8*/ 	.word	0x00000430


	//   ....[4]....
        /*05dc*/ 	.word	0x00000550


	//   ....[5]....
        /*05e0*/ 	.word	0x000006b0


	//   ....[6]....
        /*05e4*/ 	.word	0x000016e0


	//   ....[7]....
        /*05e8*/ 	.word	0x00002390


	//   ....[8]....
        /*05ec*/ 	.word	0x000023c0


	//   ....[9]....
        /*05f0*/ 	.word	0x00002cb0


	//   ....[10]....
        /*05f4*/ 	.word	0x00002cd0


	//   ....[11]....
        /*05f8*/ 	.word	0x00003920


	//   ....[12]....
        /*05fc*/ 	.word	0x00003980


	//   ....[13]....
        /*0600*/ 	.word	0x00005610


	//   ....[14]....
        /*0604*/ 	.word	0x00005630


	//   ....[15]....
        /*0608*/ 	.word	0x00005e60


	//   ....[16]....
        /*060c*/ 	.word	0x00005f60


	//   ....[17]....
        /*0610*/ 	.word	0x000069c0


	//   ....[18]....
        /*0614*/ 	.word	0x00006a20


	//   ....[19]....
        /*0618*/ 	.word	0x00008f80


	//   ....[20]....
        /*061c*/ 	.word	0x00008f90


	//   ....[21]....
        /*0620*/ 	.word	0x00008fc0


	//   ....[22]....
        /*0624*/ 	.word	0x00008fd0


	//   ....[23]....
        /*0628*/ 	.word	0x0000aaa0


	//   ....[24]....
        /*062c*/ 	.word	0x0000aab0


	//   ....[25]....
        /*0630*/ 	.word	0x0000ab30


	//   ....[26]....
        /*0634*/ 	.word	0x0000ab40


	//   ....[27]....
        /*0638*/ 	.word	0x0000be90


	//   ....[28]....
        /*063c*/ 	.word	0x0000bea0


	//   ....[29]....
        /*0640*/ 	.word	0x0000beb0


	//   ....[30]....
        /*0644*/ 	.word	0x0000bec0


	//   ....[31]....
        /*0648*/ 	.word	0x0000bed0


	//   ....[32]....
        /*064c*/ 	.word	0x0000bee0


	//   ....[33]....
        /*0650*/ 	.word	0x0000bef0


	//   ....[34]....
        /*0654*/ 	.word	0x0000bf00


	//   ....[35]....
        /*0658*/ 	.word	0x0000bf10


	//   ....[36]....
        /*065c*/ 	.word	0x0000bf20


	//   ....[37]....
        /*0660*/ 	.word	0x0000bf50


	//   ....[38]....
        /*0664*/ 	.word	0x0000bf60


	//   ....[39]....
        /*0668*/ 	.word	0x0000bf70


	//   ....[40]....
        /*066c*/ 	.word	0x0000bf80


	//   ....[41]....
        /*0670*/ 	.word	0x0000bfa0


	//   ....[42]....
        /*0674*/ 	.word	0x0000bfb0


	//   ....[43]....
        /*0678*/ 	.word	0x0000bfe0


	//   ....[44]....
        /*067c*/ 	.word	0x0000bff0


	//   ....[45]....
        /*0680*/ 	.word	0x0000c010


	//   ....[46]....
        /*0684*/ 	.word	0x0000c020


	//   ....[47]....
        /*0688*/ 	.word	0x0000c030


	//   ....[48]....
        /*068c*/ 	.word	0x0000c040


	//   ....[49]....
        /*0690*/ 	.word	0x0000c050


	//   ....[50]....
        /*0694*/ 	.word	0x0000c060


	//   ....[51]....
        /*0698*/ 	.word	0x0000c080


	//   ....[52]....
        /*069c*/ 	.word	0x0000c0b0


	//   ....[53]....
        /*06a0*/ 	.word	0x0000c0f0


	//   ....[54]....
        /*06a4*/ 	.word	0x0000c130


	//   ....[55]....
        /*06a8*/ 	.word	0x0000c170


	//   ....[56]....
        /*06ac*/ 	.word	0x0000c1b0


	//   ....[57]....
        /*06b0*/ 	.word	0x0000c1c0


	//   ....[58]....
        /*06b4*/ 	.word	0x0000c1d0


	//   ....[59]....
        /*06b8*/ 	.word	0x0000c2c0


	//   ....[60]....
        /*06bc*/ 	.word	0x0000c2f0


	//   ....[61]....
        /*06c0*/ 	.word	0x0000c320


	//   ....[62]....
        /*06c4*/ 	.word	0x0000c380


	//   ....[63]....
        /*06c8*/ 	.word	0x0000c800


	//   ....[64]....
        /*06cc*/ 	.word	0x0000c840


	//   ....[65]....
        /*06d0*/ 	.word	0x0000c900


	//   ....[66]....
        /*06d4*/ 	.word	0x0000c920


	//   ....[67]....
        /*06d8*/ 	.word	0x0000c9e0


	//   ....[68]....
        /*06dc*/ 	.word	0x0000ca00


	//   ....[69]....
        /*06e0*/ 	.word	0x0000cad0


	//   ....[70]....
        /*06e4*/ 	.word	0x0000caf0


	//   ....[71]....
        /*06e8*/ 	.word	0x0000d190


	//   ....[72]....
        /*06ec*/ 	.word	0x0000d1b0


	//   ....[73]....
        /*06f0*/ 	.word	0x0000d270


	//   ....[74]....
        /*06f4*/ 	.word	0x0000d290


	//   ....[75]....
        /*06f8*/ 	.word	0x0000d350


	//   ....[76]....
        /*06fc*/ 	.word	0x0000d370


	//   ....[77]....
        /*0700*/ 	.word	0x0000d440


	//   ....[78]....
        /*0704*/ 	.word	0x0000d460


	//   ....[79]....
        /*0708*/ 	.word	0x0000d5f0


	//   ....[80]....
        /*070c*/ 	.word	0x0000ee80


	//   ....[81]....
        /*0710*/ 	.word	0x0000eec0


	//   ....[82]....
        /*0714*/ 	.word	0x0000ef90


	//   ....[83]....
        /*0718*/ 	.word	0x0000efa0


	//   ....[84]....
        /*071c*/ 	.word	0x0000eff0


	//   ....[85]....
        /*0720*/ 	.word	0x0000f000


	//   ....[86]....
        /*0724*/ 	.word	0x0000f050


	//   ....[87]....
        /*0728*/ 	.word	0x0000f060


	//   ....[88]....
        /*072c*/ 	.word	0x0000f0b0


	//   ....[89]....
        /*0730*/ 	.word	0x0000f0c0


	//   ....[90]....
        /*0734*/ 	.word	0x0000f110


	//   ....[91]....
        /*0738*/ 	.word	0x0000f120


	//   ....[92]....
        /*073c*/ 	.word	0x0000f170


	//   ....[93]....
        /*0740*/ 	.word	0x0000f180


	//   ....[94]....
        /*0744*/ 	.word	0x0000f190


	//   ....[95]....
        /*0748*/ 	.word	0x0000f1e0


	//   ....[96]....
        /*074c*/ 	.word	0x0000f230


	//   ....[97]....
        /*0750*/ 	.word	0x0000f240


	//   ....[98]....
        /*0754*/ 	.word	0x0000f250


	//   ....[99]....
        /*0758*/ 	.word	0x0000f2b0


	//   ....[100]....
        /*075c*/ 	.word	0x0000f710


	//   ....[101]....
        /*0760*/ 	.word	0x0000f740


	//   ....[102]....
        /*0764*/ 	.word	0x0000f7b0


	//   ....[103]....
        /*0768*/ 	.word	0x0000f7e0


	//   ....[104]....
        /*076c*/ 	.word	0x0000f820


	//   ....[105]....
        /*0770*/ 	.word	0x0000f850


	//   ....[106]....
        /*0774*/ 	.word	0x0000f8a0


	//   ....[107]....
        /*0778*/ 	.word	0x0000f8d0


	//   ....[108]....
        /*077c*/ 	.word	0x0000f900


	//   ....[109]....
        /*0780*/ 	.word	0x0000f930


	//   ....[110]....
        /*0784*/ 	.word	0x0000f990


	//   ....[111]....
        /*0788*/ 	.word	0x0000f9b0


	//   ....[112]....
        /*078c*/ 	.word	0x0000fa00


	//   ....[113]....
        /*0790*/ 	.word	0x0000fa20


	//   ....[114]....
        /*0794*/ 	.word	0x0000fa70


	//   ....[115]....
        /*0798*/ 	.word	0x0000fa90


	//   ....[116]....
        /*079c*/ 	.word	0x0000fab0


	//   ....[117]....
        /*07a0*/ 	.word	0x0000faf0


	//   ....[118]....
        /*07a4*/ 	.word	0x0000fb10


	//   ....[119]....
        /*07a8*/ 	.word	0x0000fb70


	//   ....[120]....
        /*07ac*/ 	.word	0x000101b0


	//   ....[121]....
        /*07b0*/ 	.word	0x000101d0


	//   ....[122]....
        /*07b4*/ 	.word	0x000101f0


	//   ....[123]....
        /*07b8*/ 	.word	0x00010250


	//   ....[124]....
        /*07bc*/ 	.word	0x000102a0


	//   ....[125]....
        /*07c0*/ 	.word	0x000102c0


	//   ....[126]....
        /*07c4*/ 	.word	0x00010310


	//   ....[127]....
        /*07c8*/ 	.word	0x00010330


	//   ....[128]....
        /*07cc*/ 	.word	0x00010380


	//   ....[129]....
        /*07d0*/ 	.word	0x000103a0


	//   ....[130]....
        /*07d4*/ 	.word	0x000103f0


	//   ....[131]....
        /*07d8*/ 	.word	0x00010410


	//   ....[132]....
        /*07dc*/ 	.word	0x00010460


	//   ....[133]....
        /*07e0*/ 	.word	0x00010480


	//   ....[134]....
        /*07e4*/ 	.word	0x000104c0


	//   ....[135]....
        /*07e8*/ 	.word	0x000104e0


	//   ....[136]....
        /*07ec*/ 	.word	0x00010e10


	//   ....[137]....
        /*07f0*/ 	.word	0x00010e20


	//   ....[138]....
        /*07f4*/ 	.word	0x00010e30


	//   ....[139]....
        /*07f8*/ 	.word	0x00010e40


	//   ....[140]....
        /*07fc*/ 	.word	0x00010e50


	//   ....[141]....
        /*0800*/ 	.word	0x00010e60


	//   ....[142]....
        /*0804*/ 	.word	0x00010e80


	//   ....[143]....
        /*0808*/ 	.word	0x00010ea0


	//   ....[144]....
        /*080c*/ 	.word	0x00010f60


	//   ....[145]....
        /*0810*/ 	.word	0x00010f70


	//   ....[146]....
        /*0814*/ 	.word	0x00010f80


	//   ....[147]....
        /*0818*/ 	.word	0x00010f90


	//   ....[148]....
        /*081c*/ 	.word	0x00011000


	//   ....[149]....
        /*0820*/ 	.word	0x00011010


	//   ....[150]....
        /*0824*/ 	.word	0x00011020


	//   ....[151]....
        /*0828*/ 	.word	0x00011030


	//   ....[152]....
        /*082c*/ 	.word	0x00011050


	//   ....[153]....
        /*0830*/ 	.word	0x00011070


	//   ....[154]....
        /*0834*/ 	.word	0x000110b0


	//   ....[155]....
        /*0838*/ 	.word	0x00011100


	//   ....[156]....
        /*083c*/ 	.word	0x000114b0


	//   ....[157]....
        /*0840*/ 	.word	0x000114c0


	//   ....[158]....
        /*0844*/ 	.word	0x000114d0


	//   ....[159]....
        /*0848*/ 	.word	0x000114e0


	//   ....[160]....
        /*084c*/ 	.word	0x000114f0


	//   ....[161]....
        /*0850*/ 	.word	0x00011510


	//   ....[162]....
        /*0854*/ 	.word	0x00011530


	//   ....[163]....
        /*0858*/ 	.word	0x00011590


	//   ....[164]....
        /*085c*/ 	.word	0x000115d0


	//   ....[165]....
        /*0860*/ 	.word	0x000115e0


	//   ....[166]....
        /*0864*/ 	.word	0x00011600


	//   ....[167]....
        /*0868*/ 	.word	0x00011620


	//   ....[168]....
        /*086c*/ 	.word	0x00011670


	//   ....[169]....
        /*0870*/ 	.word	0x00011690


	//   ....[170]....
        /*0874*/ 	.word	0x000116a0


	//   ....[171]....
        /*0878*/ 	.word	0x000116b0


	//   ....[172]....
        /*087c*/ 	.word	0x000116d0


	//   ....[173]....
        /*0880*/ 	.word	0x000116f0


	//   ....[174]....
        /*0884*/ 	.word	0x00011710


	//   ....[175]....
        /*0888*/ 	.word	0x00011750


	//   ....[176]....
        /*088c*/ 	.word	0x00012900


	//   ....[177]....
        /*0890*/ 	.word	0x00012aa0


	//   ....[178]....
        /*0894*/ 	.word	0x000130b0


	//   ....[179]....
        /*0898*/ 	.word	0x00013190


	//   ....[180]....
        /*089c*/ 	.word	0x00013280


	//   ....[181]....
        /*08a0*/ 	.word	0x000132e0


	//   ....[182]....
        /*08a4*/ 	.word	0x000133a0


	//   ....[183]....
        /*08a8*/ 	.word	0x00013400


	//   ....[184]....
        /*08ac*/ 	.word	0x000134c0


	//   ....[185]....
        /*08b0*/ 	.word	0x00013520


	//   ....[186]....
        /*08b4*/ 	.word	0x000135e0


	//   ....[187]....
        /*08b8*/ 	.word	0x00013640


	//   ....[188]....
        /*08bc*/ 	.word	0x00013700


	//   ....[189]....
        /*08c0*/ 	.word	0x00013760


	//   ....[190]....
        /*08c4*/ 	.word	0x00013820


	//   ....[191]....
        /*08c8*/ 	.word	0x00013880


	//   ....[192]....
        /*08cc*/ 	.word	0x00013940


	//   ....[193]....
        /*08d0*/ 	.word	0x000139a0


	//   ....[194]....
        /*08d4*/ 	.word	0x00013a60


	//   ....[195]....
        /*08d8*/ 	.word	0x00013ac0


	//   ....[196]....
        /*08dc*/ 	.word	0x00013b80


	//   ....[197]....
        /*08e0*/ 	.word	0x00013be0


	//   ....[198]....
        /*08e4*/ 	.word	0x00013cd0


	//   ....[199]....
        /*08e8*/ 	.word	0x00013e80


	//   ....[200]....
        /*08ec*/ 	.word	0x00013f10


	//   ....[201]....
        /*08f0*/ 	.word	0x00013fe0


	//   ....[202]....
        /*08f4*/ 	.word	0x00014030


	//   ....[203]....
        /*08f8*/ 	.word	0x00014100


	//   ....[204]....
        /*08fc*/ 	.word	0x00014150


	//   ....[205]....
        /*0900*/ 	.word	0x00014230


	//   ....[206]....
        /*0904*/ 	.word	0x00014280


	//   ....[207]....
        /*0908*/ 	.word	0x000142f0


	//   ....[208]....
        /*090c*/ 	.word	0x000143b0


	//   ....[209]....
        /*0910*/ 	.word	0x00014420


	//   ....[210]....
        /*0914*/ 	.word	0x000144e0


	//   ....[211]....
        /*0918*/ 	.word	0x00014550


	//   ....[212]....
        /*091c*/ 	.word	0x00014600


	//   ....[213]....
        /*0920*/ 	.word	0x00014670


	//   ....[214]....
        /*0924*/ 	.word	0x00014720


	//   ....[215]....
        /*0928*/ 	.word	0x00014790


	//   ....[216]....
        /*092c*/ 	.word	0x00014840


	//   ....[217]....
        /*0930*/ 	.word	0x000148b0


	//   ....[218]....
        /*0934*/ 	.word	0x00014960


	//   ....[219]....
        /*0938*/ 	.word	0x000149f0


	//   ....[220]....
        /*093c*/ 	.word	0x00014a70


	//   ....[221]....
        /*0940*/ 	.word	0x00014af0


	//   ....[222]....
        /*0944*/ 	.word	0x00014b90


	//   ....[223]....
        /*0948*/ 	.word	0x00014bf0


	//   ....[224]....
        /*094c*/ 	.word	0x00014cb0


	//   ....[225]....
        /*0950*/ 	.word	0x00014d10


	//   ....[226]....
        /*0954*/ 	.word	0x00014dd0


	//   ....[227]....
        /*0958*/ 	.word	0x00014e30


	//   ....[228]....
        /*095c*/ 	.word	0x00014ef0


	//   ....[229]....
        /*0960*/ 	.word	0x00014f50


	//   ....[230]....
        /*0964*/ 	.word	0x00015010


	//   ....[231]....
        /*0968*/ 	.word	0x00015070


	//   ....[232]....
        /*096c*/ 	.word	0x00015130


	//   ....[233]....
        /*0970*/ 	.word	0x00015190


	//   ....[234]....
        /*0974*/ 	.word	0x00015230


	//   ....[235]....
        /*0978*/ 	.word	0x00015360


	//   ....[236]....
        /*097c*/ 	.word	0x000153f0


	//   ....[237]....
        /*0980*/ 	.word	0x00015470


	//   ....[238]....
        /*0984*/ 	.word	0x00015510


	//   ....[239]....
        /*0988*/ 	.word	0x00015570


	//   ....[240]....
        /*098c*/ 	.word	0x00015620


	//   ....[241]....
        /*0990*/ 	.word	0x00015680


	//   ....[242]....
        /*0994*/ 	.word	0x00015730


	//   ....[243]....
        /*0998*/ 	.word	0x00015790


	//   ....[244]....
        /*099c*/ 	.word	0x00015830


	//   ....[245]....
        /*09a0*/ 	.word	0x00015890


	//   ....[246]....
        /*09a4*/ 	.word	0x00015940


	//   ....[247]....
        /*09a8*/ 	.word	0x000159a0


	//   ....[248]....
        /*09ac*/ 	.word	0x00015a40


	//   ....[249]....
        /*09b0*/ 	.word	0x00015aa0


	//   ....[250]....
        /*09b4*/ 	.word	0x00015b50


	//   ....[251]....
        /*09b8*/ 	.word	0x00015bb0


	//   ....[252]....
        /*09bc*/ 	.word	0x00015c60


	//   ....[253]....
        /*09c0*/ 	.word	0x00015cc0


	//   ....[254]....
        /*09c4*/ 	.word	0x00015d70


	//   ....[255]....
        /*09c8*/ 	.word	0x00015e60


	//   ....[0]....
        /*09cc*/ 	.word	0x00015ef0


	//   ....[1]....
        /*09d0*/ 	.word	0x00015f70


	//   ....[2]....
        /*09d4*/ 	.word	0x00016000


	//   ....[3]....
        /*09d8*/ 	.word	0x00016060


	//   ....[4]....
        /*09dc*/ 	.word	0x00016100


	//   ....[5]....
        /*09e0*/ 	.word	0x00016160


	//   ....[6]....
        /*09e4*/ 	.word	0x00016210


	//   ....[7]....
        /*09e8*/ 	.word	0x00016270


	//   ....[8]....
        /*09ec*/ 	.word	0x00016310


	//   ....[9]....
        /*09f0*/ 	.word	0x00016370


	//   ....[10]....
        /*09f4*/ 	.word	0x00016420


	//   ....[11]....
        /*09f8*/ 	.word	0x00016480


	//   ....[12]....
        /*09fc*/ 	.word	0x00016520


	//   ....[13]....
        /*0a00*/ 	.word	0x00016580


	//   ....[14]....
        /*0a04*/ 	.word	0x00016630


	//   ....[15]....
        /*0a08*/ 	.word	0x00016690


	//   ....[16]....
        /*0a0c*/ 	.word	0x00016740


	//   ....[17]....
        /*0a10*/ 	.word	0x000167a0


	//   ....[18]....
        /*0a14*/ 	.word	0x00016850


	//   ....[19]....
        /*0a18*/ 	.word	0x00016ab0


	//----- nvinfo : EIATTR_REG_RECONFIG
	.align		4
.L_263:
        /*0a1c*/ 	.byte	0x01, 0x54
	.zero		2


	//----- nvinfo : EIATTR_SYSCALL_OFFSETS
	.align		4
        /*0a20*/ 	.byte	0x04, 0x46
        /*0a22*/ 	.short	(.L_265 - .L_264)


	//   ....[0]....
.L_264:
        /*0a24*/ 	.word	0x000018c0


	//   ....[1]....
        /*0a28*/ 	.word	0x0000e1a0


	//   ....[2]....
        /*0a2c*/ 	.word	0x0000e310


	//   ....[3]....
        /*0a30*/ 	.word	0x0000e460


	//   ....[4]....
        /*0a34*/ 	.word	0x0000e5a0


	//   ....[5]....
        /*0a38*/ 	.word	0x0000fe30


	//----- nvinfo : EIATTR_MBARRIER_INSTR_OFFSETS
	.align		4
.L_265:
        /*0a3c*/ 	.byte	0x04, 0x39
        /*0a3e*/ 	.short	(.L_267 - .L_266)


	//   ....[0]....
.L_266:
        /*0a40*/ 	.word	0x00000180
        /*0a44*/ 	.word	0x000000ff
        /*0a48*/ 	.word	0x00022800
        /*0a4c*/ 	.short	0x0100
        /*0a4e*/ 	.byte	0x08
	.zero		1


	//   ....[1]....
        /*0a50*/ 	.word	0x00000190
        /*0a54*/ 	.word	0x000000ff
        /*0a58*/ 	.word	0x00022820
        /*0a5c*/ 	.short	0x0100
        /*0a5e*/ 	.byte	0x08
	.zero		1


	//   ....[2]....
        /*0a60*/ 	.word	0x00000280
        /*0a64*/ 	.word	0x000000ff
        /*0a68*/ 	.word	0x00022830
        /*0a6c*/ 	.short	0x0100
        /*0a6e*/ 	.byte	0x08
	.zero		1


	//   ....[3]....
        /*0a70*/ 	.word	0x00000290
        /*0a74*/ 	.word	0x000000ff
        /*0a78*/ 	.word	0x00022840
        /*0a7c*/ 	.short	0x0100
        /*0a7e*/ 	.byte	0x08
	.zero		1


	//   ....[4]....
        /*0a80*/ 	.word	0x000002a0
        /*0a84*/ 	.word	0x000000ff
        /*0a88*/ 	.word	0x00022838
        /*0a8c*/ 	.short	0x0100
        /*0a8e*/ 	.byte	0x08
	.zero		1


	//   ....[5]....
        /*0a90*/ 	.word	0x000002b0
        /*0a94*/ 	.word	0x000000ff
        /*0a98*/ 	.word	0x00022848
        /*0a9c*/ 	.short	0x0100
        /*0a9e*/ 	.byte	0x08
	.zero		1


	//   ....[6]....
        /*0aa0*/ 	.word	0x000003e0
        /*0aa4*/ 	.word	0x000000ff
        /*0aa8*/ 	.word	0x00022850
        /*0aac*/ 	.short	0x0100
        /*0aae*/ 	.byte	0x08
	.zero		1


	//   ....[7]....
        /*0ab0*/ 	.word	0x000003f0
        /*0ab4*/ 	.word	0x000000ff
        /*0ab8*/ 	.word	0x00022860
        /*0abc*/ 	.short	0x0100
        /*0abe*/ 	.byte	0x08
	.zero		1


	//   ....[8]....
        /*0ac0*/ 	.word	0x00000400
        /*0ac4*/ 	.word	0x000000ff
        /*0ac8*/ 	.word	0x00022858
        /*0acc*/ 	.short	0x0100
        /*0ace*/ 	.byte	0x08
	.zero		1


	//   ....[9]....
        /*0ad0*/ 	.word	0x00000410
        /*0ad4*/ 	.word	0x000000ff
        /*0ad8*/ 	.word	0x00022868
        /*0adc*/ 	.short	0x0100
        /*0ade*/ 	.byte	0x08
	.zero		1


	//   ....[10]....
        /*0ae0*/ 	.word	0x00000500
        /*0ae4*/ 	.word	0x000000ff
        /*0ae8*/ 	.word	0x00022870
        /*0aec*/ 	.short	0x0100
        /*0aee*/ 	.byte	0x06
	.zero		1


	//   ....[11]....
        /*0af0*/ 	.word	0x00000510
        /*0af4*/ 	.word	0x000000ff
        /*0af8*/ 	.word	0x00022880
        /*0afc*/ 	.short	0x0100
        /*0afe*/ 	.byte	0x06
	.zero		1


	//   ....[12]....
        /*0b00*/ 	.word	0x00000520
        /*0b04*/ 	.word	0x000000ff
        /*0b08*/ 	.word	0x00022878
        /*0b0c*/ 	.short	0x0100
        /*0b0e*/ 	.byte	0x06
	.zero		1


	//   ....[13]....
        /*0b10*/ 	.word	0x00000530
        /*0b14*/ 	.word	0x000000ff
        /*0b18*/ 	.word	0x00022888
        /*0b1c*/ 	.short	0x0100
        /*0b1e*/ 	.byte	0x06
	.zero		1


	//   ....[14]....
        /*0b20*/ 	.word	0x00000660
        /*0b24*/ 	.word	0x000000ff
        /*0b28*/ 	.word	0x00022890
        /*0b2c*/ 	.short	0x0100
        /*0b2e*/ 	.byte	0x08
	.zero		1


	//   ....[15]....
        /*0b30*/ 	.word	0x00000670
        /*0b34*/ 	.word	0x000000ff
        /*0b38*/ 	.word	0x000228a0
        /*0b3c*/ 	.short	0x0100
        /*0b3e*/ 	.byte	0x08
	.zero		1


	//   ....[16]....
        /*0b40*/ 	.word	0x00000680
        /*0b44*/ 	.word	0x000000ff
        /*0b48*/ 	.word	0x00022898
        /*0b4c*/ 	.short	0x0100
        /*0b4e*/ 	.byte	0x08
	.zero		1


	//   ....[17]....
        /*0b50*/ 	.word	0x00000690
        /*0b54*/ 	.word	0x000000ff
        /*0b58*/ 	.word	0x000228a8
        /*0b5c*/ 	.short	0x0100
        /*0b5e*/ 	.byte	0x08
	.zero		1


	//   ....[18]....
        /*0b60*/ 	.word	0x000007e0
        /*0b64*/ 	.word	0x000000ff
        /*0b68*/ 	.word	0x000228b0
        /*0b6c*/ 	.short	0x0100
        /*0b6e*/ 	.byte	0x08
	.zero		1


	//   ....[19]....
        /*0b70*/ 	.word	0x000007f0
        /*0b74*/ 	.word	0x000000ff
        /*0b78*/ 	.word	0x000228c0
        /*0b7c*/ 	.short	0x0100
        /*0b7e*/ 	.byte	0x08
	.zero		1


	//   ....[20]....
        /*0b80*/ 	.word	0x00000800
        /*0b84*/ 	.word	0x000000ff
        /*0b88*/ 	.word	0x000228b8
        /*0b8c*/ 	.short	0x0100
        /*0b8e*/ 	.byte	0x08
	.zero		1


	//   ....[21]....
        /*0b90*/ 	.word	0x00000810
        /*0b94*/ 	.word	0x000000ff
        /*0b98*/ 	.word	0x000228c8
        /*0b9c*/ 	.short	0x0100
        /*0b9e*/ 	.byte	0x08
	.zero		1


	//   ....[22]....
        /*0ba0*/ 	.word	0x00001940
        /*0ba4*/ 	.word	0x000000ff
        /*0ba8*/ 	.word	0x00022800
        /*0bac*/ 	.short	0x010a
        /*0bae*/ 	.byte	0x2b
	.zero		1


	//   ....[23]....
        /*0bb0*/ 	.word	0x000019c0
        /*0bb4*/ 	.word	0x00000000
        /*0bb8*/ 	.word	0x00022830
        /*0bbc*/ 	.short	0x010a
        /*0bbe*/ 	.byte	0x3f
	.zero		1


	//   ....[24]....
        /*0bc0*/ 	.word	0x00001a00
        /*0bc4*/ 	.word	0x00000000
        /*0bc8*/ 	.word	0x00022830
        /*0bcc*/ 	.short	0x010a
        /*0bce*/ 	.byte	0x3f
	.zero		1


	//   ....[25]....
        /*0bd0*/ 	.word	0x000025d0
        /*0bd4*/ 	.word	0x000000ff
        /*0bd8*/ 	.word	0x00000000
        /*0bdc*/ 	.short	0x0101
        /*0bde*/ 	.byte	0x06
	.zero		1


	//   ....[26]....
        /*0be0*/ 	.word	0x000049e0
        /*0be4*/ 	.word	0x000000ff
        /*0be8*/ 	.word	0x00022830
        /*0bec*/ 	.short	0x010a
        /*0bee*/ 	.byte	0x06
	.zero		1


	//   ....[27]....
        /*0bf0*/ 	.word	0x00004a20
        /*0bf4*/ 	.word	0x000000ff
        /*0bf8*/ 	.word	0x00022830
        /*0bfc*/ 	.short	0x010a
        /*0bfe*/ 	.byte	0x06
	.zero		1


	//   ....[28]....
        /*0c00*/ 	.word	0x000052b0
        /*0c04*/ 	.word	0x000000ff
        /*0c08*/ 	.word	0x00022850
        /*0c0c*/ 	.short	0x010a
        /*0c0e*/ 	.byte	0x06
	.zero		1


	//   ....[29]....
        /*0c10*/ 	.word	0x000052f0
        /*0c14*/ 	.word	0x000000ff
        /*0c18*/ 	.word	0x00022850
        /*0c1c*/ 	.short	0x010a
        /*0c1e*/ 	.byte	0x06
	.zero		1


	//   ....[30]....
        /*0c20*/ 	.word	0x00005690
        /*0c24*/ 	.word	0x000000ff
        /*0c28*/ 	.word	0x00000000
        /*0c2c*/ 	.short	0x0101
        /*0c2e*/ 	.byte	0x06
	.zero		1


	//   ....[31]....
        /*0c30*/ 	.word	0x00007790
        /*0c34*/ 	.word	0x000000ff
        /*0c38*/ 	.word	0x00000000
        /*0c3c*/ 	.short	0x0101
        /*0c3e*/ 	.byte	0x06
	.zero		1


	//   ....[32]....
        /*0c40*/ 	.word	0x00007ec0
        /*0c44*/ 	.word	0x000000ff
        /*0c48*/ 	.word	0x00022830
        /*0c4c*/ 	.short	0x010a
        /*0c4e*/ 	.byte	0x06
	.zero		1


	//   ....[33]....
        /*0c50*/ 	.word	0x00007f00
        /*0c54*/ 	.word	0x000000ff
        /*0c58*/ 	.word	0x00022830
        /*0c5c*/ 	.short	0x010a
        /*0c5e*/ 	.byte	0x06
	.zero		1


	//   ....[34]....
        /*0c60*/ 	.word	0x00008790
        /*0c64*/ 	.word	0x000000ff
        /*0c68*/ 	.word	0x00022850
        /*0c6c*/ 	.short	0x010a
        /*0c6e*/ 	.byte	0x06
	.zero		1


	//   ....[35]....
        /*0c70*/ 	.word	0x000087d0
        /*0c74*/ 	.word	0x000000ff
        /*0c78*/ 	.word	0x00022850
        /*0c7c*/ 	.short	0x010a
        /*0c7e*/ 	.byte	0x06
	.zero		1


	//   ....[36]....
        /*0c80*/ 	.word	0x00008b20
        /*0c84*/ 	.word	0x000000ff
        /*0c88*/ 	.word	0x00000000
        /*0c8c*/ 	.short	0x0101
        /*0c8e*/ 	.byte	0x06
	.zero		1


	//   ....[37]....
        /*0c90*/ 	.word	0x0000a0d0
        /*0c94*/ 	.word	0x000000ff
        /*0c98*/ 	.word	0x00000000
        /*0c9c*/ 	.short	0x0101
        /*0c9e*/ 	.byte	0x06
	.zero		1


	//   ....[38]....
        /*0ca0*/ 	.word	0x0000a750
        /*0ca4*/ 	.word	0x000000ff
        /*0ca8*/ 	.word	0x00022850
        /*0cac*/ 	.short	0x010a
        /*0cae*/ 	.byte	0x09
	.zero		1


	//   ....[39]....
        /*0cb0*/ 	.word	0x0000a790
        /*0cb4*/ 	.word	0x000000ff
        /*0cb8*/ 	.word	0x00022850
        /*0cbc*/ 	.short	0x010a
        /*0cbe*/ 	.byte	0x09
	.zero		1


	//   ....[40]....
        /*0cc0*/ 	.word	0x0000ae40
        /*0cc4*/ 	.word	0x000000ff
        /*0cc8*/ 	.word	0x00000000
        /*0ccc*/ 	.short	0x0101
        /*0cce*/ 	.byte	0x04
	.zero		1


	//   ....[41]....
        /*0cd0*/ 	.word	0x0000c830
        /*0cd4*/ 	.word	0x00000003
        /*0cd8*/ 	.word	0x00000000
        /*0cdc*/ 	.short	0x0101
        /*0cde*/ 	.byte	0x3f
	.zero		1


	//   ....[42]....
        /*0ce0*/ 	.word	0x0000eb90
        /*0ce4*/ 	.word	0x00000000
        /*0ce8*/ 	.word	0x00022880
        /*0cec*/ 	.short	0x010a
        /*0cee*/ 	.byte	0x3f
	.zero		1


	//   ....[43]....
        /*0cf0*/ 	.word	0x0000f3f0
        /*0cf4*/ 	.word	0x00000000
        /*0cf8*/ 	.word	0x00022870
        /*0cfc*/ 	.short	0x0107
        /*0cfe*/ 	.byte	0x3f
	.zero		1


	//   ....[44]....
        /*0d00*/ 	.word	0x0000f4b0
        /*0d04*/ 	.word	0x00000000
        /*0d08*/ 	.word	0x00022870
        /*0d0c*/ 	.short	0x0101
        /*0d0e*/ 	.byte	0x3f
	.zero		1


	//   ....[45]....
        /*0d10*/ 	.word	0x0000f4e0
        /*0d14*/ 	.word	0x00000000
        /*0d18*/ 	.word	0x00022840
        /*0d1c*/ 	.short	0x010a
        /*0d1e*/ 	.byte	0x3f
	.zero		1


	//   ....[46]....
        /*0d20*/ 	.word	0x0000fc10
        /*0d24*/ 	.word	0x00000000
        /*0d28*/ 	.word	0x00022830
        /*0d2c*/ 	.short	0x0107
        /*0d2e*/ 	.byte	0x3f
	.zero		1


	//   ....[47]....
        /*0d30*/ 	.word	0x0000fcd0
        /*0d34*/ 	.word	0x00000000
        /*0d38*/ 	.word	0x00022830
        /*0d3c*/ 	.short	0x0101
        /*0d3e*/ 	.byte	0x3f
	.zero		1


	//   ....[48]....
        /*0d40*/ 	.word	0x00010590
        /*0d44*/ 	.word	0x00000011
        /*0d48*/ 	.word	0x00022800
        /*0d4c*/ 	.short	0x0107
        /*0d4e*/ 	.byte	0x3f
	.zero		1


	//   ....[49]....
        /*0d50*/ 	.word	0x00010680
        /*0d54*/ 	.word	0x00000011
        /*0d58*/ 	.word	0x00022800
        /*0d5c*/ 	.short	0x0101
        /*0d5e*/ 	.byte	0x3f
	.zero		1


	//   ....[50]....
        /*0d60*/ 	.word	0x000106a0
        /*0d64*/ 	.word	0x00000011
        /*0d68*/ 	.word	0x00022820
        /*0d6c*/ 	.short	0x010a
        /*0d6e*/ 	.byte	0x3f
	.zero		1


	//   ....[51]....
        /*0d70*/ 	.word	0x00010bb0
        /*0d74*/ 	.word	0x00000000
        /*0d78*/ 	.word	0x00022880
        /*0d7c*/ 	.short	0x010a
        /*0d7e*/ 	.byte	0x3f
	.zero		1


	//   ....[52]....
        /*0d80*/ 	.word	0x00011180
        /*0d84*/ 	.word	0x00000000
        /*0d88*/ 	.word	0x00022870
        /*0d8c*/ 	.short	0x0107
        /*0d8e*/ 	.byte	0x3f
	.zero		1


	//   ....[53]....
        /*0d90*/ 	.word	0x00011240
        /*0d94*/ 	.word	0x00000000
        /*0d98*/ 	.word	0x00022870
        /*0d9c*/ 	.short	0x0101
        /*0d9e*/ 	.byte	0x3f
	.zero		1


	//   ....[54]....
        /*0da0*/ 	.word	0x00011270
        /*0da4*/ 	.word	0x00000000
        /*0da8*/ 	.word	0x00022840
        /*0dac*/ 	.short	0x010a
        /*0dae*/ 	.byte	0x3f
	.zero		1


	//   ....[55]....
        /*0db0*/ 	.word	0x00011810
        /*0db4*/ 	.word	0x00000000
        /*0db8*/ 	.word	0x00022830
        /*0dbc*/ 	.short	0x0107
        /*0dbe*/ 	.byte	0x3f
	.zero		1


	//   ....[56]....
        /*0dc0*/ 	.word	0x000118d0
        /*0dc4*/ 	.word	0x00000000
        /*0dc8*/ 	.word	0x00022830
        /*0dcc*/ 	.short	0x0101
        /*0dce*/ 	.byte	0x3f
	.zero		1


	//   ....[57]....
        /*0dd0*/ 	.word	0x00011960
        /*0dd4*/ 	.word	0x00000013
        /*0dd8*/ 	.word	0x00022870
        /*0ddc*/ 	.short	0x010a
        /*0dde*/ 	.byte	0x3f
	.zero		1


	//   ....[58]....
        /*0de0*/ 	.word	0x000119f0
        /*0de4*/ 	.word	0x00000013
        /*0de8*/ 	.word	0x00022860
        /*0dec*/ 	.short	0x010a
        /*0dee*/ 	.byte	0x3f
	.zero		1


	//   ....[59]....
        /*0df0*/ 	.word	0x00011ef0
        /*0df4*/ 	.word	0x00000013
        /*0df8*/ 	.word	0x00022850
        /*0dfc*/ 	.short	0x0101
        /*0dfe*/ 	.byte	0x3f
	.zero		1


	//   ....[60]....
        /*0e00*/ 	.word	0x00011f80
        /*0e04*/ 	.word	0x00000013
        /*0e08*/ 	.word	0x00000000
        /*0e0c*/ 	.short	0x0101
        /*0e0e*/ 	.byte	0x3f
	.zero		1


	//   ....[61]....
        /*0e10*/ 	.word	0x00012150
        /*0e14*/ 	.word	0x00000012
        /*0e18*/ 	.word	0x00022870
        /*0e1c*/ 	.short	0x010a
        /*0e1e*/ 	.byte	0x3f
	.zero		1


	//   ....[62]....
        /*0e20*/ 	.word	0x000121e0
        /*0e24*/ 	.word	0x00000012
        /*0e28*/ 	.word	0x00022860
        /*0e2c*/ 	.short	0x010a
        /*0e2e*/ 	.byte	0x3f
	.zero		1


	//   ....[63]....
        /*0e30*/ 	.word	0x000126e0
        /*0e34*/ 	.word	0x00000012
        /*0e38*/ 	.word	0x00022850
        /*0e3c*/ 	.short	0x0101
        /*0e3e*/ 	.byte	0x3f
	.zero		1


	//   ....[64]....
        /*0e40*/ 	.word	0x00012790
        /*0e44*/ 	.word	0x00000012
        /*0e48*/ 	.word	0x00000000
        /*0e4c*/ 	.short	0x0101
        /*0e4e*/ 	.byte	0x3f
	.zero		1


	//   ....[65]....
        /*0e50*/ 	.word	0x00012a20
        /*0e54*/ 	.word	0x00000005
        /*0e58*/ 	.word	0x00022820
        /*0e5c*/ 	.short	0x010a
        /*0e5e*/ 	.byte	0x3f
	.zero		1


	//   ....[66]....
        /*0e60*/ 	.word	0x00012ba0
        /*0e64*/ 	.word	0x00000003
        /*0e68*/ 	.word	0x00022840
        /*0e6c*/ 	.short	0x010a
        /*0e6e*/ 	.byte	0x3f
	.zero		1


	//   ....[67]....
        /*0e70*/ 	.word	0x00012c40
        /*0e74*/ 	.word	0x0000001d
        /*0e78*/ 	.word	0x00022840
        /*0e7c*/ 	.short	0x010a
        /*0e7e*/ 	.byte	0x3f
	.zero		1


	//   ....[68]....
        /*0e80*/ 	.word	0x00012c80
        /*0e84*/ 	.word	0x00000003
        /*0e88*/ 	.word	0x00022860
        /*0e8c*/ 	.short	0x010a
        /*0e8e*/ 	.byte	0x3f
	.zero		1


	//   ....[69]....
        /*0e90*/ 	.word	0x00012cc0
        /*0e94*/ 	.word	0x0000001d
        /*0e98*/ 	.word	0x00022860
        /*0e9c*/ 	.short	0x010a
        /*0e9e*/ 	.byte	0x3f
	.zero		1


	//   ....[70]....
        /*0ea0*/ 	.word	0x00012d00
        /*0ea4*/ 	.word	0x00000003
        /*0ea8*/ 	.word	0x00022880
        /*0eac*/ 	.short	0x010a
        /*0eae*/ 	.byte	0x3f
	.zero		1


	//   ....[71]....
        /*0eb0*/ 	.word	0x00012d40
        /*0eb4*/ 	.word	0x0000001d
        /*0eb8*/ 	.word	0x00022880
        /*0ebc*/ 	.short	0x010a
        /*0ebe*/ 	.byte	0x3f
	.zero		1


	//   ....[72]....
        /*0ec0*/ 	.word	0x00012db0
        /*0ec4*/ 	.word	0x00000003
        /*0ec8*/ 	.word	0x00022800
        /*0ecc*/ 	.short	0x010a
        /*0ece*/ 	.byte	0x3f
	.zero		1


	//   ....[73]....
        /*0ed0*/ 	.word	0x00012e00
        /*0ed4*/ 	.word	0x00000000
        /*0ed8*/ 	.word	0x00022830
        /*0edc*/ 	.short	0x010a
        /*0ede*/ 	.byte	0x3f
	.zero		1


	//   ....[74]....
        /*0ee0*/ 	.word	0x00012e60
        /*0ee4*/ 	.word	0x00000005
        /*0ee8*/ 	.word	0x00022830
        /*0eec*/ 	.short	0x010a
        /*0eee*/ 	.byte	0x3f
	.zero		1


	//   ....[75]....
        /*0ef0*/ 	.word	0x00012ec0
        /*0ef4*/ 	.word	0x00000005
        /*0ef8*/ 	.word	0x00022850
        /*0efc*/ 	.short	0x010a
        /*0efe*/ 	.byte	0x3f
	.zero		1


	//   ....[76]....
        /*0f00*/ 	.word	0x00012f20
        /*0f04*/ 	.word	0x00000005
        /*0f08*/ 	.word	0x00022830
        /*0f0c*/ 	.short	0x010a
        /*0f0e*/ 	.byte	0x3f
	.zero		1


	//   ....[77]....
        /*0f10*/ 	.word	0x00012f80
        /*0f14*/ 	.word	0x00000005
        /*0f18*/ 	.word	0x00022850
        /*0f1c*/ 	.short	0x010a
        /*0f1e*/ 	.byte	0x3f
	.zero		1


	//   ....[78]....
        /*0f20*/ 	.word	0x00012fe0
        /*0f24*/ 	.word	0x00000006
        /*0f28*/ 	.word	0x00022850
        /*0f2c*/ 	.short	0x010a
        /*0f2e*/ 	.byte	0x3f
	.zero		1


	//   ....[79]....
        /*0f30*/ 	.word	0x000130e0
        /*0f34*/ 	.word	0x00000000
        /*0f38*/ 	.word	0x00022880
        /*0f3c*/ 	.short	0x010a
        /*0f3e*/ 	.byte	0x3f
	.zero		1


	//   ....[80]....
        /*0f40*/ 	.word	0x00013dd0
        /*0f44*/ 	.word	0x00000000
        /*0f48*/ 	.word	0x00022840
        /*0f4c*/ 	.short	0x010a
        /*0f4e*/ 	.byte	0x3f
	.zero		1


	//   ....[81]....
        /*0f50*/ 	.word	0x00015260
        /*0f54*/ 	.word	0x00000011
        /*0f58*/ 	.word	0x00022820
        /*0f5c*/ 	.short	0x010a
        /*0f5e*/ 	.byte	0x3f
	.zero		1


	//   ....[82]....
        /*0f60*/ 	.word	0x000152b0
        /*0f64*/ 	.word	0x00000000
        /*0f68*/ 	.word	0x00022880
        /*0f6c*/ 	.short	0x010a
        /*0f6e*/ 	.byte	0x3f
	.zero		1


	//   ....[83]....
        /*0f70*/ 	.word	0x00015db0
        /*0f74*/ 	.word	0x00000000
        /*0f78*/ 	.word	0x00022840
        /*0f7c*/ 	.short	0x010a
        /*0f7e*/ 	.byte	0x3f
	.zero		1


	//   ....[84]....
        /*0f80*/ 	.word	0x00016890
        /*0f84*/ 	.word	0x00000013
        /*0f88*/ 	.word	0x00022870
        /*0f8c*/ 	.short	0x010a
        /*0f8e*/ 	.byte	0x3f
	.zero		1


	//   ....[85]....
        /*0f90*/ 	.word	0x000168e0
        /*0f94*/ 	.word	0x00000013
        /*0f98*/ 	.word	0x00022860
        /*0f9c*/ 	.short	0x010a
        /*0f9e*/ 	.byte	0x3f
	.zero		1


	//   ....[86]....
        /*0fa0*/ 	.word	0x00016930
        /*0fa4*/ 	.word	0x00000012
        /*0fa8*/ 	.word	0x00022870
        /*0fac*/ 	.short	0x010a
        /*0fae*/ 	.byte	0x3f
	.zero		1


	//   ....[87]....
        /*0fb0*/ 	.word	0x00016980
        /*0fb4*/ 	.word	0x00000012
        /*0fb8*/ 	.word	0x00022860
        /*0fbc*/ 	.short	0x010a
        /*0fbe*/ 	.byte	0x3f
	.zero		1


	//   ....[88]....
        /*0fc0*/ 	.word	0x000169d0
        /*0fc4*/ 	.word	0x00000005
        /*0fc8*/ 	.word	0x00022820
        /*0fcc*/ 	.short	0x010a
        /*0fce*/ 	.byte	0x3f
	.zero		1


	//   ....[89]....
        /*0fd0*/ 	.word	0x00016b70
        /*0fd4*/ 	.word	0x00000003
        /*0fd8*/ 	.word	0x00022840
        /*0fdc*/ 	.short	0x010a
        /*0fde*/ 	.byte	0x3f
	.zero		1


	//   ....[90]....
        /*0fe0*/ 	.word	0x00016bc0
        /*0fe4*/ 	.word	0x0000001d
        /*0fe8*/ 	.word	0x00022840
        /*0fec*/ 	.short	0x010a
        /*0fee*/ 	.byte	0x3f
	.zero		1


	//   ....[91]....
        /*0ff0*/ 	.word	0x00016c10
        /*0ff4*/ 	.word	0x00000003
        /*0ff8*/ 	.word	0x00022860
        /*0ffc*/ 	.short	0x010a
        /*0ffe*/ 	.byte	0x3f
	.zero		1


	//   ....[92]....
        /*1000*/ 	.word	0x00016c60
        /*1004*/ 	.word	0x0000001d
        /*1008*/ 	.word	0x00022860
        /*100c*/ 	.short	0x010a
        /*100e*/ 	.byte	0x3f
	.zero		1


	//   ....[93]....
        /*1010*/ 	.word	0x00016cb0
        /*1014*/ 	.word	0x00000003
        /*1018*/ 	.word	0x00022880
        /*101c*/ 	.short	0x010a
        /*101e*/ 	.byte	0x3f
	.zero		1


	//----- nvinfo : EIATTR_NUM_MBARRIERS
	.align		4
.L_267:
        /*1020*/ 	.byte	0x03, 0x38
        /*1022*/ 	.short	0x0016


	//----- nvinfo : EIATTR_EXIT_INSTR_OFFSETS
	.align		4
        /*1024*/ 	.byte	0x04, 0x1c
        /*1026*/ 	.short	(.L_269 - .L_268)


	//   ....[0]....
.L_268:
        /*1028*/ 	.word	0x000009a0


	//   ....[1]....
        /*102c*/ 	.word	0x0000d560


	//   ....[2]....
        /*1030*/ 	.word	0x00012d90


	//----- nvinfo : EIATTR_MAX_THREADS
	.align		4
.L_269:
        /*1034*/ 	.byte	0x04, 0x05
        /*1036*/ 	.short	(.L_271 - .L_270)
.L_270:
        /*1038*/ 	.word	0x00000180
        /*103c*/ 	.word	0x00000001
        /*1040*/ 	.word	0x00000001


	//----- nvinfo : EIATTR_CRS_STACK_SIZE
	.align		4
.L_271:
        /*1044*/ 	.byte	0x04, 0x1e
        /*1046*/ 	.short	(.L_273 - .L_272)
.L_272:
        /*1048*/ 	.word	0x00000000


	//----- nvinfo : EIATTR_CBANK_PARAM_SIZE
	.align		4
.L_273:
        /*104c*/ 	.byte	0x03, 0x19
        /*104e*/ 	.short	0x0af0


	//----- nvinfo : EIATTR_PARAM_CBANK
	.align		4
        /*1050*/ 	.byte	0x04, 0x0a
        /*1052*/ 	.short	(.L_275 - .L_274)
	.align		4
.L_274:
        /*1054*/ 	.word	index@(.nv.constant0._ZN7cutlass13device_kernelIN5flash11enable_sm90INS1_16FlashAttnFwdSm90INS1_25CollectiveMainloopFwdSm90ILi2EN4cute5tupleIJNS5_1CILi1EEES8_S8_EEENS6_IJNS7_ILi128EEENS7_ILi160EEESA_EEELi128ENS_12float_e4m3_tEfNS_4arch4Sm90ELb1ELb0ELb0ELb0ELb1ELb0ELb0ELb1ELb1ELb1ELb0ELb0EEENS1_21CollectiveEpilogueFwdINS6_IJSA_SA_SB_EEES9_NS_10bfloat16_tESF_Li256ELb0ELb1ELb0ELb1EEENS1_30DynamicPersistentTileSchedulerILi256ELi128ELb0ELb1ELb1EEEEEEEEEvNT_6ParamsE)
        /*1058*/ 	.short	0x0210
        /*105a*/ 	.short	0x0af0


	//----- nvinfo : EIATTR_SW_WAR
	.align		4
.L_275:
        /*105c*/ 	.byte	0x04, 0x36
        /*105e*/ 	.short	(.L_277 - .L_276)
.L_276:
        /*1060*/ 	.word	0x00000008
.L_277:


//--------------------- .nv.info._ZN7cutlass13device_kernelIN5flash11enable_sm90INS1_16FlashAttnFwdSm90INS1_25CollectiveMainloopFwdSm90ILi2EN4cute5tupleIJNS5_1CILi1EEES8_S8_EEENS6_IJNS7_ILi128EEENS7_ILi160EEESA_EEELi128ENS_12float_e4m3_tEfNS_4arch4Sm90ELb1ELb0ELb0ELb1ELb1ELb0ELb0ELb1ELb1ELb1ELb0ELb0EEENS1_21CollectiveEpilogueFwdINS6_IJSA_SA_SB_EEES9_NS_10bfloat16_tESF_Li256ELb1ELb1ELb0ELb1EEENS1_36VarlenDynamicPersistentTileSchedulerILi128ELi160ELi256ELi128ELb0ELb1ELb1ELb1ELb1ELb1EEEEEEEEEvNT_6ParamsE --------------------------
	.section	.nv.info._ZN7cutlass13device_kernelIN5flash11enable_sm90INS1_16FlashAttnFwdSm90INS1_25CollectiveMainloopFwdSm90ILi2EN4cute5tupleIJNS5_1CILi1EEES8_S8_EEENS6_IJNS7_ILi128EEENS7_ILi160EEESA_EEELi128ENS_12float_e4m3_tEfNS_4arch4Sm90ELb1ELb0ELb0ELb1ELb1ELb0ELb0ELb1ELb1ELb1ELb0ELb0EEENS1_21CollectiveEpilogueFwdINS6_IJSA_SA_SB_EEES9_NS_10bfloat16_tESF_Li256ELb1ELb1ELb0ELb1EEENS1_36VarlenDynamicPersistentTileSchedulerILi128ELi160ELi256ELi128ELb0ELb1ELb1ELb1ELb1ELb1EEEEEEEEEvNT_6ParamsE,"",@"SHT_CUDA_INFO"
	.sectionflags	@""
	.align	4


	//----- nvinfo : EIATTR_CUDA_API_VERSION
	.align		4
        /*0000*/ 	.byte	0x04, 0x37
        /*0002*/ 	.short	(.L_279 - .L_278)
.L_278:
        /*0004*/ 	.word	0x00000082


	//----- nvinfo : EIATTR_KPARAM_INFO
	.align		4
.L_279:
        /*0008*/ 	.byte	0x04, 0x17
        /*000a*/ 	.short	(.L_281 - .L_280)
.L_280:
        /*000c*/ 	.word	0x00000000
        /*0010*/ 	.short	0x0000
        /*0012*/ 	.short	0x0070
        /*0014*/ 	.byte	0x00, 0xf0, 0x01, 0x2a


	//----- nvinfo : EIATTR_SPARSE_MMA_MASK
	.align		4
.L_281:
        /*0018*/ 	.byte	0x03, 0x50
        /*001a*/ 	.short	0x0000


	//----- nvinfo : EIATTR_MAXREG_COUNT
	.align		4
        /*001c*/ 	.byte	0x03, 0x1b
        /*001e*/ 	.short	0x00a8


	//----- nvinfo : EIATTR_NUM_BARRIERS
	.align		4
        /*0020*/ 	.byte	0x02, 0x4c
        /*0022*/ 	.byte	0x10
	.zero		1


	//----- nvinfo : EIATTR_EXTERNS
	.align		4
        /*0024*/ 	.byte	0x04, 0x0f
        /*0026*/ 	.short	(.L_283 - .L_282)


	//   ....[0]....
	.align		4
.L_282:
        /*0028*/ 	.word	index@(__assertfail)


	//----- nvinfo : EIATTR_ANNOTATIONS
	.align		4
.L_283:
        /*002c*/ 	.byte	0x04, 0x55
        /*002e*/ 	.short	(.L_285 - .L_284)


	//   ....[0]....
.L_284:
        /* <DEDUP_REMOVED lines=14> */


	//----- nvinfo : EIATTR_MERCURY_ISA_VERSION
	.align		4
.L_285:
        /*00f8*/ 	.byte	0x03, 0x5f
        /*00fa*/ 	.short	0x0101


	//----- nvinfo : EIATTR_UNUSED_LOAD_BYTE_OFFSET
	.align		4
        /*00fc*/ 	.byte	0x04, 0x44
        /*00fe*/ 	.short	(.L_287 - .L_286)


	//   ....[0]....
.L_286:
        /*0100*/ 	.word	0x00000980
        /*0104*/ 	.word	0x0000fff0


	//   ....[1]....
        /*0108*/ 	.word	0x0000b310
        /*010c*/ 	.word	0x0000fff0


	//----- nvinfo : EIATTR_INT_WARP_WIDE_INSTR_OFFSETS
	.align		4
.L_287:
        /*0110*/ 	.byte	0x04, 0x31
        /*0112*/ 	.short	(.L_289 - .L_288)


	//   ....[0]....
.L_288:
        /*0114*/ 	.word	0x000000c0


	//   ....[1]....
        /*0118*/ 	.word	0x000000d0


	//   ....[2]....
        /*011c*/ 	.word	0x00000170


	//   ....[3]....
        /*0120*/ 	.word	0x0000f040


	//   ....[4]....
        /*0124*/ 	.word	0x0000f0d0


	//   ....[5]....
        /*0128*/ 	.word	0x00013180


	//   ....[6]....
        /*012c*/ 	.word	0x00013210


	//----- nvinfo : EIATTR_COOP_GROUP_MASK_REGIDS
	.align		4
.L_289:
        /*0130*/ 	.byte	0x04, 0x29
        /*0132*/ 	.short	(.L_291 - .L_290)


	//   ....[0]....
.L_290:
        /*0134*/ 	.word	0xffffffff


	//   ....[1]....
        /*0138*/ 	.word	0xffffffff


	//   ....[2]....
        /*013c*/ 	.word	0xffffffff


	//   ....[3]....
        /*0140*/ 	.word	0xffffffff


	//   ....[4]....
        /*0144*/ 	.word	0xffffffff


	//   ....[5]....
        /*0148*/ 	.word	0xffffffff


	//   ....[6]....
        /*014c*/ 	.word	0xffffffff


	//   ....[7]....
        /*0150*/ 	.word	0xffffffff


	//   ....[8]....
        /*0154*/ 	.word	0xffffffff


	//   ....[9]....
        /*0158*/ 	.word	0xffffffff


	//   ....[10]....
        /*015c*/ 	.word	0xffffffff


	//   ....[11]....
        /*0160*/ 	.word	0xffffffff


	//   ....[12]....
        /*0164*/ 	.word	0xffffffff


	//   ....[13]....
        /*0168*/ 	.word	0xffffffff


	//   ....[14]....
        /*016c*/ 	.word	0xffffffff


	//   ....[15]....
        /*0170*/ 	.word	0xffffffff


	//   ....[16]....
        /*0174*/ 	.word	0xffffffff


	//   ....[17]....
        /*0178*/ 	.word	0xffffffff


	//   ....[18]....
        /*017c*/ 	.word	0xffffffff


	//   ....[19]....
        /*0180*/ 	.word	0xffffffff


	//   ....[20]....
        /*0184*/ 	.word	0xffffffff


	//   ....[21]....
        /*0188*/ 	.word	0xffffffff


	//   ....[22]....
        /*018c*/ 	.word	0xffffffff


	//   ....[23]....
        /*0190*/ 	.word	0xffffffff


	//   ....[24]....
        /*0194*/ 	.word	0xffffffff


	//   ....[25]....
        /*0198*/ 	.word	0xffffffff


	//   ....[26]....
        /*019c*/ 	.word	0xffffffff


	//   ....[27]....
        /*01a0*/ 	.word	0xffffffff


	//   ....[28]....
        /*01a4*/ 	.word	0xffffffff


	//   ....[29]....
        /*01a8*/ 	.word	0xffffffff


	//   ....[30]....
        /*01ac*/ 	.word	0xffffffff


	//   ....[31]....
        /*01b0*/ 	.word	0xffffffff


	//   ....[32]....
        /*01b4*/ 	.word	0xffffffff


	//   ....[33]....
        /*01b8*/ 	.word	0xffffffff


	//   ....[34]....
        /*01bc*/ 	.word	0xffffffff


	//   ....[35]....
        /*01c0*/ 	.word	0xffffffff


	//   ....[36]....
        /*01c4*/ 	.word	0xffffffff


	//   ....[37]....
        /*01c8*/ 	.word	0xffffffff


	//   ....[38]....
        /*01cc*/ 	.word	0xffffffff


	//   ....[39]....
        /*01d0*/ 	.word	0xffffffff


	//   ....[40]....
        /*01d4*/ 	.word	0xffffffff


	//   ....[41]....
        /*01d8*/ 	.word	0xffffffff


	//   ....[42]....
        /*01dc*/ 	.word	0xffffffff


	//   ....[43]....
        /*01e0*/ 	.word	0xffffffff


	//   ....[44]....
        /*01e4*/ 	.word	0xffffffff


	//   ....[45]....
        /*01e8*/ 	.word	0xffffffff


	//   ....[46]....
        /*01ec*/ 	.word	0xffffffff


	//   ....[47]....
        /*01f0*/ 	.word	0xffffffff


	//   ....[48]....
        /*01f4*/ 	.word	0xffffffff


	//   ....[49]....
        /*01f8*/ 	.word	0xffffffff


	//   ....[50]....
        /*01fc*/ 	.word	0xffffffff


	//   ....[51]....
        /*0200*/ 	.word	0xffffffff


	//   ....[52]....
        /*0204*/ 	.word	0xffffffff


	//   ....[53]....
        /*0208*/ 	.word	0xffffffff


	//   ....[54]....
        /*020c*/ 	.word	0xffffffff


	//   ....[55]....
        /*0210*/ 	.word	0xffffffff


	//   ....[56]....
        /*0214*/ 	.word	0xffffffff


	//   ....[57]....
        /*0218*/ 	.word	0xffffffff


	//   ....[58]....
        /*021c*/ 	.word	0xffffffff


	//   ....[59]....
        /*0220*/ 	.word	0xffffffff


	//   ....[60]....
        /*0224*/ 	.word	0xffffffff


	//   ....[61]....
        /*0228*/ 	.word	0xffffffff


	//   ....[62]....
        /*022c*/ 	.word	0xffffffff


	//   ....[63]....
        /*0230*/ 	.word	0xffffffff


	//   ....[64]....
        /*0234*/ 	.word	0xffffffff


	//   ....[65]....
        /*0238*/ 	.word	0xffffffff


	//   ....[66]....
        /*023c*/ 	.word	0xffffffff


	//   ....[67]....
        /*0240*/ 	.word	0xffffffff


	//   ....[68]....
        /*0244*/ 	.word	0xffffffff


	//   ....[69]....
        /*0248*/ 	.word	0xffffffff


	//   ....[70]....
        /*024c*/ 	.word	0xffffffff


	//   ....[71]....
        /*0250*/ 	.word	0xffffffff


	//   ....[72]....
        /*0254*/ 	.word	0xffffffff


	//   ....[73]....
        /*0258*/ 	.word	0xffffffff


	//   ....[74]....
        /*025c*/ 	.word	0xffffffff


	//   ....[75]....
        /*0260*/ 	.word	0xffffffff


	//   ....[76]....
        /*0264*/ 	.word	0xffffffff


	//   ....[77]....
        /*0268*/ 	.word	0xffffffff


	//   ....[78]....
        /*026c*/ 	.word	0xffffffff


	//   ....[79]....
        /*0270*/ 	.word	0xffffffff


	//   ....[80]....
        /*0274*/ 	.word	0xffffffff


	//   ....[81]....
        /*0278*/ 	.word	0xffffffff


	//   ....[82]....
        /*027c*/ 	.word	0xffffffff


	//   ....[83]....
        /*0280*/ 	.word	0xffffffff


	//   ....[84]....
        /*0284*/ 	.word	0xffffffff


	//   ....[85]....
        /*0288*/ 	.word	0xffffffff


	//   ....[86]....
        /*028c*/ 	.word	0xffffffff


	//   ....[87]....
        /*0290*/ 	.word	0xffffffff


	//   ....[88]....
        /*0294*/ 	.word	0xffffffff


	//   ....[89]....
        /*0298*/ 	.word	0xffffffff


	//   ....[90]....
        /*029c*/ 	.word	0xffffffff


	//   ....[91]....
        /*02a0*/ 	.word	0xffffffff


	//   ....[92]....
        /*02a4*/ 	.word	0xffffffff


	//   ....[93]....
        /*02a8*/ 	.word	0xffffffff


	//   ....[94]....
        /*02ac*/ 	.word	0xffffffff


	//   ....[95]....
        /*02b0*/ 	.word	0xffffffff


	//   ....[96]....
        /*02b4*/ 	.word	0xffffffff


	//   ....[97]....
        /*02b8*/ 	.word	0xffffffff


	//   ....[98]....
        /*02bc*/ 	.word	0xffffffff


	//   ....[99]....
        /*02c0*/ 	.word	0xffffffff


	//   ....[100]....
        /*02c4*/ 	.word	0xffffffff


	//   ....[101]....
        /*02c8*/ 	.word	0xffffffff


	//   ....[102]....
        /*02cc*/ 	.word	0xffffffff


	//   ....[103]....
        /*02d0*/ 	.word	0xffffffff


	//   ....[104]....
        /*02d4*/ 	.word	0xffffffff


	//   ....[105]....
        /*02d8*/ 	.word	0xffffffff


	//   ....[106]....
        /*02dc*/ 	.word	0xffffffff


	//   ....[107]....
        /*02e0*/ 	.word	0xffffffff


	//   ....[108]....
        /*02e4*/ 	.word	0xffffffff


	//   ....[109]....
        /*02e8*/ 	.word	0xffffffff


	//   ....[110]....
        /*02ec*/ 	.word	0xffffffff


	//   ....[111]....
        /*02f0*/ 	.word	0xffffffff


	//   ....[112]....
        /*02f4*/ 	.word	0xffffffff


	//   ....[113]....
        /*02f8*/ 	.word	0xffffffff


	//   ....[114]....
        /*02fc*/ 	.word	0xffffffff


	//   ....[115]....
        /*0300*/ 	.word	0xffffffff


	//   ....[116]....
        /*0304*/ 	.word	0xffffffff


	//   ....[117]....
        /*0308*/ 	.word	0xffffffff


	//   ....[118]....
        /*030c*/ 	.word	0xffffffff


	//   ....[119]....
        /*0310*/ 	.word	0xffffffff


	//   ....[120]....
        /*0314*/ 	.word	0xffffffff


	//   ....[121]....
        /*0318*/ 	.word	0xffffffff


	//   ....[122]....
        /*031c*/ 	.word	0xffffffff


	//   ....[123]....
        /*0320*/ 	.word	0xffffffff


	//   ....[124]....
        /*0324*/ 	.word	0xffffffff


	//   ....[125]....
        /*0328*/ 	.word	0xffffffff


	//   ....[126]....
        /*032c*/ 	.word	0xffffffff


	//   ....[127]....
        /*0330*/ 	.word	0xffffffff


	//   ....[128]....
        /*0334*/ 	.word	0xffffffff


	//   ....[129]....
        /*0338*/ 	.word	0xffffffff


	//   ....[130]....
        /*033c*/ 	.word	0xffffffff


	//   ....[131]....
        /*0340*/ 	.word	0xffffffff


	//   ....[132]....
        /*0344*/ 	.word	0xffffffff


	//   ....[133]....
        /*0348*/ 	.word	0xffffffff


	//   ....[134]....
        /*034c*/ 	.word	0xffffffff


	//   ....[135]....
        /*0350*/ 	.word	0xffffffff


	//   ....[136]....
        /*0354*/ 	.word	0xffffffff


	//   ....[137]....
        /*0358*/ 	.word	0xffffffff


	//   ....[138]....
        /*035c*/ 	.word	0xffffffff


	//   ....[139]....
        /*0360*/ 	.word	0xffffffff


	//   ....[140]....
        /*0364*/ 	.word	0xffffffff


	//   ....[141]....
        /*0368*/ 	.word	0xffffffff


	//   ....[142]....
        /*036c*/ 	.word	0xffffffff


	//   ....[143]....
        /*0370*/ 	.word	0xffffffff


	//   ....[144]....
        /*0374*/ 	.word	0xffffffff


	//   ....[145]....
        /*0378*/ 	.word	0xffffffff


	//   ....[146]....
        /*037c*/ 	.word	0xffffffff


	//   ....[147]....
        /*0380*/ 	.word	0xffffffff


	//   ....[148]....
        /*0384*/ 	.word	0xffffffff


	//   ....[149]....
        /*0388*/ 	.word	0xffffffff


	//   ....[150]....
        /*038c*/ 	.word	0xffffffff


	//   ....[151]....
        /*0390*/ 	.word	0xffffffff


	//   ....[152]....
        /*0394*/ 	.word	0xffffffff


	//   ....[153]....
        /*0398*/ 	.word	0xffffffff


	//   ....[154]....
        /*039c*/ 	.word	0xffffffff


	//   ....[155]....
        /*03a0*/ 	.word	0xffffffff


	//   ....[156]....
        /*03a4*/ 	.word	0xffffffff


	//   ....[157]....
        /*03a8*/ 	.word	0xffffffff


	//   ....[158]....
        /*03ac*/ 	.word	0xffffffff


	//   ....[159]....
        /*03b0*/ 	.word	0xffffffff


	//   ....[160]....
        /*03b4*/ 	.word	0xffffffff


	//   ....[161]....
        /*03b8*/ 	.word	0xffffffff


	//   ....[162]....
        /*03bc*/ 	.word	0xffffffff


	//   ....[163]....
        /*03c0*/ 	.word	0xffffffff


	//   ....[164]....
        /*03c4*/ 	.word	0xffffffff


	//   ....[165]....
        /*03c8*/ 	.word	0xffffffff


	//   ....[166]....
        /*03cc*/ 	.word	0xffffffff


	//   ....[167]....
        /*03d0*/ 	.word	0xffffffff


	//   ....[168]....
        /*03d4*/ 	.word	0xffffffff


	//   ....[169]....
        /*03d8*/ 	.word	0xffffffff


	//   ....[170]....
        /*03dc*/ 	.word	0xffffffff


	//   ....[171]....
        /*03e0*/ 	.word	0xffffffff


	//   ....[172]....
        /*03e4*/ 	.word	0xffffffff


	//   ....[173]....
        /*03e8*/ 	.word	0xffffffff


	//   ....[174]....
        /*03ec*/ 	.word	0xffffffff


	//   ....[175]....
        /*03f0*/ 	.word	0xffffffff


	//   ....[176]....
        /*03f4*/ 	.word	0xffffffff


	//   ....[177]....
        /*03f8*/ 	.word	0xffffffff


	//   ....[178]....
        /*03fc*/ 	.word	0xffffffff


	//   ....[179]....
        /*0400*/ 	.word	0xffffffff


	//   ....[180]....
        /*0404*/ 	.word	0xffffffff


	//   ....[181]....
        /*0408*/ 	.word	0xffffffff


	//   ....[182]....
        /*040c*/ 	.word	0xffffffff


	//   ....[183]....
        /*0410*/ 	.word	0xffffffff


	//   ....[184]....
        /*0414*/ 	.word	0xffffffff


	//   ....[185]....
        /*0418*/ 	.word	0xffffffff


	//   ....[186]....
        /*041c*/ 	.word	0xffffffff


	//   ....[187]....
        /*0420*/ 	.word	0xffffffff


	//   ....[188]....
        /*0424*/ 	.word	0xffffffff


	//   ....[189]....
        /*0428*/ 	.word	0xffffffff


	//   ....[190]....
        /*042c*/ 	.word	0xffffffff


	//   ....[191]....
        /*0430*/ 	.word	0xffffffff


	//   ....[192]....
        /*0434*/ 	.word	0xffffffff


	//   ....[193]....
        /*0438*/ 	.word	0xffffffff


	//   ....[194]....
        /*043c*/ 	.word	0xffffffff


	//   ....[195]....
        /*0440*/ 	.word	0xffffffff


	//   ....[196]....
        /*0444*/ 	.word	0xffffffff


	//   ....[197]....
        /*0448*/ 	.word	0xffffffff


	//   ....[198]....
        /*044c*/ 	.word	0xffffffff


	//   ....[199]....
        /*0450*/ 	.word	0xffffffff


	//   ....[200]....
        /*0454*/ 	.word	0xffffffff


	//   ....[201]....
        /*0458*/ 	.word	0xffffffff


	//   ....[202]....
        /*045c*/ 	.word	0xffffffff


	//   ....[203]....
        /*0460*/ 	.word	0xffffffff


	//   ....[204]....
        /*0464*/ 	.word	0xffffffff


	//   ....[205]....
        /*0468*/ 	.word	0xffffffff


	//   ....[206]....
        /*046c*/ 	.word	0xffffffff


	//   ....[207]....
        /*0470*/ 	.word	0xffffffff


	//   ....[208]....
        /*0474*/ 	.word	0xffffffff


	//   ....[209]....
        /*0478*/ 	.word	0x0500000f


	//   ....[210]....
        /*047c*/ 	.word	0x0500000f


	//   ....[211]....
        /*0480*/ 	.word	0x0500000f


	//   ....[212]....
        /*0484*/ 	.word	0x0500000f


	//   ....[213]....
        /*0488*/ 	.word	0x0500000f


	//   ....[214]....
        /*048c*/ 	.word	0x0500000f


	//   ....[215]....
        /*0490*/ 	.word	0x0500000f


	//   ....[216]....
        /*0494*/ 	.word	0x0500000f


	//   ....[217]....
        /*0498*/ 	.word	0x0500000f


	//   ....[218]....
        /*049c*/ 	.word	0x0500000f


	//   ....[219]....
        /*04a0*/ 	.word	0x0500000f


	//   ....[220]....
        /*04a4*/ 	.word	0x0500000f


	//   ....[221]....
        /*04a8*/ 	.word	0x0500000f


	//   ....[222]....
        /*04ac*/ 	.word	0x0500000f


	//   ....[223]....
        /*04b0*/ 	.word	0x0500000f


	//   ....[224]....
        /*04b4*/ 	.word	0x0500000f


	//   ....[225]....
        /*04b8*/ 	.word	0x0500000f


	//   ....[226]....
        /*04bc*/ 	.word	0x0500000f


	//   ....[227]....
        /*04c0*/ 	.word	0x0500000f


	//   ....[228]....
        /*04c4*/ 	.word	0x0500000f


	//   ....[229]....
        /*04c8*/ 	.word	0x0500000f


	//   ....[230]....
        /*04cc*/ 	.word	0x0500000f


	//   ....[231]....
        /*04d0*/ 	.word	0x0500000f


	//   ....[232]....
        /*04d4*/ 	.word	0x0500000f


	//   ....[233]....
        /*04d8*/ 	.word	0x0500000f


	//   ....[234]....
        /*04dc*/ 	.word	0x0500000f


	//   ....[235]....
        /*04e0*/ 	.word	0x0500000f


	//   ....[236]....
        /*04e4*/ 	.word	0x0500000f


	//   ....[237]....
        /*04e8*/ 	.word	0x0500000f


	//   ....[238]....
        /*04ec*/ 	.word	0x0500000f


	//   ....[239]....
        /*04f0*/ 	.word	0x0500000f


	//   ....[240]....
        /*04f4*/ 	.word	0x0500000f


	//   ....[241]....
        /*04f8*/ 	.word	0x0500000f


	//   ....[242]....
        /*04fc*/ 	.word	0x0500000f


	//   ....[243]....
        /*0500*/ 	.word	0x0500000f


	//   ....[244]....
        /*0504*/ 	.word	0x0500000f


	//   ....[245]....
        /*0508*/ 	.word	0x0500000f


	//   ....[246]....
        /*050c*/ 	.word	0x0500000f


	//   ....[247]....
        /*0510*/ 	.word	0x0500000f


	//   ....[248]....
        /*0514*/ 	.word	0x0500000f


	//   ....[249]....
        /*0518*/ 	.word	0x0500000f


	//   ....[250]....
        /*051c*/ 	.word	0x0500000f


	//   ....[251]....
        /*0520*/ 	.word	0x0500000f


	//   ....[252]....
        /*0524*/ 	.word	0x0500000f


	//   ....[253]....
        /*0528*/ 	.word	0x0500000f


	//   ....[254]....
        /*052c*/ 	.word	0x0500000f


	//   ....[255]....
        /*0530*/ 	.word	0x0500000f


	//   ....[0]....
        /*0534*/ 	.word	0x0500000f


	//   ....[1]....
        /*0538*/ 	.word	0x0500000f


	//   ....[2]....
        /*053c*/ 	.word	0x0500000f


	//   ....[3]....
        /*0540*/ 	.word	0x0500000f


	//   ....[4]....
        /*0544*/ 	.word	0x0500000f


	//   ....[5]....
        /*0548*/ 	.word	0x0500000f


	//   ....[6]....
        /*054c*/ 	.word	0x0500000f


	//   ....[7]....
        /*0550*/ 	.word	0x0500000f


	//   ....[8]....
        /*0554*/ 	.word	0x0500000f


	//   ....[9]....
        /*0558*/ 	.word	0x0500000f


	//   ....[10]....
        /*055c*/ 	.word	0x0500000f


	//   ....[11]....
        /*0560*/ 	.word	0x0500000f


	//   ....[12]....
        /*0564*/ 	.word	0x0500000f


	//   ....[13]....
        /*0568*/ 	.word	0x0500000f


	//   ....[14]....
        /*056c*/ 	.word	0x0500000f


	//   ....[15]....
        /*0570*/ 	.word	0x0500000f


	//   ....[16]....
        /*0574*/ 	.word	0x0500000f


	//   ....[17]....
        /*0578*/ 	.word	0x0500000f


	//   ....[18]....
        /*057c*/ 	.word	0x0500000f


	//   ....[19]....
        /*0580*/ 	.word	0x0500000f


	//   ....[20]....
        /*0584*/ 	.word	0x0500000f


	//   ....[21]....
        /*0588*/ 	.word	0x0500000f


	//   ....[22]....
        /*058c*/ 	.word	0x0500000f


	//   ....[23]....
        /*0590*/ 	.word	0x0500000f


	//   ....[24]....
        /*0594*/ 	.word	0x0500000f


	//   ....[25]....
        /*0598*/ 	.word	0x0500000f


	//   ....[26]....
        /*059c*/ 	.word	0x0500000f


	//   ....[27]....
        /*05a0*/ 	.word	0x0500000f


	//   ....[28]....
        /*05a4*/ 	.word	0x0500000f


	//   ....[29]....
        /*05a8*/ 	.word	0x0500000f


	//   ....[30]....
        /*05ac*/ 	.word	0x0500000f


	//   ....[31]....
        /*05b0*/ 	.word	0x0500000f


	//   ....[32]....
        /*05b4*/ 	.word	0x0500000f


	//   ....[33]....
        /*05b8*/ 	.word	0x0500000f


	//   ....[34]....
        /*05bc*/ 	.word	0x0500000f


	//   ....[35]....
        /*05c0*/ 	.word	0x0500000f


	//   ....[36]....
        /*05c4*/ 	.word	0x0500000f


	//   ....[37]....
        /*05c8*/ 	.word	0x0500000f


	//   ....[38]....
        /*05cc*/ 	.word	0x0500000f


	//   ....[39]....
        /*05d0*/ 	.word	0x0500000f


	//   ....[40]....
        /*05d4*/ 	.word	0x0500000f


	//   ....[41]....
        /*05d8*/ 	.word	0x0500000f


	//   ....[42]....
        /*05dc*/ 	.word	0x0500000f


	//   ....[43]....
        /*05e0*/ 	.word	0x0500000f


	//   ....[44]....
        /*05e4*/ 	.word	0x0500000f


	//   ....[45]....
        /*05e8*/ 	.word	0x0500000f


	//   ....[46]....
        /*05ec*/ 	.word	0x0500000f


	//   ....[47]....
        /*05f0*/ 	.word	0x0500000f


	//   ....[48]....
        /*05f4*/ 	.word	0x0500000f


	//   ....[49]....
        /*05f8*/ 	.word	0x0500000f


	//   ....[50]....
        /*05fc*/ 	.word	0x0500000f


	//----- nvinfo : EIATTR_COOP_GROUP_INSTR_OFFSETS
	.align		4
.L_291:
        /*0600*/ 	.byte	0x04, 0x28
        /*0602*/ 	.short	(.L_293 - .L_292)


	//   ....[0]....
.L_292:
        /*0604*/ 	.word	0x00000080


	//   ....[1]....
        /*0608*/ 	.word	0x00000090


	//   ....[2]....
        /*060c*/ 	.word	0x000002d0


	//   ....[3]....
        /*0610*/ 	.word	0x00000430


	//   ....[4]....
        /*0614*/ 	.word	0x00000550


	//   ....[5]....
        /*0618*/ 	.word	0x000006b0


	//   ....[6]....
        /*061c*/ 	.word	0x00001870


	//   ....[7]....
        /*0620*/ 	.word	0x00002530


	//   ....[8]....
        /*0624*/ 	.word	0x00002560


	//   ....[9]....
        /*0628*/ 	.word	0x00002e30


	//   ....[10]....
        /*062c*/ 	.word	0x00002f00


	//   ....[11]....
        /*0630*/ 	.word	0x000039f0


	//   ....[12]....
        /*0634*/ 	.word	0x00003a40


	//   ....[13]....
        /*0638*/ 	.word	0x00005750


	//   ....[14]....
        /*063c*/ 	.word	0x00005770


	//   ....[15]....
        /*0640*/ 	.word	0x00005fa0


	//   ....[16]....
        /*0644*/ 	.word	0x000060a0


	//   ....[17]....
        /*0648*/ 	.word	0x00006ae0


	//   ....[18]....
        /*064c*/ 	.word	0x00006b50


	//   ....[19]....
        /*0650*/ 	.word	0x00009070


	//   ....[20]....
        /*0654*/ 	.word	0x00009080


	//   ....[21]....
        /*0658*/ 	.word	0x000090b0


	//   ....[22]....
        /*065c*/ 	.word	0x000090c0


	//   ....[23]....
        /*0660*/ 	.word	0x0000ab70


	//   ....[24]....
        /*0664*/ 	.word	0x0000ab80


	//   ....[25]....
        /*0668*/ 	.word	0x0000ac00


	//   ....[26]....
        /*066c*/ 	.word	0x0000ac10


	//   ....[27]....
        /*0670*/ 	.word	0x0000bb90


	//   ....[28]....
        /*0674*/ 	.word	0x0000bba0


	//   ....[29]....
        /*0678*/ 	.word	0x0000bbb0


	//   ....[30]....
        /*067c*/ 	.word	0x0000bbc0


	//   ....[31]....
        /*0680*/ 	.word	0x0000bbd0


	//   ....[32]....
        /*0684*/ 	.word	0x0000bbe0


	//   ....[33]....
        /*0688*/ 	.word	0x0000bbf0


	//   ....[34]....
        /*068c*/ 	.word	0x0000bc00


	//   ....[35]....
        /*0690*/ 	.word	0x0000bc30


	//   ....[36]....
        /*0694*/ 	.word	0x0000bc40


	//   ....[37]....
        /*0698*/ 	.word	0x0000bc70


	//   ....[38]....
        /*069c*/ 	.word	0x0000bc80


	//   ....[39]....
        /*06a0*/ 	.word	0x0000bcb0


	//   ....[40]....
        /*06a4*/ 	.word	0x0000bcc0


	//   ....[41]....
        /*06a8*/ 	.word	0x0000bcf0


	//   ....[42]....
        /*06ac*/ 	.word	0x0000bd00


	//   ....[43]....
        /*06b0*/ 	.word	0x0000bd30


	//   ....[44]....
        /*06b4*/ 	.word	0x0000bd40


	//   ....[45]....
        /*06b8*/ 	.word	0x0000bd70


	//   ....[46]....
        /*06bc*/ 	.word	0x0000bd80


	//   ....[47]....
        /*06c0*/ 	.word	0x0000bda0


	//   ....[48]....
        /*06c4*/ 	.word	0x0000bdb0


	//   ....[49]....
        /*06c8*/ 	.word	0x0000bde0


	//   ....[50]....
        /*06cc*/ 	.word	0x0000be00


	//   ....[51]....
        /*06d0*/ 	.word	0x0000be10


	//   ....[52]....
        /*06d4*/ 	.word	0x0000be40


	//   ....[53]....
        /*06d8*/ 	.word	0x0000be90


	//   ....[54]....
        /*06dc*/ 	.word	0x0000bea0


	//   ....[55]....
        /*06e0*/ 	.word	0x0000bed0


	//   ....[56]....
        /*06e4*/ 	.word	0x0000bf00


	//   ....[57]....
        /*06e8*/ 	.word	0x0000bf20


	//   ....[58]....
        /*06ec*/ 	.word	0x0000bf30


	//   ....[59]....
        /*06f0*/ 	.word	0x0000c4d0


	//   ....[60]....
        /*06f4*/ 	.word	0x0000c510


	//   ....[61]....
        /*06f8*/ 	.word	0x0000c550


	//   ....[62]....
        /*06fc*/ 	.word	0x0000c590


	//   ....[63]....
        /*0700*/ 	.word	0x0000cb00


	//   ....[64]....
        /*0704*/ 	.word	0x0000cb40


	//   ....[65]....
        /*0708*/ 	.word	0x0000cc00


	//   ....[66]....
        /*070c*/ 	.word	0x0000cc20


	//   ....[67]....
        /*0710*/ 	.word	0x0000cce0


	//   ....[68]....
        /*0714*/ 	.word	0x0000cd00


	//   ....[69]....
        /*0718*/ 	.word	0x0000cdd0


	//   ....[70]....
        /*071c*/ 	.word	0x0000cdf0


	//   ....[71]....
        /*0720*/ 	.word	0x0000d6b0


	//   ....[72]....
        /*0724*/ 	.word	0x0000d6d0


	//   ....[73]....
        /*0728*/ 	.word	0x0000d790


	//   ....[74]....
        /*072c*/ 	.word	0x0000d7b0


	//   ....[75]....
        /*0730*/ 	.word	0x0000d870


	//   ....[76]....
        /*0734*/ 	.word	0x0000d890


	//   ....[77]....
        /*0738*/ 	.word	0x0000d960


	//   ....[78]....
        /*073c*/ 	.word	0x0000d980


	//   ....[79]....
        /*0740*/ 	.word	0x0000dac0


	//   ....[80]....
        /*0744*/ 	.word	0x0000dc70


	//   ....[81]....
        /*0748*/ 	.word	0x0000dca0


	//   ....[82]....
        /*074c*/ 	.word	0x0000dcd0


	//   ....[83]....
        /*0750*/ 	.word	0x0000dd00


	//   ....[84]....
        /*0754*/ 	.word	0x0000dd30


	//   ....[85]....
        /*0758*/ 	.word	0x0000dd70


	//   ....[86]....
        /*075c*/ 	.word	0x0000dec0


	//   ....[87]....
        /*0760*/ 	.word	0x0000def0


	//   ....[88]....
        /*0764*/ 	.word	0x0000df20


	//   ....[89]....
        /*0768*/ 	.word	0x0000df50


	//   ....[90]....
        /*076c*/ 	.word	0x0000df80


	//   ....[91]....
        /*0770*/ 	.word	0x0000dfc0


	//   ....[92]....
        /*0774*/ 	.word	0x0000e040


	//   ....[93]....
        /*0778*/ 	.word	0x0000e0e0


	//   ....[94]....
        /*077c*/ 	.word	0x0000e180


	//   ....[95]....
        /*0780*/ 	.word	0x0000ff40


	//   ....[96]....
        /*0784*/ 	.word	0x0000ff70


	//   ....[97]....
        /*0788*/ 	.word	0x00010010


	//   ....[98]....
        /*078c*/ 	.word	0x00010020


	//   ....[99]....
        /*0790*/ 	.word	0x00010070


	//   ....[100]....
        /*0794*/ 	.word	0x00010080


	//   ....[101]....
        /*0798*/ 	.word	0x000100d0


	//   ....[102]....
        /*079c*/ 	.word	0x000100e0


	//   ....[103]....
        /*07a0*/ 	.word	0x00010130


	//   ....[104]....
        /*07a4*/ 	.word	0x00010140


	//   ....[105]....
        /*07a8*/ 	.word	0x00010190


	//   ....[106]....
        /*07ac*/ 	.word	0x000101a0


	//   ....[107]....
        /*07b0*/ 	.word	0x000101f0


	//   ....[108]....
        /*07b4*/ 	.word	0x00010200


	//   ....[109]....
        /*07b8*/ 	.word	0x00010210


	//   ....[110]....
        /*07bc*/ 	.word	0x00010260


	//   ....[111]....
        /*07c0*/ 	.word	0x000102b0


	//   ....[112]....
        /*07c4*/ 	.word	0x000102c0


	//   ....[113]....
        /*07c8*/ 	.word	0x000102d0


	//   ....[114]....
        /*07cc*/ 	.word	0x00010330


	//   ....[115]....
        /*07d0*/ 	.word	0x000107c0


	//   ....[116]....
        /*07d4*/ 	.word	0x000107f0


	//   ....[117]....
        /*07d8*/ 	.word	0x00010820


	//   ....[118]....
        /*07dc*/ 	.word	0x00010870


	//   ....[119]....
        /*07e0*/ 	.word	0x00010890


	//   ....[120]....
        /*07e4*/ 	.word	0x000108f0


	//   ....[121]....
        /*07e8*/ 	.word	0x00010930


	//   ....[122]....
        /*07ec*/ 	.word	0x00010960


	//   ....[123]....
        /*07f0*/ 	.word	0x000109b0


	//   ....[124]....
        /*07f4*/ 	.word	0x000109e0


	//   ....[125]....
        /*07f8*/ 	.word	0x00010a30


	//   ....[126]....
        /*07fc*/ 	.word	0x00010a50


	//   ....[127]....
        /*0800*/ 	.word	0x00010aa0


	//   ....[128]....
        /*0804*/ 	.word	0x00010ac0


	//   ....[129]....
        /*0808*/ 	.word	0x00010ad0


	//   ....[130]....
        /*080c*/ 	.word	0x00010b10


	//   ....[131]....
        /*0810*/ 	.word	0x00010b70


	//   ....[132]....
        /*0814*/ 	.word	0x00010b90


	//   ....[133]....
        /*0818*/ 	.word	0x00010bb0


	//   ....[134]....
        /*081c*/ 	.word	0x00010c00


	//   ....[135]....
        /*0820*/ 	.word	0x00011300


	//   ....[136]....
        /*0824*/ 	.word	0x00011330


	//   ....[137]....
        /*0828*/ 	.word	0x00011360


	//   ....[138]....
        /*082c*/ 	.word	0x000113a0


	//   ....[139]....
        /*0830*/ 	.word	0x000113f0


	//   ....[140]....
        /*0834*/ 	.word	0x00011410


	//   ....[141]....
        /*0838*/ 	.word	0x00011460


	//   ....[142]....
        /*083c*/ 	.word	0x00011480


	//   ....[143]....
        /*0840*/ 	.word	0x000114d0


	//   ....[144]....
        /*0844*/ 	.word	0x000114f0


	//   ....[145]....
        /*0848*/ 	.word	0x00011540


	//   ....[146]....
        /*084c*/ 	.word	0x00011560


	//   ....[147]....
        /*0850*/ 	.word	0x000115b0


	//   ....[148]....
        /*0854*/ 	.word	0x000115d0


	//   ....[149]....
        /*0858*/ 	.word	0x00011610


	//   ....[150]....
        /*085c*/ 	.word	0x00011630


	//   ....[151]....
        /*0860*/ 	.word	0x00011f60


	//   ....[152]....
        /*0864*/ 	.word	0x00011f80


	//   ....[153]....
        /*0868*/ 	.word	0x00011f90


	//   ....[154]....
        /*086c*/ 	.word	0x00011fa0


	//   ....[155]....
        /*0870*/ 	.word	0x00011fb0


	//   ....[156]....
        /*0874*/ 	.word	0x00011fc0


	//   ....[157]....
        /*0878*/ 	.word	0x00012010


	//   ....[158]....
        /*087c*/ 	.word	0x00012050


	//   ....[159]....
        /*0880*/ 	.word	0x00012080


	//   ....[160]....
        /*0884*/ 	.word	0x00012090


	//   ....[161]....
        /*0888*/ 	.word	0x000120d0


	//   ....[162]....
        /*088c*/ 	.word	0x000120e0


	//   ....[163]....
        /*0890*/ 	.word	0x00012120


	//   ....[164]....
        /*0894*/ 	.word	0x00012130


	//   ....[165]....
        /*0898*/ 	.word	0x00012170


	//   ....[166]....
        /*089c*/ 	.word	0x00012180


	//   ....[167]....
        /*08a0*/ 	.word	0x00012190


	//   ....[168]....
        /*08a4*/ 	.word	0x000121a0


	//   ....[169]....
        /*08a8*/ 	.word	0x000121b0


	//   ....[170]....
        /*08ac*/ 	.word	0x00012250


	//   ....[171]....
        /*08b0*/ 	.word	0x00012610


	//   ....[172]....
        /*08b4*/ 	.word	0x00012620


	//   ....[173]....
        /*08b8*/ 	.word	0x00012630


	//   ....[174]....
        /*08bc*/ 	.word	0x00012640


	//   ....[175]....
        /*08c0*/ 	.word	0x00012650


	//   ....[176]....
        /*08c4*/ 	.word	0x00012660


	//   ....[177]....
        /*08c8*/ 	.word	0x00012680


	//   ....[178]....
        /*08cc*/ 	.word	0x000126d0


	//   ....[179]....
        /*08d0*/ 	.word	0x00012710


	//   ....[180]....
        /*08d4*/ 	.word	0x00012730


	//   ....[181]....
        /*08d8*/ 	.word	0x00012750


	//   ....[182]....
        /*08dc*/ 	.word	0x00012780


	//   ....[183]....
        /*08e0*/ 	.word	0x000127a0


	//   ....[184]....
        /*08e4*/ 	.word	0x000127d0


	//   ....[185]....
        /*08e8*/ 	.word	0x000127f0


	//   ....[186]....
        /*08ec*/ 	.word	0x00012820


	//   ....[187]....
        /*08f0*/ 	.word	0x00012830


	//   ....[188]....
        /*08f4*/ 	.word	0x00012840


	//   ....[189]....
        /*08f8*/ 	.word	0x00012850


	//   ....[190]....
        /*08fc*/ 	.word	0x00012860


	//   ....[191]....
        /*0900*/ 	.word	0x00013ad0


	//   ....[192]....
        /*0904*/ 	.word	0x00013b00


	//   ....[193]....
        /*0908*/ 	.word	0x00013b30


	//   ....[194]....
        /*090c*/ 	.word	0x00013b70


	//   ....[195]....
        /*0910*/ 	.word	0x00013b80


	//   ....[196]....
        /*0914*/ 	.word	0x00013bb0


	//   ....[197]....
        /*0918*/ 	.word	0x00013be0


	//   ....[198]....
        /*091c*/ 	.word	0x00013bf0


	//   ....[199]....
        /*0920*/ 	.word	0x00013d30


	//   ....[200]....
        /*0924*/ 	.word	0x00013d60


	//   ....[201]....
        /*0928*/ 	.word	0x00013d90


	//   ....[202]....
        /*092c*/ 	.word	0x00013dc0


	//   ....[203]....
        /*0930*/ 	.word	0x00013df0


	//   ....[204]....
        /*0934*/ 	.word	0x00013e30


	//   ....[205]....
        /*0938*/ 	.word	0x00013ee0


	//   ....[206]....
        /*093c*/ 	.word	0x00013f80


	//   ....[207]....
        /*0940*/ 	.word	0x00014030


	//   ....[208]....
        /*0944*/ 	.word	0x00014620


	//   ....[209]....
        /*0948*/ 	.word	0x00014c30


	//   ....[210]....
        /*094c*/ 	.word	0x00014d10


	//   ....[211]....
        /*0950*/ 	.word	0x00014e00


	//   ....[212]....
        /*0954*/ 	.word	0x00014e60


	//   ....[213]....
        /*0958*/ 	.word	0x00014f20


	//   ....[214]....
        /*095c*/ 	.word	0x00014f80


	//   ....[215]....
        /*0960*/ 	.word	0x00015040


	//   ....[216]....
        /*0964*/ 	.word	0x000150a0


	//   ....[217]....
        /*0968*/ 	.word	0x00015160


	//   ....[218]....
        /*096c*/ 	.word	0x000151c0


	//   ....[219]....
        /*0970*/ 	.word	0x00015280


	//   ....[220]....
        /*0974*/ 	.word	0x000152e0


	//   ....[221]....
        /*0978*/ 	.word	0x000153a0


	//   ....[222]....
        /*097c*/ 	.word	0x00015400


	//   ....[223]....
        /*0980*/ 	.word	0x000154c0


	//   ....[224]....
        /*0984*/ 	.word	0x00015520


	//   ....[225]....
        /*0988*/ 	.word	0x000155e0


	//   ....[226]....
        /*098c*/ 	.word	0x00015640


	//   ....[227]....
        /*0990*/ 	.word	0x00015700


	//   ....[228]....
        /*0994*/ 	.word	0x00015760


	//   ....[229]....
        /*0998*/ 	.word	0x00015830


	//   ....[230]....
        /*099c*/ 	.word	0x000159f0


	//   ....[231]....
        /*09a0*/ 	.word	0x00015a80


	//   ....[232]....
        /*09a4*/ 	.word	0x00015b50


	//   ....[233]....
        /*09a8*/ 	.word	0x00015ba0


	//   ....[234]....
        /*09ac*/ 	.word	0x00015c70


	//   ....[235]....
        /*09b0*/ 	.word	0x00015cc0


	//   ....[236]....
        /*09b4*/ 	.word	0x00015d40


	//   ....[237]....
        /*09b8*/ 	.word	0x00015df0


	//   ....[238]....
        /*09bc*/ 	.word	0x00015e70


	//   ....[239]....
        /*09c0*/ 	.word	0x00015f20


	//   ....[240]....
        /*09c4*/ 	.word	0x00015fa0


	//   ....[241]....
        /*09c8*/ 	.word	0x00016050


	//   ....[242]....
        /*09cc*/ 	.word	0x000160d0


	//   ....[243]....
        /*09d0*/ 	.word	0x00016170


	//   ....[244]....
        /*09d4*/ 	.word	0x000161f0


	//   ....[245]....
        /*09d8*/ 	.word	0x00016290


	//   ....[246]....
        /*09dc*/ 	.word	0x00016300


	//   ....[247]....
        /*09e0*/ 	.word	0x000163b0


	//   ....[248]....
        /*09e4*/ 	.word	0x00016430


	//   ....[249]....
        /*09e8*/ 	.word	0x000164d0


	//   ....[250]....
        /*09ec*/ 	.word	0x00016570


	//   ....[251]....
        /*09f0*/ 	.word	0x000165e0


	//   ....[252]....
        /*09f4*/ 	.word	0x00016660


	//   ....[253]....
        /*09f8*/ 	.word	0x00016710


	//   ....[254]....
        /*09fc*/ 	.word	0x00016770


	//   ....[255]....
        /*0a00*/ 	.word	0x00016830


	//   ....[0]....
        /*0a04*/ 	.word	0x00016890


	//   ....[1]....
        /*0a08*/ 	.word	0x00016950


	//   ....[2]....
        /*0a0c*/ 	.word	0x000169b0


	//   ....[3]....
        /*0a10*/ 	.word	0x00016a70


	//   ....[4]....
        /*0a14*/ 	.word	0x00016ad0


	//   ....[5]....
        /*0a18*/ 	.word	0x00016b80


	//   ....[6]....
        /*0a1c*/ 	.word	0x00016be0


	//   ....[7]....
        /*0a20*/ 	.word	0x00016ca0


	//   ....[8]....
        /*0a24*/ 	.word	0x00016d00


	//   ....[9]....
        /*0a28*/ 	.word	0x00016da0


	//   ....[10]....
        /*0a2c*/ 	.word	0x00016ed0


	//   ....[11]....
        /*0a30*/ 	.word	0x00016f70


	//   ....[12]....
        /*0a34*/ 	.word	0x00016fd0


	//   ....[13]....
        /*0a38*/ 	.word	0x00017080


	//   ....[14]....
        /*0a3c*/ 	.word	0x00017100


	//   ....[15]....
        /*0a40*/ 	.word	0x00017190


	//   ....[16]....
        /*0a44*/ 	.word	0x00017220


	//   ....[17]....
        /*0a48*/ 	.word	0x000172b0


	//   ....[18]....
        /*0a4c*/ 	.word	0x00017310


	//   ....[19]....
        /*0a50*/ 	.word	0x000173c0


	//   ....[20]....
        /*0a54*/ 	.word	0x00017420


	//   ....[21]....
        /*0a58*/ 	.word	0x000174d0


	//   ....[22]....
        /*0a5c*/ 	.word	0x00017530


	//   ....[23]....
        /*0a60*/ 	.word	0x000175e0


	//   ....[24]....
        /*0a64*/ 	.word	0x00017640


	//   ....[25]....
        /*0a68*/ 	.word	0x000176f0


	//   ....[26]....
        /*0a6c*/ 	.word	0x00017780


	//   ....[27]....
        /*0a70*/ 	.word	0x00017810


	//   ....[28]....
        /*0a74*/ 	.word	0x00017890


	//   ....[29]....
        /*0a78*/ 	.word	0x00017920


	//   ....[30]....
        /*0a7c*/ 	.word	0x00017a10


	//   ....[31]....
        /*0a80*/ 	.word	0x00017aa0


	//   ....[32]....
        /*0a84*/ 	.word	0x00017b00


	//   ....[33]....
        /*0a88*/ 	.word	0x00017bb0


	//   ....[34]....
        /*0a8c*/ 	.word	0x00017c30


	//   ....[35]....
        /*0a90*/ 	.word	0x00017cc0


	//   ....[36]....
        /*0a94*/ 	.word	0x00017d50


	//   ....[37]....
        /*0a98*/ 	.word	0x00017de0


	//   ....[38]....
        /*0a9c*/ 	.word	0x00017e40


	//   ....[39]....
        /*0aa0*/ 	.word	0x00017ee0


	//   ....[40]....
        /*0aa4*/ 	.word	0x00017f40


	//   ....[41]....
        /*0aa8*/ 	.word	0x00017fe0


	//   ....[42]....
        /*0aac*/ 	.word	0x00018040


	//   ....[43]....
        /*0ab0*/ 	.word	0x000180e0


	//   ....[44]....
        /*0ab4*/ 	.word	0x00018140


	//   ....[45]....
        /*0ab8*/ 	.word	0x000181f0


	//   ....[46]....
        /*0abc*/ 	.word	0x00018250


	//   ....[47]....
        /*0ac0*/ 	.word	0x00018300


	//   ....[48]....
        /*0ac4*/ 	.word	0x00018360


	//   ....[49]....
        /*0ac8*/ 	.word	0x00018410


	//   ....[50]....
        /*0acc*/ 	.word	0x00018660


	//----- nvinfo : EIATTR_REG_RECONFIG
	.align		4
.L_293:
        /*0ad0*/ 	.byte	0x01, 0x54
	.zero		2


	//----- nvinfo : EIATTR_SYSCALL_OFFSETS
	.align		4
        /*0ad4*/ 	.byte	0x04, 0x46
        /*0ad6*/ 	.short	(.L_295 - .L_294)


	//   ....[0]....
.L_294:
        /*0ad8*/ 	.word	0x00001a50


	//   ....[1]....
        /*0adc*/ 	.word	0x0000f230


	//   ....[2]....
        /*0ae0*/ 	.word	0x0000f3a0


	//   ....[3]....
        /*0ae4*/ 	.word	0x0000f4f0


	//   ....[4]....
        /*0ae8*/ 	.word	0x0000f630


	//   ....[5]....
        /*0aec*/ 	.word	0x00010f70


	//----- nvinfo : EIATTR_MBARRIER_INSTR_OFFSETS
	.align		4
.L_295:
        /*0af0*/ 	.byte	0x04, 0x39
        /*0af2*/ 	.short	(.L_297 - .L_296)


	//   ....[0]....
.L_296:
        /*0af4*/ 	.word	0x00000180
        /*0af8*/ 	.word	0x000000ff
        /*0afc*/ 	.word	0x00022800
        /*0b00*/ 	.short	0x0100
        /*0b02*/ 	.byte	0x08
	.zero		1


	//   ....[1]....
        /*0b04*/ 	.word	0x00000190
        /*0b08*/ 	.word	0x000000ff
        /*0b0c*/ 	.word	0x00022820
        /*0b10*/ 	.short	0x0100
        /*0b12*/ 	.byte	0x08
	.zero		1


	//   ....[2]....
        /*0b14*/ 	.word	0x00000280
        /*0b18*/ 	.word	0x000000ff
        /*0b1c*/ 	.word	0x00022830
        /*0b20*/ 	.short	0x0100
        /*0b22*/ 	.byte	0x08
	.zero		1


	//   ....[3]....
        /*0b24*/ 	.word	0x00000290
        /*0b28*/ 	.word	0x000000ff
        /*0b2c*/ 	.word	0x00022840
        /*0b30*/ 	.short	0x0100
        /*0b32*/ 	.byte	0x08
	.zero		1


	//   ....[4]....
        /*0b34*/ 	.word	0x000002a0
        /*0b38*/ 	.word	0x000000ff
        /*0b3c*/ 	.word	0x00022838
        /*0b40*/ 	.short	0x0100
        /*0b42*/ 	.byte	0x08
	.zero		1


	//   ....[5]....
        /*0b44*/ 	.word	0x000002b0
        /*0b48*/ 	.word	0x000000ff
        /*0b4c*/ 	.word	0x00022848
        /*0b50*/ 	.short	0x0100
        /*0b52*/ 	.byte	0x08
	.zero		1


	//   ....[6]....
        /*0b54*/ 	.word	0x000003e0
        /*0b58*/ 	.word	0x000000ff
        /*0b5c*/ 	.word	0x00022850
        /*0b60*/ 	.short	0x0100
        /*0b62*/ 	.byte	0x08
	.zero		1


	//   ....[7]....
        /*0b64*/ 	.word	0x000003f0
        /*0b68*/ 	.word	0x000000ff
        /*0b6c*/ 	.word	0x00022860
        /*0b70*/ 	.short	0x0100
        /*0b72*/ 	.byte	0x08
	.zero		1


	//   ....[8]....
        /*0b74*/ 	.word	0x00000400
        /*0b78*/ 	.word	0x000000ff
        /*0b7c*/ 	.word	0x00022858
        /*0b80*/ 	.short	0x0100
        /*0b82*/ 	.byte	0x08
	.zero		1


	//   ....[9]....
        /*0b84*/ 	.word	0x00000410
        /*0b88*/ 	.word	0x000000ff
        /*0b8c*/ 	.word	0x00022868
        /*0b90*/ 	.short	0x0100
        /*0b92*/ 	.byte	0x08
	.zero		1


	//   ....[10]....
        /*0b94*/ 	.word	0x00000500
        /*0b98*/ 	.word	0x000000ff
        /*0b9c*/ 	.word	0x00022870
        /*0ba0*/ 	.short	0x0100
        /*0ba2*/ 	.byte	0x06
	.zero		1


	//   ....[11]....
        /*0ba4*/ 	.word	0x00000510
        /*0ba8*/ 	.word	0x000000ff
        /*0bac*/ 	.word	0x00022880
        /*0bb0*/ 	.short	0x0100
        /*0bb2*/ 	.byte	0x06
	.zero		1


	//   ....[12]....
        /*0bb4*/ 	.word	0x00000520
        /*0bb8*/ 	.word	0x000000ff
        /*0bbc*/ 	.word	0x00022878
        /*0bc0*/ 	.short	0x0100
        /*0bc2*/ 	.byte	0x06
	.zero		1


	//   ....[13]....
        /*0bc4*/ 	.word	0x00000530
        /*0bc8*/ 	.word	0x000000ff
        /*0bcc*/ 	.word	0x00022888
        /*0bd0*/ 	.short	0x0100
        /*0bd2*/ 	.byte	0x06
	.zero		1


	//   ....[14]....
        /*0bd4*/ 	.word	0x00000660
        /*0bd8*/ 	.word	0x000000ff
        /*0bdc*/ 	.word	0x00022890
        /*0be0*/ 	.short	0x0100
        /*0be2*/ 	.byte	0x08
	.zero		1


	//   ....[15]....
        /*0be4*/ 	.word	0x00000670
        /*0be8*/ 	.word	0x000000ff
        /*0bec*/ 	.word	0x000228a0
        /*0bf0*/ 	.short	0x0100
        /*0bf2*/ 	.byte	0x08
	.zero		1


	//   ....[16]....
        /*0bf4*/ 	.word	0x00000680
        /*0bf8*/ 	.word	0x000000ff
        /*0bfc*/ 	.word	0x00022898
        /*0c00*/ 	.short	0x0100
        /*0c02*/ 	.byte	0x08
	.zero		1


	//   ....[17]....
        /*0c04*/ 	.word	0x00000690
        /*0c08*/ 	.word	0x000000ff
        /*0c0c*/ 	.word	0x000228a8
        /*0c10*/ 	.short	0x0100
        /*0c12*/ 	.byte	0x08
	.zero		1


	//   ....[18]....
        /*0c14*/ 	.word	0x000007e0
        /*0c18*/ 	.word	0x000000ff
        /*0c1c*/ 	.word	0x000228b0
        /*0c20*/ 	.short	0x0100
        /*0c22*/ 	.byte	0x08
	.zero		1


	//   ....[19]....
        /*0c24*/ 	.word	0x000007f0
        /*0c28*/ 	.word	0x000000ff
        /*0c2c*/ 	.word	0x000228c0
        /*0c30*/ 	.short	0x0100
        /*0c32*/ 	.byte	0x08
	.zero		1


	//   ....[20]....
        /*0c34*/ 	.word	0x00000800
        /*0c38*/ 	.word	0x000000ff
        /*0c3c*/ 	.word	0x000228b8
        /*0c40*/ 	.short	0x0100
        /*0c42*/ 	.byte	0x08
	.zero		1


	//   ....[21]....
        /*0c44*/ 	.word	0x00000810
        /*0c48*/ 	.word	0x000000ff
        /*0c4c*/ 	.word	0x000228c8
        /*0c50*/ 	.short	0x0100
        /*0c52*/ 	.byte	0x08
	.zero		1


	//   ....[22]....
        /*0c54*/ 	.word	0x00001ad0
        /*0c58*/ 	.word	0x000000ff
        /*0c5c*/ 	.word	0x00022800
        /*0c60*/ 	.short	0x010a
        /*0c62*/ 	.byte	0x2b
	.zero		1


	//   ....[23]....
        /*0c64*/ 	.word	0x00001b50
        /*0c68*/ 	.word	0x00000000
        /*0c6c*/ 	.word	0x00022830
        /*0c70*/ 	.short	0x010a
        /*0c72*/ 	.byte	0x3f
	.zero		1


	//   ....[24]....
        /*0c74*/ 	.word	0x00001b90
        /*0c78*/ 	.word	0x00000000
        /*0c7c*/ 	.word	0x00022830
        /*0c80*/ 	.short	0x010a
        /*0c82*/ 	.byte	0x3f
	.zero		1


	//   ....[25]....
        /*0c84*/ 	.word	0x00002720
        /*0c88*/ 	.word	0x000000ff
        /*0c8c*/ 	.word	0x00000000
        /*0c90*/ 	.short	0x0101
        /*0c92*/ 	.byte	0x06
	.zero		1


	//   ....[26]....
        /*0c94*/ 	.word	0x00004b10
        /*0c98*/ 	.word	0x000000ff
        /*0c9c*/ 	.word	0x00022830
        /*0ca0*/ 	.short	0x010a
        /*0ca2*/ 	.byte	0x06
	.zero		1


	//   ....[27]....
        /*0ca4*/ 	.word	0x00004b50
        /*0ca8*/ 	.word	0x000000ff
        /*0cac*/ 	.word	0x00022830
        /*0cb0*/ 	.short	0x010a
        /*0cb2*/ 	.byte	0x06
	.zero		1


	//   ....[28]....
        /*0cb4*/ 	.word	0x000053e0
        /*0cb8*/ 	.word	0x000000ff
        /*0cbc*/ 	.word	0x00022850
        /*0cc0*/ 	.short	0x010a
        /*0cc2*/ 	.byte	0x06
	.zero		1


	//   ....[29]....
        /*0cc4*/ 	.word	0x00005420
        /*0cc8*/ 	.word	0x000000ff
        /*0ccc*/ 	.word	0x00022850
        /*0cd0*/ 	.short	0x010a
        /*0cd2*/ 	.byte	0x06
	.zero		1


	//   ....[30]....
        /*0cd4*/ 	.word	0x000057c0
        /*0cd8*/ 	.word	0x000000ff
        /*0cdc*/ 	.word	0x00000000
        /*0ce0*/ 	.short	0x0101
        /*0ce2*/ 	.byte	0x06
	.zero		1


	//   ....[31]....
        /*0ce4*/ 	.word	0x000078c0
        /*0ce8*/ 	.word	0x000000ff
        /*0cec*/ 	.word	0x00000000
        /*0cf0*/ 	.short	0x0101
        /*0cf2*/ 	.byte	0x06
	.zero		1


	//   ....[32]....
        /*0cf4*/ 	.word	0x00007fe0
        /*0cf8*/ 	.word	0x000000ff
        /*0cfc*/ 	.word	0x00022830
        /*0d00*/ 	.short	0x010a
        /*0d02*/ 	.byte	0x06
	.zero		1


	//   ....[33]....
        /*0d04*/ 	.word	0x00008020
        /*0d08*/ 	.word	0x000000ff
        /*0d0c*/ 	.word	0x00022830
        /*0d10*/ 	.short	0x010a
        /*0d12*/ 	.byte	0x06
	.zero		1


	//   ....[34]....
        /*0d14*/ 	.word	0x00008880
        /*0d18*/ 	.word	0x000000ff
        /*0d1c*/ 	.word	0x00022850
        /*0d20*/ 	.short	0x010a
        /*0d22*/ 	.byte	0x06
	.zero		1


	//   ....[35]....
        /*0d24*/ 	.word	0x000088c0
        /*0d28*/ 	.word	0x000000ff
        /*0d2c*/ 	.word	0x00022850
        /*0d30*/ 	.short	0x010a
        /*0d32*/ 	.byte	0x06
	.zero		1


	//   ....[36]....
        /*0d34*/ 	.word	0x00008c10
        /*0d38*/ 	.word	0x000000ff
        /*0d3c*/ 	.word	0x00000000
        /*0d40*/ 	.short	0x0101
        /*0d42*/ 	.byte	0x06
	.zero		1


	//   ....[37]....
        /*0d44*/ 	.word	0x0000a1c0
        /*0d48*/ 	.word	0x000000ff
        /*0d4c*/ 	.word	0x00000000
        /*0d50*/ 	.short	0x0101
        /*0d52*/ 	.byte	0x06
	.zero		1


	//   ....[38]....
        /*0d54*/ 	.word	0x0000a840
        /*0d58*/ 	.word	0x000000ff
        /*0d5c*/ 	.word	0x00022850
        /*0d60*/ 	.short	0x010a
        /*0d62*/ 	.byte	0x09
	.zero		1


	//   ....[39]....
        /*0d64*/ 	.word	0x0000a880
        /*0d68*/ 	.word	0x000000ff
        /*0d6c*/ 	.word	0x00022850
        /*0d70*/ 	.short	0x010a
        /*0d72*/ 	.byte	0x09
	.zero		1


	//   ....[40]....
        /*0d74*/ 	.word	0x0000af10
        /*0d78*/ 	.word	0x000000ff
        /*0d7c*/ 	.word	0x00000000
        /*0d80*/ 	.short	0x0101
        /*0d82*/ 	.byte	0x04
	.zero		1


	//   ....[41]....
        /*0d84*/ 	.word	0x0000cb30
        /*0d88*/ 	.word	0x00000003
        /*0d8c*/ 	.word	0x00000000
        /*0d90*/ 	.short	0x0101
        /*0d92*/ 	.byte	0x3f
	.zero		1


	//   ....[42]....
        /*0d94*/ 	.word	0x0000fc00
        /*0d98*/ 	.word	0x00000000
        /*0d9c*/ 	.word	0x00022880
        /*0da0*/ 	.short	0x010a
        /*0da2*/ 	.byte	0x3f
	.zero		1


	//   ....[43]....
        /*0da4*/ 	.word	0x00010490
        /*0da8*/ 	.word	0x00000000
        /*0dac*/ 	.word	0x00022870
        /*0db0*/ 	.short	0x0107
        /*0db2*/ 	.byte	0x3f
	.zero		1


	//   ....[44]....
        /*0db4*/ 	.word	0x00010550
        /*0db8*/ 	.word	0x00000000
        /*0dbc*/ 	.word	0x00022870
        /*0dc0*/ 	.short	0x0101
        /*0dc2*/ 	.byte	0x3f
	.zero		1


	//   ....[45]....
        /*0dc4*/ 	.word	0x00010580
        /*0dc8*/ 	.word	0x00000000
        /*0dcc*/ 	.word	0x00022840
        /*0dd0*/ 	.short	0x010a
        /*0dd2*/ 	.byte	0x3f
	.zero		1


	//   ....[46]....
        /*0dd4*/ 	.word	0x00010ca0
        /*0dd8*/ 	.word	0x00000000
        /*0ddc*/ 	.word	0x00022830
        /*0de0*/ 	.short	0x0107
        /*0de2*/ 	.byte	0x3f
	.zero		1


	//   ....[47]....
        /*0de4*/ 	.word	0x00010d60
        /*0de8*/ 	.word	0x00000000
        /*0dec*/ 	.word	0x00022830
        /*0df0*/ 	.short	0x0101
        /*0df2*/ 	.byte	0x3f
	.zero		1


	//   ....[48]....
        /*0df4*/ 	.word	0x000116e0
        /*0df8*/ 	.word	0x00000016
        /*0dfc*/ 	.word	0x00022800
        /*0e00*/ 	.short	0x0107
        /*0e02*/ 	.byte	0x3f
	.zero		1


	//   ....[49]....
        /*0e04*/ 	.word	0x000117d0
        /*0e08*/ 	.word	0x00000016
        /*0e0c*/ 	.word	0x00022800
        /*0e10*/ 	.short	0x0101
        /*0e12*/ 	.byte	0x3f
	.zero		1


	//   ....[50]....
        /*0e14*/ 	.word	0x000117f0
        /*0e18*/ 	.word	0x00000016
        /*0e1c*/ 	.word	0x00022820
        /*0e20*/ 	.short	0x010a
        /*0e22*/ 	.byte	0x3f
	.zero		1


	//   ....[51]....
        /*0e24*/ 	.word	0x00011cf0
        /*0e28*/ 	.word	0x00000000
        /*0e2c*/ 	.word	0x00022880
        /*0e30*/ 	.short	0x010a
        /*0e32*/ 	.byte	0x3f
	.zero		1


	//   ....[52]....
        /*0e34*/ 	.word	0x000122d0
        /*0e38*/ 	.word	0x00000000
        /*0e3c*/ 	.word	0x00022870
        /*0e40*/ 	.short	0x0107
        /*0e42*/ 	.byte	0x3f
	.zero		1


	//   ....[53]....
        /*0e44*/ 	.word	0x00012390
        /*0e48*/ 	.word	0x00000000
        /*0e4c*/ 	.word	0x00022870
        /*0e50*/ 	.short	0x0101
        /*0e52*/ 	.byte	0x3f
	.zero		1


	//   ....[54]....
        /*0e54*/ 	.word	0x000123c0
        /*0e58*/ 	.word	0x00000000
        /*0e5c*/ 	.word	0x00022840
        /*0e60*/ 	.short	0x010a
        /*0e62*/ 	.byte	0x3f
	.zero		1


	//   ....[55]....
        /*0e64*/ 	.word	0x00012970
        /*0e68*/ 	.word	0x00000000
        /*0e6c*/ 	.word	0x00022830
        /*0e70*/ 	.short	0x0107
        /*0e72*/ 	.byte	0x3f
	.zero		1


	//   ....[56]....
        /*0e74*/ 	.word	0x00012a30
        /*0e78*/ 	.word	0x00000000
        /*0e7c*/ 	.word	0x00022830
        /*0e80*/ 	.short	0x0101
        /*0e82*/ 	.byte	0x3f
	.zero		1


	//   ....[57]....
        /*0e84*/ 	.word	0x00012ac0
        /*0e88*/ 	.word	0x00000011
        /*0e8c*/ 	.word	0x00022870
        /*0e90*/ 	.short	0x010a
        /*0e92*/ 	.byte	0x3f
	.zero		1


	//   ....[58]....
        /*0e94*/ 	.word	0x00012b50
        /*0e98*/ 	.word	0x00000011
        /*0e9c*/ 	.word	0x00022860
        /*0ea0*/ 	.short	0x010a
        /*0ea2*/ 	.byte	0x3f
	.zero		1


	//   ....[59]....
        /*0ea4*/ 	.word	0x00013050
        /*0ea8*/ 	.word	0x00000011
        /*0eac*/ 	.word	0x00022850
        /*0eb0*/ 	.short	0x0101
        /*0eb2*/ 	.byte	0x3f
	.zero		1


	//   ....[60]....
        /*0eb4*/ 	.word	0x000130e0
        /*0eb8*/ 	.word	0x00000011
        /*0ebc*/ 	.word	0x00000000
        /*0ec0*/ 	.short	0x0101
        /*0ec2*/ 	.byte	0x3f
	.zero		1


	//   ....[61]....
        /*0ec4*/ 	.word	0x000132a0
        /*0ec8*/ 	.word	0x00000011
        /*0ecc*/ 	.word	0x00022870
        /*0ed0*/ 	.short	0x010a
        /*0ed2*/ 	.byte	0x3f
	.zero		1


	//   ....[62]....
        /*0ed4*/ 	.word	0x00013330
        /*0ed8*/ 	.word	0x00000011
        /*0edc*/ 	.word	0x00022860
        /*0ee0*/ 	.short	0x010a
        /*0ee2*/ 	.byte	0x3f
	.zero		1


	//   ....[63]....
        /*0ee4*/ 	.word	0x00013830
        /*0ee8*/ 	.word	0x00000011
        /*0eec*/ 	.word	0x00022850
        /*0ef0*/ 	.short	0x0101
        /*0ef2*/ 	.byte	0x3f
	.zero		1


	//   ....[64]....
        /*0ef4*/ 	.word	0x000138e0
        /*0ef8*/ 	.word	0x00000011
        /*0efc*/ 	.word	0x00000000
        /*0f00*/ 	.short	0x0101
        /*0f02*/ 	.byte	0x3f
	.zero		1


	//   ....[65]....
        /*0f04*/ 	.word	0x000145a0
        /*0f08*/ 	.word	0x00000005
        /*0f0c*/ 	.word	0x00022820
        /*0f10*/ 	.short	0x010a
        /*0f12*/ 	.byte	0x3f
	.zero		1


	//   ....[66]....
        /*0f14*/ 	.word	0x00014720
        /*0f18*/ 	.word	0x00000003
        /*0f1c*/ 	.word	0x00022840
        /*0f20*/ 	.short	0x010a
        /*0f22*/ 	.byte	0x3f
	.zero		1


	//   ....[67]....
        /*0f24*/ 	.word	0x000147c0
        /*0f28*/ 	.word	0x00000005
        /*0f2c*/ 	.word	0x00022840
        /*0f30*/ 	.short	0x010a
        /*0f32*/ 	.byte	0x3f
	.zero		1


	//   ....[68]....
        /*0f34*/ 	.word	0x00014800
        /*0f38*/ 	.word	0x00000003
        /*0f3c*/ 	.word	0x00022860
        /*0f40*/ 	.short	0x010a
        /*0f42*/ 	.byte	0x3f
	.zero		1


	//   ....[69]....
        /*0f44*/ 	.word	0x00014840
        /*0f48*/ 	.word	0x00000005
        /*0f4c*/ 	.word	0x00022860
        /*0f50*/ 	.short	0x010a
        /*0f52*/ 	.byte	0x3f
	.zero		1


	//   ....[70]....
        /*0f54*/ 	.word	0x00014880
        /*0f58*/ 	.word	0x00000003
        /*0f5c*/ 	.word	0x00022880
        /*0f60*/ 	.short	0x010a
        /*0f62*/ 	.byte	0x3f
	.zero		1


	//   ....[71]....
        /*0f64*/ 	.word	0x000148c0
        /*0f68*/ 	.word	0x00000005
        /*0f6c*/ 	.word	0x00022880
        /*0f70*/ 	.short	0x010a
        /*0f72*/ 	.byte	0x3f
	.zero		1


	//   ....[72]....
        /*0f74*/ 	.word	0x00014930
        /*0f78*/ 	.word	0x00000003
        /*0f7c*/ 	.word	0x00022800
        /*0f80*/ 	.short	0x010a
        /*0f82*/ 	.byte	0x3f
	.zero		1


	//   ....[73]....
        /*0f84*/ 	.word	0x00014980
        /*0f88*/ 	.word	0x00000000
        /*0f8c*/ 	.word	0x00022830
        /*0f90*/ 	.short	0x010a
        /*0f92*/ 	.byte	0x3f
	.zero		1


	//   ....[74]....
        /*0f94*/ 	.word	0x000149e0
        /*0f98*/ 	.word	0x00000005
        /*0f9c*/ 	.word	0x00022830
        /*0fa0*/ 	.short	0x010a
        /*0fa2*/ 	.byte	0x3f
	.zero		1


	//   ....[75]....
        /*0fa4*/ 	.word	0x00014a40
        /*0fa8*/ 	.word	0x00000005
        /*0fac*/ 	.word	0x00022850
        /*0fb0*/ 	.short	0x010a
        /*0fb2*/ 	.byte	0x3f
	.zero		1


	//   ....[76]....
        /*0fb4*/ 	.word	0x00014aa0
        /*0fb8*/ 	.word	0x00000005
        /*0fbc*/ 	.word	0x00022830
        /*0fc0*/ 	.short	0x010a
        /*0fc2*/ 	.byte	0x3f
	.zero		1


	//   ....[77]....
        /*0fc4*/ 	.word	0x00014b00
        /*0fc8*/ 	.word	0x00000005
        /*0fcc*/ 	.word	0x00022850
        /*0fd0*/ 	.short	0x010a
        /*0fd2*/ 	.byte	0x3f
	.zero		1


	//   ....[78]....
        /*0fd4*/ 	.word	0x00014b60
        /*0fd8*/ 	.word	0x00000006
        /*0fdc*/ 	.word	0x00022850
        /*0fe0*/ 	.short	0x010a
        /*0fe2*/ 	.byte	0x3f
	.zero		1


	//   ....[79]....
        /*0fe4*/ 	.word	0x00014c60
        /*0fe8*/ 	.word	0x00000000
        /*0fec*/ 	.word	0x00022880
        /*0ff0*/ 	.short	0x010a
        /*0ff2*/ 	.byte	0x3f
	.zero		1


	//   ....[80]....
        /*0ff4*/ 	.word	0x00015940
        /*0ff8*/ 	.word	0x00000000
        /*0ffc*/ 	.word	0x00022840
        /*1000*/ 	.short	0x010a
        /*1002*/ 	.byte	0x3f
	.zero		1


	//   ....[81]....
        /*1004*/ 	.word	0x00016dd0
        /*1008*/ 	.word	0x00000016
        /*100c*/ 	.word	0x00022820
        /*1010*/ 	.short	0x010a
        /*1012*/ 	.byte	0x3f
	.zero		1


	//   ....[82]....
        /*1014*/ 	.word	0x00016e20
        /*1018*/ 	.word	0x00000000
        /*101c*/ 	.word	0x00022880
        /*1020*/ 	.short	0x010a
        /*1022*/ 	.byte	0x3f
	.zero		1


	//   ....[83]....
        /*1024*/ 	.word	0x00017960
        /*1028*/ 	.word	0x00000000
        /*102c*/ 	.word	0x00022840
        /*1030*/ 	.short	0x010a
        /*1032*/ 	.byte	0x3f
	.zero		1


	//   ....[84]....
        /*1034*/ 	.word	0x00018440
        /*1038*/ 	.word	0x00000011
        /*103c*/ 	.word	0x00022870
        /*1040*/ 	.short	0x010a
        /*1042*/ 	.byte	0x3f
	.zero		1


	//   ....[85]....
        /*1044*/ 	.word	0x00018490
        /*1048*/ 	.word	0x00000011
        /*104c*/ 	.word	0x00022860
        /*1050*/ 	.short	0x010a
        /*1052*/ 	.byte	0x3f
	.zero		1


	//   ....[86]....
        /*1054*/ 	.word	0x000184e0
        /*1058*/ 	.word	0x00000011
        /*105c*/ 	.word	0x00022870
        /*1060*/ 	.short	0x010a
        /*1062*/ 	.byte	0x3f
	.zero		1


	//   ....[87]....
        /*1064*/ 	.word	0x00018530
        /*1068*/ 	.word	0x00000011
        /*106c*/ 	.word	0x00022860
        /*1070*/ 	.short	0x010a
        /*1072*/ 	.byte	0x3f
	.zero		1


	//   ....[88]....
        /*1074*/ 	.word	0x00018580
        /*1078*/ 	.word	0x00000005
        /*107c*/ 	.word	0x00022820
        /*1080*/ 	.short	0x010a
        /*1082*/ 	.byte	0x3f
	.zero		1


	//   ....[89]....
        /*1084*/ 	.word	0x00018720
        /*1088*/ 	.word	0x00000003
        /*108c*/ 	.word	0x00022840
        /*1090*/ 	.short	0x010a
        /*1092*/ 	.byte	0x3f
	.zero		1


	//   ....[90]....
        /*1094*/ 	.word	0x00018770
        /*1098*/ 	.word	0x00000005
        /*109c*/ 	.word	0x00022840
        /*10a0*/ 	.short	0x010a
        /*10a2*/ 	.byte	0x3f
	.zero		1


	//   ....[91]....
        /*10a4*/ 	.word	0x000187c0
        /*10a8*/ 	.word	0x00000003
        /*10ac*/ 	.word	0x00022860
        /*10b0*/ 	.short	0x010a
        /*10b2*/ 	.byte	0x3f
	.zero		1


	//   ....[92]....
        /*10b4*/ 	.word	0x00018810
        /*10b8*/ 	.word	0x00000005
        /*10bc*/ 	.word	0x00022860
        /*10c0*/ 	.short	0x010a
        /*10c2*/ 	.byte	0x3f
	.zero		1


	//   ....[93]....
        /*10c4*/ 	.word	0x00018860
        /*10c8*/ 	.word	0x00000003
        /*10cc*/ 	.word	0x00022880
        /*10d0*/ 	.short	0x010a
        /*10d2*/ 	.byte	0x3f
	.zero		1


	//----- nvinfo : EIATTR_NUM_MBARRIERS
	.align		4
.L_297:
        /*10d4*/ 	.byte	0x03, 0x38
        /*10d6*/ 	.short	0x0016


	//----- nvinfo : EIATTR_EXIT_INSTR_OFFSETS
	.align		4
        /*10d8*/ 	.byte	0x04, 0x1c
        /*10da*/ 	.short	(.L_299 - .L_298)


	//   ....[0]....
.L_298:
        /*10dc*/ 	.word	0x000009c0


	//   ....[1]....
        /*10e0*/ 	.word	0x0000da70


	//   ....[2]....
        /*10e4*/ 	.word	0x00014910


	//----- nvinfo : EIATTR_MAX_THREADS
	.align		4
.L_299:
        /*10e8*/ 	.byte	0x04, 0x05
        /*10ea*/ 	.short	(.L_301 - .L_300)
.L_300:
        /*10ec*/ 	.word	0x00000180
        /*10f0*/ 	.word	0x00000001
        /*10f4*/ 	.word	0x00000001


	//----- nvinfo : EIATTR_CRS_STACK_SIZE
	.align		4
.L_301:
        /*10f8*/ 	.byte	0x04, 0x1e
        /*10fa*/ 	.short	(.L_303 - .L_302)
.L_302:
        /*10fc*/ 	.word	0x00000000


	//----- nvinfo : EIATTR_CBANK_PARAM_SIZE
	.align		4
.L_303:
        /*1100*/ 	.byte	0x03, 0x19
        /*1102*/ 	.short	0x0af0


	//----- nvinfo : EIATTR_PARAM_CBANK
	.align		4
        /*1104*/ 	.byte	0x04, 0x0a
        /*1106*/ 	.short	(.L_305 - .L_304)
	.align		4
.L_304:
        /*1108*/ 	.word	index@(.nv.constant0._ZN7cutlass13device_kernelIN5flash11enable_sm90INS1_16FlashAttnFwdSm90INS1_25CollectiveMainloopFwdSm90ILi2EN4cute5tupleIJNS5_1CILi1EEES8_S8_EEENS6_IJNS7_ILi128EEENS7_ILi160EEESA_EEELi128ENS_12float_e4m3_tEfNS_4arch4Sm90ELb1ELb0ELb0ELb1ELb1ELb0ELb0ELb1ELb1ELb1ELb0ELb0EEENS1_21CollectiveEpilogueFwdINS6_IJSA_SA_SB_EEES9_NS_10bfloat16_tESF_Li256ELb1ELb1ELb0ELb1EEENS1_36VarlenDynamicPersistentTileSchedulerILi128ELi160ELi256ELi128ELb0ELb1ELb1ELb1ELb1ELb1EEEEEEEEEvNT_6ParamsE)
        /*110c*/ 	.short	0x0210
        /*110e*/ 	.short	0x0af0


	//----- nvinfo : EIATTR_SW_WAR
	.align		4
.L_305:
        /*1110*/ 	.byte	0x04, 0x36
        /*1112*/ 	.short	(.L_307 - .L_306)
.L_306:
        /*1114*/ 	.word	0x00000008
.L_307:


//--------------------- .nv.info._ZN7cutlass13device_kernelIN5flash11enable_sm90INS1_16FlashAttnFwdSm90INS1_25CollectiveMainloopFwdSm90ILi2EN4cute5tupleIJNS5_1CILi1EEES8_S8_EEENS6_IJNS7_ILi128EEENS7_ILi160EEESA_EEELi128ENS_12float_e4m3_tEfNS_4arch4Sm90ELb1ELb0ELb0ELb1ELb1ELb1ELb0ELb1ELb1ELb1ELb0ELb0EEENS1_21CollectiveEpilogueFwdINS6_IJSA_SA_SB_EEES9_NS_10bfloat16_tESF_Li256ELb1ELb1ELb0ELb1EEENS1_36VarlenDynamicPersistentTileSchedulerILi128ELi160ELi256ELi128ELb0ELb1ELb1ELb1ELb1ELb1EEEEEEEEEvNT_6ParamsE --------------------------
	.section	.nv.info._ZN7cutlass13device_kernelIN5flash11enable_sm90INS1_16FlashAttnFwdSm90INS1_25CollectiveMainloopFwdSm90ILi2EN4cute5tupleIJNS5_1CILi1EEES8_S8_EEENS6_IJNS7_ILi128EEENS7_ILi160EEESA_EEELi128ENS_12float_e4m3_tEfNS_4arch4Sm90ELb1ELb0ELb0ELb1ELb1ELb1ELb0ELb1ELb1ELb1ELb0ELb0EEENS1_21CollectiveEpilogueFwdINS6_IJSA_SA_SB_EEES9_NS_10bfloat16_tESF_Li256ELb1ELb1ELb0ELb1EEENS1_36VarlenDynamicPersistentTileSchedulerILi128ELi160ELi256ELi128ELb0ELb1ELb1ELb1ELb1ELb1EEEEEEEEEvNT_6ParamsE,"",@"SHT_CUDA_INFO"
	.sectionflags	@""
	.align	4


	//----- nvinfo : EIATTR_CUDA_API_VERSION
	.align		4
        /*0000*/ 	.byte	0x04, 0x37
        /*0002*/ 	.short	(.L_309 - .L_308)
.L_308:
        /*0004*/ 	.word	0x00000082


	//----- nvinfo : EIATTR_KPARAM_INFO
	.align		4
.L_309:
        /*0008*/ 	.byte	0x04, 0x17
        /*000a*/ 	.short	(.L_311 - .L_310)
.L_310:
        /*000c*/ 	.word	0x00000000
        /*0010*/ 	.short	0x0000
        /*0012*/ 	.short	0x0070
        /*0014*/ 	.byte	0x00, 0xf0, 0x01, 0x2a


	//----- nvinfo : EIATTR_SPARSE_MMA_MASK
	.align		4
.L_311:
        /*0018*/ 	.byte	0x03, 0x50
        /*001a*/ 	.short	0x0000


	//----- nvinfo : EIATTR_MAXREG_COUNT
	.align		4
        /*001c*/ 	.byte	0x03, 0x1b
        /*001e*/ 	.short	0x00a8


	//----- nvinfo : EIATTR_NUM_BARRIERS
	.align		4
        /*0020*/ 	.byte	0x02, 0x4c
        /*0022*/ 	.byte	0x10
	.zero		1


	//----- nvinfo : EIATTR_EXTERNS
	.align		4
        /*0024*/ 	.byte	0x04, 0x0f
        /*0026*/ 	.short	(.L_313 - .L_312)


	//   ....[0]....
	.align		4
.L_312:
        /*0028*/ 	.word	index@(__assertfail)


	//----- nvinfo : EIATTR_ANNOTATIONS
	.align		4
.L_313:
        /*002c*/ 	.byte	0x04, 0x55
        /*002e*/ 	.short	(.L_315 - .L_314)


	//   ....[0]....
.L_314:
        /* <DEDUP_REMOVED lines=37> */


	//----- nvinfo : EIATTR_MERCURY_ISA_VERSION
	.align		4
.L_315:
        /*0270*/ 	.byte	0x03, 0x5f
        /*0272*/ 	.short	0x0101


	//----- nvinfo : EIATTR_UNUSED_LOAD_BYTE_OFFSET
	.align		4
        /*0274*/ 	.byte	0x04, 0x44
        /*0276*/ 	.short	(.L_317 - .L_316)


	//   ....[0]....
.L_316:
        /*0278*/ 	.word	0x00000a60
        /*027c*/ 	.word	0x0000fff0


	//   ....[1]....
        /*0280*/ 	.word	0x00019150
        /*0284*/ 	.word	0x0000fff0


	//----- nvinfo : EIATTR_INT_WARP_WIDE_INSTR_OFFSETS
	.align		4
.L_317:
        /*0288*/ 	.byte	0x04, 0x31
        /*028a*/ 	.short	(.L_319 - .L_318)


	//   ....[0]....
.L_318:
        /*028c*/ 	.word	0x00000120


	//   ....[1]....
        /*0290*/ 	.word	0x000001c0


	//   ....[2]....
        /*0294*/ 	.word	0x00000230


	//   ....[3]....
        /*0298*/ 	.word	0x0001dc20


	//   ....[4]....
        /*029c*/ 	.word	0x0001dcb0


	//   ....[5]....
        /*02a0*/ 	.word	0x00021f50


	//   ....[6]....
        /*02a4*/ 	.word	0x00021fe0


	//----- nvinfo : EIATTR_COOP_GROUP_MASK_REGIDS
	.align		4
.L_319:
        /*02a8*/ 	.byte	0x04, 0x29
        /*02aa*/ 	.short	(.L_321 - .L_320)


	//   ....[0]....
.L_320:
        /*02ac*/ 	.word	0xffffffff


	//   ....[1]....
        /*02b0*/ 	.word	0xffffffff


	//   ....[2]....
        /*02b4*/ 	.word	0xffffffff


	//   ....[3]....
        /*02b8*/ 	.word	0xffffffff


	//   ....[4]....
        /*02bc*/ 	.word	0xffffffff


	//   ....[5]....
        /*02c0*/ 	.word	0xffffffff


	//   ....[6]....
        /*02c4*/ 	.word	0xffffffff


	//   ....[7]....
        /*02c8*/ 	.word	0xffffffff


	//   ....[8]....
        /*02cc*/ 	.word	0xffffffff


	//   ....[9]....
        /*02d0*/ 	.word	0xffffffff


	//   ....[10]....
        /*02d4*/ 	.word	0xffffffff


	//   ....[11]....
        /*02d8*/ 	.word	0xffffffff


	//   ....[12]....
        /*02dc*/ 	.word	0xffffffff


	//   ....[13]....
        /*02e0*/ 	.word	0xffffffff


	//   ....[14]....
        /*02e4*/ 	.word	0xffffffff


	//   ....[15]....
        /*02e8*/ 	.word	0xffffffff


	//   ....[16]....
        /*02ec*/ 	.word	0xffffffff


	//   ....[17]....
        /*02f0*/ 	.word	0xffffffff


	//   ....[18]....
        /*02f4*/ 	.word	0xffffffff


	//   ....[19]....
        /*02f8*/ 	.word	0xffffffff


	//   ....[20]....
        /*02fc*/ 	.word	0xffffffff


	//   ....[21]....
        /*0300*/ 	.word	0xffffffff


	//   ....[22]....
        /*0304*/ 	.word	0xffffffff


	//   ....[23]....
        /*0308*/ 	.word	0xffffffff


	//   ....[24]....
        /*030c*/ 	.word	0xffffffff


	//   ....[25]....
        /*0310*/ 	.word	0xffffffff


	//   ....[26]....
        /*0314*/ 	.word	0xffffffff


	//   ....[27]....
        /*0318*/ 	.word	0xffffffff


	//   ....[28]....
        /*031c*/ 	.word	0xffffffff


	//   ....[29]....
        /*0320*/ 	.word	0xffffffff


	//   ....[30]....
        /*0324*/ 	.word	0xffffffff


	//   ....[31]....
        /*0328*/ 	.word	0xffffffff


	//   ....[32]....
        /*032c*/ 	.word	0xffffffff


	//   ....[33]....
        /*0330*/ 	.word	0xffffffff


	//   ....[34]....
        /*0334*/ 	.word	0xffffffff


	//   ....[35]....
        /*0338*/ 	.word	0xffffffff


	//   ....[36]....
        /*033c*/ 	.word	0xffffffff


	//   ....[37]....
        /*0340*/ 	.word	0xffffffff


	//   ....[38]....
        /*0344*/ 	.word	0xffffffff


	//   ....[39]....
        /*0348*/ 	.word	0xffffffff


	//   ....[40]....
        /*034c*/ 	.word	0xffffffff


	//   ....[41]....
        /*0350*/ 	.word	0xffffffff


	//   ....[42]....
        /*0354*/ 	.word	0xffffffff


	//   ....[43]....
        /*0358*/ 	.word	0xffffffff


	//   ....[44]....
        /*035c*/ 	.word	0xffffffff


	//   ....[45]....
        /*0360*/ 	.word	0xffffffff


	//   ....[46]....
        /*0364*/ 	.word	0xffffffff


	//   ....[47]....
        /*0368*/ 	.word	0xffffffff


	//   ....[48]....
        /*036c*/ 	.word	0xffffffff


	//   ....[49]....
        /*0370*/ 	.word	0xffffffff


	//   ....[50]....
        /*0374*/ 	.word	0xffffffff


	//   ....[51]....
        /*0378*/ 	.word	0xffffffff


	//   ....[52]....
        /*037c*/ 	.word	0xffffffff


	//   ....[53]....
        /*0380*/ 	.word	0xffffffff


	//   ....[54]....
        /*0384*/ 	.word	0xffffffff


	//   ....[55]....
        /*0388*/ 	.word	0xffffffff


	//   ....[56]....
        /*038c*/ 	.word	0xffffffff


	//   ....[57]....
        /*0390*/ 	.word	0xffffffff


	//   ....[58]....
        /*0394*/ 	.word	0xffffffff


	//   ....[59]....
        /*0398*/ 	.word	0xffffffff


	//   ....[60]....
        /*039c*/ 	.word	0xffffffff


	//   ....[61]....
        /*03a0*/ 	.word	0xffffffff


	//   ....[62]....
        /*03a4*/ 	.word	0xffffffff


	//   ....[63]....
        /*03a8*/ 	.word	0xffffffff


	//   ....[64]....
        /*03ac*/ 	.word	0xffffffff


	//   ....[65]....
        /*03b0*/ 	.word	0xffffffff


	//   ....[66]....
        /*03b4*/ 	.word	0xffffffff


	//   ....[67]....
        /*03b8*/ 	.word	0xffffffff


	//   ....[68]....
        /*03bc*/ 	.word	0xffffffff


	//   ....[69]....
        /*03c0*/ 	.word	0xffffffff


	//   ....[70]....
        /*03c4*/ 	.word	0xffffffff


	//   ....[71]....
        /*03c8*/ 	.word	0xffffffff


	//   ....[72]....
        /*03cc*/ 	.word	0xffffffff


	//   ....[73]....
        /*03d0*/ 	.word	0xffffffff


	//   ....[74]....
        /*03d4*/ 	.word	0xffffffff


	//   ....[75]....
        /*03d8*/ 	.word	0xffffffff


	//   ....[76]....
        /*03dc*/ 	.word	0xffffffff


	//   ....[77]....
        /*03e0*/ 	.word	0xffffffff


	//   ....[78]....
        /*03e4*/ 	.word	0xffffffff


	//   ....[79]....
        /*03e8*/ 	.word	0xffffffff


	//   ....[80]....
        /*03ec*/ 	.word	0xffffffff


	//   ....[81]....
        /*03f0*/ 	.word	0xffffffff


	//   ....[82]....
        /*03f4*/ 	.word	0xffffffff


	//   ....[83]....
        /*03f8*/ 	.word	0xffffffff


	//   ....[84]....
        /*03fc*/ 	.word	0xffffffff


	//   ....[85]....
        /*0400*/ 	.word	0xffffffff


	//   ....[86]....
        /*0404*/ 	.word	0xffffffff


	//   ....[87]....
        /*0408*/ 	.word	0xffffffff


	//   ....[88]....
        /*040c*/ 	.word	0xffffffff


	//   ....[89]....
        /*0410*/ 	.word	0xffffffff


	//   ....[90]....
        /*0414*/ 	.word	0xffffffff


	//   ....[91]....
        /*0418*/ 	.word	0xffffffff


	//   ....[92]....
        /*041c*/ 	.word	0xffffffff


	//   ....[93]....
        /*0420*/ 	.word	0xffffffff


	//   ....[94]....
        /*0424*/ 	.word	0xffffffff


	//   ....[95]....
        /*0428*/ 	.word	0xffffffff


	//   ....[96]....
        /*042c*/ 	.word	0xffffffff


	//   ....[97]....
        /*0430*/ 	.word	0xffffffff


	//   ....[98]....
        /*0434*/ 	.word	0xffffffff


	//   ....[99]....
        /*0438*/ 	.word	0xffffffff


	//   ....[100]....
        /*043c*/ 	.word	0xffffffff


	//   ....[101]....
        /*0440*/ 	.word	0xffffffff


	//   ....[102]....
        /*0444*/ 	.word	0xffffffff


	//   ....[103]....
        /*0448*/ 	.word	0xffffffff


	//   ....[104]....
        /*044c*/ 	.word	0xffffffff


	//   ....[105]....
        /*0450*/ 	.word	0xffffffff


	//   ....[106]....
        /*0454*/ 	.word	0xffffffff


	//   ....[107]....
        /*0458*/ 	.word	0xffffffff


	//   ....[108]....
        /*045c*/ 	.word	0xffffffff


	//   ....[109]....
        /*0460*/ 	.word	0xffffffff


	//   ....[110]....
        /*0464*/ 	.word	0xffffffff


	//   ....[111]....
        /*0468*/ 	.word	0xffffffff


	//   ....[112]....
        /*046c*/ 	.word	0xffffffff


	//   ....[113]....
        /*0470*/ 	.word	0xffffffff


	//   ....[114]....
        /*0474*/ 	.word	0xffffffff


	//   ....[115]....
        /*0478*/ 	.word	0xffffffff


	//   ....[116]....
        /*047c*/ 	.word	0xffffffff


	//   ....[117]....
        /*0480*/ 	.word	0xffffffff


	//   ....[118]....
        /*0484*/ 	.word	0xffffffff


	//   ....[119]....
        /*0488*/ 	.word	0xffffffff


	//   ....[120]....
        /*048c*/ 	.word	0xffffffff


	//   ....[121]....
        /*0490*/ 	.word	0xffffffff


	//   ....[122]....
        /*0494*/ 	.word	0xffffffff


	//   ....[123]....
        /*0498*/ 	.word	0xffffffff


	//   ....[124]....
        /*049c*/ 	.word	0xffffffff


	//   ....[125]....
        /*04a0*/ 	.word	0xffffffff


	//   ....[126]....
        /*04a4*/ 	.word	0xffffffff


	//   ....[127]....
        /*04a8*/ 	.word	0xffffffff


	//   ....[128]....
        /*04ac*/ 	.word	0xffffffff


	//   ....[129]....
        /*04b0*/ 	.word	0xffffffff


	//   ....[130]....
        /*04b4*/ 	.word	0xffffffff


	//   ....[131]....
        /*04b8*/ 	.word	0xffffffff


	//   ....[132]....
        /*04bc*/ 	.word	0xffffffff


	//   ....[133]....
        /*04c0*/ 	.word	0xffffffff


	//   ....[134]....
        /*04c4*/ 	.word	0xffffffff


	//   ....[135]....
        /*04c8*/ 	.word	0xffffffff


	//   ....[136]....
        /*04cc*/ 	.word	0xffffffff


	//   ....[137]....
        /*04d0*/ 	.word	0xffffffff


	//   ....[138]....
        /*04d4*/ 	.word	0xffffffff


	//   ....[139]....
        /*04d8*/ 	.word	0xffffffff


	//   ....[140]....
        /*04dc*/ 	.word	0xffffffff


	//   ....[141]....
        /*04e0*/ 	.word	0xffffffff


	//   ....[142]....
        /*04e4*/ 	.word	0xffffffff


	//   ....[143]....
        /*04e8*/ 	.word	0xffffffff


	//   ....[144]....
        /*04ec*/ 	.word	0xffffffff


	//   ....[145]....
        /*04f0*/ 	.word	0xffffffff


	//   ....[146]....
        /*04f4*/ 	.word	0xffffffff


	//   ....[147]....
        /*04f8*/ 	.word	0xffffffff


	//   ....[148]....
        /*04fc*/ 	.word	0xffffffff


	//   ....[149]....
        /*0500*/ 	.word	0xffffffff


	//   ....[150]....
        /*0504*/ 	.word	0xffffffff


	//   ....[151]....
        /*0508*/ 	.word	0xffffffff


	//   ....[152]....
        /*050c*/ 	.word	0xffffffff


	//   ....[153]....
        /*0510*/ 	.word	0xffffffff


	//   ....[154]....
        /*0514*/ 	.word	0xffffffff


	//   ....[155]....
        /*0518*/ 	.word	0xffffffff


	//   ....[156]....
        /*051c*/ 	.word	0xffffffff


	//   ....[157]....
        /*0520*/ 	.word	0xffffffff


	//   ....[158]....
        /*0524*/ 	.word	0xffffffff


	//   ....[159]....
        /*0528*/ 	.word	0xffffffff


	//   ....[160]....
        /*052c*/ 	.word	0xffffffff


	//   ....[161]....
        /*0530*/ 	.word	0xffffffff


	//   ....[162]....
        /*0534*/ 	.word	0xffffffff


	//   ....[163]....
        /*0538*/ 	.word	0xffffffff


	//   ....[164]....
        /*053c*/ 	.word	0xffffffff


	//   ....[165]....
        /*0540*/ 	.word	0xffffffff


	//   ....[166]....
        /*0544*/ 	.word	0xffffffff


	//   ....[167]....
        /*0548*/ 	.word	0xffffffff


	//   ....[168]....
        /*054c*/ 	.word	0xffffffff


	//   ....[169]....
        /*0550*/ 	.word	0xffffffff


	//   ....[170]....
        /*0554*/ 	.word	0xffffffff


	//   ....[171]....
        /*0558*/ 	.word	0xffffffff


	//   ....[172]....
        /*055c*/ 	.word	0xffffffff


	//   ....[173]....
        /*0560*/ 	.word	0xffffffff


	//   ....[174]....
        /*0564*/ 	.word	0xffffffff


	//   ....[175]....
        /*0568*/ 	.word	0xffffffff


	//   ....[176]....
        /*056c*/ 	.word	0xffffffff


	//   ....[177]....
        /*0570*/ 	.word	0xffffffff


	//   ....[178]....
        /*0574*/ 	.word	0xffffffff


	//   ....[179]....
        /*0578*/ 	.word	0xffffffff


	//   ....[180]....
        /*057c*/ 	.word	0xffffffff


	//   ....[181]....
        /*0580*/ 	.word	0xffffffff


	//   ....[182]....
        /*0584*/ 	.word	0xffffffff


	//   ....[183]....
        /*0588*/ 	.word	0xffffffff


	//   ....[184]....
        /*058c*/ 	.word	0xffffffff


	//   ....[185]....
        /*0590*/ 	.word	0xffffffff


	//   ....[186]....
        /*0594*/ 	.word	0xffffffff


	//   ....[187]....
        /*0598*/ 	.word	0xffffffff


	//   ....[188]....
        /*059c*/ 	.word	0xffffffff


	//   ....[189]....
        /*05a0*/ 	.word	0xffffffff


	//   ....[190]....
        /*05a4*/ 	.word	0xffffffff


	//   ....[191]....
        /*05a8*/ 	.word	0xffffffff


	//   ....[192]....
        /*05ac*/ 	.word	0xffffffff


	//   ....[193]....
        /*05b0*/ 	.word	0xffffffff


	//   ....[194]....
        /*05b4*/ 	.word	0xffffffff


	//   ....[195]....
        /*05b8*/ 	.word	0xffffffff


	//   ....[196]....
        /*05bc*/ 	.word	0xffffffff


	//   ....[197]....
        /*05c0*/ 	.word	0xffffffff


	//   ....[198]....
        /*05c4*/ 	.word	0xffffffff


	//   ....[199]....
        /*05c8*/ 	.word	0xffffffff


	//   ....[200]....
        /*05cc*/ 	.word	0xffffffff


	//   ....[201]....
        /*05d0*/ 	.word	0xffffffff


	//   ....[202]....
        /*05d4*/ 	.word	0xffffffff


	//   ....[203]....
        /*05d8*/ 	.word	0xffffffff


	//   ....[204]....
        /*05dc*/ 	.word	0xffffffff


	//   ....[205]....
        /*05e0*/ 	.word	0xffffffff


	//   ....[206]....
        /*05e4*/ 	.word	0xffffffff


	//   ....[207]....
        /*05e8*/ 	.word	0xffffffff


	//   ....[208]....
        /*05ec*/ 	.word	0xffffffff


	//   ....[209]....
        /*05f0*/ 	.word	0xffffffff


	//   ....[210]....
        /*05f4*/ 	.word	0xffffffff


	//   ....[211]....
        /*05f8*/ 	.word	0xffffffff


	//   ....[212]....
        /*05fc*/ 	.word	0xffffffff


	//   ....[213]....
        /*0600*/ 	.word	0xffffffff


	//   ....[214]....
        /*0604*/ 	.word	0xffffffff


	//   ....[215]....
        /*0608*/ 	.word	0xffffffff


	//   ....[216]....
        /*060c*/ 	.word	0xffffffff


	//   ....[217]....
        /*0610*/ 	.word	0xffffffff


	//   ....[218]....
        /*0614*/ 	.word	0xffffffff


	//   ....[219]....
        /*0618*/ 	.word	0xffffffff


	//   ....[220]....
        /*061c*/ 	.word	0xffffffff


	//   ....[221]....
        /*0620*/ 	.word	0xffffffff


	//   ....[222]....
        /*0624*/ 	.word	0xffffffff


	//   ....[223]....
        /*0628*/ 	.word	0xffffffff


	//   ....[224]....
        /*062c*/ 	.word	0xffffffff


	//   ....[225]....
        /*0630*/ 	.word	0xffffffff


	//   ....[226]....
        /*0634*/ 	.word	0xffffffff


	//   ....[227]....
        /*0638*/ 	.word	0xffffffff


	//   ....[228]....
        /*063c*/ 	.word	0xffffffff


	//   ....[229]....
        /*0640*/ 	.word	0xffffffff


	//   ....[230]....
        /*0644*/ 	.word	0xffffffff


	//   ....[231]....
        /*0648*/ 	.word	0xffffffff


	//   ....[232]....
        /*064c*/ 	.word	0xffffffff


	//   ....[233]....
        /*0650*/ 	.word	0xffffffff


	//   ....[234]....
        /*0654*/ 	.word	0xffffffff


	//   ....[235]....
        /*0658*/ 	.word	0xffffffff


	//   ....[236]....
        /*065c*/ 	.word	0xffffffff


	//   ....[237]....
        /*0660*/ 	.word	0xffffffff


	//   ....[238]....
        /*0664*/ 	.word	0xffffffff


	//   ....[239]....
        /*0668*/ 	.word	0xffffffff


	//   ....[240]....
        /*066c*/ 	.word	0xffffffff


	//   ....[241]....
        /*0670*/ 	.word	0xffffffff


	//   ....[242]....
        /*0674*/ 	.word	0xffffffff


	//   ....[243]....
        /*0678*/ 	.word	0xffffffff


	//   ....[244]....
        /*067c*/ 	.word	0xffffffff


	//   ....[245]....
        /*0680*/ 	.word	0xffffffff


	//   ....[246]....
        /*0684*/ 	.word	0xffffffff


	//   ....[247]....
        /*0688*/ 	.word	0xffffffff


	//   ....[248]....
        /*068c*/ 	.word	0xffffffff


	//   ....[249]....
        /*0690*/ 	.word	0xffffffff


	//   ....[250]....
        /*0694*/ 	.word	0xffffffff


	//   ....[251]....
        /*0698*/ 	.word	0x0500000f


	//   ....[252]....
        /*069c*/ 	.word	0x0500000f


	//   ....[253]....
        /*06a0*/ 	.word	0x0500000f


	//   ....[254]....
        /*06a4*/ 	.word	0x0500000f


	//   ....[255]....
        /*06a8*/ 	.word	0x0500000f


	//   ....[0]....
        /*06ac*/ 	.word	0x0500000f


	//   ....[1]....
        /*06b0*/ 	.word	0x0500000f


	//   ....[2]....
        /*06b4*/ 	.word	0x0500000f


	//   ....[3]....
        /*06b8*/ 	.word	0x0500000f


	//   ....[4]....
        /*06bc*/ 	.word	0x0500000f


	//   ....[5]....
        /*06c0*/ 	.word	0x0500000f


	//   ....[6]....
        /*06c4*/ 	.word	0x0500000f


	//   ....[7]....
        /*06c8*/ 	.word	0x0500000f


	//   ....[8]....
        /*06cc*/ 	.word	0x0500000f


	//   ....[9]....
        /*06d0*/ 	.word	0x0500000f


	//   ....[10]....
        /*06d4*/ 	.word	0x0500000f


	//   ....[11]....
        /*06d8*/ 	.word	0x0500000f


	//   ....[12]....
        /*06dc*/ 	.word	0x0500000f


	//   ....[13]....
        /*06e0*/ 	.word	0x0500000f


	//   ....[14]....
        /*06e4*/ 	.word	0x0500000f


	//   ....[15]....
        /*06e8*/ 	.word	0x0500000f


	//   ....[16]....
        /*06ec*/ 	.word	0x0500000f


	//   ....[17]....
        /*06f0*/ 	.word	0x0500000f


	//   ....[18]....
        /*06f4*/ 	.word	0x0500000f


	//   ....[19]....
        /*06f8*/ 	.word	0x0500000f


	//   ....[20]....
        /*06fc*/ 	.word	0x0500000f


	//   ....[21]....
        /*0700*/ 	.word	0x0500000f


	//   ....[22]....
        /*0704*/ 	.word	0x0500000f


	//   ....[23]....
        /*0708*/ 	.word	0x0500000f


	//   ....[24]....
        /*070c*/ 	.word	0x0500000f


	//   ....[25]....
        /*0710*/ 	.word	0x0500000f


	//   ....[26]....
        /*0714*/ 	.word	0x0500000f


	//   ....[27]....
        /*0718*/ 	.word	0x0500000f


	//   ....[28]....
        /*071c*/ 	.word	0x0500000f


	//   ....[29]....
        /*0720*/ 	.word	0x0500000f


	//   ....[30]....
        /*0724*/ 	.word	0x0500000f


	//   ....[31]....
        /*0728*/ 	.word	0x0500000f


	//   ....[32]....
        /*072c*/ 	.word	0x0500000f


	//   ....[33]....
        /*0730*/ 	.word	0x0500000f


	//   ....[34]....
        /*0734*/ 	.word	0x0500000f


	//   ....[35]....
        /*0738*/ 	.word	0x0500000f


	//   ....[36]....
        /*073c*/ 	.word	0x0500000f


	//   ....[37]....
        /*0740*/ 	.word	0x0500000f


	//   ....[38]....
        /*0744*/ 	.word	0x0500000f


	//   ....[39]....
        /*0748*/ 	.word	0x0500000f


	//   ....[40]....
        /*074c*/ 	.word	0x0500000f


	//   ....[41]....
        /*0750*/ 	.word	0x0500000f


	//   ....[42]....
        /*0754*/ 	.word	0x0500000f


	//   ....[43]....
        /*0758*/ 	.word	0x0500000f


	//   ....[44]....
        /*075c*/ 	.word	0x0500000f


	//   ....[45]....
        /*0760*/ 	.word	0x0500000f


	//   ....[46]....
        /*0764*/ 	.word	0x0500000f


	//   ....[47]....
        /*0768*/ 	.word	0x0500000f


	//   ....[48]....
        /*076c*/ 	.word	0x0500000f


	//   ....[49]....
        /*0770*/ 	.word	0x0500000f


	//   ....[50]....
        /*0774*/ 	.word	0x0500000f


	//   ....[51]....
        /*0778*/ 	.word	0x0500000f


	//   ....[52]....
        /*077c*/ 	.word	0x0500000f


	//   ....[53]....
        /*0780*/ 	.word	0x0500000f


	//   ....[54]....
        /*0784*/ 	.word	0x0500000f


	//   ....[55]....
        /*0788*/ 	.word	0x0500000f


	//   ....[56]....
        /*078c*/ 	.word	0x0500000f


	//   ....[57]....
        /*0790*/ 	.word	0x0500000f


	//   ....[58]....
        /*0794*/ 	.word	0x0500000f


	//   ....[59]....
        /*0798*/ 	.word	0x0500000f


	//   ....[60]....
        /*079c*/ 	.word	0x0500000f


	//   ....[61]....
        /*07a0*/ 	.word	0x0500000f


	//   ....[62]....
        /*07a4*/ 	.word	0x0500000f


	//   ....[63]....
        /*07a8*/ 	.word	0x0500000f


	//   ....[64]....
        /*07ac*/ 	.word	0x0500000f


	//   ....[65]....
        /*07b0*/ 	.word	0x0500000f


	//   ....[66]....
        /*07b4*/ 	.word	0x0500000f


	//   ....[67]....
        /*07b8*/ 	.word	0x0500000f


	//   ....[68]....
        /*07bc*/ 	.word	0x0500000f


	//   ....[69]....
        /*07c0*/ 	.word	0x0500000f


	//   ....[70]....
        /*07c4*/ 	.word	0x0500000f


	//   ....[71]....
        /*07c8*/ 	.word	0x0500000f


	//   ....[72]....
        /*07cc*/ 	.word	0x0500000f


	//   ....[73]....
        /*07d0*/ 	.word	0x0500000f


	//   ....[74]....
        /*07d4*/ 	.word	0x0500000f


	//   ....[75]....
        /*07d8*/ 	.word	0x0500000f


	//   ....[76]....
        /*07dc*/ 	.word	0x0500000f


	//   ....[77]....
        /*07e0*/ 	.word	0x0500000f


	//   ....[78]....
        /*07e4*/ 	.word	0x0500000f


	//   ....[79]....
        /*07e8*/ 	.word	0x0500000f


	//   ....[80]....
        /*07ec*/ 	.word	0x0500000f


	//   ....[81]....
        /*07f0*/ 	.word	0x0500000f


	//   ....[82]....
        /*07f4*/ 	.word	0x0500000f


	//   ....[83]....
        /*07f8*/ 	.word	0x0500000f


	//   ....[84]....
        /*07fc*/ 	.word	0x0500000f


	//   ....[85]....
        /*0800*/ 	.word	0x0500000f


	//   ....[86]....
        /*0804*/ 	.word	0x0500000f


	//   ....[87]....
        /*0808*/ 	.word	0x0500000f


	//   ....[88]....
        /*080c*/ 	.word	0x0500000f


	//   ....[89]....
        /*0810*/ 	.word	0x0500000f


	//   ....[90]....
        /*0814*/ 	.word	0x0500000f


	//   ....[91]....
        /*0818*/ 	.word	0x0500000f


	//   ....[92]....
        /*081c*/ 	.word	0x0500000f


	//   ....[93]....
        /*0820*/ 	.word	0x0500000f


	//   ....[94]....
        /*0824*/ 	.word	0x0500000f


	//   ....[95]....
        /*0828*/ 	.word	0x0500000f


	//   ....[96]....
        /*082c*/ 	.word	0x0500000f


	//   ....[97]....
        /*0830*/ 	.word	0x0500000f


	//   ....[98]....
        /*0834*/ 	.word	0x0500000f


	//   ....[99]....
        /*0838*/ 	.word	0x0500000f


	//   ....[100]....
        /*083c*/ 	.word	0x0500000f


	//   ....[101]....
        /*0840*/ 	.word	0x0500000f


	//   ....[102]....
        /*0844*/ 	.word	0x0500000f


	//   ....[103]....
        /*0848*/ 	.word	0x0500000f


	//   ....[104]....
        /*084c*/ 	.word	0x0500000f


	//   ....[105]....
        /*0850*/ 	.word	0x0500000f


	//   ....[106]....
        /*0854*/ 	.word	0x0500000f


	//   ....[107]....
        /*0858*/ 	.word	0x0500000f


	//   ....[108]....
        /*085c*/ 	.word	0x0500000f


	//   ....[109]....
        /*0860*/ 	.word	0x0500000f


	//   ....[110]....
        /*0864*/ 	.word	0x0500000f


	//   ....[111]....
        /*0868*/ 	.word	0x0500000f


	//   ....[112]....
        /*086c*/ 	.word	0x0500000f


	//   ....[113]....
        /*0870*/ 	.word	0x0500000f


	//   ....[114]....
        /*0874*/ 	.word	0x0500000f


	//   ....[115]....
        /*0878*/ 	.word	0x0500000f


	//   ....[116]....
        /*087c*/ 	.word	0x0500000f


	//   ....[117]....
        /*0880*/ 	.word	0x0500000f


	//   ....[118]....
        /*0884*/ 	.word	0x0500000f


	//   ....[119]....
        /*0888*/ 	.word	0x0500000f


	//   ....[120]....
        /*088c*/ 	.word	0x0500000f


	//   ....[121]....
        /*0890*/ 	.word	0x0500000f


	//   ....[122]....
        /*0894*/ 	.word	0x0500000f


	//   ....[123]....
        /*0898*/ 	.word	0x0500000f


	//   ....[124]....
        /*089c*/ 	.word	0x0500000f


	//   ....[125]....
        /*08a0*/ 	.word	0x0500000f


	//   ....[126]....
        /*08a4*/ 	.word	0x0500000f


	//   ....[127]....
        /*08a8*/ 	.word	0x0500000f


	//   ....[128]....
        /*08ac*/ 	.word	0x0500000f


	//   ....[129]....
        /*08b0*/ 	.word	0x0500000f


	//   ....[130]....
        /*08b4*/ 	.word	0x0500000f


	//   ....[131]....
        /*08b8*/ 	.word	0x0500000f


	//   ....[132]....
        /*08bc*/ 	.word	0x0500000f


	//   ....[133]....
        /*08c0*/ 	.word	0x0500000f


	//   ....[134]....
        /*08c4*/ 	.word	0x0500000f


	//   ....[135]....
        /*08c8*/ 	.word	0x0500000f


	//   ....[136]....
        /*08cc*/ 	.word	0x0500000f


	//   ....[137]....
        /*08d0*/ 	.word	0x0500000f


	//   ....[138]....
        /*08d4*/ 	.word	0x0500000f


	//   ....[139]....
        /*08d8*/ 	.word	0x0500000f


	//   ....[140]....
        /*08dc*/ 	.word	0x0500000f


	//   ....[141]....
        /*08e0*/ 	.word	0x0500000f


	//   ....[142]....
        /*08e4*/ 	.word	0x0500000f


	//   ....[143]....
        /*08e8*/ 	.word	0x0500000f


	//   ....[144]....
        /*08ec*/ 	.word	0x0500000f


	//   ....[145]....
        /*08f0*/ 	.word	0x0500000f


	//   ....[146]....
        /*08f4*/ 	.word	0x0500000f


	//   ....[147]....
        /*08f8*/ 	.word	0x0500000f


	//   ....[148]....
        /*08fc*/ 	.word	0x0500000f


	//   ....[149]....
        /*0900*/ 	.word	0x0500000f


	//   ....[150]....
        /*0904*/ 	.word	0x0500000f


	//   ....[151]....
        /*0908*/ 	.word	0x0500000f


	//   ....[152]....
        /*090c*/ 	.word	0x0500000f


	//   ....[153]....
        /*0910*/ 	.word	0x0500000f


	//   ....[154]....
        /*0914*/ 	.word	0x0500000f


	//   ....[155]....
        /*0918*/ 	.word	0x0500000f


	//   ....[156]....
        /*091c*/ 	.word	0x0500000f


	//   ....[157]....
        /*0920*/ 	.word	0x0500000f


	//   ....[158]....
        /*0924*/ 	.word	0x0500000f


	//   ....[159]....
        /*0928*/ 	.word	0x0500000f


	//   ....[160]....
        /*092c*/ 	.word	0x0500000f


	//   ....[161]....
        /*0930*/ 	.word	0x0500000f


	//   ....[162]....
        /*0934*/ 	.word	0x0500000f


	//   ....[163]....
        /*0938*/ 	.word	0x0500000f


	//   ....[164]....
        /*093c*/ 	.word	0x0500000f


	//   ....[165]....
        /*0940*/ 	.word	0x0500000f


	//   ....[166]....
        /*0944*/ 	.word	0x0500000f


	//   ....[167]....
        /*0948*/ 	.word	0x0500000f


	//   ....[168]....
        /*094c*/ 	.word	0x0500000f


	//   ....[169]....
        /*0950*/ 	.word	0x0500000f


	//   ....[170]....
        /*0954*/ 	.word	0x0500000f


	//   ....[171]....
        /*0958*/ 	.word	0x0500000f


	//   ....[172]....
        /*095c*/ 	.word	0x0500000f


	//   ....[173]....
        /*0960*/ 	.word	0x0500000f


	//   ....[174]....
        /*0964*/ 	.word	0x0500000f


	//   ....[175]....
        /*0968*/ 	.word	0x0500000f


	//   ....[176]....
        /*096c*/ 	.word	0x0500000f


	//   ....[177]....
        /*0970*/ 	.word	0x0500000f


	//   ....[178]....
        /*0974*/ 	.word	0x0500000f


	//   ....[179]....
        /*0978*/ 	.word	0x0500000f


	//   ....[180]....
        /*097c*/ 	.word	0x0500000f


	//   ....[181]....
        /*0980*/ 	.word	0x0500000f


	//   ....[182]....
        /*0984*/ 	.word	0x0500000f


	//   ....[183]....
        /*0988*/ 	.word	0x0500000f


	//   ....[184]....
        /*098c*/ 	.word	0x0500000f


	//   ....[185]....
        /*0990*/ 	.word	0x0500000f


	//----- nvinfo : EIATTR_COOP_GROUP_INSTR_OFFSETS
	.align		4
.L_321:
        /*0994*/ 	.byte	0x04, 0x28
        /*0996*/ 	.short	(.L_323 - .L_322)


	//   ....[0]....
.L_322:
        /*0998*/ 	.word	0x00000060


	//   ....[1]....
        /*099c*/ 	.word	0x00000130


	//   ....[2]....
        /*09a0*/ 	.word	0x000001e0


	//   ....[3]....
        /*09a4*/ 	.word	0x000003a0


	//   ....[4]....
        /*09a8*/ 	.word	0x00000500


	//   ....[5]....
        /*09ac*/ 	.word	0x00000620


	//   ....[6]....
        /*09b0*/ 	.word	0x00000780


	//   ....[7]....
        /*09b4*/ 	.word	0x00002a80


	//   ....[8]....
        /*09b8*/ 	.word	0x00002a90


	//   ....[9]....
        /*09bc*/ 	.word	0x00003940


	//   ....[10]....
        /*09c0*/ 	.word	0x00003950


	//   ....[11]....
        /*09c4*/ 	.word	0x00004810


	//   ....[12]....
        /*09c8*/ 	.word	0x00004820


	//   ....[13]....
        /*09cc*/ 	.word	0x00005b90


	//   ....[14]....
        /*09d0*/ 	.word	0x00005ba0


	//   ....[15]....
        /*09d4*/ 	.word	0x00006a80


	//   ....[16]....
        /*09d8*/ 	.word	0x00006a90


	//   ....[17]....
        /*09dc*/ 	.word	0x000079e0


	//   ....[18]....
        /*09e0*/ 	.word	0x000079f0


	//   ....[19]....
        /*09e4*/ 	.word	0x00008b30


	//   ....[20]....
        /*09e8*/ 	.word	0x00008b40


	//   ....[21]....
        /*09ec*/ 	.word	0x00008c50


	//   ....[22]....
        /*09f0*/ 	.word	0x00008c60


	//   ....[23]....
        /*09f4*/ 	.word	0x00008d80


	//   ....[24]....
        /*09f8*/ 	.word	0x00008d90


	//   ....[25]....
        /*09fc*/ 	.word	0x00009100


	//   ....[26]....
        /*0a00*/ 	.word	0x00009120


	//   ....[27]....
        /*0a04*/ 	.word	0x00009210


	//   ....[28]....
        /*0a08*/ 	.word	0x00009230


	//   ....[29]....
        /*0a0c*/ 	.word	0x00009320


	//   ....[30]....
        /*0a10*/ 	.word	0x00009340


	//   ....[31]....
        /*0a14*/ 	.word	0x00009bc0


	//   ....[32]....
        /*0a18*/ 	.word	0x0000a2a0


	//   ....[33]....
        /*0a1c*/ 	.word	0x0000a2b0


	//   ....[34]....
        /*0a20*/ 	.word	0x0000a2c0


	//   ....[35]....
        /*0a24*/ 	.word	0x0000a2d0


	//   ....[36]....
        /*0a28*/ 	.word	0x0000a4e0


	//   ....[37]....
        /*0a2c*/ 	.word	0x0000a4f0


	//   ....[38]....
        /*0a30*/ 	.word	0x0000a500


	//   ....[39]....
        /*0a34*/ 	.word	0x0000a510


	//   ....[40]....
        /*0a38*/ 	.word	0x0000c940


	//   ....[41]....
        /*0a3c*/ 	.word	0x0000c960


	//   ....[42]....
        /*0a40*/ 	.word	0x0000c970


	//   ....[43]....
        /*0a44*/ 	.word	0x0000c980


	//   ....[44]....
        /*0a48*/ 	.word	0x0000ca70


	//   ....[45]....
        /*0a4c*/ 	.word	0x0000ca90


	//   ....[46]....
        /*0a50*/ 	.word	0x0000caa0


	//   ....[47]....
        /*0a54*/ 	.word	0x0000cab0


	//   ....[48]....
        /*0a58*/ 	.word	0x0000fa80


	//   ....[49]....
        /*0a5c*/ 	.word	0x0000fab0


	//   ....[50]....
        /*0a60*/ 	.word	0x00010280


	//   ....[51]....
        /*0a64*/ 	.word	0x000102c0


	//   ....[52]....
        /*0a68*/ 	.word	0x00010e60


	//   ....[53]....
        /*0a6c*/ 	.word	0x00010f80


	//   ....[54]....
        /*0a70*/ 	.word	0x000130b0


	//   ....[55]....
        /*0a74*/ 	.word	0x00013880


	//   ....[56]....
        /*0a78*/ 	.word	0x000138a0


	//   ....[57]....
        /*0a7c*/ 	.word	0x000138b0


	//   ....[58]....
        /*0a80*/ 	.word	0x000144b0


	//   ....[59]....
        /*0a84*/ 	.word	0x00014520


	//   ....[60]....
        /*0a88*/ 	.word	0x00016e60


	//   ....[61]....
        /*0a8c*/ 	.word	0x00016e70


	//   ....[62]....
        /*0a90*/ 	.word	0x00016ea0


	//   ....[63]....
        /*0a94*/ 	.word	0x00016eb0


	//   ....[64]....
        /*0a98*/ 	.word	0x000189c0


	//   ....[65]....
        /*0a9c*/ 	.word	0x000189d0


	//   ....[66]....
        /*0aa0*/ 	.word	0x00018a50


	//   ....[67]....
        /*0aa4*/ 	.word	0x00018a60


	//   ....[68]....
        /*0aa8*/ 	.word	0x000197a0


	//   ....[69]....
        /*0aac*/ 	.word	0x000197d0


	//   ....[70]....
        /*0ab0*/ 	.word	0x00019800


	//   ....[71]....
        /*0ab4*/ 	.word	0x00019830


	//   ....[72]....
        /*0ab8*/ 	.word	0x00019860


	//   ....[73]....
        /*0abc*/ 	.word	0x00019890


	//   ....[74]....
        /*0ac0*/ 	.word	0x000198c0


	//   ....[75]....
        /*0ac4*/ 	.word	0x000198f0


	//   ....[76]....
        /*0ac8*/ 	.word	0x00019920


	//   ....[77]....
        /*0acc*/ 	.word	0x00019950


	//   ....[78]....
        /*0ad0*/ 	.word	0x00019980


	//   ....[79]....
        /*0ad4*/ 	.word	0x000199b0


	//   ....[80]....
        /*0ad8*/ 	.word	0x000199e0


	//   ....[81]....
        /*0adc*/ 	.word	0x00019a10


	//   ....[82]....
        /*0ae0*/ 	.word	0x00019a40


	//   ....[83]....
        /*0ae4*/ 	.word	0x00019a70


	//   ....[84]....
        /*0ae8*/ 	.word	0x00019aa0


	//   ....[85]....
        /*0aec*/ 	.word	0x00019ad0


	//   ....[86]....
        /*0af0*/ 	.word	0x00019b00


	//   ....[87]....
        /*0af4*/ 	.word	0x00019b30


	//   ....[88]....
        /*0af8*/ 	.word	0x00019b60


	//   ....[89]....
        /*0afc*/ 	.word	0x00019b90


	//   ....[90]....
        /*0b00*/ 	.word	0x00019bc0


	//   ....[91]....
        /*0b04*/ 	.word	0x00019be0


	//   ....[92]....
        /*0b08*/ 	.word	0x00019bf0


	//   ....[93]....
        /*0b0c*/ 	.word	0x00019c00


	//   ....[94]....
        /*0b10*/ 	.word	0x00019c20


	//   ....[95]....
        /*0b14*/ 	.word	0x00019c30


	//   ....[96]....
        /*0b18*/ 	.word	0x00019c40


	//   ....[97]....
        /*0b1c*/ 	.word	0x00019c50


	//   ....[98]....
        /*0b20*/ 	.word	0x00019c80


	//   ....[99]....
        /*0b24*/ 	.word	0x00019cb0


	//   ....[100]....
        /*0b28*/ 	.word	0x0001a260


	//   ....[101]....
        /*0b2c*/ 	.word	0x0001a2a0


	//   ....[102]....
        /*0b30*/ 	.word	0x0001a2d0


	//   ....[103]....
        /*0b34*/ 	.word	0x0001a310


	//   ....[104]....
        /*0b38*/ 	.word	0x0001a900


	//   ....[105]....
        /*0b3c*/ 	.word	0x0001a910


	//   ....[106]....
        /*0b40*/ 	.word	0x0001a9d0


	//   ....[107]....
        /*0b44*/ 	.word	0x0001a9f0


	//   ....[108]....
        /*0b48*/ 	.word	0x0001aab0


	//   ....[109]....
        /*0b4c*/ 	.word	0x0001aad0


	//   ....[110]....
        /*0b50*/ 	.word	0x0001aba0


	//   ....[111]....
        /*0b54*/ 	.word	0x0001abc0


	//   ....[112]....
        /*0b58*/ 	.word	0x0001b390


	//   ....[113]....
        /*0b5c*/ 	.word	0x0001b3a0


	//   ....[114]....
        /*0b60*/ 	.word	0x0001b4e0


	//   ....[115]....
        /*0b64*/ 	.word	0x0001b4f0


	//   ....[116]....
        /*0b68*/ 	.word	0x0001b620


	//   ....[117]....
        /*0b6c*/ 	.word	0x0001b630


	//   ....[118]....
        /*0b70*/ 	.word	0x0001b760


	//   ....[119]....
        /*0b74*/ 	.word	0x0001b770


	//   ....[120]....
        /*0b78*/ 	.word	0x0001b8f0


	//   ....[121]....
        /*0b7c*/ 	.word	0x0001baa0


	//   ....[122]....
        /*0b80*/ 	.word	0x0001bad0


	//   ....[123]....
        /*0b84*/ 	.word	0x0001bb00


	//   ....[124]....
        /*0b88*/ 	.word	0x0001bb30


	//   ....[125]....
        /*0b8c*/ 	.word	0x0001bb60


	//   ....[126]....
        /*0b90*/ 	.word	0x0001bb90


	//   ....[127]....
        /*0b94*/ 	.word	0x0001bd00


	//   ....[128]....
        /*0b98*/ 	.word	0x0001bd30


	//   ....[129]....
        /*0b9c*/ 	.word	0x0001bd60


	//   ....[130]....
        /*0ba0*/ 	.word	0x0001bd90


	//   ....[131]....
        /*0ba4*/ 	.word	0x0001bdc0


	//   ....[132]....
        /*0ba8*/ 	.word	0x0001bdf0


	//   ....[133]....
        /*0bac*/ 	.word	0x0001be80


	//   ....[134]....
        /*0bb0*/ 	.word	0x0001bee0


	//   ....[135]....
        /*0bb4*/ 	.word	0x0001bf70


	//   ....[136]....
        /*0bb8*/ 	.word	0x0001cee0


	//   ....[137]....
        /*0bbc*/ 	.word	0x0001eb20


	//   ....[138]....
        /*0bc0*/ 	.word	0x0001eb50


	//   ....[139]....
        /*0bc4*/ 	.word	0x0001ebd0


	//   ....[140]....
        /*0bc8*/ 	.word	0x0001ebf0


	//   ....[141]....
        /*0bcc*/ 	.word	0x0001ec30


	//   ....[142]....
        /*0bd0*/ 	.word	0x0001ec50


	//   ....[143]....
        /*0bd4*/ 	.word	0x0001ec90


	//   ....[144]....
        /*0bd8*/ 	.word	0x0001ecb0


	//   ....[145]....
        /*0bdc*/ 	.word	0x0001ecf0


	//   ....[146]....
        /*0be0*/ 	.word	0x0001ed10


	//   ....[147]....
        /*0be4*/ 	.word	0x0001ed50


	//   ....[148]....
        /*0be8*/ 	.word	0x0001ed70


	//   ....[149]....
        /*0bec*/ 	.word	0x0001edb0


	//   ....[150]....
        /*0bf0*/ 	.word	0x0001edc0


	//   ....[151]....
        /*0bf4*/ 	.word	0x0001ede0


	//   ....[152]....
        /*0bf8*/ 	.word	0x0001edf0


	//   ....[153]....
        /*0bfc*/ 	.word	0x0001ee70


	//   ....[154]....
        /*0c00*/ 	.word	0x0001ee90


	//   ....[155]....
        /*0c04*/ 	.word	0x0001eed0


	//   ....[156]....
        /*0c08*/ 	.word	0x0001eee0


	//   ....[157]....
        /*0c0c*/ 	.word	0x0001f3d0


	//   ....[158]....
        /*0c10*/ 	.word	0x0001f3f0


	//   ....[159]....
        /*0c14*/ 	.word	0x0001f510


	//   ....[160]....
        /*0c18*/ 	.word	0x0001f520


	//   ....[161]....
        /*0c1c*/ 	.word	0x0001f5a0


	//   ....[162]....
        /*0c20*/ 	.word	0x0001f5b0


	//   ....[163]....
        /*0c24*/ 	.word	0x0001f630


	//   ....[164]....
        /*0c28*/ 	.word	0x0001f640


	//   ....[165]....
        /*0c2c*/ 	.word	0x0001f6c0


	//   ....[166]....
        /*0c30*/ 	.word	0x0001f6d0


	//   ....[167]....
        /*0c34*/ 	.word	0x0001f740


	//   ....[168]....
        /*0c38*/ 	.word	0x0001f750


	//   ....[169]....
        /*0c3c*/ 	.word	0x0001f7c0


	//   ....[170]....
        /*0c40*/ 	.word	0x0001f7d0


	//   ....[171]....
        /*0c44*/ 	.word	0x0001f7e0


	//   ....[172]....
        /*0c48*/ 	.word	0x0001f850


	//   ....[173]....
        /*0c4c*/ 	.word	0x0001f860


	//   ....[174]....
        /*0c50*/ 	.word	0x0001f870


	//   ....[175]....
        /*0c54*/ 	.word	0x0001f8a0


	//   ....[176]....
        /*0c58*/ 	.word	0x0001f8c0


	//   ....[177]....
        /*0c5c*/ 	.word	0x0001ffd0


	//   ....[178]....
        /*0c60*/ 	.word	0x00020000


	//   ....[179]....
        /*0c64*/ 	.word	0x00020030


	//   ....[180]....
        /*0c68*/ 	.word	0x00020040


	//   ....[181]....
        /*0c6c*/ 	.word	0x00020070


	//   ....[182]....
        /*0c70*/ 	.word	0x00020130


	//   ....[183]....
        /*0c74*/ 	.word	0x00020140


	//   ....[184]....
        /*0c78*/ 	.word	0x000201d0


	//   ....[185]....
        /*0c7c*/ 	.word	0x000201e0


	//   ....[186]....
        /*0c80*/ 	.word	0x00020270


	//   ....[187]....
        /*0c84*/ 	.word	0x00020280


	//   ....[188]....
        /*0c88*/ 	.word	0x00020310


	//   ....[189]....
        /*0c8c*/ 	.word	0x00020320


	//   ....[190]....
        /*0c90*/ 	.word	0x000203a0


	//   ....[191]....
        /*0c94*/ 	.word	0x000203b0


	//   ....[192]....
        /*0c98*/ 	.word	0x000203c0


	//   ....[193]....
        /*0c9c*/ 	.word	0x00020d10


	//   ....[194]....
        /*0ca0*/ 	.word	0x00020d30


	//   ....[195]....
        /*0ca4*/ 	.word	0x00020d40


	//   ....[196]....
        /*0ca8*/ 	.word	0x00020d50


	//   ....[197]....
        /*0cac*/ 	.word	0x00020d60


	//   ....[198]....
        /*0cb0*/ 	.word	0x00020db0


	//   ....[199]....
        /*0cb4*/ 	.word	0x00020dd0


	//   ....[200]....
        /*0cb8*/ 	.word	0x00020df0


	//   ....[201]....
        /*0cbc*/ 	.word	0x00020e00


	//   ....[202]....
        /*0cc0*/ 	.word	0x00020e40


	//   ....[203]....
        /*0cc4*/ 	.word	0x00020e50


	//   ....[204]....
        /*0cc8*/ 	.word	0x00020e90


	//   ....[205]....
        /*0ccc*/ 	.word	0x00020ea0


	//   ....[206]....
        /*0cd0*/ 	.word	0x00020ee0


	//   ....[207]....
        /*0cd4*/ 	.word	0x00020ef0


	//   ....[208]....
        /*0cd8*/ 	.word	0x00020f30


	//   ....[209]....
        /*0cdc*/ 	.word	0x00020f40


	//   ....[210]....
        /*0ce0*/ 	.word	0x00020f50


	//   ....[211]....
        /*0ce4*/ 	.word	0x00020f90


	//   ....[212]....
        /*0ce8*/ 	.word	0x00021000


	//   ....[213]....
        /*0cec*/ 	.word	0x000213d0


	//   ....[214]....
        /*0cf0*/ 	.word	0x000213e0


	//   ....[215]....
        /*0cf4*/ 	.word	0x000213f0


	//   ....[216]....
        /*0cf8*/ 	.word	0x00021400


	//   ....[217]....
        /*0cfc*/ 	.word	0x00021450


	//   ....[218]....
        /*0d00*/ 	.word	0x00021470


	//   ....[219]....
        /*0d04*/ 	.word	0x00021490


	//   ....[220]....
        /*0d08*/ 	.word	0x000214a0


	//   ....[221]....
        /*0d0c*/ 	.word	0x000214e0


	//   ....[222]....
        /*0d10*/ 	.word	0x000214f0


	//   ....[223]....
        /*0d14*/ 	.word	0x00021530


	//   ....[224]....
        /*0d18*/ 	.word	0x00021540


	//   ....[225]....
        /*0d1c*/ 	.word	0x00021580


	//   ....[226]....
        /*0d20*/ 	.word	0x00021590


	//   ....[227]....
        /*0d24*/ 	.word	0x000215d0


	//   ....[228]....
        /*0d28*/ 	.word	0x000215e0


	//   ....[229]....
        /*0d2c*/ 	.word	0x000215f0


	//   ....[230]....
        /*0d30*/ 	.word	0x00021630


	//   ....[231]....
        /*0d34*/ 	.word	0x00021650


	//   ....[232]....
        /*0d38*/ 	.word	0x000216b0


	//   ....[233]....
        /*0d3c*/ 	.word	0x00022880


	//   ....[234]....
        /*0d40*/ 	.word	0x000228d0


	//   ....[235]....
        /*0d44*/ 	.word	0x00022900


	//   ....[236]....
        /*0d48*/ 	.word	0x00022930


	//   ....[237]....
        /*0d4c*/ 	.word	0x00022940


	//   ....[238]....
        /*0d50*/ 	.word	0x00022970


	//   ....[239]....
        /*0d54*/ 	.word	0x000229a0


	//   ....[240]....
        /*0d58*/ 	.word	0x000229d0


	//   ....[241]....
        /*0d5c*/ 	.word	0x00022b50


	//   ....[242]....
        /*0d60*/ 	.word	0x00022b80


	//   ....[243]....
        /*0d64*/ 	.word	0x00022bb0


	//   ....[244]....
        /*0d68*/ 	.word	0x00022be0


	//   ....[245]....
        /*0d6c*/ 	.word	0x00022c10


	//   ....[246]....
        /*0d70*/ 	.word	0x00022c40


	//   ....[247]....
        /*0d74*/ 	.word	0x00022d00


	//   ....[248]....
        /*0d78*/ 	.word	0x00022d20


	//   ....[249]....
        /*0d7c*/ 	.word	0x00022d90


	//   ....[250]....
        /*0d80*/ 	.word	0x00023450


	//   ....[251]....
        /*0d84*/ 	.word	0x000237f0


	//   ....[252]....
        /*0d88*/ 	.word	0x00023880


	//   ....[253]....
        /*0d8c*/ 	.word	0x00023910


	//   ....[254]....
        /*0d90*/ 	.word	0x000239a0


	//   ....[255]....
        /*0d94*/ 	.word	0x00023a30


	//   ....[0]....
        /*0d98*/ 	.word	0x00023ac0


	//   ....[1]....
        /*0d9c*/ 	.word	0x00023ba0


	//   ....[2]....
        /*0da0*/ 	.word	0x00023c30


	//   ....[3]....
        /*0da4*/ 	.word	0x00023cd0


	//   ....[4]....
        /*0da8*/ 	.word	0x00023d60


	//   ....[5]....
        /*0dac*/ 	.word	0x00023df0


	//   ....[6]....
        /*0db0*/ 	.word	0x00023e80


	//   ....[7]....
        /*0db4*/ 	.word	0x00023f60


	//   ....[8]....
        /*0db8*/ 	.word	0x00023ff0


	//   ....[9]....
        /*0dbc*/ 	.word	0x00024080


	//   ....[10]....
        /*0dc0*/ 	.word	0x00024110


	//   ....[11]....
        /*0dc4*/ 	.word	0x000241a0


	//   ....[12]....
        /*0dc8*/ 	.word	0x00024230


	//   ....[13]....
        /*0dcc*/ 	.word	0x00024360


	//   ....[14]....
        /*0dd0*/ 	.word	0x00024410


	//   ....[15]....
        /*0dd4*/ 	.word	0x000244a0


	//   ....[16]....
        /*0dd8*/ 	.word	0x000244f0


	//   ....[17]....
        /*0ddc*/ 	.word	0x00024540


	//   ....[18]....
        /*0de0*/ 	.word	0x000245d0


	//   ....[19]....
        /*0de4*/ 	.word	0x00024660


	//   ....[20]....
        /*0de8*/ 	.word	0x000246b0


	//   ....[21]....
        /*0dec*/ 	.word	0x00024700


	//   ....[22]....
        /*0df0*/ 	.word	0x000247f0


	//   ....[23]....
        /*0df4*/ 	.word	0x000248a0


	//   ....[24]....
        /*0df8*/ 	.word	0x00024900


	//   ....[25]....
        /*0dfc*/ 	.word	0x00024980


	//   ....[26]....
        /*0e00*/ 	.word	0x00024a70


	//   ....[27]....
        /*0e04*/ 	.word	0x00024ac0


	//   ....[28]....
        /*0e08*/ 	.word	0x00024b10


	//   ....[29]....
        /*0e0c*/ 	.word	0x00024b60


	//   ....[30]....
        /*0e10*/ 	.word	0x00024ed0


	//   ....[31]....
        /*0e14*/ 	.word	0x00024ff0


	//   ....[32]....
        /*0e18*/ 	.word	0x00025120


	//   ....[33]....
        /*0e1c*/ 	.word	0x000251b0


	//   ....[34]....
        /*0e20*/ 	.word	0x00025210


	//   ....[35]....
        /*0e24*/ 	.word	0x00025290


	//   ....[36]....
        /*0e28*/ 	.word	0x000252f0


	//   ....[37]....
        /*0e2c*/ 	.word	0x00025370


	//   ....[38]....
        /*0e30*/ 	.word	0x000253d0


	//   ....[39]....
        /*0e34*/ 	.word	0x00025450


	//   ....[40]....
        /*0e38*/ 	.word	0x000254b0


	//   ....[41]....
        /*0e3c*/ 	.word	0x00025530


	//   ....[42]....
        /*0e40*/ 	.word	0x00025590


	//   ....[43]....
        /*0e44*/ 	.word	0x00025610


	//   ....[44]....
        /*0e48*/ 	.word	0x00025670


	//   ....[45]....
        /*0e4c*/ 	.word	0x000256d0


	//   ....[46]....
        /*0e50*/ 	.word	0x00025730


	//   ....[47]....
        /*0e54*/ 	.word	0x000257c0


	//   ....[48]....
        /*0e58*/ 	.word	0x00025820


	//   ....[49]....
        /*0e5c*/ 	.word	0x000258a0


	//   ....[50]....
        /*0e60*/ 	.word	0x00025900


	//   ....[51]....
        /*0e64*/ 	.word	0x00025970


	//   ....[52]....
        /*0e68*/ 	.word	0x000259d0


	//   ....[53]....
        /*0e6c*/ 	.word	0x00025a50


	//   ....[54]....
        /*0e70*/ 	.word	0x00025ab0


	//   ....[55]....
        /*0e74*/ 	.word	0x00025b30


	//   ....[56]....
        /*0e78*/ 	.word	0x00025b90


	//   ....[57]....
        /*0e7c*/ 	.word	0x00025c10


	//   ....[58]....
        /*0e80*/ 	.word	0x00025c70


	//   ....[59]....
        /*0e84*/ 	.word	0x00025ce0


	//   ....[60]....
        /*0e88*/ 	.word	0x00025d40


	//   ....[61]....
        /*0e8c*/ 	.word	0x00025da0


	//   ....[62]....
        /*0e90*/ 	.word	0x00025e90


	//   ....[63]....
        /*0e94*/ 	.word	0x00025ee0


	//   ....[64]....
        /*0e98*/ 	.word	0x00025f70


	//   ....[65]....
        /*0e9c*/ 	.word	0x00026000


	//   ....[66]....
        /*0ea0*/ 	.word	0x00026090


	//   ....[67]....
        /*0ea4*/ 	.word	0x00026120


	//   ....[68]....
        /*0ea8*/ 	.word	0x000261b0


	//   ....[69]....
        /*0eac*/ 	.word	0x00026240


	//   ....[70]....
        /*0eb0*/ 	.word	0x00026300


	//   ....[71]....
        /*0eb4*/ 	.word	0x000265e0


	//   ....[72]....
        /*0eb8*/ 	.word	0x000266e0


	//   ....[73]....
        /*0ebc*/ 	.word	0x000267c0


	//   ....[74]....
        /*0ec0*/ 	.word	0x00026840


	//   ....[75]....
        /*0ec4*/ 	.word	0x000268f0


	//   ....[76]....
        /*0ec8*/ 	.word	0x00026970


	//   ....[77]....
        /*0ecc*/ 	.word	0x00026a10


	//   ....[78]....
        /*0ed0*/ 	.word	0x00026a90


	//   ....[79]....
        /*0ed4*/ 	.word	0x00026b30


	//   ....[80]....
        /*0ed8*/ 	.word	0x00026bb0


	//   ....[81]....
        /*0edc*/ 	.word	0x00026c50


	//   ....[82]....
        /*0ee0*/ 	.word	0x00026cd0


	//   ....[83]....
        /*0ee4*/ 	.word	0x00026d70


	//   ....[84]....
        /*0ee8*/ 	.word	0x00026df0


	//   ....[85]....
        /*0eec*/ 	.word	0x00026e90


	//   ....[86]....
        /*0ef0*/ 	.word	0x00026f10


	//   ....[87]....
        /*0ef4*/ 	.word	0x00026fb0


	//   ....[88]....
        /*0ef8*/ 	.word	0x00027010


	//   ....[89]....
        /*0efc*/ 	.word	0x000270d0


	//   ....[90]....
        /*0f00*/ 	.word	0x00027160


	//   ....[91]....
        /*0f04*/ 	.word	0x00027210


	//   ....[92]....
        /*0f08*/ 	.word	0x000273d0


	//   ....[93]....
        /*0f0c*/ 	.word	0x00027460


	//   ....[94]....
        /*0f10*/ 	.word	0x00027560


	//   ....[95]....
        /*0f14*/ 	.word	0x000275b0


	//   ....[96]....
        /*0f18*/ 	.word	0x000276b0


	//   ....[97]....
        /*0f1c*/ 	.word	0x00027700


	//   ....[98]....
        /*0f20*/ 	.word	0x00027800


	//   ....[99]....
        /*0f24*/ 	.word	0x00027850


	//   ....[100]....
        /*0f28*/ 	.word	0x000278b0


	//   ....[101]....
        /*0f2c*/ 	.word	0x000279a0


	//   ....[102]....
        /*0f30*/ 	.word	0x00027aa0


	//   ....[103]....
        /*0f34*/ 	.word	0x00027af0


	//   ....[104]....
        /*0f38*/ 	.word	0x00027b50


	//   ....[105]....
        /*0f3c*/ 	.word	0x00027c30


	//   ....[106]....
        /*0f40*/ 	.word	0x00027c90


	//   ....[107]....
        /*0f44*/ 	.word	0x00027d30


	//   ....[108]....
        /*0f48*/ 	.word	0x00027dd0


	//   ....[109]....
        /*0f4c*/ 	.word	0x00027e80


	//   ....[110]....
        /*0f50*/ 	.word	0x00027ee0


	//   ....[111]....
        /*0f54*/ 	.word	0x00027f90


	//   ....[112]....
        /*0f58*/ 	.word	0x00028040


	//   ....[113]....
        /*0f5c*/ 	.word	0x000280b0


	//   ....[114]....
        /*0f60*/ 	.word	0x00028110


	//   ....[115]....
        /*0f64*/ 	.word	0x000281f0


	//   ....[116]....
        /*0f68*/ 	.word	0x00028250


	//   ....[117]....
        /*0f6c*/ 	.word	0x00028350


	//   ....[118]....
        /*0f70*/ 	.word	0x000283b0


	//   ....[119]....
        /*0f74*/ 	.word	0x000284b0


	//   ....[120]....
        /*0f78*/ 	.word	0x00028510


	//   ....[121]....
        /*0f7c*/ 	.word	0x00028610


	//   ....[122]....
        /*0f80*/ 	.word	0x00028670


	//   ....[123]....
        /*0f84*/ 	.word	0x00028770


	//   ....[124]....
        /*0f88*/ 	.word	0x000287d0


	//   ....[125]....
        /*0f8c*/ 	.word	0x000288c0


	//   ....[126]....
        /*0f90*/ 	.word	0x00028920


	//   ....[127]....
        /*0f94*/ 	.word	0x00028a00


	//   ....[128]....
        /*0f98*/ 	.word	0x00028b30


	//   ....[129]....
        /*0f9c*/ 	.word	0x00028bd0


	//   ....[130]....
        /*0fa0*/ 	.word	0x00028c30


	//   ....[131]....
        /*0fa4*/ 	.word	0x00028ce0


	//   ....[132]....
        /*0fa8*/ 	.word	0x00028d70


	//   ....[133]....
        /*0fac*/ 	.word	0x00028e00


	//   ....[134]....
        /*0fb0*/ 	.word	0x00028e60


	//   ....[135]....
        /*0fb4*/ 	.word	0x00028f10


	//   ....[136]....
        /*0fb8*/ 	.word	0x00028f70


	//   ....[137]....
        /*0fbc*/ 	.word	0x00029020


	//   ....[138]....
        /*0fc0*/ 	.word	0x00029080


	//   ....[139]....
        /*0fc4*/ 	.word	0x00029130


	//   ....[140]....
        /*0fc8*/ 	.word	0x00029190


	//   ....[141]....
        /*0fcc*/ 	.word	0x00029240


	//   ....[142]....
        /*0fd0*/ 	.word	0x000292a0


	//   ....[143]....
        /*0fd4*/ 	.word	0x00029350


	//   ....[144]....
        /*0fd8*/ 	.word	0x000293e0


	//   ....[145]....
        /*0fdc*/ 	.word	0x00029470


	//   ....[146]....
        /*0fe0*/ 	.word	0x000294f0


	//   ....[147]....
        /*0fe4*/ 	.word	0x00029580


	//   ....[148]....
        /*0fe8*/ 	.word	0x00029670


	//   ....[149]....
        /*0fec*/ 	.word	0x00029700


	//   ....[150]....
        /*0ff0*/ 	.word	0x00029760


	//   ....[151]....
        /*0ff4*/ 	.word	0x00029810


	//   ....[152]....
        /*0ff8*/ 	.word	0x00029870


	//   ....[153]....
        /*0ffc*/ 	.word	0x00029920


	//   ....[154]....
        /*1000*/ 	.word	0x00029980


	//   ....[155]....
        /*1004*/ 	.word	0x00029a30


	//   ....[156]....
        /*1008*/ 	.word	0x00029a90


	//   ....[157]....
        /*100c*/ 	.word	0x00029b40


	//   ....[158]....
        /*1010*/ 	.word	0x00029ba0


	//   ....[159]....
        /*1014*/ 	.word	0x00029c50


	//   ....[160]....
        /*1018*/ 	.word	0x00029cb0


	//   ....[161]....
        /*101c*/ 	.word	0x00029d60


	//   ....[162]....
        /*1020*/ 	.word	0x00029dc0


	//   ....[163]....
        /*1024*/ 	.word	0x00029e70


	//   ....[164]....
        /*1028*/ 	.word	0x00029ed0


	//   ....[165]....
        /*102c*/ 	.word	0x00029f80


	//   ....[166]....
        /*1030*/ 	.word	0x00029fe0


	//   ....[167]....
        /*1034*/ 	.word	0x0002a090


	//   ....[168]....
        /*1038*/ 	.word	0x0002a270


	//   ....[169]....
        /*103c*/ 	.word	0x0002a310


	//   ....[170]....
        /*1040*/ 	.word	0x0002a430


	//   ....[171]....
        /*1044*/ 	.word	0x0002a4a0


	//   ....[172]....
        /*1048*/ 	.word	0x0002a510


	//   ....[173]....
        /*104c*/ 	.word	0x0002a580


	//   ....[174]....
        /*1050*/ 	.word	0x0002a5f0


	//   ....[175]....
        /*1054*/ 	.word	0x0002a670


	//   ....[176]....
        /*1058*/ 	.word	0x0002a700


	//   ....[177]....
        /*105c*/ 	.word	0x0002a790


	//   ....[178]....
        /*1060*/ 	.word	0x0002a800


	//   ....[179]....
        /*1064*/ 	.word	0x0002a870


	//   ....[180]....
        /*1068*/ 	.word	0x0002a8e0


	//   ....[181]....
        /*106c*/ 	.word	0x0002a960


	//   ....[182]....
        /*1070*/ 	.word	0x0002a9d0


	//   ....[183]....
        /*1074*/ 	.word	0x0002aa70


	//   ....[184]....
        /*1078*/ 	.word	0x0002ab00


	//   ....[185]....
        /*107c*/ 	.word	0x0002ac20


	//----- nvinfo : EIATTR_REG_RECONFIG
	.align		4
.L_323:
        /*1080*/ 	.byte	0x01, 0x54
	.zero		2


	//----- nvinfo : EIATTR_SYSCALL_OFFSETS
	.align		4
        /*1084*/ 	.byte	0x04, 0x46
        /*1086*/ 	.short	(.L_325 - .L_324)


	//   ....[0]....
.L_324:
        /*1088*/ 	.word	0x00001870


	//   ....[1]....
        /*108c*/ 	.word	0x000019c0


	//   ....[2]....
        /*1090*/ 	.word	0x00009d60


	//   ....[3]....
        /*1094*/ 	.word	0x0000a070


	//   ....[4]....
        /*1098*/ 	.word	0x0001de10


	//   ....[5]....
        /*109c*/ 	.word	0x0001df80


	//   ....[6]....
        /*10a0*/ 	.word	0x0001e0d0


	//   ....[7]....
        /*10a4*/ 	.word	0x0001e210


	//   ....[8]....
        /*10a8*/ 	.word	0x0001fc80


	//----- nvinfo : EIATTR_MBARRIER_INSTR_OFFSETS
	.align		4
.L_325:
        /*10ac*/ 	.byte	0x04, 0x39
        /*10ae*/ 	.short	(.L_327 - .L_326)


	//   ....[0]....
.L_326:
        /*10b0*/ 	.word	0x00000250
        /*10b4*/ 	.word	0x000000ff
        /*10b8*/ 	.word	0x00022800
        /*10bc*/ 	.short	0x0100
        /*10be*/ 	.byte	0x08
	.zero		1


	//   ....[1]....
        /*10c0*/ 	.word	0x00000260
        /*10c4*/ 	.word	0x000000ff
        /*10c8*/ 	.word	0x00022820
        /*10cc*/ 	.short	0x0100
        /*10ce*/ 	.byte	0x08
	.zero		1


	//   ....[2]....
        /*10d0*/ 	.word	0x00000350
        /*10d4*/ 	.word	0x000000ff
        /*10d8*/ 	.word	0x00022830
        /*10dc*/ 	.short	0x0100
        /*10de*/ 	.byte	0x08
	.zero		1


	//   ....[3]....
        /*10e0*/ 	.word	0x00000360
        /*10e4*/ 	.word	0x000000ff
        /*10e8*/ 	.word	0x00022840
        /*10ec*/ 	.short	0x0100
        /*10ee*/ 	.byte	0x08
	.zero		1


	//   ....[4]....
        /*10f0*/ 	.word	0x00000370
        /*10f4*/ 	.word	0x000000ff
        /*10f8*/ 	.word	0x00022838
        /*10fc*/ 	.short	0x0100
        /*10fe*/ 	.byte	0x08
	.zero		1


	//   ....[5]....
        /*1100*/ 	.word	0x00000380
        /*1104*/ 	.word	0x000000ff
        /*1108*/ 	.word	0x00022848
        /*110c*/ 	.short	0x0100
        /*110e*/ 	.byte	0x08
	.zero		1


	//   ....[6]....
        /*1110*/ 	.word	0x000004b0
        /*1114*/ 	.word	0x000000ff
        /*1118*/ 	.word	0x00022850
        /*111c*/ 	.short	0x0100
        /*111e*/ 	.byte	0x08
	.zero		1


	//   ....[7]....
        /*1120*/ 	.word	0x000004c0
        /*1124*/ 	.word	0x000000ff
        /*1128*/ 	.word	0x00022860
        /*112c*/ 	.short	0x0100
        /*112e*/ 	.byte	0x08
	.zero		1


	//   ....[8]....
        /*1130*/ 	.word	0x000004d0
        /*1134*/ 	.word	0x000000ff
        /*1138*/ 	.word	0x00022858
        /*113c*/ 	.short	0x0100
        /*113e*/ 	.byte	0x08
	.zero		1


	//   ....[9]....
        /*1140*/ 	.word	0x000004e0
        /*1144*/ 	.word	0x000000ff
        /*1148*/ 	.word	0x00022868
        /*114c*/ 	.short	0x0100
        /*114e*/ 	.byte	0x08
	.zero		1


	//   ....[10]....
        /*1150*/ 	.word	0x000005d0
        /*1154*/ 	.word	0x000000ff
        /*1158*/ 	.word	0x00022870
        /*115c*/ 	.short	0x0100
        /*115e*/ 	.byte	0x06
	.zero		1


	//   ....[11]....
        /*1160*/ 	.word	0x000005e0
        /*1164*/ 	.word	0x000000ff
        /*1168*/ 	.word	0x00022880
        /*116c*/ 	.short	0x0100
        /*116e*/ 	.byte	0x06
	.zero		1


	//   ....[12]....
        /*1170*/ 	.word	0x000005f0
        /*1174*/ 	.word	0x000000ff
        /*1178*/ 	.word	0x00022878
        /*117c*/ 	.short	0x0100
        /*117e*/ 	.byte	0x06
	.zero		1


	//   ....[13]....
        /*1180*/ 	.word	0x00000600
        /*1184*/ 	.word	0x000000ff
        /*1188*/ 	.word	0x00022888
        /*118c*/ 	.short	0x0100
        /*118e*/ 	.byte	0x06
	.zero		1


	//   ....[14]....
        /*1190*/ 	.word	0x00000730
        /*1194*/ 	.word	0x000000ff
        /*1198*/ 	.word	0x00022890
        /*119c*/ 	.short	0x0100
        /*119e*/ 	.byte	0x08
	.zero		1


	//   ....[15]....
        /*11a0*/ 	.word	0x00000740
        /*11a4*/ 	.word	0x000000ff
        /*11a8*/ 	.word	0x000228a0
        /*11ac*/ 	.short	0x0100
        /*11ae*/ 	.byte	0x08
	.zero		1


	//   ....[16]....
        /*11b0*/ 	.word	0x00000750
        /*11b4*/ 	.word	0x000000ff
        /*11b8*/ 	.word	0x00022898
        /*11bc*/ 	.short	0x0100
        /*11be*/ 	.byte	0x08
	.zero		1


	//   ....[17]....
        /*11c0*/ 	.word	0x00000760
        /*11c4*/ 	.word	0x000000ff
        /*11c8*/ 	.word	0x000228a8
        /*11cc*/ 	.short	0x0100
        /*11ce*/ 	.byte	0x08
	.zero		1


	//   ....[18]....
        /*11d0*/ 	.word	0x000008a0
        /*11d4*/ 	.word	0x000000ff
        /*11d8*/ 	.word	0x000228b0
        /*11dc*/ 	.short	0x0100
        /*11de*/ 	.byte	0x08
	.zero		1


	//   ....[19]....
        /*11e0*/ 	.word	0x000008b0
        /*11e4*/ 	.word	0x000000ff
        /*11e8*/ 	.word	0x000228c0
        /*11ec*/ 	.short	0x0100
        /*11ee*/ 	.byte	0x08
	.zero		1


	//   ....[20]....
        /*11f0*/ 	.word	0x000008c0
        /*11f4*/ 	.word	0x000000ff
        /*11f8*/ 	.word	0x000228b8
        /*11fc*/ 	.short	0x0100
        /*11fe*/ 	.byte	0x08
	.zero		1


	//   ....[21]....
        /*1200*/ 	.word	0x000008d0
        /*1204*/ 	.word	0x000000ff
        /*1208*/ 	.word	0x000228c8
        /*120c*/ 	.short	0x0100
        /*120e*/ 	.byte	0x08
	.zero		1


	//   ....[22]....
        /*1210*/ 	.word	0x00002a30
        /*1214*/ 	.word	0x00000058
        /*1218*/ 	.word	0x00022890
        /*121c*/ 	.short	0x010a
        /*121e*/ 	.byte	0x3f
	.zero		1


	//   ....[23]....
        /*1220*/ 	.word	0x00005b30
        /*1224*/ 	.word	0x00000058
        /*1228*/ 	.word	0x00022890
        /*122c*/ 	.short	0x010a
        /*122e*/ 	.byte	0x3f
	.zero		1


	//   ....[24]....
        /*1230*/ 	.word	0x00008980
        /*1234*/ 	.word	0x00000058
        /*1238*/ 	.word	0x00022890
        /*123c*/ 	.short	0x010a
        /*123e*/ 	.byte	0x3f
	.zero		1


	//   ....[25]....
        /*1240*/ 	.word	0x00008f50
        /*1244*/ 	.word	0x00000004
        /*1248*/ 	.word	0x00000000
        /*124c*/ 	.short	0x0101
        /*124e*/ 	.byte	0x3f
	.zero		1


	//   ....[26]....
        /*1250*/ 	.word	0x00008f90
        /*1254*/ 	.word	0x00000058
        /*1258*/ 	.word	0x000228b0
        /*125c*/ 	.short	0x010a
        /*125e*/ 	.byte	0x3f
	.zero		1


	//   ....[27]....
        /*1260*/ 	.word	0x000094d0
        /*1264*/ 	.word	0x00000058
        /*1268*/ 	.word	0x00000000
        /*126c*/ 	.short	0x0101
        /*126e*/ 	.byte	0x3f
	.zero		1


	//   ....[28]....
        /*1270*/ 	.word	0x00009df0
        /*1274*/ 	.word	0x00000012
        /*1278*/ 	.word	0x00022800
        /*127c*/ 	.short	0x010a
        /*127e*/ 	.byte	0x3f
	.zero		1


	//   ....[29]....
        /*1280*/ 	.word	0x00009e40
        /*1284*/ 	.word	0x00000012
        /*1288*/ 	.word	0x00022800
        /*128c*/ 	.short	0x010a
        /*128e*/ 	.byte	0x3f
	.zero		1


	//   ....[30]....
        /*1290*/ 	.word	0x0000a720
        /*1294*/ 	.word	0x00000012
        /*1298*/ 	.word	0x00022800
        /*129c*/ 	.short	0x010a
        /*129e*/ 	.byte	0x3f
	.zero		1


	//   ....[31]....
        /*12a0*/ 	.word	0x0000ccb0
        /*12a4*/ 	.word	0x00000012
        /*12a8*/ 	.word	0x00022800
        /*12ac*/ 	.short	0x010a
        /*12ae*/ 	.byte	0x3f
	.zero		1


	//   ....[32]....
        /*12b0*/ 	.word	0x0000ed50
        /*12b4*/ 	.word	0x00000000
        /*12b8*/ 	.word	0x00022830
        /*12bc*/ 	.short	0x010a
        /*12be*/ 	.byte	0x3f
	.zero		1


	//   ....[33]....
        /*12c0*/ 	.word	0x0000ede0
        /*12c4*/ 	.word	0x00000000
        /*12c8*/ 	.word	0x00022830
        /*12cc*/ 	.short	0x010a
        /*12ce*/ 	.byte	0x3f
	.zero		1


	//   ....[34]....
        /*12d0*/ 	.word	0x00011320
        /*12d4*/ 	.word	0x00000045
        /*12d8*/ 	.word	0x00000000
        /*12dc*/ 	.short	0x0101
        /*12de*/ 	.byte	0x3f
	.zero		1


	//   ....[35]....
        /*12e0*/ 	.word	0x00012020
        /*12e4*/ 	.word	0x00000003
        /*12e8*/ 	.word	0x00022830
        /*12ec*/ 	.short	0x010a
        /*12ee*/ 	.byte	0x3f
	.zero		1


	//   ....[36]....
        /*12f0*/ 	.word	0x00012070
        /*12f4*/ 	.word	0x00000003
        /*12f8*/ 	.word	0x00022830
        /*12fc*/ 	.short	0x010a
        /*12fe*/ 	.byte	0x3f
	.zero		1


	//   ....[37]....
        /*1300*/ 	.word	0x00012d10
        /*1304*/ 	.word	0x0000000c
        /*1308*/ 	.word	0x00022850
        /*130c*/ 	.short	0x010a
        /*130e*/ 	.byte	0x3f
	.zero		1


	//   ....[38]....
        /*1310*/ 	.word	0x00012d50
        /*1314*/ 	.word	0x0000000c
        /*1318*/ 	.word	0x00022850
        /*131c*/ 	.short	0x010a
        /*131e*/ 	.byte	0x3f
	.zero		1


	//   ....[39]....
        /*1320*/ 	.word	0x00014710
        /*1324*/ 	.word	0x0000009e
        /*1328*/ 	.word	0x00000000
        /*132c*/ 	.short	0x0101
        /*132e*/ 	.byte	0x3f
	.zero		1


	//   ....[40]....
        /*1330*/ 	.word	0x00015210
        /*1334*/ 	.word	0x00000015
        /*1338*/ 	.word	0x00000000
        /*133c*/ 	.short	0x0101
        /*133e*/ 	.byte	0x3f
	.zero		1


	//   ....[41]....
        /*1340*/ 	.word	0x00015950
        /*1344*/ 	.word	0x00000003
        /*1348*/ 	.word	0x00022830
        /*134c*/ 	.short	0x010a
        /*134e*/ 	.byte	0x3f
	.zero		1


	//   ....[42]....
        /*1350*/ 	.word	0x000159a0
        /*1354*/ 	.word	0x00000003
        /*1358*/ 	.word	0x00022830
        /*135c*/ 	.short	0x010a
        /*135e*/ 	.byte	0x3f
	.zero		1


	//   ....[43]....
        /*1360*/ 	.word	0x00016620
        /*1364*/ 	.word	0x0000000c
        /*1368*/ 	.word	0x00022850
        /*136c*/ 	.short	0x010a
        /*136e*/ 	.byte	0x3f
	.zero		1


	//   ....[44]....
        /*1370*/ 	.word	0x00016660
        /*1374*/ 	.word	0x0000000c
        /*1378*/ 	.word	0x00022850
        /*137c*/ 	.short	0x010a
        /*137e*/ 	.byte	0x3f
	.zero		1


	//   ....[45]....
        /*1380*/ 	.word	0x00017310
        /*1384*/ 	.word	0x000000a7
        /*1388*/ 	.word	0x00000000
        /*138c*/ 	.short	0x0101
        /*138e*/ 	.byte	0x3f
	.zero		1


	//   ....[46]....
        /*1390*/ 	.word	0x00017fb0
        /*1394*/ 	.word	0x00000015
        /*1398*/ 	.word	0x00000000
        /*139c*/ 	.short	0x0101
        /*139e*/ 	.byte	0x3f
	.zero		1


	//   ....[47]....
        /*13a0*/ 	.word	0x00018650
        /*13a4*/ 	.word	0x0000000f
        /*13a8*/ 	.word	0x00022850
        /*13ac*/ 	.short	0x010a
        /*13ae*/ 	.byte	0x3f
	.zero		1


	//   ....[48]....
        /*13b0*/ 	.word	0x000186d0
        /*13b4*/ 	.word	0x0000000f
        /*13b8*/ 	.word	0x00022850
        /*13bc*/ 	.short	0x010a
        /*13be*/ 	.byte	0x3f
	.zero		1


	//   ....[49]....
        /*13c0*/ 	.word	0x00018ce0
        /*13c4*/ 	.word	0x00000003
        /*13c8*/ 	.word	0x00000000
        /*13cc*/ 	.short	0x0101
        /*13ce*/ 	.byte	0x3f
	.zero		1


	//   ....[50]....
        /*13d0*/ 	.word	0x0001a8f0
        /*13d4*/ 	.word	0x00000000
        /*13d8*/ 	.word	0x00000000
        /*13dc*/ 	.short	0x0101
        /*13de*/ 	.byte	0x3f
	.zero		1


	//   ....[51]....
        /*13e0*/ 	.word	0x0001cfc0
        /*13e4*/ 	.word	0x00000016
        /*13e8*/ 	.word	0x00022820
        /*13ec*/ 	.short	0x010a
        /*13ee*/ 	.byte	0x3f
	.zero		1


	//   ....[52]....
        /*13f0*/ 	.word	0x0001d070
        /*13f4*/ 	.word	0x00000006
        /*13f8*/ 	.word	0x000228a0
        /*13fc*/ 	.short	0x010a
        /*13fe*/ 	.byte	0x3f
	.zero		1


	//   ....[53]....
        /*1400*/ 	.word	0x0001d2a0
        /*1404*/ 	.word	0x00000006
        /*1408*/ 	.word	0x000228c0
        /*140c*/ 	.short	0x010a
        /*140e*/ 	.byte	0x3f
	.zero		1


	//   ....[54]....
        /*1410*/ 	.word	0x0001d5f0
        /*1414*/ 	.word	0x00000006
        /*1418*/ 	.word	0x000228a0
        /*141c*/ 	.short	0x010a
        /*141e*/ 	.byte	0x3f
	.zero		1


	//   ....[55]....
        /*1420*/ 	.word	0x0001d810
        /*1424*/ 	.word	0x00000006
        /*1428*/ 	.word	0x000228c0
        /*142c*/ 	.short	0x010a
        /*142e*/ 	.byte	0x3f
	.zero		1


	//   ....[56]....
        /*1430*/ 	.word	0x0001e790
        /*1434*/ 	.word	0x00000006
        /*1438*/ 	.word	0x00022880
        /*143c*/ 	.short	0x010a
        /*143e*/ 	.byte	0x3f
	.zero		1


	//   ....[57]....
        /*1440*/ 	.word	0x0001f060
        /*1444*/ 	.word	0x00000006
        /*1448*/ 	.word	0x00022870
        /*144c*/ 	.short	0x0107
        /*144e*/ 	.byte	0x3f
	.zero		1


	//   ....[58]....
        /*1450*/ 	.word	0x0001f120
        /*1454*/ 	.word	0x00000006
        /*1458*/ 	.word	0x00022870
        /*145c*/ 	.short	0x0101
        /*145e*/ 	.byte	0x3f
	.zero		1


	//   ....[59]....
        /*1460*/ 	.word	0x0001f170
        /*1464*/ 	.word	0x00000006
        /*1468*/ 	.word	0x00022840
        /*146c*/ 	.short	0x010a
        /*146e*/ 	.byte	0x3f
	.zero		1


	//   ....[60]....
        /*1470*/ 	.word	0x0001f9a0
        /*1474*/ 	.word	0x00000006
        /*1478*/ 	.word	0x00022830
        /*147c*/ 	.short	0x0107
        /*147e*/ 	.byte	0x3f
	.zero		1


	//   ....[61]....
        /*1480*/ 	.word	0x0001fa90
        /*1484*/ 	.word	0x00000006
        /*1488*/ 	.word	0x00022830
        /*148c*/ 	.short	0x0101
        /*148e*/ 	.byte	0x3f
	.zero		1


	//   ....[62]....
        /*1490*/ 	.word	0x000204c0
        /*1494*/ 	.word	0x00000016
        /*1498*/ 	.word	0x00022800
        /*149c*/ 	.short	0x0107
        /*149e*/ 	.byte	0x3f
	.zero		1


	//   ....[63]....
        /*14a0*/ 	.word	0x000205b0
        /*14a4*/ 	.word	0x00000016
        /*14a8*/ 	.word	0x00022800
        /*14ac*/ 	.short	0x0101
        /*14ae*/ 	.byte	0x3f
	.zero		1


	//   ....[64]....
        /*14b0*/ 	.word	0x000205e0
        /*14b4*/ 	.word	0x00000016
        /*14b8*/ 	.word	0x00022820
        /*14bc*/ 	.short	0x010a
        /*14be*/ 	.byte	0x3f
	.zero		1


	//   ....[65]....
        /*14c0*/ 	.word	0x00020a90
        /*14c4*/ 	.word	0x00000000
        /*14c8*/ 	.word	0x00022880
        /*14cc*/ 	.short	0x010a
        /*14ce*/ 	.byte	0x3f
	.zero		1


	//   ....[66]....
        /*14d0*/ 	.word	0x00021080
        /*14d4*/ 	.word	0x00000000
        /*14d8*/ 	.word	0x00022870
        /*14dc*/ 	.short	0x0107
        /*14de*/ 	.byte	0x3f
	.zero		1


	//   ....[67]....
        /*14e0*/ 	.word	0x00021140
        /*14e4*/ 	.word	0x00000000
        /*14e8*/ 	.word	0x00022870
        /*14ec*/ 	.short	0x0101
        /*14ee*/ 	.byte	0x3f
	.zero		1


	//   ....[68]....
        /*14f0*/ 	.word	0x00021170
        /*14f4*/ 	.word	0x00000000
        /*14f8*/ 	.word	0x00022840
        /*14fc*/ 	.short	0x010a
        /*14fe*/ 	.byte	0x3f
	.zero		1


	//   ....[69]....
        /*1500*/ 	.word	0x00021730
        /*1504*/ 	.word	0x00000000
        /*1508*/ 	.word	0x00022830
        /*150c*/ 	.short	0x0107
        /*150e*/ 	.byte	0x3f
	.zero		1


	//   ....[70]....
        /*1510*/ 	.word	0x00021800
        /*1514*/ 	.word	0x00000000
        /*1518*/ 	.word	0x00022830
        /*151c*/ 	.short	0x0101
        /*151e*/ 	.byte	0x3f
	.zero		1


	//   ....[71]....
        /*1520*/ 	.word	0x00021880
        /*1524*/ 	.word	0x00000000
        /*1528*/ 	.word	0x00022870
        /*152c*/ 	.short	0x010a
        /*152e*/ 	.byte	0x3f
	.zero		1


	//   ....[72]....
        /*1530*/ 	.word	0x00021910
        /*1534*/ 	.word	0x00000000
        /*1538*/ 	.word	0x00022860
        /*153c*/ 	.short	0x010a
        /*153e*/ 	.byte	0x3f
	.zero		1


	//   ....[73]....
        /*1540*/ 	.word	0x00021e20
        /*1544*/ 	.word	0x00000000
        /*1548*/ 	.word	0x00022850
        /*154c*/ 	.short	0x0101
        /*154e*/ 	.byte	0x3f
	.zero		1


	//   ....[74]....
        /*1550*/ 	.word	0x00021eb0
        /*1554*/ 	.word	0x00000000
        /*1558*/ 	.word	0x00000000
        /*155c*/ 	.short	0x0101
        /*155e*/ 	.byte	0x3f
	.zero		1


	//   ....[75]....
        /*1560*/ 	.word	0x00022070
        /*1564*/ 	.word	0x00000011
        /*1568*/ 	.word	0x00022870
        /*156c*/ 	.short	0x010a
        /*156e*/ 	.byte	0x3f
	.zero		1


	//   ....[76]....
        /*1570*/ 	.word	0x000220f0
        /*1574*/ 	.word	0x00000011
        /*1578*/ 	.word	0x00022860
        /*157c*/ 	.short	0x010a
        /*157e*/ 	.byte	0x3f
	.zero		1


	//   ....[77]....
        /*1580*/ 	.word	0x00022610
        /*1584*/ 	.word	0x00000011
        /*1588*/ 	.word	0x00022850
        /*158c*/ 	.short	0x0101
        /*158e*/ 	.byte	0x3f
	.zero		1


	//   ....[78]....
        /*1590*/ 	.word	0x000226d0
        /*1594*/ 	.word	0x00000011
        /*1598*/ 	.word	0x00000000
        /*159c*/ 	.short	0x0101
        /*159e*/ 	.byte	0x3f
	.zero		1


	//   ....[79]....
        /*15a0*/ 	.word	0x000233d0
        /*15a4*/ 	.word	0x00000007
        /*15a8*/ 	.word	0x00022820
        /*15ac*/ 	.short	0x010a
        /*15ae*/ 	.byte	0x3f
	.zero		1


	//   ....[80]....
        /*15b0*/ 	.word	0x00023540
        /*15b4*/ 	.word	0x00000005
        /*15b8*/ 	.word	0x00022840
        /*15bc*/ 	.short	0x010a
        /*15be*/ 	.byte	0x3f
	.zero		1


	//   ....[81]....
        /*15c0*/ 	.word	0x000235e0
        /*15c4*/ 	.word	0x00000003
        /*15c8*/ 	.word	0x00022840
        /*15cc*/ 	.short	0x010a
        /*15ce*/ 	.byte	0x3f
	.zero		1


	//   ....[82]....
        /*15d0*/ 	.word	0x00023620
        /*15d4*/ 	.word	0x00000005
        /*15d8*/ 	.word	0x00022860
        /*15dc*/ 	.short	0x010a
        /*15de*/ 	.byte	0x3f
	.zero		1


	//   ....[83]....
        /*15e0*/ 	.word	0x00023660
        /*15e4*/ 	.word	0x00000003
        /*15e8*/ 	.word	0x00022860
        /*15ec*/ 	.short	0x010a
        /*15ee*/ 	.byte	0x3f
	.zero		1


	//   ....[84]....
        /*15f0*/ 	.word	0x000236a0
        /*15f4*/ 	.word	0x00000005
        /*15f8*/ 	.word	0x00022880
        /*15fc*/ 	.short	0x010a
        /*15fe*/ 	.byte	0x3f
	.zero		1


	//   ....[85]....
        /*1600*/ 	.word	0x000236e0
        /*1604*/ 	.word	0x00000003
        /*1608*/ 	.word	0x00022880
        /*160c*/ 	.short	0x010a
        /*160e*/ 	.byte	0x3f
	.zero		1


	//   ....[86]....
        /*1610*/ 	.word	0x00023740
        /*1614*/ 	.word	0x00000058
        /*1618*/ 	.word	0x00022890
        /*161c*/ 	.short	0x010a
        /*161e*/ 	.byte	0x3f
	.zero		1


	//   ....[87]....
        /*1620*/ 	.word	0x00023af0
        /*1624*/ 	.word	0x00000058
        /*1628*/ 	.word	0x00022890
        /*162c*/ 	.short	0x010a
        /*162e*/ 	.byte	0x3f
	.zero		1


	//   ....[88]....
        /*1630*/ 	.word	0x00023eb0
        /*1634*/ 	.word	0x00000058
        /*1638*/ 	.word	0x00022890
        /*163c*/ 	.short	0x010a
        /*163e*/ 	.byte	0x3f
	.zero		1


	//   ....[89]....
        /*1640*/ 	.word	0x00024260
        /*1644*/ 	.word	0x00000058
        /*1648*/ 	.word	0x000228b0
        /*164c*/ 	.short	0x010a
        /*164e*/ 	.byte	0x3f
	.zero		1


	//   ....[90]....
        /*1650*/ 	.word	0x00024730
        /*1654*/ 	.word	0x00000012
        /*1658*/ 	.word	0x00022800
        /*165c*/ 	.short	0x010a
        /*165e*/ 	.byte	0x3f
	.zero		1


	//   ....[91]....
        /*1660*/ 	.word	0x00024c20
        /*1664*/ 	.word	0x00000012
        /*1668*/ 	.word	0x00022800
        /*166c*/ 	.short	0x010a
        /*166e*/ 	.byte	0x3f
	.zero		1


	//   ....[92]....
        /*1670*/ 	.word	0x00024c70
        /*1674*/ 	.word	0x00000000
        /*1678*/ 	.word	0x00022830
        /*167c*/ 	.short	0x010a
        /*167e*/ 	.byte	0x3f
	.zero		1


	//   ....[93]....
        /*1680*/ 	.word	0x00024cc0
        /*1684*/ 	.word	0x00000003
        /*1688*/ 	.word	0x00022830
        /*168c*/ 	.short	0x010a
        /*168e*/ 	.byte	0x3f
	.zero		1


	//   ....[94]....
        /*1690*/ 	.word	0x00024d10
        /*1694*/ 	.word	0x0000000c
        /*1698*/ 	.word	0x00022850
        /*169c*/ 	.short	0x010a
        /*169e*/ 	.byte	0x3f
	.zero		1


	//   ....[95]....
        /*16a0*/ 	.word	0x00024d60
        /*16a4*/ 	.word	0x00000003
        /*16a8*/ 	.word	0x00022830
        /*16ac*/ 	.short	0x010a
        /*16ae*/ 	.byte	0x3f
	.zero		1


	//   ....[96]....
        /*16b0*/ 	.word	0x00024db0
        /*16b4*/ 	.word	0x0000000c
        /*16b8*/ 	.word	0x00022850
        /*16bc*/ 	.short	0x010a
        /*16be*/ 	.byte	0x3f
	.zero		1


	//   ....[97]....
        /*16c0*/ 	.word	0x00024e00
        /*16c4*/ 	.word	0x0000000f
        /*16c8*/ 	.word	0x00022850
        /*16cc*/ 	.short	0x010a
        /*16ce*/ 	.byte	0x3f
	.zero		1


	//   ....[98]....
        /*16d0*/ 	.word	0x000263c0
        /*16d4*/ 	.word	0x00000016
        /*16d8*/ 	.word	0x00022820
        /*16dc*/ 	.short	0x010a
        /*16de*/ 	.byte	0x3f
	.zero		1


	//   ....[99]....
        /*16e0*/ 	.word	0x00026410
        /*16e4*/ 	.word	0x00000006
        /*16e8*/ 	.word	0x000228a0
        /*16ec*/ 	.short	0x010a
        /*16ee*/ 	.byte	0x3f
	.zero		1


	//   ....[100]....
        /*16f0*/ 	.word	0x00026460
        /*16f4*/ 	.word	0x00000006
        /*16f8*/ 	.word	0x000228c0
        /*16fc*/ 	.short	0x010a
        /*16fe*/ 	.byte	0x3f
	.zero		1


	//   ....[101]....
        /*1700*/ 	.word	0x000264b0
        /*1704*/ 	.word	0x00000006
        /*1708*/ 	.word	0x000228a0
        /*170c*/ 	.short	0x010a
        /*170e*/ 	.byte	0x3f
	.zero		1


	//   ....[102]....
        /*1710*/ 	.word	0x00026500
        /*1714*/ 	.word	0x00000006
        /*1718*/ 	.word	0x000228c0
        /*171c*/ 	.short	0x010a
        /*171e*/ 	.byte	0x3f
	.zero		1


	//   ....[103]....
        /*1720*/ 	.word	0x00026630
        /*1724*/ 	.word	0x00000006
        /*1728*/ 	.word	0x00022880
        /*172c*/ 	.short	0x010a
        /*172e*/ 	.byte	0x3f
	.zero		1


	//   ....[104]....
        /*1730*/ 	.word	0x00027320
        /*1734*/ 	.word	0x00000006
        /*1738*/ 	.word	0x00022840
        /*173c*/ 	.short	0x010a
        /*173e*/ 	.byte	0x3f
	.zero		1


	//   ....[105]....
        /*1740*/ 	.word	0x00028a30
        /*1744*/ 	.word	0x00000016
        /*1748*/ 	.word	0x00022820
        /*174c*/ 	.short	0x010a
        /*174e*/ 	.byte	0x3f
	.zero		1


	//   ....[106]....
        /*1750*/ 	.word	0x00028a80
        /*1754*/ 	.word	0x00000000
        /*1758*/ 	.word	0x00022880
        /*175c*/ 	.short	0x010a
        /*175e*/ 	.byte	0x3f
	.zero		1


	//   ....[107]....
        /*1760*/ 	.word	0x000295c0
        /*1764*/ 	.word	0x00000000
        /*1768*/ 	.word	0x00022840
        /*176c*/ 	.short	0x010a
        /*176e*/ 	.byte	0x3f
	.zero		1


	//   ....[108]....
        /*1770*/ 	.word	0x0002a0d0
        /*1774*/ 	.word	0x00000000
        /*1778*/ 	.word	0x00022870
        /*177c*/ 	.short	0x010a
        /*177e*/ 	.byte	0x3f
	.zero		1


	//   ....[109]....
        /*1780*/ 	.word	0x0002a120
        /*1784*/ 	.word	0x00000000
        /*1788*/ 	.word	0x00022860
        /*178c*/ 	.short	0x010a
        /*178e*/ 	.byte	0x3f
	.zero		1


	//   ....[110]....
        /*1790*/ 	.word	0x0002a170
        /*1794*/ 	.word	0x00000011
        /*1798*/ 	.word	0x00022870
        /*179c*/ 	.short	0x010a
        /*179e*/ 	.byte	0x3f
	.zero		1


	//   ....[111]....
        /*17a0*/ 	.word	0x0002a1c0
        /*17a4*/ 	.word	0x00000011
        /*17a8*/ 	.word	0x00022860
        /*17ac*/ 	.short	0x010a
        /*17ae*/ 	.byte	0x3f
	.zero		1


	//   ....[112]....
        /*17b0*/ 	.word	0x0002ab40
        /*17b4*/ 	.word	0x00000007
        /*17b8*/ 	.word	0x00022820
        /*17bc*/ 	.short	0x010a
        /*17be*/ 	.byte	0x3f
	.zero		1


	//   ....[113]....
        /*17c0*/ 	.word	0x0002ace0
        /*17c4*/ 	.word	0x00000005
        /*17c8*/ 	.word	0x00022840
        /*17cc*/ 	.short	0x010a
        /*17ce*/ 	.byte	0x3f
	.zero		1


	//   ....[114]....
        /*17d0*/ 	.word	0x0002ad30
        /*17d4*/ 	.word	0x00000003
        /*17d8*/ 	.word	0x00022840
        /*17dc*/ 	.short	0x010a
        /*17de*/ 	.byte	0x3f
	.zero		1


	//   ....[115]....
        /*17e0*/ 	.word	0x0002ad80
        /*17e4*/ 	.word	0x00000005
        /*17e8*/ 	.word	0x00022860
        /*17ec*/ 	.short	0x010a
        /*17ee*/ 	.byte	0x3f
	.zero		1


	//   ....[116]....
        /*17f0*/ 	.word	0x0002add0
        /*17f4*/ 	.word	0x00000003
        /*17f8*/ 	.word	0x00022860
        /*17fc*/ 	.short	0x010a
        /*17fe*/ 	.byte	0x3f
	.zero		1


	//   ....[117]....
        /*1800*/ 	.word	0x0002ae20
        /*1804*/ 	.word	0x00000005
        /*1808*/ 	.word	0x00022880
        /*180c*/ 	.short	0x010a
        /*180e*/ 	.byte	0x3f
	.zero		1


	//----- nvinfo : EIATTR_NUM_MBARRIERS
	.align		4
.L_327:
        /*1810*/ 	.byte	0x03, 0x38
        /*1812*/ 	.short	0x0016


	//----- nvinfo : EIATTR_EXIT_INSTR_OFFSETS
	.align		4
        /*1814*/ 	.byte	0x04, 0x1c
        /*1816*/ 	.short	(.L_329 - .L_328)


	//   ....[0]....
.L_328:
        /*1818*/ 	.word	0x00023730


	//----- nvinfo : EIATTR_MAX_THREADS
	.align		4
.L_329:
        /*181c*/ 	.byte	0x04, 0x05
        /*181e*/ 	.short	(.L_331 - .L_330)
.L_330:
        /*1820*/ 	.word	0x00000180
        /*1824*/ 	.word	0x00000001
        /*1828*/ 	.word	0x00000001


	//----- nvinfo : EIATTR_CRS_STACK_SIZE
	.align		4
.L_331:
        /*182c*/ 	.byte	0x04, 0x1e
        /*182e*/ 	.short	(.L_333 - .L_332)
.L_332:
        /*1830*/ 	.word	0x00000000


	//----- nvinfo : EIATTR_CBANK_PARAM_SIZE
	.align		4
.L_333:
        /*1834*/ 	.byte	0x03, 0x19
        /*1836*/ 	.short	0x0af0


	//----- nvinfo : EIATTR_PARAM_CBANK
	.align		4
        /*1838*/ 	.byte	0x04, 0x0a
        /*183a*/ 	.short	(.L_335 - .L_334)
	.align		4
.L_334:
        /*183c*/ 	.word	index@(.nv.constant0._ZN7cutlass13device_kernelIN5flash11enable_sm90INS1_16FlashAttnFwdSm90INS1_25CollectiveMainloopFwdSm90ILi2EN4cute5tupleIJNS5_1CILi1EEES8_S8_EEENS6_IJNS7_ILi128EEENS7_ILi160EEESA_EEELi128ENS_12float_e4m3_tEfNS_4arch4Sm90ELb1ELb0ELb0ELb1ELb1ELb1ELb0ELb1ELb1ELb1ELb0ELb0EEENS1_21CollectiveEpilogueFwdINS6_IJSA_SA_SB_EEES9_NS_10bfloat16_tESF_Li256ELb1ELb1ELb0ELb1EEENS1_36VarlenDynamicPersistentTileSchedulerILi128ELi160ELi256ELi128ELb0ELb1ELb1ELb1ELb1ELb1EEEEEEEEEvNT_6ParamsE)
        /*1840*/ 	.short	0x0210
        /*1842*/ 	.short	0x0af0


	//----- nvinfo : EIATTR_SW_WAR
	.align		4
.L_335:
        /*1844*/ 	.byte	0x04, 0x36
        /*1846*/ 	.short	(.L_337 - .L_336)
.L_336:
        /*1848*/ 	.word	0x00000008
.L_337:


//--------------------- .nv.callgraph             --------------------------
	.section	.nv.callgraph,"",@"SHT_CUDA_CALLGRAPH"
	.align	4
	.sectionentsize	8
	.align		4
        /*0000*/ 	.word	0x00000000
	.align		4
        /*0004*/ 	.word	0xffffffff
	.align		4
        /*0008*/ 	.word	index@(_ZN7cutlass13device_kernelIN5flash11enable_sm90INS1_16FlashAttnFwdSm90INS1_25CollectiveMainloopFwdSm90ILi2EN4cute5tupleIJNS5_1CILi1EEES8_S8_EEENS6_IJNS7_ILi128EEENS7_ILi160EEESA_EEELi128ENS_12float_e4m3_tEfNS_4arch4Sm90ELb0ELb0ELb0ELb0ELb1ELb0ELb0ELb1ELb1ELb1ELb0ELb0EEENS1_21CollectiveEpilogueFwdINS6_IJSA_SA_SB_EEES9_NS_10bfloat16_tESF_Li256ELb0ELb1ELb0ELb1EEENS1_29StaticPersistentTileSchedulerILb0EEEEEEEEEvNT_6ParamsE)
	.align		4
        /*000c*/ 	.word	index@(__assertfail)
	.align		4
        /*0010*/ 	.word	index@(_ZN7cutlass13device_kernelIN5flash11enable_sm90INS1_16FlashAttnFwdSm90INS1_25CollectiveMainloopFwdSm90ILi2EN4cute5tupleIJNS5_1CILi1EEES8_S8_EEENS6_IJNS7_ILi128EEENS7_ILi160EEESA_EEELi128ENS_12float_e4m3_tEfNS_4arch4Sm90ELb0ELb0ELb0ELb1ELb1ELb0ELb0ELb1ELb1ELb1ELb0ELb0EEENS1_21CollectiveEpilogueFwdINS6_IJSA_SA_SB_EEES9_NS_10bfloat16_tESF_Li256ELb1ELb1ELb0ELb1EEENS1_36VarlenDynamicPersistentTileSchedulerILi128ELi160ELi256ELi128ELb0ELb1ELb1ELb0ELb1ELb1EEEEEEEEEvNT_6ParamsE)
	.align		4
        /*0014*/ 	.word	index@(__assertfail)
	.align		4
        /*0018*/ 	.word	index@(_ZN7cutlass13device_kernelIN5flash11enable_sm90INS1_16FlashAttnFwdSm90INS1_25CollectiveMainloopFwdSm90ILi2EN4cute5tupleIJNS5_1CILi1EEES8_S8_EEENS6_IJNS7_ILi128EEENS7_ILi160EEESA_EEELi128ENS_12float_e4m3_tEfNS_4arch4Sm90ELb0ELb0ELb0ELb1ELb1ELb1ELb0ELb1ELb1ELb1ELb0ELb0EEENS1_21CollectiveEpilogueFwdINS6_IJSA_SA_SB_EEES9_NS_10bfloat16_tESF_Li256ELb1ELb1ELb0ELb1EEENS1_36VarlenDynamicPersistentTileSchedulerILi128ELi160ELi256ELi128ELb0ELb1ELb1ELb0ELb1ELb1EEEEEEEEEvNT_6ParamsE)
	.align		4
        /*001c*/ 	.word	index@(__assertfail)
	.align		4
        /*0020*/ 	.word	index@(_ZN7cutlass13device_kernelIN5flash11enable_sm90INS1_16FlashAttnFwdSm90INS1_25CollectiveMainloopFwdSm90ILi2EN4cute5tupleIJNS5_1CILi1EEES8_S8_EEENS6_IJNS7_ILi128EEENS7_ILi160EEESA_EEELi128ENS_12float_e4m3_tEfNS_4arch4Sm90ELb0ELb1ELb0ELb0ELb1ELb0ELb0ELb1ELb1ELb1ELb0ELb0EEENS1_21CollectiveEpilogueFwdINS6_IJSA_SA_SB_EEES9_NS_10bfloat16_tESF_Li256ELb0ELb1ELb0ELb1EEENS1_30DynamicPersistentTileSchedulerILi256ELi128ELb0ELb1ELb1EEEEEEEEEvNT_6ParamsE)
	.align		4
        /*0024*/ 	.word	index@(__assertfail)
	.align		4
        /*0028*/ 	.word	index@(_ZN7cutlass13device_kernelIN5flash11enable_sm90INS1_16FlashAttnFwdSm90INS1_25CollectiveMainloopFwdSm90ILi2EN4cute5tupleIJNS5_1CILi1EEES8_S8_EEENS6_IJNS7_ILi128EEENS7_ILi160EEESA_EEELi128ENS_12float_e4m3_tEfNS_4arch4Sm90ELb0ELb1ELb0ELb1ELb1ELb0ELb0ELb1ELb1ELb1ELb0ELb0EEENS1_21CollectiveEpilogueFwdINS6_IJSA_SA_SB_EEES9_NS_10bfloat16_tESF_Li256ELb1ELb1ELb0ELb1EEENS1_36VarlenDynamicPersistentTileSchedulerILi128ELi160ELi256ELi128ELb0ELb1ELb1ELb1ELb0ELb1EEEEEEEEEvNT_6ParamsE)
	.align		4
        /*002c*/ 	.word	index@(__assertfail)
	.align		4
        /*0030*/ 	.word	index@(_ZN7cutlass13device_kernelIN5flash11enable_sm90INS1_16FlashAttnFwdSm90INS1_25CollectiveMainloopFwdSm90ILi2EN4cute5tupleIJNS5_1CILi1EEES8_S8_EEENS6_IJNS7_ILi128EEENS7_ILi160EEESA_EEELi128ENS_12float_e4m3_tEfNS_4arch4Sm90ELb0ELb1ELb0ELb1ELb1ELb1ELb0ELb1ELb1ELb1ELb0ELb0EEENS1_21CollectiveEpilogueFwdINS6_IJSA_SA_SB_EEES9_NS_10bfloat16_tESF_Li256ELb1ELb1ELb0ELb1EEENS1_36VarlenDynamicPersistentTileSchedulerILi128ELi160ELi256ELi128ELb0ELb1ELb1ELb1ELb0ELb1EEEEEEEEEvNT_6ParamsE)
	.align		4
        /*0034*/ 	.word	index@(__assertfail)
	.align		4
        /*0038*/ 	.word	index@(_ZN7cutlass13device_kernelIN5flash11enable_sm90INS1_16FlashAttnFwdSm90INS1_25CollectiveMainloopFwdSm90ILi2EN4cute5tupleIJNS5_1CILi1EEES8_S8_EEENS6_IJNS7_ILi128EEENS7_ILi160EEESA_EEELi128ENS_12float_e4m3_tEfNS_4arch4Sm90ELb1ELb0ELb0ELb0ELb1ELb0ELb0ELb1ELb1ELb1ELb0ELb0EEENS1_21CollectiveEpilogueFwdINS6_IJSA_SA_SB_EEES9_NS_10bfloat16_tESF_Li256ELb0ELb1ELb0ELb1EEENS1_30DynamicPersistentTileSchedulerILi256ELi128ELb0ELb1ELb1EEEEEEEEEvNT_6ParamsE)
	.align		4
        /*003c*/ 	.word	index@(__assertfail)
	.align		4
        /*0040*/ 	.word	index@(_ZN7cutlass13device_kernelIN5flash11enable_sm90INS1_16FlashAttnFwdSm90INS1_25CollectiveMainloopFwdSm90ILi2EN4cute5tupleIJNS5_1CILi1EEES8_S8_EEENS6_IJNS7_ILi128EEENS7_ILi160EEESA_EEELi128ENS_12float_e4m3_tEfNS_4arch4Sm90ELb1ELb0ELb0ELb1ELb1ELb0ELb0ELb1ELb1ELb1ELb0ELb0EEENS1_21CollectiveEpilogueFwdINS6_IJSA_SA_SB_EEES9_NS_10bfloat16_tESF_Li256ELb1ELb1ELb0ELb1EEENS1_36VarlenDynamicPersistentTileSchedulerILi128ELi160ELi256ELi128ELb0ELb1ELb1ELb1ELb1ELb1EEEEEEEEEvNT_6ParamsE)
	.align		4
        /*0044*/ 	.word	index@(__assertfail)
	.align		4
        /*0048*/ 	.word	index@(_ZN7cutlass13device_kernelIN5flash11enable_sm90INS1_16FlashAttnFwdSm90INS1_25CollectiveMainloopFwdSm90ILi2EN4cute5tupleIJNS5_1CILi1EEES8_S8_EEENS6_IJNS7_ILi128EEENS7_ILi160EEESA_EEELi128ENS_12float_e4m3_tEfNS_4arch4Sm90ELb1ELb0ELb0ELb1ELb1ELb1ELb0ELb1ELb1ELb1ELb0ELb0EEENS1_21CollectiveEpilogueFwdINS6_IJSA_SA_SB_EEES9_NS_10bfloat16_tESF_Li256ELb1ELb1ELb0ELb1EEENS1_36VarlenDynamicPersistentTileSchedulerILi128ELi160ELi256ELi128ELb0ELb1ELb1ELb1ELb1ELb1EEEEEEEEEvNT_6ParamsE)
	.align		4
        /*004c*/ 	.word	index@(__assertfail)
	.align		4
        /*0050*/ 	.word	0x00000000
	.align		4
        /*0054*/ 	.word	0xfffffffe
	.align		4
        /*0058*/ 	.word	0x00000000
	.align		4
        /*005c*/ 	.word	0xfffffffd
	.align		4
        /*0060*/ 	.word	0x00000000
	.align		4
        /*0064*/ 	.word	0xfffffffc


//--------------------- .nv.constant4             --------------------------
	.section	.nv.constant4,"a",@progbits
	.align	8
	.align		8
.nv.constant4:
        /*0000*/ 	.dword	__assertfail
	.align		8
        /*0008*/ 	.dword	__unnamed_1
	.align		8
        /*0010*/ 	.dword	__unnamed_2
	.align		8
        /*0018*/ 	.dword	__unnamed_3
	.align		8
        /*0020*/ 	.dword	__unnamed_4
	.align		8
        /*0028*/ 	.dword	__unnamed_5
	.align		8
        /*0030*/ 	.dword	__unnamed_6
	.align		8
        /*0038*/ 	.dword	_ZZN5flash28permute_output_fp8_VcolmajorIN4cute6TensorINS1_11ArrayEngineIN7cutlass10bfloat16_tELm64EEENS1_6LayoutINS1_5tupleIJNS8_IJNS1_1CILi2EEESA_NS9_ILi16EEEEEENS9_ILi1EEESD_EEENS8_IJNS8_IJSD_SA_NS9_ILi4EEEEEENS9_ILi0EEESH_EEEEEEEEEvRT_E9upper_map
	.align		8
        /*0040*/ 	.dword	_ZN72_INTERNAL_ad1e3db0_36_flash_fwd_hdim128_e4m3_paged_sm90_cu_cf07d2ef_33524cuda3std3__45__cpo5beginE
	.align		8
        /*0048*/ 	.dword	_ZN72_INTERNAL_ad1e3db0_36_flash_fwd_hdim128_e4m3_paged_sm90_cu_cf07d2ef_33524cuda3std3__45__cpo3endE
	.align		8
        /*0050*/ 	.dword	_ZN72_INTERNAL_ad1e3db0_36_flash_fwd_hdim128_e4m3_paged_sm90_cu_cf07d2ef_33524cuda3std3__45__cpo6cbeginE
	.align		8
        /*0058*/ 	.dword	_ZN72_INTERNAL_ad1e3db0_36_flash_fwd_hdim128_e4m3_paged_sm90_cu_cf07d2ef_33524cuda3std3__45__cpo4cendE
	.align		8
        /*0060*/ 	.dword	_ZN72_INTERNAL_ad1e3db0_36_flash_fwd_hdim128_e4m3_paged_sm90_cu_cf07d2ef_33524cuda3std3__474_GLOBAL__N__ad1e3db0_36_flash_fwd_hdim128_e4m3_paged_sm90_cu_cf07d2ef_33526ignoreE
	.align		8
        /*0068*/ 	.dword	_ZN72_INTERNAL_ad1e3db0_36_flash_fwd_hdim128_e4m3_paged_sm90_cu_cf07d2ef_33524cuda3std3__419piecewise_constructE
	.align		8
        /*0070*/ 	.dword	_ZN72_INTERNAL_ad1e3db0_36_flash_fwd_hdim128_e4m3_paged_sm90_cu_cf07d2ef_33524cuda3std3__48in_placeE
	.align		8
        /*0078*/ 	.dword	_ZN72_INTERNAL_ad1e3db0_36_flash_fwd_hdim128_e4m3_paged_sm90_cu_cf07d2ef_33524cuda3std6ranges3__45__cpo4swapE
	.align		8
        /*0080*/ 	.dword	_ZN72_INTERNAL_ad1e3db0_36_flash_fwd_hdim128_e4m3_paged_sm90_cu_cf07d2ef_33524cuda3std6ranges3__45__cpo9iter_moveE
	.align		8
        /*0088*/ 	.dword	_ZN72_INTERNAL_ad1e3db0_36_flash_fwd_hdim128_e4m3_paged_sm90_cu_cf07d2ef_33524cute7productE
	.align		8
        /*0090*/ 	.dword	_ZN72_INTERNAL_ad1e3db0_36_flash_fwd_hdim128_e4m3_paged_sm90_cu_cf07d2ef_33524cute1_E
	.align		8
        /*0098*/ 	.dword	$str$23
	.align		8
        /*00a0*/ 	.dword	$str$24


//--------------------- .text._ZN7cutlass13device_kernelIN5flash11enable_sm90INS1_16FlashAttnFwdSm90INS1_25CollectiveMainloopFwdSm90ILi2EN4cute5tupleIJNS5_1CILi1EEES8_S8_EEENS6_IJNS7_ILi128EEENS7_ILi160EEESA_EEELi128ENS_12float_e4m3_tEfNS_4arch4Sm90ELb0ELb0ELb0ELb0ELb1ELb0ELb0ELb1ELb1ELb1ELb0ELb0EEENS1_21CollectiveEpilogueFwdINS6_IJSA_SA_SB_EEES9_NS_10bfloat16_tESF_Li256ELb0ELb1ELb0ELb1EEENS1_29StaticPersistentTileSchedulerILb0EEEEEEEEEvNT_6ParamsE --------------------------
	.section	.text._ZN7cutlass13device_kernelIN5flash11enable_sm90INS1_16FlashAttnFwdSm90INS1_25CollectiveMainloopFwdSm90ILi2EN4cute5tupleIJNS5_1CILi1EEES8_S8_EEENS6_IJNS7_ILi128EEENS7_ILi160EEESA_EEELi128ENS_12float_e4m3_tEfNS_4arch4Sm90ELb0ELb0ELb0ELb0ELb1ELb0ELb0ELb1ELb1ELb1ELb0ELb0EEENS1_21CollectiveEpilogueFwdINS6_IJSA_SA_SB_EEES9_NS_10bfloat16_tESF_Li256ELb0ELb1ELb0ELb1EEENS1_29StaticPersistentTileSchedulerILb0EEEEEEEEEvNT_6ParamsE,"ax",@progbits
	.align	128
.text._ZN7cutlass13device_kernelIN5flash11enable_sm90INS1_16FlashAttnFwdSm90INS1_25CollectiveMainloopFwdSm90ILi2EN4cute5tupleIJNS5_1CILi1EEES8_S8_EEENS6_IJNS7_ILi128EEENS7_ILi160EEESA_EEELi128ENS_12float_e4m3_tEfNS_4arch4Sm90ELb0ELb0ELb0ELb0ELb1ELb0ELb0ELb1ELb1ELb1ELb0ELb0EEENS1_21CollectiveEpilogueFwdINS6_IJSA_SA_SB_EEES9_NS_10bfloat16_tESF_Li256ELb0ELb1ELb0ELb1EEENS1_29StaticPersistentTileSchedulerILb0EEEEEEEEEvNT_6ParamsE:
        .type           _ZN7cutlass13device_kernelIN5flash11enable_sm90INS1_16FlashAttnFwdSm90INS1_25CollectiveMainloopFwdSm90ILi2EN4cute5tupleIJNS5_1CILi1EEES8_S8_EEENS6_IJNS7_ILi128EEENS7_ILi160EEESA_EEELi128ENS_12float_e4m3_tEfNS_4arch4Sm90ELb0ELb0ELb0ELb0ELb1ELb0ELb0ELb1ELb1ELb1ELb0ELb0EEENS1_21CollectiveEpilogueFwdINS6_IJSA_SA_SB_EEES9_NS_10bfloat16_tESF_Li256ELb0ELb1ELb0ELb1EEENS1_29StaticPersistentTileSchedulerILb0EEEEEEEEEvNT_6ParamsE,@function
        .size           _ZN7cutlass13device_kernelIN5flash11enable_sm90INS1_16FlashAttnFwdSm90INS1_25CollectiveMainloopFwdSm90ILi2EN4cute5tupleIJNS5_1CILi1EEES8_S8_EEENS6_IJNS7_ILi128EEENS7_ILi160EEESA_EEELi128ENS_12float_e4m3_tEfNS_4arch4Sm90ELb0ELb0ELb0ELb0ELb1ELb0ELb0ELb1ELb1ELb1ELb0ELb0EEENS1_21CollectiveEpilogueFwdINS6_IJSA_SA_SB_EEES9_NS_10bfloat16_tESF_Li256ELb0ELb1ELb0ELb1EEENS1_29StaticPersistentTileSchedulerILb0EEEEEEEEEvNT_6ParamsE,(.L_x_3622 - _ZN7cutlass13device_kernelIN5flash11enable_sm90INS1_16FlashAttnFwdSm90INS1_25CollectiveMainloopFwdSm90ILi2EN4cute5tupleIJNS5_1CILi1EEES8_S8_EEENS6_IJNS7_ILi128EEENS7_ILi160EEESA_EEELi128ENS_12float_e4m3_tEfNS_4arch4Sm90ELb0ELb0ELb0ELb0ELb1ELb0ELb0ELb1ELb1ELb1ELb0ELb0EEENS1_21CollectiveEpilogueFwdINS6_IJSA_SA_SB_EEES9_NS_10bfloat16_tESF_Li256ELb0ELb1ELb0ELb1EEENS1_29StaticPersistentTileSchedulerILb0EEEEEEEEEvNT_6ParamsE)
        .other          _ZN7cutlass13device_kernelIN5flash11enable_sm90INS1_16FlashAttnFwdSm90INS1_25CollectiveMainloopFwdSm90ILi2EN4cute5tupleIJNS5_1CILi1EEES8_S8_EEENS6_IJNS7_ILi128EEENS7_ILi160EEESA_EEELi128ENS_12float_e4m3_tEfNS_4arch4Sm90ELb0ELb0ELb0ELb0ELb1ELb0ELb0ELb1ELb1ELb1ELb0ELb0EEENS1_21CollectiveEpilogueFwdINS6_IJSA_SA_SB_EEES9_NS_10bfloat16_tESF_Li256ELb0ELb1ELb0ELb1EEENS1_29StaticPersistentTileSchedulerILb0EEEEEEEEEvNT_6ParamsE,@"STO_CUDA_ENTRY STV_DEFAULT"
_ZN7cutlass13device_kernelIN5flash11enable_sm90INS1_16FlashAttnFwdSm90INS1_25CollectiveMainloopFwdSm90ILi2EN4cute5tupleIJNS5_1CILi1EEES8_S8_EEENS6_IJNS7_ILi128EEENS7_ILi160EEESA_EEELi128ENS_12float_e4m3_tEfNS_4arch4Sm90ELb0ELb0ELb0ELb0ELb1ELb0ELb0ELb1ELb1ELb1ELb0ELb0EEENS1_21CollectiveEpilogueFwdINS6_IJSA_SA_SB_EEES9_NS_10bfloat16_tESF_Li256ELb0ELb1ELb0ELb1EEENS1_29StaticPersistentTileSchedulerILb0EEEEEEEEEvNT_6ParamsE:
[----:B------:R-:W0:Y:S02]  /*0000*/  LDC R1, c[0x0][0x28] ;  /* 0x00000a00ff017b82 */ /* 0x000e240000000800 */
[----:B0-----:R-:W-:Y:S01]  /*0010*/  VIADD R1, R1, 0xffffffd0 ;  /* 0xffffffd001017836 */ /* 0x001fe20000000000 */
[----:B------:R-:W0:Y:S01]  /*0020*/  S2R R3, SR_TID.X ;  /* 0x0000000000037919 */ /* 0x000e220000002100 */
[----:B------:R-:W-:Y:S01]  /*0030*/  ELECT P0, URZ, PT ;  /* 0x00000000003f782f */ /* 0x000fe20003800000 */
[----:B------:R-:W-:Y:S01]  /*0040*/  UMOV UR4, 0x80 ;  /* 0x0000008000047882 */ /* 0x000fe20000000000 */
[----:B------:R-:W-:Y:S01]  /*0050*/  UMOV UR7, 0x100 ;  /* 0x0000010000077882 */ /* 0x000fe20000000000 */
[--C-:B0-----:R-:W-:Y:S02]  /*0060*/  SHF.R.U32.HI R0, RZ, 0x5, R3.reuse ;  /* 0x00000005ff007819 */ /* 0x101fe40000011603 */
[----:B------:R-:W-:-:S03]  /*0070*/  SHF.R.U32.HI R22, RZ, 0x7, R3 ;  /* 0x00000007ff167819 */ /* 0x000fc60000011603 */
[----:B------:R-:W0:Y:S04]  /*0080*/  SHFL.IDX PT, R2, R0, RZ, 0x1f ;  /* 0x00001fff00027589 */ /* 0x000e2800000e0000 */
[----:B------:R1:W2:Y:S01]  /*0090*/  SHFL.IDX PT, R3, R22, RZ, 0x1f ;  /* 0x00001fff16037589 */ /* 0x0002a200000e0000 */
[C---:B0-----:R-:W-:Y:S02]  /*00a0*/  ISETP.NE.OR P0, PT, R2.reuse, RZ, !P0 ;  /* 0x000000ff0200720c */ /* 0x041fe40004705670 */
[----:B------:R-:W-:-:S11]  /*00b0*/  ISETP.NE.AND P1, PT, R2, RZ, PT ;  /* 0x000000ff0200720c */ /* 0x000fd60003f25270 */
[----:B------:R-:W-:Y:S01]  /*00c0*/  VOTEU.ALL UP0, P0 ;  /* 0x00000000003f7886 */ /* 0x000fe20000000000 */
[----:B------:R-:W-:-:S04]  /*00d0*/  VOTEU.ALL UP1, P0 ;  /* 0x00000000003f7886 */ /* 0x000fc80000020000 */
[----:B------:R-:W0:Y:S01]  /*00e0*/  @!UP0 S2UR UR8, SR_CgaCtaId ;  /* 0x00000000000889c3 */ /* 0x000e220000008800 */
[----:B------:R-:W-:Y:S01]  /*00f0*/  @!UP0 UMOV UR6, 0x400 ;  /* 0x0000040000068882 */ /* 0x000fe20000000000 */
[----:B------:R-:W-:-:S04]  /*0100*/  @!UP0 UIADD3 UR4, -UR4, 0x100000, URZ ;  /* 0x0010000004048890 */ /* 0x000fc8000fffe13f */
[----:B------:R-:W-:Y:S02]  /*0110*/  @!UP0 USHF.L.U32 UR5, UR4, 0xb, URZ ;  /* 0x0000000b04058899 */ /* 0x000fe4000800063f */
[----:B------:R-:W-:Y:S02]  /*0120*/  @!UP0 USHF.L.U32 UR4, UR4, 0x1, URZ ;  /* 0x0000000104048899 */ /* 0x000fe4000800063f */
[----:B0-----:R-:W-:Y:S02]  /*0130*/  @!UP0 ULEA UR8, UR8, UR6, 0x18 ;  /* 0x0000000608088291 */ /* 0x001fe4000f8ec03f */
[----:B------:R-:W-:-:S04]  /*0140*/  @!UP0 UIADD3 UR6, -UR7, 0x100000, URZ ;  /* 0x0010000007068890 */ /* 0x000fc8000fffe13f */
[----:B------:R-:W-:Y:S02]  /*0150*/  @!UP0 USHF.L.U32 UR7, UR6, 0xb, URZ ;  /* 0x0000000b06078899 */ /* 0x000fe4000800063f */
[----:B------:R-:W-:Y:S01]  /*0160*/  @!UP0 USHF.L.U32 UR6, UR6, 0x1, URZ ;  /* 0x0000000106068899 */ /* 0x000fe2000800063f */
[----:B------:R-:W-:-:S05]  /*0170*/  VOTEU.ALL UP0, P0 ;  /* 0x00000000003f7886 */ /* 0x000fca0000000000 */
[----:B------:R1:W0:Y:S06]  /*0180*/  @!UP0 SYNCS.EXCH.64 URZ, [UR8+0x22800], UR4 ;  /* 0x02280004083f85b2 */ /* 0x00022c0008000100 */
[----:B------:R1:W3:Y:S02]  /*0190*/  @!UP1 SYNCS.EXCH.64 URZ, [UR8+0x22820], UR6 ;  /* 0x02282006083f95b2 */ /* 0x0002e40008000100 */
[----:B-12---:R-:W-:Y:S05]  /*01a0*/  @P1 BRA `(.L_x_0) ;  /* 0x0000000000481947 */ /* 0x006fea0003800000 */
[----:B------:R-:W1:Y:S01]  /*01b0*/  S2UR UR5, SR_CgaCtaId ;  /* 0x00000000000579c3 */ /* 0x000e620000008800 */
[----:B------:R-:W-:Y:S01]  /*01c0*/  UMOV UR4, 0x400 ;  /* 0x0000040000047882 */ /* 0x000fe20000000000 */
[----:B------:R-:W-:Y:S01]  /*01d0*/  UMOV UR6, 0x80 ;  /* 0x0000008000067882 */ /* 0x000fe20000000000 */
[----:B------:R-:W-:Y:S01]  /*01e0*/  UMOV UR7, 0x100 ;  /* 0x0000010000077882 */ /* 0x000fe20000000000 */
[----:B------:R-:W-:Y:S01]  /*01f0*/  ELECT P0, URZ, PT ;  /* 0x00000000003f782f */ /* 0x000fe20003800000 */
[----:B-1----:R-:W-:Y:S02]  /*0200*/  ULEA UR8, UR5, UR4, 0x18 ;  /* 0x0000000405087291 */ /* 0x002fe4000f8ec03f */
[----:B------:R-:W-:-:S04]  /*0210*/  UIADD3 UR4, -UR6, 0x100000, URZ ;  /* 0x0010000006047890 */ /* 0x000fc8000fffe13f */
[----:B------:R-:W-:Y:S02]  /*0220*/  USHF.L.U32 UR5, UR4, 0xb, URZ ;  /* 0x0000000b04057899 */ /* 0x000fe4000800063f */
[----:B------:R-:W-:Y:S02]  /*0230*/  USHF.L.U32 UR4, UR4, 0x1, URZ ;  /* 0x0000000104047899 */ /* 0x000fe4000800063f */
[----:B------:R-:W-:-:S04]  /*0240*/  UIADD3 UR6, -UR7, 0x100000, URZ ;  /* 0x0010000007067890 */ /* 0x000fc8000fffe13f */
[----:B------:R-:W-:Y:S02]  /*0250*/  USHF.L.U32 UR7, UR6, 0xb, URZ ;  /* 0x0000000b06077899 */ /* 0x000fe4000800063f */
[----:B------:R-:W-:Y:S01]  /*0260*/  USHF.L.U32 UR6, UR6, 0x1, URZ ;  /* 0x0000000106067899 */ /* 0x000fe2000800063f */
[----:B------:R-:W1:Y:S03]  /*0270*/  FENCE.VIEW.ASYNC.S ;  /* 0x00000000000073c6 */ /* 0x000e660000000000 */
[----:B-1----:R1:W2:Y:S08]  /*0280*/  SYNCS.EXCH.64 URZ, [UR8+0x22830], UR4 ;  /* 0x02283004083f75b2 */ /* 0x0022b00008000100 */
[----:B------:R1:W4:Y:S01]  /*0290*/  SYNCS.EXCH.64 URZ, [UR8+0x22840], UR6 ;  /* 0x02284006083f75b2 */ /* 0x0003220008000100 */
[----:B------:R1:W0:Y:S01]  /*02a0*/  SYNCS.EXCH.64 URZ, [UR8+0x22838], UR4 ;  /* 0x02283804083f75b2 */ /* 0x0002220008000100 */
[----:B------:R1:W0:Y:S01]  /*02b0*/  SYNCS.EXCH.64 URZ, [UR8+0x22848], UR6 ;  /* 0x02284806083f75b2 */ /* 0x0002220008000100 */
[----:B------:R-:W-:Y:S01]  /*02c0*/  NOP ;  /* 0x0000000000007918 */ /* 0x000fe20000000000 */
.L_x_0:
[----:B------:R-:W5:Y:S01]  /*02d0*/  SHFL.IDX PT, R2, R0, RZ, 0x1f ;  /* 0x00001fff00027589 */ /* 0x000f6200000e0000 */
[----:B------:R-:W-:Y:S01]  /*02e0*/  NOP ;  /* 0x0000000000007918 */ /* 0x000fe20000000000 */
[----:B-----5:R-:W-:-:S13]  /*02f0*/  ISETP.NE.AND P0, PT, R2, RZ, PT ;  /* 0x000000ff0200720c */ /* 0x020fda0003f05270 */
[----:B------:R-:W-:Y:S05]  /*0300*/  @P0 BRA `(.L_x_1) ;  /* 0x0000000000480947 */ /* 0x000fea0003800000 */
[----:B-1----:R-:W1:Y:S01]  /*0310*/  S2UR UR5, SR_CgaCtaId ;  /* 0x00000000000579c3 */ /* 0x002e620000008800 */
        /* <DEDUP_REMOVED lines=12> */
[----:B-1----:R1:W0:Y:S08]  /*03e0*/  SYNCS.EXCH.64 URZ, [UR8+0x22850], UR4 ;  /* 0x02285004083f75b2 */ /* 0x0022300008000100 */
[----:B------:R1:W0:Y:S01]  /*03f0*/  SYNCS.EXCH.64 URZ, [UR8+0x22860], UR6 ;  /* 0x02286006083f75b2 */ /* 0x0002220008000100 */
[----:B------:R1:W0:Y:S01]  /*0400*/  SYNCS.EXCH.64 URZ, [UR8+0x22858], UR4 ;  /* 0x02285804083f75b2 */ /* 0x0002220008000100 */
[----:B------:R1:W0:Y:S01]  /*0410*/  SYNCS.EXCH.64 URZ, [UR8+0x22868], UR6 ;  /* 0x02286806083f75b2 */ /* 0x0002220008000100 */
[----:B------:R-:W-:Y:S01]  /*0420*/  NOP ;  /* 0x0000000000007918 */ /* 0x000fe20000000000 */
.L_x_1:
[----:B------:R-:W5:Y:S01]  /*0430*/  SHFL.IDX PT, R2, R0, RZ, 0x1f ;  /* 0x00001fff00027589 */ /* 0x000f6200000e0000 */
[----:B------:R-:W-:Y:S01]  /*0440*/  NOP ;  /* 0x0000000000007918 */ /* 0x000fe20000000000 */
[----:B-----5:R-:W-:-:S13]  /*0450*/  ISETP.NE.AND P0, PT, R2, RZ, PT ;  /* 0x000000ff0200720c */ /* 0x020fda0003f05270 */
[----:B------:R-:W-:Y:S05]  /*0460*/  @P0 BRA `(.L_x_2) ;  /* 0x0000000000380947 */ /* 0x000fea0003800000 */
[----:B-1----:R-:W1:Y:S01]  /*0470*/  S2UR UR5, SR_CgaCtaId ;  /* 0x00000000000579c3 */ /* 0x002e620000008800 */
[----:B------:R-:W-:Y:S01]  /*0480*/  UMOV UR4, 0x400 ;  /* 0x0000040000047882 */ /* 0x000fe20000000000 */
[----:B------:R-:W-:Y:S01]  /*0490*/  UMOV UR7, 0x80 ;  /* 0x0000008000077882 */ /* 0x000fe20000000000 */
[----:B------:R-:W-:Y:S01]  /*04a0*/  ELECT P0, URZ, PT ;  /* 0x00000000003f782f */ /* 0x000fe20003800000 */
[----:B-1----:R-:W-:Y:S02]  /*04b0*/  ULEA UR6, UR5, UR4, 0x18 ;  /* 0x0000000405067291 */ /* 0x002fe4000f8ec03f */
[----:B------:R-:W-:-:S04]  /*04c0*/  UIADD3 UR4, -UR7, 0x100000, URZ ;  /* 0x0010000007047890 */ /* 0x000fc8000fffe13f */
[----:B------:R-:W-:Y:S02]  /*04d0*/  USHF.L.U32 UR5, UR4, 0xb, URZ ;  /* 0x0000000b04057899 */ /* 0x000fe4000800063f */
[----:B------:R-:W-:Y:S01]  /*04e0*/  USHF.L.U32 UR4, UR4, 0x1, URZ ;  /* 0x0000000104047899 */ /* 0x000fe2000800063f */
[----:B------:R-:W1:Y:S11]  /*04f0*/  FENCE.VIEW.ASYNC.S ;  /* 0x00000000000073c6 */ /* 0x000e760000000000 */
[----:B-1----:R1:W0:Y:S01]  /*0500*/  SYNCS.EXCH.64 URZ, [UR6+0x22870], UR4 ;  /* 0x02287004063f75b2 */ /* 0x0022220008000100 */
[----:B------:R1:W0:Y:S01]  /*0510*/  SYNCS.EXCH.64 URZ, [UR6+0x22880], UR4 ;  /* 0x02288004063f75b2 */ /* 0x0002220008000100 */
[----:B------:R1:W0:Y:S01]  /*0520*/  SYNCS.EXCH.64 URZ, [UR6+0x22878], UR4 ;  /* 0x02287804063f75b2 */ /* 0x0002220008000100 */
[----:B------:R1:W0:Y:S01]  /*0530*/  SYNCS.EXCH.64 URZ, [UR6+0x22888], UR4 ;  /* 0x02288804063f75b2 */ /* 0x0002220008000100 */
[----:B------:R-:W-:Y:S01]  /*0540*/  NOP ;  /* 0x0000000000007918 */ /* 0x000fe20000000000 */
.L_x_2:
        /* <DEDUP_REMOVED lines=22> */
.L_x_3:
[----:B------:R-:W5:Y:S01]  /*06b0*/  SHFL.IDX PT, R2, R0, RZ, 0x1f ;  /* 0x00001fff00027589 */ /* 0x000f6200000e0000 */
[----:B------:R-:W0:Y:S01]  /*06c0*/  S2UR UR46, SR_CgaCtaId ;  /* 0x00000000002e79c3 */ /* 0x000e220000008800 */
[----:B------:R-:W-:Y:S01]  /*06d0*/  R2UR UR9, R3 ;  /* 0x00000000030972ca */ /* 0x000fe200000e0000 */
[----:B------:R-:W-:Y:S01]  /*06e0*/  NOP ;  /* 0x0000000000007918 */ /* 0x000fe20000000000 */
[----:B-----5:R-:W-:-:S13]  /*06f0*/  ISETP.NE.AND P0, PT, R2, RZ, PT ;  /* 0x000000ff0200720c */ /* 0x020fda0003f05270 */
[----:B0-----:R-:W-:Y:S05]  /*0700*/  @P0 BRA `(.L_x_4) ;  /* 0x0000000000480947 */ /* 0x001fea0003800000 */
[----:B-1----:R-:W0:Y:S01]  /*0710*/  S2UR UR5, SR_CgaCtaId ;  /* 0x00000000000579c3 */ /* 0x002e220000008800 */
[----:B------:R-:W-:Y:S01]  /*0720*/  UMOV UR4, 0x400 ;  /* 0x0000040000047882 */ /* 0x000fe20000000000 */
[----:B------:R-:W-:Y:S01]  /*0730*/  UMOV UR6, 0x1 ;  /* 0x0000000100067882 */ /* 0x000fe20000000000 */
[----:B------:R-:W-:Y:S01]  /*0740*/  UMOV UR7, 0x2 ;  /* 0x0000000200077882 */ /* 0x000fe20000000000 */
[----:B------:R-:W-:Y:S01]  /*0750*/  ELECT P0, URZ, PT ;  /* 0x00000000003f782f */ /* 0x000fe20003800000 */
[----:B0-----:R-:W-:Y:S02]  /*0760*/  ULEA UR8, UR5, UR4, 0x18 ;  /* 0x0000000405087291 */ /* 0x001fe4000f8ec03f */
[----:B------:R-:W-:-:S04]  /*0770*/  UIADD3 UR4, -UR6, 0x100000, URZ ;  /* 0x0010000006047890 */ /* 0x000fc8000fffe13f */
[----:B------:R-:W-:Y:S02]  /*0780*/  USHF.L.U32 UR5, UR4, 0xb, URZ ;  /* 0x0000000b04057899 */ /* 0x000fe4000800063f */
[----:B------:R-:W-:Y:S02]  /*0790*/  USHF.L.U32 UR4, UR4, 0x1, URZ ;  /* 0x0000000104047899 */ /* 0x000fe4000800063f */
[----:B------:R-:W-:-:S04]  /*07a0*/  UIADD3 UR6, -UR7, 0x100000, URZ ;  /* 0x0010000007067890 */ /* 0x000fc8000fffe13f */
[----:B------:R-:W-:Y:S02]  /*07b0*/  USHF.L.U32 UR7, UR6, 0xb, URZ ;  /* 0x0000000b06077899 */ /* 0x000fe4000800063f */
[----:B------:R-:W-:Y:S01]  /*07c0*/  USHF.L.U32 UR6, UR6, 0x1, URZ ;  /* 0x0000000106067899 */ /* 0x000fe2000800063f */
[----:B------:R-:W0:Y:S03]  /*07d0*/  FENCE.VIEW.ASYNC.S ;  /* 0x00000000000073c6 */ /* 0x000e260000000000 */
[----:B0-----:R0:W1:Y:S08]  /*07e0*/  SYNCS.EXCH.64 URZ, [UR8+0x228b0], UR4 ;  /* 0x0228b004083f75b2 */ /* 0x0010700008000100 */
[----:B------:R0:W0:Y:S01]  /*07f0*/  SYNCS.EXCH.64 URZ, [UR8+0x228c0], UR6 ;  /* 0x0228c006083f75b2 */ /* 0x0000220008000100 */
[----:B------:R0:W0:Y:S01]  /*0800*/  SYNCS.EXCH.64 URZ, [UR8+0x228b8], UR4 ;  /* 0x0228b804083f75b2 */ /* 0x0000220008000100 */
[----:B------:R0:W0:Y:S01]  /*0810*/  SYNCS.EXCH.64 URZ, [UR8+0x228c8], UR6 ;  /* 0x0228c806083f75b2 */ /* 0x0000220008000100 */
[----:B------:R-:W-:Y:S01]  /*0820*/  NOP ;  /* 0x0000000000007918 */ /* 0x000fe20000000000 */
.L_x_4:
[----:B------:R-:W-:Y:S01]  /*0830*/  UISETP.NE.AND UP0, UPT, UR9, URZ, UPT ;  /* 0x0000003f0900728c */ /* 0x000fe2000bf05270 */
[----:B------:R-:W-:Y:S01]  /*0840*/  NOP ;  /* 0x0000000000007918 */ /* 0x000fe20000000000 */
[----:B------:R-:W-:Y:S01]  /*0850*/  UMOV UR36, 0x1 ;  /* 0x0000000100247882 */ /* 0x000fe20000000000 */
[----:B------:R-:W-:Y:S01]  /*0860*/  ULDC.64 UR48, c[0x0][0x208] ;  /* 0x0000820000307ab9 */ /* 0x000fe20000000a00 */
[----:B------:R-:W-:Y:S01]  /*0870*/  USEL UR36, UR36, 0x2, !UP0 ;  /* 0x0000000224247887 */ /* 0x000fe2000c000000 */
[----:B01234-:R-:W-:Y:S01]  /*0880*/  BAR.SYNC.DEFER_BLOCKING 0x0 ;  /* 0x0000000000007b1d */ /* 0x01ffe20000010000 */
[----:B------:R-:W-:-:S13]  /*0890*/  PLOP3.LUT P0, PT, PT, PT, UP0, 0x80, 0x0 ;  /* 0x000000000000781c */ /* 0x000fda0003f0f008 */
[----:B------:R-:W-:Y:S05]  /*08a0*/  @!P0 BRA `(.L_x_5) ;  /* 0x0000008800208947 */ /* 0x000fea0003800000 */
.L_x_6:
[----:B------:R-:W-:-:S08]  /*08b0*/  NOP ;  /* 0x0000000000007918 */ /* 0x000fd00000000000 */
[----:B------:R-:W0:Y:S02]  /*08c0*/  USETMAXREG.TRY_ALLOC.CTAPOOL UP0, 0xe8 ;  /* 0x000000e8000079c8 */ /* 0x000e240008000600 */
[----:B0-----:R-:W-:-:S13]  /*08d0*/  PLOP3.LUT P0, PT, PT, PT, UP0, 0x80, 0x0 ;  /* 0x000000000000781c */ /* 0x001fda0003f0f008 */
[----:B------:R-:W-:Y:S05]  /*08e0*/  @!P0 BRA `(.L_x_6) ;  /* 0xfffffffc00f08947 */ /* 0x000fea000383ffff */
[----:B------:R-:W0:Y:S01]  /*08f0*/  S2R R2, SR_TID.X ;  /* 0x0000000000027919 */ /* 0x000e220000002100 */
[----:B------:R-:W1:Y:S08]  /*0900*/  S2UR UR43, SR_CTAID.X ;  /* 0x00000000002b79c3 */ /* 0x000e700000002500 */
[----:B------:R-:W-:Y:S06]  /*0910*/  BAR.ARV 0x8, 0x180 ;  /* 0x0206000000007b1d */ /* 0x000fec0000002000 */
[----:B0-----:R-:W-:-:S04]  /*0920*/  LOP3.LUT R0, R2, 0xffffff80, RZ, 0xc0, !PT ;  /* 0xffffff8002007812 */ /* 0x001fc800078ec0ff */
[----:B------:R-:W-:Y:S02]  /*0930*/  ISETP.NE.AND P0, PT, R0, 0x80, PT ;  /* 0x000000800000780c */ /* 0x000fe40003f05270 */
[----:B------:R-:W1:Y:S11]  /*0940*/  LDC R0, c[0x0][0xc34] ;  /* 0x00030d00ff007b82 */ /* 0x000e760000000800 */
[----:B------:R-:W-:Y:S06]  /*0950*/  @!P0 BAR.ARV 0x9, 0x100 ;  /* 0x0244000000008b1d */ /* 0x000fec0000002000 */
[----:B-1----:R-:W-:-:S13]  /*0960*/  ISETP.LE.AND P0, PT, R0, UR43, PT ;  /* 0x0000002b00007c0c */ /* 0x002fda000bf03270 */
[----:B------:R-:W-:Y:S05]  /*0970*/  @P0 EXIT ;  /* 0x000000000000094d */ /* 0x000fea0003800000 */
[----:B------:R-:W-:Y:S01]  /*0980*/  VIADD R17, R2, 0xffffff80 ;  /* 0xffffff8002117836 */ /* 0x000fe20000000000 */
[----:B------:R-:W-:Y:S01]  /*0990*/  ULOP3.LUT UR47, UR36, 0x1, URZ, 0xfc, !UPT ;  /* 0x00000001242f7892 */ /* 0x000fe2000f8efc3f */
[----:B------:R-:W-:Y:S01]  /*09a0*/  IMAD.MOV.U32 R171, RZ, RZ, -0x2 ;  /* 0xfffffffeffab7424 */ /* 0x000fe200078e00ff */
[----:B------:R-:W-:Y:S01]  /*09b0*/  UMOV UR46, URZ ;  /* 0x0000003f002e7c82 */ /* 0x000fe20008000000 */
[----:B------:R-:W-:Y:S01]  /*09c0*/  UMOV UR45, URZ ;  /* 0x0000003f002d7c82 */ /* 0x000fe20008000000 */
[----:B------:R-:W-:Y:S01]  /*09d0*/  SHF.R.S32.HI R0, RZ, 0x1f, R17 ;  /* 0x0000001fff007819 */ /* 0x000fe20000011411 */
[----:B------:R-:W-:-:S03]  /*09e0*/  UMOV UR44, URZ ;  /* 0x0000003f002c7c82 */ /* 0x000fc60008000000 */
[CC--:B------:R-:W-:Y:S02]  /*09f0*/  LEA.HI R2, R0.reuse, R17.reuse, RZ, 0x7 ;  /* 0x0000001100027211 */ /* 0x0c0fe400078f38ff */
[-C--:B------:R-:W-:Y:S02]  /*0a00*/  LEA.HI R3, R0, R17.reuse, RZ, 0x5 ;  /* 0x0000001100037211 */ /* 0x080fe400078f28ff */
[----:B------:R-:W-:Y:S02]  /*0a10*/  LOP3.LUT R4, R2, 0xffffff80, RZ, 0xc0, !PT ;  /* 0xffffff8002047812 */ /* 0x000fe400078ec0ff */
[CC--:B------:R-:W-:Y:S01]  /*0a20*/  LEA.HI R5, R0.reuse, R17.reuse, RZ, 0x4 ;  /* 0x0000001100057211 */ /* 0x0c0fe200078f20ff */
[----:B------:R-:W-:Y:S01]  /*0a30*/  IMAD.SHL.U32 R3, R3, 0x20, RZ ;  /* 0x0000002003037824 */ /* 0x000fe200078e00ff */
[----:B------:R-:W-:Y:S01]  /*0a40*/  LEA.HI R9, R0, R17, RZ, 0x2 ;  /* 0x0000001100097211 */ /* 0x000fe200078f10ff */
[----:B------:R-:W-:Y:S01]  /*0a50*/  IMAD.IADD R19, R17, 0x1, -R4 ;  /* 0x0000000111137824 */ /* 0x000fe200078e0a04 */
[----:B------:R-:W-:-:S02]  /*0a60*/  LOP3.LUT R6, R5, 0x3fffff0, RZ, 0xc0, !PT ;  /* 0x03fffff005067812 */ /* 0x000fc400078ec0ff */
[----:B------:R-:W-:Y:S02]  /*0a70*/  LOP3.LUT R7, R3, 0xfffffc00, RZ, 0xc0, !PT ;  /* 0xfffffc0003077812 */ /* 0x000fe400078ec0ff */
[----:B------:R-:W-:Y:S01]  /*0a80*/  SHF.R.S32.HI R4, RZ, 0x1f, R19 ;  /* 0x0000001fff047819 */ /* 0x000fe20000011413 */
[----:B------:R-:W-:Y:S01]  /*0a90*/  IMAD.IADD R6, R17, 0x1, -R6 ;  /* 0x0000000111067824 */ /* 0x000fe200078e0a06 */
[----:B------:R-:W-:Y:S02]  /*0aa0*/  SHF.R.S32.HI R8, RZ, 0x4, R5 ;  /* 0x00000004ff087819 */ /* 0x000fe40000011405 */
[----:B------:R-:W-:Y:S01]  /*0ab0*/  LEA.HI R3, R4, R19, RZ, 0x2 ;  /* 0x0000001304037211 */ /* 0x000fe200078f10ff */
[----:B------:R-:W-:Y:S01]  /*0ac0*/  IMAD R6, R6, 0x40, R7 ;  /* 0x0000004006067824 */ /* 0x000fe200078e0207 */
[----:B------:R-:W-:Y:S02]  /*0ad0*/  LEA.HI R5, R5, R8, RZ, 0x1 ;  /* 0x0000000805057211 */ /* 0x000fe400078f08ff */
[----:B------:R-:W-:-:S02]  /*0ae0*/  SHF.R.S32.HI R7, RZ, 0x2, R3 ;  /* 0x00000002ff077819 */ /* 0x000fc40000011403 */
[----:B------:R-:W-:Y:S02]  /*0af0*/  SHF.R.S32.HI R10, RZ, 0x1f, R3 ;  /* 0x0000001fff0a7819 */ /* 0x000fe40000011403 */
[----:B------:R-:W-:Y:S02]  /*0b00*/  LEA.HI R18, R0, R17, RZ, 0x3 ;  /* 0x0000001100127211 */ /* 0x000fe400078f18ff */
[----:B------:R-:W-:Y:S02]  /*0b10*/  LOP3.LUT R5, R5, 0x1ffffffe, RZ, 0xc0, !PT ;  /* 0x1ffffffe05057812 */ /* 0x000fe400078ec0ff */
[----:B------:R-:W-:Y:S02]  /*0b20*/  LOP3.LUT R0, R9, 0xfffffffc, RZ, 0xc0, !PT ;  /* 0xfffffffc09007812 */ /* 0x000fe400078ec0ff */
[----:B------:R-:W-:Y:S01]  /*0b30*/  LEA.HI R10, R10, R7, RZ, 0x3 ;  /* 0x000000070a0a7211 */ /* 0x000fe200078f18ff */
[----:B------:R-:W-:Y:S01]  /*0b40*/  IMAD.IADD R5, R8, 0x1, -R5 ;  /* 0x0000000108057824 */ /* 0x000fe200078e0a05 */
[----:B------:R-:W-:Y:S01]  /*0b50*/  SHF.R.S32.HI R23, RZ, 0x7, R2 ;  /* 0x00000007ff177819 */ /* 0x000fe20000011402 */
[----:B------:R-:W-:Y:S01]  /*0b60*/  IMAD.IADD R8, R17, 0x1, -R0 ;  /* 0x0000000111087824 */ /* 0x000fe200078e0a00 */
[----:B------:R-:W-:Y:S01]  /*0b70*/  LOP3.LUT R10, R10, 0xfffffff8, RZ, 0xc0, !PT ;  /* 0xfffffff80a0a7812 */ /* 0x000fe200078ec0ff */
[----:B------:R-:W-:Y:S01]  /*0b80*/  IMAD R170, R5, 0x8, R6 ;  /* 0x0000000805aa7824 */ /* 0x000fe200078e0206 */
[----:B------:R-:W-:-:S02]  /*0b90*/  LEA.HI R2, R2, R23, RZ, 0x1 ;  /* 0x0000001702027211 */ /* 0x000fc400078f08ff */
[----:B------:R-:W-:Y:S01]  /*0ba0*/  LOP3.LUT R12, R18, 0xfffffff8, RZ, 0xc0, !PT ;  /* 0xfffffff8120c7812 */ /* 0x000fe200078ec0ff */
[----:B------:R-:W-:Y:S01]  /*0bb0*/  IMAD.IADD R7, R7, 0x1, -R10 ;  /* 0x0000000107077824 */ /* 0x000fe200078e0a0a */
[----:B------:R-:W-:Y:S02]  /*0bc0*/  LEA.HI R4, R4, R19, RZ, 0x5 ;  /* 0x0000001304047211 */ /* 0x000fe400078f28ff */
[----:B------:R-:W-:Y:S01]  /*0bd0*/  LOP3.LUT R2, R2, 0x3fffffe, RZ, 0xc0, !PT ;  /* 0x03fffffe02027812 */ /* 0x000fe200078ec0ff */
[----:B------:R-:W-:Y:S01]  /*0be0*/  IMAD.IADD R17, R17, 0x1, -R12 ;  /* 0x0000000111117824 */ /* 0x000fe200078e0a0c */
[----:B------:R-:W-:Y:S02]  /*0bf0*/  LEA.HI R5, R8, R8, RZ, 0x1 ;  /* 0x0000000808057211 */ /* 0x000fe400078f08ff */
[----:B------:R-:W-:Y:S01]  /*0c00*/  SHF.R.S32.HI R4, RZ, 0x5, R4 ;  /* 0x00000005ff047819 */ /* 0x000fe20000011404 */
[----:B------:R-:W-:Y:S01]  /*0c10*/  IMAD.IADD R168, R23, 0x1, -R2 ;  /* 0x0000000117a87824 */ /* 0x000fe200078e0a02 */
[----:B------:R-:W-:Y:S01]  /*0c20*/  LOP3.LUT R0, R3, 0x7ffffffc, RZ, 0xc0, !PT ;  /* 0x7ffffffc03007812 */ /* 0x000fe200078ec0ff */
[----:B------:R-:W-:Y:S01]  /*0c30*/  IMAD.SHL.U32 R2, R17, 0x8, RZ ;  /* 0x0000000811027824 */ /* 0x000fe200078e00ff */
[----:B------:R-:W-:-:S02]  /*0c40*/  LOP3.LUT R5, R5, 0x1ffffffe, RZ, 0xc0, !PT ;  /* 0x1ffffffe05057812 */ /* 0x000fc400078ec0ff */
[----:B------:R-:W-:Y:S01]  /*0c50*/  LEA R7, R4, R7, 0x4 ;  /* 0x0000000704077211 */ /* 0x000fe200078e20ff */
[----:B------:R-:W-:Y:S01]  /*0c60*/  VIADD R16, R2, 0x40 ;  /* 0x0000004002107836 */ /* 0x000fe20000000000 */
[----:B------:R-:W-:Y:S01]  /*0c70*/  SHF.R.S32.HI R18, RZ, 0x3, R18 ;  /* 0x00000003ff127819 */ /* 0x000fe20000011412 */
[----:B------:R-:W-:Y:S02]  /*0c80*/  IMAD.IADD R0, R19, 0x1, -R0 ;  /* 0x0000000113007824 */ /* 0x000fe400078e0a00 */
[----:B------:R-:W-:Y:S01]  /*0c90*/  IMAD.IADD R5, R8, 0x1, -R5 ;  /* 0x0000000108057824 */ /* 0x000fe200078e0a05 */
[----:B------:R-:W-:Y:S01]  /*0ca0*/  SHF.R.S32.HI R192, RZ, 0x1f, R16 ;  /* 0x0000001fffc07819 */ /* 0x000fe20000011410 */
[----:B------:R-:W-:Y:S02]  /*0cb0*/  IMAD R168, R168, 0x40, R7 ;  /* 0x00000040a8a87824 */ /* 0x000fe400078e0207 */
[----:B------:R-:W-:Y:S02]  /*0cc0*/  IMAD R171, R0, R171, 0xa0 ;  /* 0x000000a000ab7424 */ /* 0x000fe400078e02ab */
[----:B------:R-:W-:-:S07]  /*0cd0*/  IMAD R169, R5, 0x8, R168 ;  /* 0x0000000805a97824 */ /* 0x000fce00078e02a8 */
.L_x_39:
[----:B------:R-:W-:Y:S01]  /*0ce0*/  ULDC UR4, c[0x0][0xc38] ;  /* 0x00030e0000047ab9 */ /* 0x000fe20000000800 */
[----:B------:R-:W-:Y:S01]  /*0cf0*/  ULDC UR15, c[0x0][0xc44] ;  /* 0x00031100000f7ab9 */ /* 0x000fe20000000800 */
[----:B------:R-:W-:Y:S01]  /*0d00*/  UISETP.NE.AND UP3, UPT, UR4, 0x1, UPT ;  /* 0x000000010400788c */ /* 0x000fe2000bf65270 */
[----:B------:R-:W-:Y:S01]  /*0d10*/  IMAD.MOV.U32 R3, RZ, RZ, 0x3f800000 ;  /* 0x3f800000ff037424 */ /* 0x000fe200078e00ff */
[----:B------:R-:W-:Y:S01]  /*0d20*/  UISETP.NE.AND UP2, UPT, UR15, 0x1, UPT ;  /* 0x000000010f00788c */ /* 0x000fe2000bf45270 */
[----:B------:R-:W-:Y:S01]  /*0d30*/  IMAD.MOV.U32 R0, RZ, RZ, 0x3f800000 ;  /* 0x3f800000ff007424 */ /* 0x000fe200078e00ff */
[----:B------:R-:W-:Y:S01]  /*0d40*/  ULDC.64 UR6, c[0x0][0x990] ;  /* 0x0002640000067ab9 */ /* 0x000fe20000000a00 */
[----:B------:R-:W-:Y:S01]  /*0d50*/  ULDC.64 UR4, c[0x0][0x998] ;  /* 0x0002660000047ab9 */ /* 0x000fe20000000a00 */
[----:B------:R-:W-:Y:S02]  /*0d60*/  UISETP.NE.U32.AND UP0, UPT, UR6, URZ, UPT ;  /* 0x0000003f0600728c */ /* 0x000fe4000bf05070 */
[----:B------:R-:W-:Y:S01]  /*0d70*/  UISETP.NE.U32.AND UP1, UPT, UR4, URZ, UPT ;  /* 0x0000003f0400728c */ /* 0x000fe2000bf25070 */
[----:B------:R-:W-:-:S02]  /*0d80*/  UMOV UR37, UR43 ;  /* 0x0000002b00257c82 */ /* 0x000fc40008000000 */
[----:B------:R-:W-:Y:S01]  /*0d90*/  @UP3 ULDC UR8, c[0x0][0xc3c] ;  /* 0x00030f0000083ab9 */ /* 0x000fe20000000800 */
[----:B------:R-:W-:Y:S01]  /*0da0*/  @UP3 ULDC UR10, c[0x0][0xc40] ;  /* 0x00031000000a3ab9 */ /* 0x000fe20000000800 */
[----:B------:R-:W-:Y:S02]  /*0db0*/  UIMAD.WIDE.U32 UR8, UR43, UR8, URZ ;  /* 0x000000082b0872a5 */ /* 0x000fe4000f8e003f */
[----:B------:R-:W-:Y:S02]  /*0dc0*/  UISETP.NE.AND.EX UP0, UPT, UR7, URZ, UPT, UP0 ;  /* 0x0000003f0700728c */ /* 0x000fe4000bf05300 */
[----:B------:R-:W-:Y:S02]  /*0dd0*/  @UP3 USHF.R.U32.HI UR37, URZ, UR10, UR9 ;  /* 0x0000000a3f253299 */ /* 0x000fe40008011609 */
[----:B------:R-:W-:Y:S01]  /*0de0*/  UISETP.NE.AND.EX UP1, UPT, UR5, URZ, UPT, UP1 ;  /* 0x0000003f0500728c */ /* 0x000fe2000bf25310 */
[----:B------:R-:W-:Y:S01]  /*0df0*/  @UP2 ULDC.64 UR10, c[0x0][0xc48] ;  /* 0x00031200000a2ab9 */ /* 0x000fe20000000a00 */
[----:B------:R-:W-:Y:S01]  /*0e00*/  PLOP3.LUT P0, PT, PT, PT, UP0, 0x80, 0x0 ;  /* 0x000000000000781c */ /* 0x000fe20003f0f008 */
[----:B------:R-:W-:-:S02]  /*0e10*/  UIMAD.WIDE.U32 UR8, UR37, UR10, URZ ;  /* 0x0000000a250872a5 */ /* 0x000fc4000f8e003f */
[----:B------:R-:W-:Y:S02]  /*0e20*/  UMOV UR38, UR37 ;  /* 0x0000002500267c82 */ /* 0x000fe40008000000 */
[----:B------:R-:W-:Y:S01]  /*0e30*/  @UP0 ULDC.64 UR12, c[0x0][0x9a8] ;  /* 0x00026a00000c0ab9 */ /* 0x000fe20000000a00 */
[----:B------:R-:W-:Y:S01]  /*0e40*/  @UP2 USHF.R.U32.HI UR38, URZ, UR11, UR9 ;  /* 0x0000000b3f262299 */ /* 0x000fe20008011609 */
[----:B------:R-:W-:Y:S01]  /*0e50*/  PLOP3.LUT P1, PT, PT, PT, UP1, 0x80, 0x0 ;  /* 0x000000000000781c */ /* 0x000fe20003f2f018 */
[----:B0-----:R-:W0:Y:S01]  /*0e60*/  SHFL.IDX PT, R8, R23, RZ, 0x1f ;  /* 0x00001fff17087589 */ /* 0x001e2200000e0000 */
[----:B------:R-:W-:Y:S01]  /*0e70*/  @UP1 ULDC.64 UR18, c[0x0][0x9b8] ;  /* 0x00026e0000121ab9 */ /* 0x000fe20000000a00 */
[----:B------:R-:W-:Y:S02]  /*0e80*/  @UP0 USHF.R.S32.HI UR10, URZ, 0x1f, UR38 ;  /* 0x0000001f3f0a0899 */ /* 0x000fe40008011426 */
[----:B------:R-:W-:Y:S02]  /*0e90*/  @UP1 USHF.R.S32.HI UR11, URZ, 0x1f, UR38 ;  /* 0x0000001f3f0b1899 */ /* 0x000fe40008011426 */
[----:B------:R-:W-:-:S02]  /*0ea0*/  @UP0 UIADD3 UR14, -UR38, URZ, URZ ;  /* 0x0000003f260e0290 */ /* 0x000fc4000fffe13f */
[----:B------:R-:W-:Y:S02]  /*0eb0*/  @UP1 UIADD3 UR20, -UR38, URZ, URZ ;  /* 0x0000003f26141290 */ /* 0x000fe4000fffe13f */
[----:B------:R-:W-:Y:S02]  /*0ec0*/  @UP0 UIMAD.WIDE.U32 UR8, UR38, UR12, URZ ;  /* 0x0000000c260802a5 */ /* 0x000fe4000f8e003f */
[----:B------:R-:W-:Y:S02]  /*0ed0*/  @UP0 UIMAD UR10, UR10, UR12, URZ ;  /* 0x0000000c0a0a02a4 */ /* 0x000fe4000f8e023f */
[----:B------:R-:W-:Y:S02]  /*0ee0*/  @UP1 UIMAD UR12, UR11, UR18, URZ ;  /* 0x000000120b0c12a4 */ /* 0x000fe4000f8e023f */
[----:B------:R-:W-:Y:S02]  /*0ef0*/  @UP0 UIMAD UR14, UR15, UR14, UR37 ;  /* 0x0000000e0f0e02a4 */ /* 0x000fe4000f8e0225 */
[----:B------:R-:W-:-:S02]  /*0f00*/  @UP1 UIMAD UR20, UR15, UR20, UR37 ;  /* 0x000000140f1412a4 */ /* 0x000fc4000f8e0225 */
[----:B------:R-:W-:Y:S02]  /*0f10*/  @UP0 UIMAD UR16, UR38, UR13, UR10 ;  /* 0x0000000d261002a4 */ /* 0x000fe4000f8e020a */
[----:B------:R-:W-:Y:S02]  /*0f20*/  @UP0 USHF.R.S32.HI UR15, URZ, 0x1f, UR14 ;  /* 0x0000001f3f0f0899 */ /* 0x000fe4000801140e */
[----:B------:R-:W-:Y:S02]  /*0f30*/  @UP1 USHF.R.S32.HI UR21, URZ, 0x1f, UR20 ;  /* 0x0000001f3f151899 */ /* 0x000fe40008011414 */
[----:B------:R-:W-:Y:S02]  /*0f40*/  @UP1 UIMAD.WIDE.U32 UR10, UR38, UR18, URZ ;  /* 0x00000012260a12a5 */ /* 0x000fe4000f8e003f */
[----:B------:R-:W-:Y:S02]  /*0f50*/  @UP1 UIMAD UR17, UR38, UR19, UR12 ;  /* 0x00000013261112a4 */ /* 0x000fe4000f8e020c */
[----:B------:R-:W-:Y:S01]  /*0f60*/  @UP0 UIADD3 UR9, UR9, UR16, URZ ;  /* 0x0000001009090290 */ /* 0x000fe2000fffe03f */
[----:B------:R-:W-:Y:S01]  /*0f70*/  @UP0 ULDC.64 UR18, c[0x0][0x9b0] ;  /* 0x00026c0000120ab9 */ /* 0x000fe20000000a00 */
[----:B------:R-:W-:Y:S01]  /*0f80*/  @UP1 ULDC.64 UR12, c[0x0][0x9c0] ;  /* 0x00027000000c1ab9 */ /* 0x000fe20000000a00 */
[----:B------:R-:W-:-:S02]  /*0f90*/  @UP0 UIMAD UR15, UR15, UR18, URZ ;  /* 0x000000120f0f02a4 */ /* 0x000fc4000f8e023f */
[----:B------:R-:W-:Y:S02]  /*0fa0*/  @UP1 UIMAD UR16, UR21, UR12, URZ ;  /* 0x0000000c151012a4 */ /* 0x000fe4000f8e023f */
[----:B------:R-:W-:Y:S02]  /*0fb0*/  @UP1 UIADD3 UR11, UR11, UR17, URZ ;  /* 0x000000110b0b1290 */ /* 0x000fe4000fffe03f */
[----:B------:R-:W-:Y:S02]  /*0fc0*/  @UP0 UIMAD UR15, UR14, UR19, UR15 ;  /* 0x000000130e0f02a4 */ /* 0x000fe4000f8e020f */
[----:B------:R-:W-:Y:S02]  /*0fd0*/  @UP0 UIMAD.WIDE.U32 UR8, UR14, UR18, UR8 ;  /* 0x000000120e0802a5 */ /* 0x000fe4000f8e0008 */
[----:B------:R-:W-:Y:S02]  /*0fe0*/  @UP1 UIMAD UR16, UR20, UR13, UR16 ;  /* 0x0000000d141012a4 */ /* 0x000fe4000f8e0210 */
[----:B------:R-:W-:-:S02]  /*0ff0*/  @UP1 UIMAD.WIDE.U32 UR12, UR20, UR12, UR10 ;  /* 0x0000000c140c12a5 */ /* 0x000fc4000f8e000a */
[----:B------:R-:W-:Y:S02]  /*1000*/  @UP0 UIADD3 UR10, UR9, UR15, URZ ;  /* 0x0000000f090a0290 */ /* 0x000fe4000fffe03f */
[----:B------:R-:W-:Y:S02]  /*1010*/  @UP0 ULEA UR6, UP2, UR8, UR6, 0x2 ;  /* 0x0000000608060291 */ /* 0x000fe4000f84103f */
[----:B------:R-:W-:Y:S02]  /*1020*/  @UP1 UIADD3 UR9, UR13, UR16, URZ ;  /* 0x000000100d091290 */ /* 0x000fe4000fffe03f */
[----:B------:R-:W-:Y:S02]  /*1030*/  @UP1 ULEA UR4, UP3, UR12, UR4, 0x2 ;  /* 0x000000040c041291 */ /* 0x000fe4000f86103f */
[----:B------:R-:W-:Y:S01]  /*1040*/  @UP0 ULEA.HI.X UR7, UR8, UR7, UR10, 0x2, UP2 ;  /* 0x0000000708070291 */ /* 0x000fe200090f140a */
[----:B-1-3--:R-:W-:Y:S01]  /*1050*/  IMAD.U32 R4, RZ, RZ, UR6 ;  /* 0x00000006ff047e24 */ /* 0x00afe2000f8e00ff */
[----:B------:R-:W-:-:S02]  /*1060*/  @UP1 ULEA.HI.X UR5, UR12, UR5, UR9, 0x2, UP3 ;  /* 0x000000050c051291 */ /* 0x000fc400098f1409 */
[----:B------:R-:W-:Y:S01]  /*1070*/  IMAD.U32 R6, RZ, RZ, UR4 ;  /* 0x00000004ff067e24 */ /* 0x000fe2000f8e00ff */
[----:B------:R-:W1:Y:S01]  /*1080*/  S2UR UR39, SR_CgaCtaId ;  /* 0x00000000002779c3 */ /* 0x000e620000008800 */
[----:B------:R-:W-:Y:S01]  /*1090*/  IMAD.U32 R5, RZ, RZ, UR7 ;  /* 0x00000007ff057e24 */ /* 0x000fe2000f8e00ff */
[----:B0-----:R-:W-:Y:S01]  /*10a0*/  R2UR UR40, R8 ;  /* 0x00000000082872ca */ /* 0x001fe200000e0000 */
[----:B------:R-:W-:Y:S01]  /*10b0*/  IMAD.U32 R7, RZ, RZ, UR5 ;  /* 0x00000005ff077e24 */ /* 0x000fe2000f8e00ff */
[----:B------:R-:W-:Y:S01]  /*10c0*/  ULDC.64 UR4, c[0x0][0x418] ;  /* 0x0001060000047ab9 */ /* 0x000fe20000000a00 */
[----:B------:R-:W-:Y:S01]  /*10d0*/  UMOV UR41, 0x400 ;  /* 0x0000040000297882 */ /* 0x000fe20000000000 */
[----:B------:R-:W2:Y:S01]  /*10e0*/  @P0 LDG.E R3, desc[UR48][R4.64] ;  /* 0x0000003004030981 */ /* 0x000ea2000c1e1900 */
[----:B------:R-:W-:Y:S01]  /*10f0*/  ULDC UR51, c[0x0][0x424] ;  /* 0x0001090000337ab9 */ /* 0x000fe20000000800 */
[----:B------:R-:W-:Y:S02]  /*1100*/  ULDC UR8, c[0x0][0x988] ;  /* 0x0002620000087ab9 */ /* 0x000fe40000000800 */
[----:B------:R-:W2:Y:S01]  /*1110*/  @P1 LDG.E R0, desc[UR48][R6.64] ;  /* 0x0000003006001981 */ /* 0x000ea2000c1e1900 */
[----:B------:R-:W-:-:S04]  /*1120*/  UISETP.NE.U32.AND UP0, UPT, UR4, URZ, UPT ;  /* 0x0000003f0400728c */ /* 0x000fc8000bf05070 */
[----:B------:R-:W-:Y:S02]  /*1130*/  UISETP.NE.AND.EX UP0, UPT, UR5, URZ, UPT, UP0 ;  /* 0x0000003f0500728c */ /* 0x000fe4000bf05300 */
[----:B------:R-:W-:Y:S02]  /*1140*/  ULEA.HI UR4, UR40, UR40, URZ, 0x1 ;  /* 0x0000002828047291 */ /* 0x000fe4000f8f083f */
[----:B------:R-:W-:Y:S01]  /*1150*/  USEL UR51, UR51, 0x1, UP0 ;  /* 0x0000000133337887 */ /* 0x000fe20008000000 */
[----:B------:R-:W-:Y:S01]  /*1160*/  ULDC UR5, c[0x0][0x2f0] ;  /* 0x0000bc0000057ab9 */ /* 0x000fe20000000800 */
[----:B------:R-:W-:Y:S02]  /*1170*/  ULOP3.LUT UR4, UR4, 0x1e, URZ, 0xc0, !UPT ;  /* 0x0000001e04047892 */ /* 0x000fe4000f8ec03f */
[----:B-1----:R-:W-:Y:S02]  /*1180*/  ULEA UR41, UR39, UR41, 0x18 ;  /* 0x0000002927297291 */ /* 0x002fe4000f8ec03f */
[----:B------:R-:W-:-:S02]  /*1190*/  UIMAD UR51, UR51, UR5, URZ ;  /* 0x00000005333372a4 */ /* 0x000fc4000f8e023f */
[----:B------:R-:W-:Y:S02]  /*11a0*/  UIADD3 UR7, UR41, 0x14400, URZ ;  /* 0x0001440029077890 */ /* 0x000fe4000fffe03f */
[----:B------:R-:W-:Y:S02]  /*11b0*/  UIADD3 UR4, UR40, -UR4, URZ ;  /* 0x8000000428047290 */ /* 0x000fe4000fffe03f */
[----:B------:R-:W-:Y:S02]  /*11c0*/  ULOP3.LUT UP0, URZ, UR7, 0x9f, URZ, 0xc0, !UPT ;  /* 0x0000009f073f7892 */ /* 0x000fe4000f80c03f */
[----:B------:R-:W-:Y:S02]  /*11d0*/  UIADD3 UR5, UR51, 0x9f, URZ ;  /* 0x0000009f33057890 */ /* 0x000fe4000fffe03f */
[----:B------:R-:W-:Y:S02]  /*11e0*/  ULEA UR6, UR4, UR7, 0xd ;  /* 0x0000000704067291 */ /* 0x000fe4000f8e683f */
[----:B------:R-:W-:Y:S01]  /*11f0*/  PLOP3.LUT P0, PT, PT, PT, UP0, 0x80, 0x0 ;  /* 0x000000000000781c */ /* 0x000fe20003f0f008 */
[----:B------:R-:W-:-:S02]  /*1200*/  UIMAD.WIDE UR4, UR5, 0x66666667, URZ ;  /* 0x66666667050478a5 */ /* 0x000fc4000f8e023f */
[----:B------:R-:W-:Y:S02]  /*1210*/  USHF.R.U32.HI UR6, URZ, 0x4, UR6 ;  /* 0x000000043f067899 */ /* 0x000fe40008011606 */
[----:B------:R-:W-:Y:S02]  /*1220*/  USHF.R.U32.HI UR50, URZ, 0x1f, UR5 ;  /* 0x0000001f3f327899 */ /* 0x000fe40008011605 */
[----:B------:R-:W-:Y:S02]  /*1230*/  ULOP3.LUT UR52, UR6, 0x3fff, URZ, 0xc0, !UPT ;  /* 0x00003fff06347892 */ /* 0x000fe4000f8ec03f */
[----:B------:R-:W-:Y:S01]  /*1240*/  ULEA.HI.SX32 UR50, UR5, UR50, 0x1a ;  /* 0x0000003205327291 */ /* 0x000fe2000f8fd23f */
[----:B--2---:R-:W-:-:S04]  /*1250*/  FMUL.FTZ R0, R3, R0 ;  /* 0x0000000003007220 */ /* 0x004fc80000410000 */
[----:B------:R-:W-:-:S05]  /*1260*/  FMUL.FTZ R0, R0, UR8 ;  /* 0x0000000800007c20 */ /* 0x000fca0008410000 */
[----:B------:R-:W-:Y:S01]  /*1270*/  R2UR UR42, R0 ;  /* 0x00000000002a72ca */ /* 0x000fe200000e0000 */
[----:B-----5:R-:W-:-:S14]  /*1280*/  @!P0 BRA `(.L_x_7) ;  /* 0x0000000000408947 */ /* 0x020fdc0003800000 */
[----:B------:R-:W-:Y:S01]  /*1290*/  MOV R0, 0x0 ;  /* 0x0000000000007802 */ /* 0x000fe20000000f00 */
[----:B------:R-:W-:Y:S01]  /*12a0*/  ULDC.64 UR4, c[0x4][0x98] ;  /* 0x0100260000047ab9 */ /* 0x000fe20000000a00 */
[----:B------:R-:W-:Y:S01]  /*12b0*/  ULDC.64 UR6, c[0x4][0x30] ;  /* 0x01000c0000067ab9 */ /* 0x000fe20000000a00 */
[----:B------:R-:W-:Y:S01]  /*12c0*/  IMAD.U32 R4, RZ, RZ, UR4 ;  /* 0x00000004ff047e24 */ /* 0x000fe2000f8e00ff */
[----:B------:R0:W1:Y:S01]  /*12d0*/  LDC.64 R14, c[0x4][R0] ;  /* 0x01000000000e7b82 */ /* 0x0000620000000a00 */
[----:B------:R-:W-:Y:S01]  /*12e0*/  MOV R5, UR5 ;  /* 0x0000000500057c02 */ /* 0x000fe20008000f00 */
[----:B------:R-:W-:Y:S01]  /*12f0*/  ULDC.64 UR4, c[0x4][0xa0] ;  /* 0x0100280000047ab9 */ /* 0x000fe20000000a00 */
[----:B------:R-:W-:Y:S02]  /*1300*/  IMAD.U32 R10, RZ, RZ, UR6 ;  /* 0x00000006ff0a7e24 */ /* 0x000fe4000f8e00ff */
[----:B------:R-:W-:Y:S02]  /*1310*/  IMAD.U32 R6, RZ, RZ, UR4 ;  /* 0x00000004ff067e24 */ /* 0x000fe4000f8e00ff */
[----:B------:R-:W-:-:S02]  /*1320*/  IMAD.U32 R7, RZ, RZ, UR5 ;  /* 0x00000005ff077e24 */ /* 0x000fc4000f8e00ff */
[----:B------:R-:W-:Y:S02]  /*1330*/  IMAD.U32 R11, RZ, RZ, UR7 ;  /* 0x00000007ff0b7e24 */ /* 0x000fe4000f8e00ff */
[----:B------:R-:W-:Y:S02]  /*1340*/  IMAD.MOV.U32 R8, RZ, RZ, 0x70 ;  /* 0x00000070ff087424 */ /* 0x000fe400078e00ff */
[----:B------:R-:W-:Y:S02]  /*1350*/  IMAD.MOV.U32 R12, RZ, RZ, 0x1 ;  /* 0x00000001ff0c7424 */ /* 0x000fe400078e00ff */
[----:B0-----:R-:W-:-:S07]  /*1360*/  IMAD.MOV.U32 R13, RZ, RZ, RZ ;  /* 0x000000ffff0d7224 */ /* 0x001fce00078e00ff */
[----:B------:R-:W-:-:S07]  /*1370*/  LEPC R20, `(.L_x_7) ;  /* 0x000000001014794e */ /* 0x000fce0000000000 */
[----:B-1----:R-:W-:Y:S05]  /*1380*/  CALL.ABS.NOINC R14 ;  /* 0x000000000e007343 */ /* 0x002fea0003c00000 */
.L_x_7:
[----:B------:R-:W-:Y:S01]  /*1390*/  ULOP3.LUT UR4, UR46, 0x1, URZ, 0xc0, !UPT ;  /* 0x000000012e047892 */ /* 0x000fe2000f8ec03f */
[----:B------:R-:W-:-:S05]  /*13a0*/  IMAD.U32 R3, RZ, RZ, UR47 ;  /* 0x0000002fff037e24 */ /* 0x000fca000f8e00ff */
[----:B------:R-:W-:Y:S01]  /*13b0*/  IMAD.U32 R0, RZ, RZ, UR4 ;  /* 0x00000004ff007e24 */ /* 0x000fe2000f8e00ff */
[----:B------:R-:W-:-:S04]  /*13c0*/  ISETP.NE.AND P0, PT, R3, 0x3, PT ;  /* 0x000000030300780c */ /* 0x000fc80003f05270 */
[----:B------:R-:W-:-:S04]  /*13d0*/  SHF.L.U32 R0, R0, 0x1f, RZ ;  /* 0x0000001f00007819 */ /* 0x000fc800000006ff */
[----:B------:R-:W0:Y:S02]  /*13e0*/  SYNCS.PHASECHK.TRANS64.TRYWAIT P1, [UR41+0x22800], R0 ;  /* 0x02280000ff0075a7 */ /* 0x000e240008020169 */
[----:B0-----:R-:W-:Y:S05]  /*13f0*/  @!P1 BRA `(.L_x_8) ;  /* 0x000000d000349947 */ /* 0x001fea0003800000 */
.L_x_105:
[----:B------:R-:W-:Y:S05]  /*1400*/  @!P0 BRA `(.L_x_9) ;  /* 0x0000000000048947 */ /* 0x000fea0003800000 */
[----:B------:R-:W-:Y:S01]  /*1410*/  BPT.TRAP 0x1 ;  /* 0x000000040000795c */ /* 0x000fe20000300000 */
.L_x_9:
[----:B------:R-:W-:Y:S02]  /*1420*/  IMAD.U32 R5, RZ, RZ, UR44 ;  /* 0x0000002cff057e24 */ /* 0x000fe4000f8e00ff */
[----:B0-----:R-:W-:-:S03]  /*1430*/  IMAD.U32 R0, RZ, RZ, UR45 ;  /* 0x0000002dff007e24 */ /* 0x001fc6000f8e00ff */
[----:B------:R-:W-:Y:S02]  /*1440*/  LEA R5, R5, UR41, 0x3 ;  /* 0x0000002905057c11 */ /* 0x000fe4000f8e18ff */
[----:B------:R-:W-:-:S04]  /*1450*/  SHF.L.U32 R0, R0, 0x1f, RZ ;  /* 0x0000001f00007819 */ /* 0x000fc800000006ff */
[----:B------:R0:W1:Y:S01]  /*1460*/  SYNCS.PHASECHK.TRANS64.TRYWAIT P1, [R5+URZ+0x22830], R0 ;  /* 0x02283000050075a7 */ /* 0x000062000802017f */
[----:B------:R-:W-:Y:S05]  /*1470*/  @!P0 BRA `(.L_x_10) ;  /* 0x0000000000048947 */ /* 0x000fea0003800000 */
[----:B------:R-:W-:Y:S01]  /*1480*/  BPT.TRAP 0x1 ;  /* 0x000000040000795c */ /* 0x000fe20000300000 */
.L_x_10:
[----:B-1----:R-:W-:Y:S05]  /*1490*/  @P1 BRA `(.L_x_11) ;  /* 0x0000000000081947 */ /* 0x002fea0003800000 */
[----:B------:R-:W1:Y:S02]  /*14a0*/  SYNCS.PHASECHK.TRANS64.TRYWAIT P1, [R5+URZ+0x22830], R0 ;  /* 0x02283000050075a7 */ /* 0x000e64000802017f */
[----:B-1----:R-:W-:Y:S05]  /*14b0*/  @!P1 BRA `(.L_x_12) ;  /* 0x000000d0001c9947 */ /* 0x002fea0003800000 */
.L_x_11:
[----:B------:R-:W-:Y:S01]  /*14c0*/  UIADD3 UR4, UR41, 0x18400, URZ ;  /* 0x0001840029047890 */ /* 0x000fe2000fffe03f */
[----:B------:R-:W-:-:S03]  /*14d0*/  IMAD.MOV.U32 R87, RZ, RZ, RZ ;  /* 0x000000ffff577224 */ /* 0x000fc600078e00ff */
[----:B------:R-:W-:-:S04]  /*14e0*/  USHF.R.U32.HI UR4, URZ, 0x4, UR4 ;  /* 0x000000043f047899 */ /* 0x000fc80008011604 */
[----:B------:R-:W-:-:S06]  /*14f0*/  ULOP3.LUT UR4, UR4, 0x3fff, URZ, 0xc0, !UPT ;  /* 0x00003fff04047892 */ /* 0x000fcc000f8ec03f */
[----:B01----:R-:W-:Y:S01]  /*1500*/  IMAD.U32 R0, RZ, RZ, UR4 ;  /* 0x00000004ff007e24 */ /* 0x003fe2000f8e00ff */
[----:B------:R-:W-:Y:S05]  /*1510*/  WARPSYNC.ALL ;  /* 0x0000000000007948 */ /* 0x000fea0003800000 */
[----:B------:R-:W-:-:S04]  /*1520*/  LOP3.LUT R0, R0, 0x10000, RZ, 0xfc, !PT ;  /* 0x0001000000007812 */ /* 0x000fc800078efcff */
[----:B------:R-:W-:Y:S01]  /*1530*/  R2UR UR20, R0 ;  /* 0x00000000001472ca */ /* 0x000fe200000e0000 */
[----:B------:R-:W-:Y:S01]  /*1540*/  ULOP3.LUT UR12, UR52, 0x10000, URZ, 0xfc, !UPT ;  /* 0x00010000340c7892 */ /* 0x000fe2000f8efc3f */
[----:B------:R-:W-:Y:S01]  /*1550*/  WARPGROUP.ARRIVE ;  /* 0x00000000000079c5 */ /* 0x000fe20000000000 */
[----:B------:R-:W-:Y:S01]  /*1560*/  UMOV UR17, 0x40000040 ;  /* 0x4000004000117882 */ /* 0x000fe20000000000 */
[----:B------:R-:W-:Y:S01]  /*1570*/  UMOV UR19, 0x40000040 ;  /* 0x4000004000137882 */ /* 0x000fe20000000000 */
[----:B------:R-:W-:Y:S01]  /*1580*/  UMOV UR7, 0x40000040 ;  /* 0x4000004000077882 */ /* 0x000fe20000000000 */
[----:B------:R-:W-:Y:S01]  /*1590*/  UMOV UR11, 0x40000040 ;  /* 0x40000040000b7882 */ /* 0x000fe20000000000 */
[----:B------:R-:W-:Y:S01]  /*15a0*/  UMOV UR15, 0x40000040 ;  /* 0x40000040000f7882 */ /* 0x000fe20000000000 */
[----:B------:R-:W-:-:S05]  /*15b0*/  UMOV UR16, UR12 ;  /* 0x0000000c00107c82 */ /* 0x000fca0008000000 */
[----:B------:R-:W-:-:S04]  /*15c0*/  UIMAD UR20, UR44, 0x500, UR20 ;  /* 0x000005002c1478a4 */ /* 0x000fc8000f8e0214 */
[----:B------:R-:W-:Y:S02]  /*15d0*/  UIADD3 UR4, UR20, 0x100, URZ ;  /* 0x0000010014047890 */ /* 0x000fe4000fffe03f */
[----:B------:R-:W-:Y:S02]  /*15e0*/  UIADD3 UR5, UR20, 0x200, URZ ;  /* 0x0000020014057890 */ /* 0x000fe4000fffe03f */
[----:B------:R-:W-:Y:S01]  /*15f0*/  UMOV UR18, UR20 ;  /* 0x0000001400127c82 */ /* 0x000fe20008000000 */
[----:B------:R-:W-:Y:S01]  /*1600*/  UIADD3 UR6, UR20, 0x300, URZ ;  /* 0x0000030014067890 */ /* 0x000fe2000fffe03f */
[----:B------:R-:W-:Y:S01]  /*1610*/  QGMMA.64x32x32.F32.E4M3.E4M3 R104, gdesc[UR16], RZ, !UPT, gsb0 ;  /* 0x00600000106879f3 */ /* 0x000fe2000c0008ff */
[----:B------:R-:W-:Y:S01]  /*1620*/  UMOV UR18, UR4 ;  /* 0x0000000400127c82 */ /* 0x000fe20008000000 */
[----:B------:R-:W-:Y:S01]  /*1630*/  UMOV UR19, 0x40000040 ;  /* 0x4000004000137882 */ /* 0x000fe20000000000 */
[----:B------:R-:W-:Y:S02]  /*1640*/  UIADD3 UR4, UR20, 0x400, URZ ;  /* 0x0000040014047890 */ /* 0x000fe4000fffe03f */
[----:B------:R-:W-:-:S02]  /*1650*/  UIADD3 UR8, UR20, 0x102, URZ ;  /* 0x0000010214087890 */ /* 0x000fc4000fffe03f */
[----:B------:R-:W-:Y:S02]  /*1660*/  UIADD3 UR9, UR20, 0x202, URZ ;  /* 0x0000020214097890 */ /* 0x000fe4000fffe03f */
[----:B------:R-:W-:Y:S02]  /*1670*/  UIADD3 UR10, UR20, 0x302, URZ ;  /* 0x00000302140a7890 */ /* 0x000fe4000fffe03f */
[----:B------:R-:W-:Y:S02]  /*1680*/  UIADD3 UR13, UR20, 0x304, URZ ;  /* 0x00000304140d7890 */ /* 0x000fe4000fffe03f */
[----:B------:R-:W-:Y:S01]  /*1690*/  UIADD3 UR14, UR20, 0x6, URZ ;  /* 0x00000006140e7890 */ /* 0x000fe2000fffe03f */
[----:B------:R-:W-:Y:S02]  /*16a0*/  WARPGROUP.DEPBAR.LE gsb0, 0x0 ;  /* 0x00008000000079c5 */ /* 0x000fe40000010000 */
[----:B------:R-:W-:-:S06]  /*16b0*/  WARPGROUP.ARRIVE ;  /* 0x00000000000079c5 */ /* 0x000fcc0000000000 */
[----:B------:R-:W-:Y:S01]  /*16c0*/  QGMMA.64x32x32.F32.E4M3.E4M3 R88, gdesc[UR16], RZ, !UPT, gsb0 ;  /* 0x00600000105879f3 */ /* 0x000fe2000c0008ff */
[----:B------:R-:W-:Y:S01]  /*16d0*/  UMOV UR18, UR5 ;  /* 0x0000000500127c82 */ /* 0x000fe20008000000 */
[----:B------:R-:W-:Y:S01]  /*16e0*/  UMOV UR19, 0x40000040 ;  /* 0x4000004000137882 */ /* 0x000fe20000000000 */
[----:B------:R-:W-:Y:S01]  /*16f0*/  UMOV UR5, 0x40000040 ;  /* 0x4000004000057882 */ /* 0x000fe20000000000 */
[----:B------:R-:W-:Y:S02]  /*1700*/  WARPGROUP.DEPBAR.LE gsb0, 0x0 ;  /* 0x00008000000079c5 */ /* 0x000fe40000010000 */
[----:B------:R-:W-:-:S06]  /*1710*/  WARPGROUP.ARRIVE ;  /* 0x00000000000079c5 */ /* 0x000fcc0000000000 */
[----:B------:R-:W-:Y:S01]  /*1720*/  QGMMA.64x32x32.F32.E4M3.E4M3 R56, gdesc[UR16], RZ, !UPT, gsb0 ;  /* 0x00600000103879f3 */ /* 0x000fe2000c0008ff */
[----:B------:R-:W-:Y:S01]  /*1730*/  UMOV UR18, UR6 ;  /* 0x0000000600127c82 */ /* 0x000fe20008000000 */
[----:B------:R-:W-:Y:S01]  /*1740*/  UMOV UR19, 0x40000040 ;  /* 0x4000004000137882 */ /* 0x000fe20000000000 */
[----:B------:R-:W-:Y:S01]  /*1750*/  UIADD3 UR6, UR20, 0x2, URZ ;  /* 0x0000000214067890 */ /* 0x000fe2000fffe03f */
        /* <DEDUP_REMOVED lines=8> */
[----:B------:R-:W-:Y:S03]  /*17e0*/  QGMMA.64x32x32.F32.E4M3.E4M3 R24, gdesc[UR16], RZ, !UPT, gsb0 ;  /* 0x00600000101879f3 */ /* 0x000fe6000c0008ff */
[----:B------:R-:W-:Y:S02]  /*17f0*/  WARPGROUP.DEPBAR.LE gsb0, 0x0 ;  /* 0x00008000000079c5 */ /* 0x000fe40000010000 */
[----:B------:R-:W-:-:S06]  /*1800*/  WARPGROUP.ARRIVE ;  /* 0x00000000000079c5 */ /* 0x000fcc0000000000 */
[----:B------:R-:W-:Y:S01]  /*1810*/  QGMMA.64x32x32.F32.E4M3.E4M3 R104, gdesc[UR4], R104, gsb0 ;  /* 0x00600000046879f3 */ /* 0x000fe20008000868 */
[----:B------:R-:W-:Y:S01]  /*1820*/  UMOV UR6, UR8 ;  /* 0x0000000800067c82 */ /* 0x000fe20008000000 */
[----:B------:R-:W-:Y:S01]  /*1830*/  UMOV UR7, 0x40000040 ;  /* 0x4000004000077882 */ /* 0x000fe20000000000 */
[----:B------:R-:W-:Y:S01]  /*1840*/  UIADD3 UR8, UR20, 0x402, URZ ;  /* 0x0000040214087890 */ /* 0x000fe2000fffe03f */
[----:B------:R-:W-:Y:S02]  /*1850*/  WARPGROUP.DEPBAR.LE gsb0, 0x0 ;  /* 0x00008000000079c5 */ /* 0x000fe40000010000 */
[----:B------:R-:W-:-:S06]  /*1860*/  WARPGROUP.ARRIVE ;  /* 0x00000000000079c5 */ /* 0x000fcc0000000000 */
[----:B------:R-:W-:Y:S01]  /*1870*/  QGMMA.64x32x32.F32.E4M3.E4M3 R88, gdesc[UR4], R88, gsb0 ;  /* 0x00600000045879f3 */ /* 0x000fe20008000858 */
[----:B------:R-:W-:Y:S01]  /*1880*/  UMOV UR6, UR9 ;  /* 0x0000000900067c82 */ /* 0x000fe20008000000 */
[----:B------:R-:W-:Y:S01]  /*1890*/  UMOV UR7, 0x40000040 ;  /* 0x4000004000077882 */ /* 0x000fe20000000000 */
[----:B------:R-:W-:Y:S01]  /*18a0*/  UMOV UR9, 0x40000040 ;  /* 0x4000004000097882 */ /* 0x000fe20000000000 */
        /* <DEDUP_REMOVED lines=11> */
[----:B------:R-:W-:Y:S02]  /*1960*/  UIADD3 UR8, UR12, 0x4, URZ ;  /* 0x000000040c087890 */ /* 0x000fe4000fffe03f */
[----:B------:R-:W-:Y:S01]  /*1970*/  UIADD3 UR12, UR12, 0x6, URZ ;  /* 0x000000060c0c7890 */ /* 0x000fe2000fffe03f */
[----:B------:R-:W-:Y:S02]  /*1980*/  WARPGROUP.DEPBAR.LE gsb0, 0x0 ;  /* 0x00008000000079c5 */ /* 0x000fe40000010000 */
[----:B------:R-:W-:-:S06]  /*1990*/  WARPGROUP.ARRIVE ;  /* 0x00000000000079c5 */ /* 0x000fcc0000000000 */
[----:B------:R-:W-:Y:S01]  /*19a0*/  QGMMA.64x32x32.F32.E4M3.E4M3 R24, gdesc[UR4], R24, gsb0 ;  /* 0x00600000041879f3 */ /* 0x000fe20008000818 */
[----:B------:R-:W-:Y:S02]  /*19b0*/  UIADD3 UR6, UR20, 0x104, URZ ;  /* 0x0000010414067890 */ /* 0x000fe4000fffe03f */
[----:B------:R-:W-:Y:S01]  /*19c0*/  UIADD3 UR7, UR20, 0x204, URZ ;  /* 0x0000020414077890 */ /* 0x000fe2000fffe03f */
        /* <DEDUP_REMOVED lines=51> */
[----:B------:R-:W-:Y:S03]  /*1d00*/  QGMMA.64x32x32.F32.E4M3.E4M3 R24, gdesc[UR12], R24, gsb0 ;  /* 0x006000000c1879f3 */ /* 0x000fe60008000818 */
[----:B------:R-:W-:Y:S02]  /*1d10*/  WARPGROUP.DEPBAR.LE gsb0, 0x0 ;  /* 0x00008000000079c5 */ /* 0x000fe40000010000 */
[----:B------:R-:W-:Y:S05]  /*1d20*/  @!P0 BRA `(.L_x_13) ;  /* 0x0000000000048947 */ /* 0x000fea0003800000 */
[----:B------:R-:W-:Y:S01]  /*1d30*/  BPT.TRAP 0x1 ;  /* 0x000000040000795c */ /* 0x000fe20000300000 */
.L_x_13:
[----:B------:R-:W-:Y:S01]  /*1d40*/  IADD3 R3, R171, UR51, RZ ;  /* 0x00000033ab037c10 */ /* 0x000fe2000fffe0ff */
[----:B------:R-:W-:Y:S01]  /*1d50*/  IMAD.U32 R4, RZ, RZ, UR50 ;  /* 0x00000032ff047e24 */ /* 0x000fe2000f8e00ff */
[----:B------:R-:W-:Y:S01]  /*1d60*/  P2R R72, PR, RZ, 0x1 ;  /* 0x00000001ff487803 */ /* 0x000fe20000000000 */
[----:B------:R-:W-:Y:S01]  /*1d70*/  UISETP.GE.AND UP0, UPT, UR51, 0xa1, UPT ;  /* 0x000000a13300788c */ /* 0x000fe2000bf06270 */
[----:B------:R-:W-:Y:S01]  /*1d80*/  R2UR UR6, R5 ;  /* 0x00000000050672ca */ /* 0x000fe200000e0000 */
[----:B------:R-:W-:-:S05]  /*1d90*/  IMAD R4, R4, -0xa0, R3 ;  /* 0xffffff6004047824 */ /* 0x000fca00078e0203 */
[C---:B------:R-:W-:Y:S02]  /*1da0*/  ISETP.GT.AND P6, PT, R4.reuse, RZ, PT ;  /* 0x000000ff0400720c */ /* 0x040fe40003fc4270 */
[C---:B------:R-:W-:Y:S02]  /*1db0*/  ISETP.GT.AND P5, PT, R4.reuse, 0x1, PT ;  /* 0x000000010400780c */ /* 0x040fe40003fa4270 */
[----:B------:R-:W-:Y:S02]  /*1dc0*/  ISETP.GT.AND P4, PT, R4, 0x8, PT ;  /* 0x000000080400780c */ /* 0x000fe40003f84270 */
[----:B------:R-:W-:Y:S01]  /*1dd0*/  FSEL R7, R106, -INF , P6 ;  /* 0xff8000006a077808 */ /* 0x000fe20003000000 */
[----:B------:R-:W-:Y:S01]  /*1de0*/  UIADD3 UR6, UR6, 0x22840, URZ ;  /* 0x0002284006067890 */ /* 0x000fe2000fffe03f */
[----:B------:R-:W-:Y:S02]  /*1df0*/  FSEL R9, R107, -INF , P5 ;  /* 0xff8000006b097808 */ /* 0x000fe40002800000 */
[----:B------:R-:W-:Y:S01]  /*1e00*/  ISETP.GT.AND P3, PT, R4, 0x9, PT ;  /* 0x000000090400780c */ /* 0x000fe20003f64270 */
[----:B------:R-:W-:Y:S01]  /*1e10*/  UPRMT UR6, UR39, 0x654, UR6 ;  /* 0x0000065427067896 */ /* 0x000fe20008000006 */
[----:B------:R-:W-:-:S02]  /*1e20*/  FSEL R11, R110, -INF , P4 ;  /* 0xff8000006e0b7808 */ /* 0x000fc40002000000 */
[----:B------:R-:W-:Y:S02]  /*1e30*/  FMNMX.FTZ R6, R7, R9, !PT ;  /* 0x0000000907067209 */ /* 0x000fe40007810000 */
[C---:B------:R-:W-:Y:S02]  /*1e40*/  ISETP.GT.AND P1, PT, R4.reuse, 0x10, PT ;  /* 0x000000100400780c */ /* 0x040fe40003f24270 */
[----:B------:R-:W-:Y:S02]  /*1e50*/  FSEL R13, R111, -INF , P3 ;  /* 0xff8000006f0d7808 */ /* 0x000fe40001800000 */
[----:B------:R-:W-:Y:S01]  /*1e60*/  FMNMX.FTZ R6, R11, R6, !PT ;  /* 0x000000060b067209 */ /* 0x000fe20007810000 */
[----:B------:R-:W-:Y:S01]  /*1e70*/  SYNCS.ARRIVE.TRANS64.RED.A1T0 RZ, [UR6], RZ ;  /* 0x000000ffffff79a7 */ /* 0x000fe20008100406 */
[----:B------:R-:W-:Y:S02]  /*1e80*/  ISETP.GT.AND P2, PT, R4, 0x11, PT ;  /* 0x000000110400780c */ /* 0x000fe40003f44270 */
[----:B------:R-:W-:-:S02]  /*1e90*/  FSEL R15, R114, -INF , P1 ;  /* 0xff800000720f7808 */ /* 0x000fc40000800000 */
[----:B------:R-:W-:Y:S02]  /*1ea0*/  FMNMX.FTZ R6, R13, R6, !PT ;  /* 0x000000060d067209 */ /* 0x000fe40007810000 */
[----:B------:R-:W-:Y:S02]  /*1eb0*/  FSEL R104, R104, -INF , P6 ;  /* 0xff80000068687808 */ /* 0x000fe40003000000 */
[----:B------:R-:W-:Y:S02]  /*1ec0*/  ISETP.GT.AND P6, PT, R4, 0x18, PT ;  /* 0x000000180400780c */ /* 0x000fe40003fc4270 */
[----:B------:R-:W-:Y:S02]  /*1ed0*/  FSEL R21, R115, -INF , P2 ;  /* 0xff80000073157808 */ /* 0x000fe40001000000 */
[----:B------:R-:W-:Y:S02]  /*1ee0*/  FMNMX.FTZ R6, R15, R6, !PT ;  /* 0x000000060f067209 */ /* 0x000fe40007810000 */
[----:B------:R-:W-:-:S02]  /*1ef0*/  FSEL R105, R105, -INF , P5 ;  /* 0xff80000069697808 */ /* 0x000fc40002800000 */
[----:B------:R-:W-:Y:S02]  /*1f00*/  ISETP.GT.AND P5, PT, R4, 0x19, PT ;  /* 0x000000190400780c */ /* 0x000fe40003fa4270 */
[----:B------:R-:W-:Y:S02]  /*1f10*/  FSEL R127, R118, -INF , P6 ;  /* 0xff800000767f7808 */ /* 0x000fe40003000000 */
[----:B------:R-:W-:Y:S02]  /*1f20*/  FMNMX.FTZ R6, R21, R6, !PT ;  /* 0x0000000615067209 */ /* 0x000fe40007810000 */
[----:B------:R-:W-:Y:S02]  /*1f30*/  FSEL R108, R108, -INF , P4 ;  /* 0xff8000006c6c7808 */ /* 0x000fe40002000000 */
        /* <DEDUP_REMOVED lines=8> */
[C---:B------:R-:W-:Y:S02]  /*1fc0*/  ISETP.GT.AND P1, PT, R4.reuse, 0x28, PT ;  /* 0x000000280400780c */ /* 0x040fe40003f24270 */
        /* <DEDUP_REMOVED lines=79> */
[C---:B------:R-:W-:Y:S02]  /*24c0*/  ISETP.GT.AND P6, PT, R4.reuse, 0x78, PT ;  /* 0x000000780400780c */ /* 0x040fe40003fc4270 */
[----:B------:R-:W-:Y:S02]  /*24d0*/  FSEL R51, R51, -INF , P2 ;  /* 0xff80000033337808 */ /* 0x000fe40001000000 */
[----:B------:R-:W-:Y:S02]  /*24e0*/  FMNMX.FTZ R6, R73, R6, !PT ;  /* 0x0000000649067209 */ /* 0x000fe40007810000 */
[----:B------:R-:W-:-:S02]  /*24f0*/  ISETP.GT.AND P0, PT, R4, 0x79, PT ;  /* 0x000000790400780c */ /* 0x000fc40003f04270 */
[----:B------:R-:W-:Y:S02]  /*2500*/  FSEL R81, R54, -INF , P6 ;  /* 0xff80000036517808 */ /* 0x000fe40003000000 */
[----:B------:R-:W-:Y:S02]  /*2510*/  FMNMX.FTZ R6, R51, R6, !PT ;  /* 0x0000000633067209 */ /* 0x000fe40007810000 */
[----:B------:R-:W-:Y:S02]  /*2520*/  FSEL R41, R41, -INF , P5 ;  /* 0xff80000029297808 */ /* 0x000fe40002800000 */
[----:B------:R-:W-:Y:S02]  /*2530*/  ISETP.GT.AND P5, PT, R4, 0x80, PT ;  /* 0x000000800400780c */ /* 0x000fe40003fa4270 */
[----:B------:R-:W-:Y:S02]  /*2540*/  FSEL R55, R55, -INF , P0 ;  /* 0xff80000037377808 */ /* 0x000fe40000000000 */
[----:B------:R-:W-:-:S02]  /*2550*/  FMNMX.FTZ R6, R81, R6, !PT ;  /* 0x0000000651067209 */ /* 0x000fc40007810000 */
        /* <DEDUP_REMOVED lines=12> */
[----:B------:R-:W-:Y:S02]  /*2620*/  FSEL R95, R31, -INF , P2 ;  /* 0xff8000001f5f7808 */ /* 0x000fe40001000000 */
[----:B------:R-:W-:Y:S02]  /*2630*/  FMNMX.FTZ R6, R91, R6, !PT ;  /* 0x000000065b067209 */ /* 0x000fe40007810000 */
[----:B------:R-:W-:Y:S02]  /*2640*/  ISETP.GT.AND P3, PT, R4, 0x90, PT ;  /* 0x000000900400780c */ /* 0x000fe40003f64270 */
[----:B------:R-:W-:Y:S02]  /*2650*/  FSEL R44, R44, -INF , P4 ;  /* 0xff8000002c2c7808 */ /* 0x000fe40002000000 */
[----:B------:R-:W-:Y:S02]  /*2660*/  FSEL R107, R34, -INF , P3 ;  /* 0xff800000226b7808 */ /* 0x000fe40001800000 */
[----:B------:R-:W-:-:S02]  /*2670*/  FMNMX.FTZ R6, R95, R6, !PT ;  /* 0x000000065f067209 */ /* 0x000fc40007810000 */
[C---:B------:R-:W-:Y:S02]  /*2680*/  ISETP.GT.AND P4, PT, R4.reuse, 0x91, PT ;  /* 0x000000910400780c */ /* 0x040fe40003f84270 */
[----:B------:R-:W-:Y:S02]  /*2690*/  FMNMX.FTZ R6, R107, R6, !PT ;  /* 0x000000066b067209 */ /* 0x000fe40007810000 */
[----:B------:R-:W-:Y:S02]  /*26a0*/  FSEL R103, R35, -INF , P4 ;  /* 0xff80000023677808 */ /* 0x000fe40002000000 */
[----:B------:R-:W-:Y:S02]  /*26b0*/  ISETP.GT.AND P5, PT, R4, 0x98, PT ;  /* 0x000000980400780c */ /* 0x000fe40003fa4270 */
[----:B------:R-:W-:Y:S02]  /*26c0*/  FMNMX.FTZ R6, R103, R6, !PT ;  /* 0x0000000667067209 */ /* 0x000fe40007810000 */
[----:B------:R-:W-:-:S02]  /*26d0*/  FSEL R99, R38, -INF , P5 ;  /* 0xff80000026637808 */ /* 0x000fc40002800000 */
[----:B------:R-:W-:Y:S02]  /*26e0*/  ISETP.GT.AND P6, PT, R4, 0x99, PT ;  /* 0x000000990400780c */ /* 0x000fe40003fc4270 */
[----:B------:R-:W-:Y:S02]  /*26f0*/  FMNMX.FTZ R6, R99, R6, !PT ;  /* 0x0000000663067209 */ /* 0x000fe40007810000 */
[----:B------:R-:W-:Y:S02]  /*2700*/  FSEL R39, R39, -INF , P6 ;  /* 0xff80000027277808 */ /* 0x000fe40003000000 */
[----:B------:R-:W-:Y:S02]  /*2710*/  P2R R12, PR, RZ, 0x8 ;  /* 0x00000008ff0c7803 */ /* 0x000fe40000000000 */
[----:B------:R-:W-:Y:S01]  /*2720*/  FMNMX.FTZ R8, R39, R6, !PT ;  /* 0x0000000627087209 */ /* 0x000fe20007810000 */
[----:B------:R-:W-:Y:S01]  /*2730*/  IMAD.U32 R6, RZ, RZ, UR42 ;  /* 0x0000002aff067e24 */ /* 0x000fe2000f8e00ff */
[----:B------:R-:W-:-:S02]  /*2740*/  P2R R26, PR, RZ, 0x1 ;  /* 0x00000001ff1a7803 */ /* 0x000fc40000000000 */
[----:B------:R-:W-:Y:S01]  /*2750*/  P2R R20, PR, RZ, 0x2 ;  /* 0x00000002ff147803 */ /* 0x000fe20000000000 */
[----:B------:R-:W0:Y:S01]  /*2760*/  SHFL.BFLY PT, R3, R8, 0x2, 0x1f ;  /* 0x0c401f0008037f89 */ /* 0x000e2200000e0000 */
[----:B------:R-:W-:Y:S02]  /*2770*/  P2R R14, PR, RZ, 0x4 ;  /* 0x00000004ff0e7803 */ /* 0x000fe40000000000 */
[C---:B------:R-:W-:Y:S02]  /*2780*/  ISETP.GT.AND P2, PT, R4.reuse, 0x78, PT ;  /* 0x000000780400780c */ /* 0x040fe40003f44270 */
[C---:B------:R-:W-:Y:S02]  /*2790*/  ISETP.GT.AND P1, PT, R4.reuse, 0x79, PT ;  /* 0x000000790400780c */ /* 0x040fe40003f24270 */
[----:B------:R-:W-:Y:S02]  /*27a0*/  ISETP.GT.AND P0, PT, R4, 0x80, PT ;  /* 0x000000800400780c */ /* 0x000fe40003f04270 */
[----:B------:R-:W-:-:S02]  /*27b0*/  FSEL R52, R52, -INF , P2 ;  /* 0xff80000034347808 */ /* 0x000fc40001000000 */
[----:B------:R-:W-:Y:S02]  /*27c0*/  FSEL R53, R53, -INF , P1 ;  /* 0xff80000035357808 */ /* 0x000fe40000800000 */
[----:B------:R-:W-:Y:S02]  /*27d0*/  FSEL R24, R24, -INF , P0 ;  /* 0xff80000018187808 */ /* 0x000fe40000000000 */
[----:B------:R-:W-:Y:S02]  /*27e0*/  ISETP.NE.AND P0, PT, R26, RZ, PT ;  /* 0x000000ff1a00720c */ /* 0x000fe40003f05270 */
[----:B------:R-:W-:Y:S02]  /*27f0*/  ISETP.NE.AND P1, PT, R20, RZ, PT ;  /* 0x000000ff1400720c */ /* 0x000fe40003f25270 */
[----:B------:R-:W-:Y:S02]  /*2800*/  FSEL R25, R25, -INF , P0 ;  /* 0xff80000019197808 */ /* 0x000fe40000000000 */
[----:B------:R-:W-:-:S02]  /*2810*/  ISETP.NE.AND P2, PT, R14, RZ, PT ;  /* 0x000000ff0e00720c */ /* 0x000fc40003f45270 */
[----:B------:R-:W-:Y:S02]  /*2820*/  FSEL R50, R28, -INF , P1 ;  /* 0xff8000001c327808 */ /* 0x000fe40000800000 */
[----:B0-----:R-:W-:Y:S02]  /*2830*/  FMNMX.FTZ R10, R8, R3, !PT ;  /* 0x00000003080a7209 */ /* 0x001fe40007810000 */
[----:B------:R-:W-:Y:S02]  /*2840*/  FSEL R54, R29, -INF , P2 ;  /* 0xff8000001d367808 */ /* 0x000fe40001000000 */
[----:B------:R-:W-:Y:S01]  /*2850*/  FSEL R62, R36, -INF , P5 ;  /* 0xff800000243e7808 */ /* 0x000fe20002800000 */
[----:B------:R-:W0:Y:S01]  /*2860*/  SHFL.BFLY PT, R3, R10, 0x1, 0x1f ;  /* 0x0c201f000a037f89 */ /* 0x000e2200000e0000 */
[----:B------:R-:W-:Y:S02]  /*2870*/  FSEL R37, R37, -INF , P6 ;  /* 0xff80000025257808 */ /* 0x000fe40003000000 */
[----:B------:R-:W-:-:S02]  /*2880*/  ISETP.NE.AND P0, PT, R72, RZ, PT ;  /* 0x000000ff4800720c */ /* 0x000fc40003f05270 */
[----:B0-----:R-:W-:-:S04]  /*2890*/  FMNMX.FTZ R3, R10, R3, !PT ;  /* 0x000000030a037209 */ /* 0x001fc80007810000 */
[C---:B------:R-:W-:Y:S01]  /*28a0*/  FSETP.NEU.FTZ.AND P3, PT, R3.reuse, -INF , PT ;  /* 0xff8000000300780b */ /* 0x040fe20003f7d000 */
[----:B------:R-:W-:-:S05]  /*28b0*/  FFMA.FTZ R6, R3, R6, -8 ;  /* 0xc100000003067423 */ /* 0x000fca0000010006 */
[----:B------:R-:W-:Y:S02]  /*28c0*/  FSEL R6, R6, RZ, P3 ;  /* 0x000000ff06067208 */ /* 0x000fe40001800000 */
[----:B------:R-:W-:-:S03]  /*28d0*/  ISETP.NE.AND P3, PT, R12, RZ, PT ;  /* 0x000000ff0c00720c */ /* 0x000fc60003f65270 */
[--C-:B------:R-:W-:Y:S01]  /*28e0*/  FFMA.FTZ R10, R13, UR42, -R6.reuse ;  /* 0x0000002a0d0a7c23 */ /* 0x100fe20008010806 */
[----:B------:R-:W-:Y:S01]  /*28f0*/  FMNMX.FTZ R13, R104, R105, !PT ;  /* 0x00000069680d7209 */ /* 0x000fe20007810000 */
[--C-:B------:R-:W-:Y:S01]  /*2900*/  FFMA.FTZ R8, R9, UR42, -R6.reuse ;  /* 0x0000002a09087c23 */ /* 0x100fe20008010806 */
[----:B------:R-:W-:-:S01]  /*2910*/  FFMA.FTZ R9, R11, UR42, -R6 ;  /* 0x0000002a0b097c23 */ /* 0x000fc20008010806 */
[--C-:B------:R-:W-:Y:S01]  /*2920*/  FFMA.FTZ R11, R15, UR42, -R6.reuse ;  /* 0x0000002a0f0b7c23 */ /* 0x100fe20008010806 */
[----:B------:R-:W-:Y:S01]  /*2930*/  FMNMX.FTZ R4, R108, R13, !PT ;  /* 0x0000000d6c047209 */ /* 0x000fe20007810000 */
[--C-:B------:R-:W-:Y:S01]  /*2940*/  FFMA.FTZ R12, R21, UR42, -R6.reuse ;  /* 0x0000002a150c7c23 */ /* 0x100fe20008010806 */
[----:B------:R-:W-:-:S01]  /*2950*/  FFMA.FTZ R46, R115, UR42, -R6 ;  /* 0x0000002a732e7c23 */ /* 0x000fc20008010806 */
[--C-:B------:R-:W-:Y:S01]  /*2960*/  FFMA.FTZ R42, R111, UR42, -R6.reuse ;  /* 0x0000002a6f2a7c23 */ /* 0x100fe20008010806 */
[----:B------:R-:W-:Y:S01]  /*2970*/  FMNMX.FTZ R15, R109, R4, !PT ;  /* 0x000000046d0f7209 */ /* 0x000fe20007810000 */
[--C-:B------:R-:W-:Y:S01]  /*2980*/  FFMA.FTZ R58, R77, UR42, -R6.reuse ;  /* 0x0000002a4d3a7c23 */ /* 0x100fe20008010806 */
[----:B------:R-:W-:Y:S01]  /*2990*/  FSEL R32, R32, -INF , P3 ;  /* 0xff80000020207808 */ /* 0x000fe20001800000 */
[--C-:B------:R-:W-:Y:S01]  /*29a0*/  FFMA.FTZ R36, R43, UR42, -R6.reuse ;  /* 0x0000002a2b247c23 */ /* 0x100fe20008010806 */
[----:B------:R-:W-:Y:S01]  /*29b0*/  FMNMX.FTZ R4, R112, R15, !PT ;  /* 0x0000000f70047209 */ /* 0x000fe20007810000 */
[--C-:B------:R-:W-:Y:S01]  /*29c0*/  FFMA.FTZ R43, R63, UR42, -R6.reuse ;  /* 0x0000002a3f2b7c23 */ /* 0x100fe20008010806 */
[----:B------:R-:W-:-:S01]  /*29d0*/  FFMA.FTZ R28, R67, UR42, -R6 ;  /* 0x0000002a431c7c23 */ /* 0x000fc20008010806 */
[----:B------:R-:W-:Y:S01]  /*29e0*/  IMAD.U32 R67, RZ, RZ, UR42 ;  /* 0x0000002aff437e24 */ /* 0x000fe2000f8e00ff */
[----:B------:R-:W-:Y:S01]  /*29f0*/  FMNMX.FTZ R15, R113, R4, !PT ;  /* 0x00000004710f7209 */ /* 0x000fe20007810000 */
[--C-:B------:R-:W-:Y:S01]  /*2a00*/  FFMA.FTZ R72, R55, UR42, -R6.reuse ;  /* 0x0000002a37487c23 */ /* 0x100fe20008010806 */
[----:B------:R-:W-:-:S01]  /*2a10*/  FFMA.FTZ R55, R83, UR42, -R6 ;  /* 0x0000002a53377c23 */ /* 0x000fc20008010806 */
[--C-:B------:R-:W-:Y:S01]  /*2a20*/  FFMA.FTZ R7, R7, UR42, -R6.reuse ;  /* 0x0000002a07077c23 */ /* 0x100fe20008010806 */
[----:B------:R-:W-:Y:S01]  /*2a30*/  FMNMX.FTZ R4, R116, R15, !PT ;  /* 0x0000000f74047209 */ /* 0x000fe20007810000 */
[--C-:B------:R-:W-:Y:S01]  /*2a40*/  FFMA.FTZ R29, R71, UR42, -R6.reuse ;  /* 0x0000002a471d7c23 */ /* 0x100fe20008010806 */
[----:B------:R-:W-:Y:S01]  /*2a50*/  MUFU.EX2 R8, R8 ;  /* 0x0000000800087308 */ /* 0x000fe20000000800 */
[----:B------:R-:W-:-:S01]  /*2a60*/  FFMA.FTZ R66, R47, UR42, -R6 ;  /* 0x0000002a2f427c23 */ /* 0x000fc20008010806 */
[----:B------:R-:W-:Y:S01]  /*2a70*/  FMNMX.FTZ R21, R117, R4, !PT ;  /* 0x0000000475157209 */ /* 0x000fe20007810000 */
[----:B------:R-:W-:-:S01]  /*2a80*/  FFMA.FTZ R47, R73, UR42, -R6 ;  /* 0x0000002a492f7c23 */ /* 0x000fc20008010806 */
[--C-:B------:R-:W-:Y:S01]  /*2a90*/  FFMA.FTZ R74, R85, UR42, -R6.reuse ;  /* 0x0000002a554a7c23 */ /* 0x100fe20008010806 */
[----:B------:R-:W-:-:S01]  /*2aa0*/  FFMA.FTZ R127, R127, UR42, -R6 ;  /* 0x0000002a7f7f7c23 */ /* 0x000fc20008010806 */
[----:B------:R-:W-:Y:S01]  /*2ab0*/  FMNMX.FTZ R4, R88, R21, !PT ;  /* 0x0000001558047209 */ /* 0x000fe20007810000 */
[----:B------:R-:W-:-:S01]  /*2ac0*/  FFMA.FTZ R14, R129, UR42, -R6 ;  /* 0x0000002a810e7c23 */ /* 0x000fc20008010806 */
[----:B------:R-:W0:Y:S01]  /*2ad0*/  MUFU.EX2 R7, R7 ;  /* 0x0000000700077308 */ /* 0x000e220000000800 */
[----:B------:R-:W-:-:S01]  /*2ae0*/  FFMA.FTZ R131, R131, UR42, -R6 ;  /* 0x0000002a83837c23 */ /* 0x000fc20008010806 */
[----:B------:R-:W-:Y:S01]  /*2af0*/  FMNMX.FTZ R21, R89, R4, !PT ;  /* 0x0000000459157209 */ /* 0x000fe20007810000 */
[----:B------:R-:W-:-:S01]  /*2b00*/  FFMA.FTZ R20, R133, UR42, -R6 ;  /* 0x0000002a85147c23 */ /* 0x000fc20008010806 */
[--C-:B------:R-:W-:Y:S01]  /*2b10*/  FFMA.FTZ R135, R135, UR42, -R6.reuse ;  /* 0x0000002a87877c23 */ /* 0x100fe20008010806 */
[----:B------:R-:W-:-:S01]  /*2b20*/  FFMA.FTZ R26, R137, UR42, -R6 ;  /* 0x0000002a891a7c23 */ /* 0x000fc20008010806 */
[----:B------:R-:W-:Y:S01]  /*2b30*/  FMNMX.FTZ R4, R92, R21, !PT ;  /* 0x000000155c047209 */ /* 0x000fe20007810000 */
[----:B------:R-:W-:-:S01]  /*2b40*/  FFMA.FTZ R70, R51, UR42, -R6 ;  /* 0x0000002a33467c23 */ /* 0x000fc20008010806 */
[----:B------:R-:W1:Y:S01]  /*2b50*/  MUFU.EX2 R9, R9 ;  /* 0x0000000900097308 */ /* 0x000e620000000800 */
[----:B------:R-:W-:-:S01]  /*2b60*/  FFMA.FTZ R139, R139, UR42, -R6 ;  /* 0x0000002a8b8b7c23 */ /* 0x000fc20008010806 */
[----:B------:R-:W-:Y:S01]  /*2b70*/  FMNMX.FTZ R27, R93, R4, !PT ;  /* 0x000000045d1b7209 */ /* 0x000fe20007810000 */
[----:B------:R-:W-:-:S01]  /*2b80*/  FFMA.FTZ R30, R125, UR42, -R6 ;  /* 0x0000002a7d1e7c23 */ /* 0x000fc20008010806 */
[--C-:B------:R-:W-:Y:S01]  /*2b90*/  FFMA.FTZ R123, R123, UR42, -R6.reuse ;  /* 0x0000002a7b7b7c23 */ /* 0x100fe20008010806 */
[----:B------:R-:W-:-:S01]  /*2ba0*/  FFMA.FTZ R38, R121, UR42, -R6 ;  /* 0x0000002a79267c23 */ /* 0x000fc20008010806 */
[----:B------:R-:W-:Y:S01]  /*2bb0*/  FMNMX.FTZ R4, R96, R27, !PT ;  /* 0x0000001b60047209 */ /* 0x000fe20007810000 */
[----:B------:R-:W-:-:S01]  /*2bc0*/  FFMA.FTZ R34, R119, UR42, -R6 ;  /* 0x0000002a77227c23 */ /* 0x000fc20008010806 */
[----:B------:R-:W2:Y:S01]  /*2bd0*/  MUFU.EX2 R10, R10 ;  /* 0x0000000a000a7308 */ /* 0x000ea20000000800 */
[----:B------:R-:W-:-:S01]  /*2be0*/  FFMA.FTZ R79, R79, UR42, -R6 ;  /* 0x0000002a4f4f7c23 */ /* 0x000fc20008010806 */
[----:B------:R-:W-:Y:S01]  /*2bf0*/  FMNMX.FTZ R27, R97, R4, !PT ;  /* 0x00000004611b7209 */ /* 0x000fe20007810000 */
[----:B------:R-:W-:-:S01]  /*2c00*/  FFMA.FTZ R75, R75, UR42, -R6 ;  /* 0x0000002a4b4b7c23 */ /* 0x000fc20008010806 */
[--C-:B------:R-:W-:Y:S01]  /*2c10*/  FFMA.FTZ R51, R81, UR42, -R6.reuse ;  /* 0x0000002a51337c23 */ /* 0x100fe20008010806 */
[----:B------:R-:W-:-:S01]  /*2c20*/  FFMA.FTZ R76, R95, UR42, -R6 ;  /* 0x0000002a5f4c7c23 */ /* 0x000fc20008010806 */
[----:B------:R-:W-:Y:S01]  /*2c30*/  FMNMX.FTZ R4, R100, R27, !PT ;  /* 0x0000001b64047209 */ /* 0x000fe20007810000 */
[----:B------:R-:W-:-:S01]  /*2c40*/  FFMA.FTZ R78, R103, UR42, -R6 ;  /* 0x0000002a674e7c23 */ /* 0x000fc20008010806 */
[----:B------:R-:W-:Y:S02]  /*2c50*/  MUFU.EX2 R11, R11 ;  /* 0x0000000b000b7308 */ /* 0x000fe40000000800 */
[----:B------:R-:W-:-:S04]  /*2c60*/  FMNMX.FTZ R31, R101, R4, !PT ;  /* 0x00000004651f7209 */ /* 0x000fc80007810000 */
[----:B------:R-:W-:Y:S02]  /*2c70*/  FMNMX.FTZ R4, R56, R31, !PT ;  /* 0x0000001f38047209 */ /* 0x000fe40007810000 */
        /* <DEDUP_REMOVED lines=15> */
[----:B------:R3:W-:Y:S02]  /*2d70*/  MUFU.EX2 R46, R58 ;  /* 0x0000003a002e7308 */ /* 0x0007e40000000800 */
[----:B------:R-:W-:-:S04]  /*2d80*/  FMNMX.FTZ R111, R45, R4, !PT ;  /* 0x000000042d6f7209 */ /* 0x000fc80007810000 */
[----:B------:R-:W-:Y:S02]  /*2d90*/  FMNMX.FTZ R4, R48, R111, !PT ;  /* 0x0000006f30047209 */ /* 0x000fe40007810000 */
[----:B------:R-:W-:Y:S01]  /*2da0*/  MUFU.EX2 R20, R20 ;  /* 0x0000001400147308 */ /* 0x000fe20000000800 */
[----:B---3--:R-:W-:Y:S01]  /*2db0*/  FSEL R58, R33, -INF , P4 ;  /* 0xff800000213a7808 */ /* 0x008fe20002000000 */
[----:B------:R-:W-:Y:S01]  /*2dc0*/  FFMA.FTZ R33, R59, UR42, -R6 ;  /* 0x0000002a3b217c23 */ /* 0x000fe20008010806 */
[----:B------:R-:W-:-:S04]  /*2dd0*/  FMNMX.FTZ R111, R49, R4, !PT ;  /* 0x00000004316f7209 */ /* 0x000fc80007810000 */
[----:B------:R-:W-:Y:S01]  /*2de0*/  FMNMX.FTZ R4, R52, R111, !PT ;  /* 0x0000006f34047209 */ /* 0x000fe20007810000 */
[----:B------:R-:W-:Y:S03]  /*2df0*/  MUFU.EX2 R21, R135 ;  /* 0x0000008700157308 */ /* 0x000fe60000000800 */
        /* <DEDUP_REMOVED lines=12> */
[----:B------:R-:W-:-:S05]  /*2ec0*/  FMNMX.FTZ R4, R37, R4, !PT ;  /* 0x0000000425047209 */ /* 0x000fca0007810000 */
[----:B------:R-:W3:Y:S01]  /*2ed0*/  SHFL.BFLY PT, R59, R4, 0x2, 0x1f ;  /* 0x0c401f00043b7f89 */ /* 0x000ee200000e0000 */
[----:B------:R-:W-:Y:S08]  /*2ee0*/  MUFU.EX2 R38, R38 ;  /* 0x0000002600267308 */ /* 0x000ff00000000800 */
[----:B------:R-:W-:Y:S08]  /*2ef0*/  MUFU.EX2 R34, R34 ;  /* 0x0000002200227308 */ /* 0x000ff00000000800 */
[----:B------:R-:W-:Y:S01]  /*2f00*/  MUFU.EX2 R42, R42 ;  /* 0x0000002a002a7308 */ /* 0x000fe20000000800 */
[----:B---3--:R-:W-:Y:S01]  /*2f10*/  FMNMX.FTZ R63, R4, R59, !PT ;  /* 0x0000003b043f7209 */ /* 0x008fe20007810000 */
[----:B------:R-:W-:-:S06]  /*2f20*/  FFMA.FTZ R59, R91, UR42, -R6 ;  /* 0x0000002a5b3b7c23 */ /* 0x000fcc0008010806 */
[----:B------:R-:W-:Y:S01]  /*2f30*/  MUFU.EX2 R79, R79 ;  /* 0x0000004f004f7308 */ /* 0x000fe20000000800 */
[----:B------:R-:W3:Y:S07]  /*2f40*/  SHFL.BFLY PT, R4, R63, 0x1, 0x1f ;  /* 0x0c201f003f047f89 */ /* 0x000eee00000e0000 */
[----:B------:R-:W-:Y:S08]  /*2f50*/  MUFU.EX2 R75, R75 ;  /* 0x0000004b004b7308 */ /* 0x000ff00000000800 */
[----:B------:R-:W-:Y:S08]  /*2f60*/  MUFU.EX2 R28, R28 ;  /* 0x0000001c001c7308 */ /* 0x000ff00000000800 */
[----:B------:R-:W-:Y:S01]  /*2f70*/  MUFU.EX2 R29, R29 ;  /* 0x0000001d001d7308 */ /* 0x000fe20000000800 */
[----:B---3--:R-:W-:Y:S01]  /*2f80*/  FMNMX.FTZ R4, R63, R4, !PT ;  /* 0x000000043f047209 */ /* 0x008fe20007810000 */
[----:B------:R-:W-:-:S03]  /*2f90*/  FFMA.FTZ R63, R107, UR42, -R6 ;  /* 0x0000002a6b3f7c23 */ /* 0x000fc60008010806 */
[C---:B------:R-:W-:Y:S01]  /*2fa0*/  FSETP.NEU.FTZ.AND P1, PT, R4.reuse, -INF , PT ;  /* 0xff8000000400780b */ /* 0x040fe20003f3d000 */
[----:B------:R-:W-:-:S02]  /*2fb0*/  FFMA.FTZ R67, R4, R67, -8 ;  /* 0xc100000004437423 */ /* 0x000fc40000010043 */
[----:B------:R-:W-:Y:S03]  /*2fc0*/  MUFU.EX2 R33, R33 ;  /* 0x0000002100217308 */ /* 0x000fe60000000800 */
[----:B------:R-:W-:Y:S01]  /*2fd0*/  FSEL R83, R67, RZ, P1 ;  /* 0x000000ff43537208 */ /* 0x000fe20000800000 */
[--C-:B------:R-:W-:Y:S01]  /*2fe0*/  FFMA.FTZ R67, R99, UR42, -R6.reuse ;  /* 0x0000002a63437c23 */ /* 0x100fe20008010806 */
[----:B------:R-:W-:-:S01]  /*2ff0*/  FFMA.FTZ R6, R39, UR42, -R6 ;  /* 0x0000002a27067c23 */ /* 0x000fc20008010806 */
[----:B------:R-:W-:Y:S02]  /*3000*/  PLOP3.LUT P1, PT, PT, PT, UP0, 0x80, 0x0 ;  /* 0x000000000000781c */ /* 0x000fe40003f2f008 */
[----:B------:R-:W-:Y:S01]  /*3010*/  MUFU.EX2 R36, R36 ;  /* 0x0000002400247308 */ /* 0x000fe20000000800 */
[----:B------:R-:W-:-:S01]  /*3020*/  FFMA.FTZ R71, R104, UR42, -R83 ;  /* 0x0000002a68477c23 */ /* 0x000fc20008010853 */
[--C-:B------:R-:W-:Y:S01]  /*3030*/  FFMA.FTZ R80, R105, UR42, -R83.reuse ;  /* 0x0000002a69507c23 */ /* 0x100fe20008010853 */
[----:B------:R-:W-:-:S01]  /*3040*/  FFMA.FTZ R108, R108, UR42, -R83 ;  /* 0x0000002a6c6c7c23 */ /* 0x000fc20008010853 */
[--C-:B------:R-:W-:Y:S01]  /*3050*/  FFMA.FTZ R109, R109, UR42, -R83.reuse ;  /* 0x0000002a6d6d7c23 */ /* 0x100fe20008010853 */
[----:B------:R-:W-:-:S01]  /*3060*/  FFMA.FTZ R73, R112, UR42, -R83 ;  /* 0x0000002a70497c23 */ /* 0x000fc20008010853 */
[--C-:B------:R-:W-:Y:S01]  /*3070*/  FFMA.FTZ R82, R113, UR42, -R83.reuse ;  /* 0x0000002a71527c23 */ /* 0x100fe20008010853 */
[----:B------:R-:W-:-:S01]  /*3080*/  FFMA.FTZ R116, R116, UR42, -R83 ;  /* 0x0000002a74747c23 */ /* 0x000fc20008010853 */
[----:B------:R-:W-:Y:S01]  /*3090*/  MUFU.EX2 R71, R71 ;  /* 0x0000004700477308 */ /* 0x000fe20000000800 */
[----:B------:R-:W-:-:S01]  /*30a0*/  FFMA.FTZ R77, R88, UR42, -R83 ;  /* 0x0000002a584d7c23 */ /* 0x000fc20008010853 */
[--C-:B------:R-:W-:Y:S01]  /*30b0*/  FFMA.FTZ R85, R60, UR42, -R83.reuse ;  /* 0x0000002a3c557c23 */ /* 0x100fe20008010853 */
[----:B------:R-:W-:-:S01]  /*30c0*/  FFMA.FTZ R88, R61, UR42, -R83 ;  /* 0x0000002a3d587c23 */ /* 0x000fc20008010853 */
[--C-:B------:R-:W-:Y:S01]  /*30d0*/  FFMA.FTZ R60, R64, UR42, -R83.reuse ;  /* 0x0000002a403c7c23 */ /* 0x100fe20008010853 */
[----:B------:R-:W-:-:S01]  /*30e0*/  FFMA.FTZ R61, R65, UR42, -R83 ;  /* 0x0000002a413d7c23 */ /* 0x000fc20008010853 */
[----:B0-----:R-:W-:Y:S01]  /*30f0*/  FADD.FTZ R64, R7, R8 ;  /* 0x0000000807407221 */ /* 0x001fe20000010000 */
[----:B------:R-:W-:-:S01]  /*3100*/  FFMA.FTZ R117, R117, UR42, -R83 ;  /* 0x0000002a75757c23 */ /* 0x000fc20008010853 */
[----:B------:R-:W0:Y:S01]  /*3110*/  MUFU.EX2 R80, R80 ;  /* 0x0000005000507308 */ /* 0x000e220000000800 */
[----:B------:R-:W-:-:S01]  /*3120*/  FFMA.FTZ R84, R89, UR42, -R83 ;  /* 0x0000002a59547c23 */ /* 0x000fc20008010853 */
[----:B-1----:R-:W-:Y:S01]  /*3130*/  FADD.FTZ R89, R9, R64 ;  /* 0x0000004009597221 */ /* 0x002fe20000010000 */
[----:B------:R-:W-:-:S01]  /*3140*/  FFMA.FTZ R92, R92, UR42, -R83 ;  /* 0x0000002a5c5c7c23 */ /* 0x000fc20008010853 */
[--C-:B------:R-:W-:Y:S01]  /*3150*/  FFMA.FTZ R93, R93, UR42, -R83.reuse ;  /* 0x0000002a5d5d7c23 */ /* 0x100fe20008010853 */
[----:B------:R-:W-:-:S01]  /*3160*/  FFMA.FTZ R81, R96, UR42, -R83 ;  /* 0x0000002a60517c23 */ /* 0x000fc20008010853 */
[----:B--2---:R-:W-:Y:S01]  /*3170*/  FADD.FTZ R90, R10, R89 ;  /* 0x000000590a5a7221 */ /* 0x004fe20000010000 */
[----:B------:R-:W-:-:S01]  /*3180*/  FFMA.FTZ R86, R97, UR42, -R83 ;  /* 0x0000002a61567c23 */ /* 0x000fc20008010853 */
[----:B------:R-:W1:Y:S01]  /*3190*/  MUFU.EX2 R108, R108 ;  /* 0x0000006c006c7308 */ /* 0x000e620000000800 */
[----:B------:R-:W-:-:S01]  /*31a0*/  FFMA.FTZ R100, R100, UR42, -R83 ;  /* 0x0000002a64647c23 */ /* 0x000fc20008010853 */
[--C-:B------:R-:W-:Y:S01]  /*31b0*/  FFMA.FTZ R101, R101, UR42, -R83.reuse ;  /* 0x0000002a65657c23 */ /* 0x100fe20008010853 */
[----:B------:R-:W-:-:S01]  /*31c0*/  FFMA.FTZ R56, R56, UR42, -R83 ;  /* 0x0000002a38387c23 */ /* 0x000fc20008010853 */
[--C-:B------:R-:W-:Y:S01]  /*31d0*/  FFMA.FTZ R57, R57, UR42, -R83.reuse ;  /* 0x0000002a39397c23 */ /* 0x100fe20008010853 */
[----:B------:R-:W-:-:S01]  /*31e0*/  FFMA.FTZ R68, R68, UR42, -R83 ;  /* 0x0000002a44447c23 */ /* 0x000fc20008010853 */
[--C-:B------:R-:W-:Y:S01]  /*31f0*/  FFMA.FTZ R69, R69, UR42, -R83.reuse ;  /* 0x0000002a45457c23 */ /* 0x100fe20008010853 */
[----:B------:R-:W-:-:S01]  /*3200*/  FFMA.FTZ R40, R40, UR42, -R83 ;  /* 0x0000002a28287c23 */ /* 0x000fc20008010853 */
[----:B------:R-:W2:Y:S01]  /*3210*/  MUFU.EX2 R109, R109 ;  /* 0x0000006d006d7308 */ /* 0x000ea20000000800 */
[----:B0-----:R-:W-:-:S01]  /*3220*/  FADD.FTZ R65, R71, R80 ;  /* 0x0000005047417221 */ /* 0x001fc20000010000 */
[--C-:B------:R-:W-:Y:S01]  /*3230*/  FFMA.FTZ R41, R41, UR42, -R83.reuse ;  /* 0x0000002a29297c23 */ /* 0x100fe20008010853 */
[----:B------:R-:W-:-:S01]  /*3240*/  FFMA.FTZ R44, R44, UR42, -R83 ;  /* 0x0000002a2c2c7c23 */ /* 0x000fc20008010853 */
[--C-:B------:R-:W-:Y:S01]  /*3250*/  FFMA.FTZ R45, R45, UR42, -R83.reuse ;  /* 0x0000002a2d2d7c23 */ /* 0x100fe20008010853 */
[----:B------:R-:W-:-:S01]  /*3260*/  FFMA.FTZ R48, R48, UR42, -R83 ;  /* 0x0000002a30307c23 */ /* 0x000fc20008010853 */
[--C-:B------:R-:W-:Y:S01]  /*3270*/  FFMA.FTZ R49, R49, UR42, -R83.reuse ;  /* 0x0000002a31317c23 */ /* 0x100fe20008010853 */
[----:B------:R-:W-:-:S01]  /*3280*/  FFMA.FTZ R52, R52, UR42, -R83 ;  /* 0x0000002a34347c23 */ /* 0x000fc20008010853 */
[----:B------:R-:W0:Y:S01]  /*3290*/  MUFU.EX2 R73, R73 ;  /* 0x0000004900497308 */ /* 0x000e220000000800 */
[----:B-1----:R-:W-:-:S01]  /*32a0*/  FADD.FTZ R64, R108, R65 ;  /* 0x000000416c407221 */ /* 0x002fc20000010000 */
[----:B------:R-:W-:Y:S01]  /*32b0*/  FADD.FTZ R65, R11, R90 ;  /* 0x0000005a0b417221 */ /* 0x000fe20000010000 */
[----:B------:R-:W-:-:S01]  /*32c0*/  FFMA.FTZ R53, R53, UR42, -R83 ;  /* 0x0000002a35357c23 */ /* 0x000fc20008010853 */
[--C-:B------:R-:W-:Y:S01]  /*32d0*/  FFMA.FTZ R24, R24, UR42, -R83.reuse ;  /* 0x0000002a18187c23 */ /* 0x100fe20008010853 */
[----:B------:R-:W-:-:S01]  /*32e0*/  FFMA.FTZ R25, R25, UR42, -R83 ;  /* 0x0000002a19197c23 */ /* 0x000fc20008010853 */
[--C-:B------:R-:W-:Y:S01]  /*32f0*/  FFMA.FTZ R50, R50, UR42, -R83.reuse ;  /* 0x0000002a32327c23 */ /* 0x100fe20008010853 */
[----:B------:R-:W-:-:S01]  /*3300*/  FFMA.FTZ R54, R54, UR42, -R83 ;  /* 0x0000002a36367c23 */ /* 0x000fc20008010853 */
[----:B------:R-:W1:Y:S01]  /*3310*/  MUFU.EX2 R82, R82 ;  /* 0x0000005200527308 */ /* 0x000e620000000800 */
[----:B--2---:R-:W-:-:S01]  /*3320*/  FADD.FTZ R64, R109, R64 ;  /* 0x000000406d407221 */ /* 0x004fc20000010000 */
[--C-:B------:R-:W-:Y:S01]  /*3330*/  FFMA.FTZ R32, R32, UR42, -R83.reuse ;  /* 0x0000002a20207c23 */ /* 0x100fe20008010853 */
[----:B------:R-:W-:-:S01]  /*3340*/  FFMA.FTZ R58, R58, UR42, -R83 ;  /* 0x0000002a3a3a7c23 */ /* 0x000fc20008010853 */
[--C-:B------:R-:W-:Y:S01]  /*3350*/  FFMA.FTZ R62, R62, UR42, -R83.reuse ;  /* 0x0000002a3e3e7c23 */ /* 0x100fe20008010853 */
[----:B------:R-:W-:-:S01]  /*3360*/  FFMA.FTZ R37, R37, UR42, -R83 ;  /* 0x0000002a25257c23 */ /* 0x000fc20008010853 */
[----:B------:R-:W-:Y:S01]  /*3370*/  F2FP.SATFINITE.E4M3.F32.PACK_AB_MERGE_C R108, R109, R108, RZ ;  /* 0x0000006c6d6c723e */ /* 0x000fe200048070ff */
[----:B------:R-:W-:Y:S01]  /*3380*/  IMAD.MOV.U32 R83, RZ, RZ, R87 ;  /* 0x000000ffff537224 */ /* 0x000fe200078e0057 */
[----:B------:R-:W2:Y:S01]  /*3390*/  MUFU.EX2 R116, R116 ;  /* 0x0000007400747308 */ /* 0x000ea20000000800 */
[----:B0-----:R-:W-:-:S01]  /*33a0*/  FADD.FTZ R5, R73, R64 ;  /* 0x0000004049057221 */ /* 0x001fc20000010000 */
[----:B------:R-:W-:Y:S01]  /*33b0*/  FADD.FTZ R64, R12, R65 ;  /* 0x000000410c407221 */ /* 0x000fe20000010000 */
[----:B------:R-:W-:-:S02]  /*33c0*/  F2FP.SATFINITE.E4M3.F32.PACK_AB_MERGE_C R65, R10, R9, RZ ;  /* 0x000000090a41723e */ /* 0x000fc400048070ff */
[----:B------:R-:W-:Y:S01]  /*33d0*/  F2FP.SATFINITE.E4M3.F32.PACK_AB_MERGE_C R172, R80, R71, R108 ;  /* 0x0000004750ac723e */ /* 0x000fe2000480706c */
[----:B------:R-:W-:-:S01]  /*33e0*/  FADD.FTZ R39, R13, R64 ;  /* 0x000000400d277221 */ /* 0x000fc20000010000 */
[----:B------:R-:W-:Y:S01]  /*33f0*/  F2FP.SATFINITE.E4M3.F32.PACK_AB_MERGE_C R13, R14, R13, RZ ;  /* 0x0000000d0e0d723e */ /* 0x000fe200048070ff */
[----:B------:R-:W0:Y:S01]  /*3400*/  MUFU.EX2 R117, R117 ;  /* 0x0000007500757308 */ /* 0x000e220000000800 */
[----:B-1----:R-:W-:-:S01]  /*3410*/  FADD.FTZ R5, R82, R5 ;  /* 0x0000000552057221 */ /* 0x002fc20000010000 */
[----:B------:R-:W-:Y:S01]  /*3420*/  FADD.FTZ R90, R14, R39 ;  /* 0x000000270e5a7221 */ /* 0x000fe20000010000 */
[----:B------:R-:W-:Y:S01]  /*3430*/  F2FP.SATFINITE.E4M3.F32.PACK_AB_MERGE_C R173, R8, R7, R65 ;  /* 0x0000000708ad723e */ /* 0x000fe20004807041 */
[----:B------:R-:W-:Y:S01]  /*3440*/  IMAD.MOV.U32 R80, RZ, RZ, R87 ;  /* 0x000000ffff507224 */ /* 0x000fe200078e0057 */
[----:B------:R-:W-:Y:S01]  /*3450*/  F2FP.SATFINITE.E4M3.F32.PACK_AB_MERGE_C R175, R12, R11, R13 ;  /* 0x0000000b0caf723e */ /* 0x000fe2000480700d */
[----:B------:R-:W-:Y:S01]  /*3460*/  FADD.FTZ R39, R15, R90 ;  /* 0x0000005a0f277221 */ /* 0x000fe20000010000 */
[----:B------:R-:W-:Y:S01]  /*3470*/  IMAD.MOV.U32 R71, RZ, RZ, R87 ;  /* 0x000000ffff477224 */ /* 0x000fe200078e0057 */
[----:B------:R-:W1:Y:S01]  /*3480*/  MUFU.EX2 R77, R77 ;  /* 0x0000004d004d7308 */ /* 0x000e620000000800 */
[----:B--2---:R-:W-:-:S01]  /*3490*/  FADD.FTZ R64, R116, R5 ;  /* 0x0000000574407221 */ /* 0x004fc20000010000 */
[----:B------:R-:W-:-:S06]  /*34a0*/  IMAD.MOV.U32 R65, RZ, RZ, R87 ;  /* 0x000000ffff417224 */ /* 0x000fcc00078e0057 */
[----:B------:R-:W2:Y:S01]  /*34b0*/  MUFU.EX2 R84, R84 ;  /* 0x0000005400547308 */ /* 0x000ea20000000800 */
[----:B0-----:R-:W-:-:S01]  /*34c0*/  FADD.FTZ R64, R117, R64 ;  /* 0x0000004075407221 */ /* 0x001fc20000010000 */
[----:B------:R-:W-:-:S04]  /*34d0*/  F2FP.SATFINITE.E4M3.F32.PACK_AB_MERGE_C R116, R117, R116, RZ ;  /* 0x000000747574723e */ /* 0x000fc800048070ff */
[----:B------:R-:W-:Y:S01]  /*34e0*/  F2FP.SATFINITE.E4M3.F32.PACK_AB_MERGE_C R174, R82, R73, R116 ;  /* 0x0000004952ae723e */ /* 0x000fe20004807074 */
[----:B------:R-:W-:Y:S01]  /*34f0*/  IMAD.MOV.U32 R82, RZ, RZ, R87 ;  /* 0x000000ffff527224 */ /* 0x000fe200078e0057 */
[----:B------:R-:W0:Y:S01]  /*3500*/  MUFU.EX2 R92, R92 ;  /* 0x0000005c005c7308 */ /* 0x000e220000000800 */
[----:B-1----:R-:W-:-:S01]  /*3510*/  FADD.FTZ R5, R77, R64 ;  /* 0x000000404d057221 */ /* 0x002fc20000010000 */
[----:B------:R-:W-:Y:S01]  /*3520*/  FADD.FTZ R64, R20, R39 ;  /* 0x0000002714407221 */ /* 0x000fe20000010000 */
[----:B------:R-:W-:-:S03]  /*3530*/  IMAD.MOV.U32 R73, RZ, RZ, R87 ;  /* 0x000000ffff497224 */ /* 0x000fc600078e0057 */
[----:B------:R-:W-:Y:S01]  /*3540*/  FADD.FTZ R39, R21, R64 ;  /* 0x0000004015277221 */ /* 0x000fe20000010000 */
[----:B------:R-:W-:Y:S01]  /*3550*/  F2FP.SATFINITE.E4M3.F32.PACK_AB_MERGE_C R21, R26, R21, RZ ;  /* 0x000000151a15723e */ /* 0x000fe200048070ff */
[----:B------:R-:W1:Y:S01]  /*3560*/  MUFU.EX2 R93, R93 ;  /* 0x0000005d005d7308 */ /* 0x000e620000000800 */
[----:B--2---:R-:W-:-:S01]  /*3570*/  FADD.FTZ R5, R84, R5 ;  /* 0x0000000554057221 */ /* 0x004fc20000010000 */
[----:B------:R-:W-:Y:S01]  /*3580*/  FADD.FTZ R90, R26, R39 ;  /* 0x000000271a5a7221 */ /* 0x000fe20000010000 */
[----:B------:R-:W-:Y:S01]  /*3590*/  F2FP.SATFINITE.E4M3.F32.PACK_AB_MERGE_C R177, R20, R15, R21 ;  /* 0x0000000f14b1723e */ /* 0x000fe20004807015 */
[----:B------:R-:W-:Y:S02]  /*35a0*/  IMAD.MOV.U32 R26, RZ, RZ, R87 ;  /* 0x000000ffff1a7224 */ /* 0x000fe400078e0057 */
[----:B------:R-:W-:-:S02]  /*35b0*/  FADD.FTZ R39, R27, R90 ;  /* 0x0000005a1b277221 */ /* 0x000fc40000010000 */
[----:B------:R-:W2:Y:S01]  /*35c0*/  MUFU.EX2 R81, R81 ;  /* 0x0000005100517308 */ /* 0x000ea20000000800 */
[----:B0-----:R-:W-:-:S07]  /*35d0*/  FADD.FTZ R64, R92, R5 ;  /* 0x000000055c407221 */ /* 0x001fce0000010000 */
[----:B------:R-:W0:Y:S01]  /*35e0*/  MUFU.EX2 R86, R86 ;  /* 0x0000005600567308 */ /* 0x000e220000000800 */
[----:B-1----:R-:W-:-:S01]  /*35f0*/  FADD.FTZ R64, R93, R64 ;  /* 0x000000405d407221 */ /* 0x002fc20000010000 */
[----:B------:R-:W-:-:S04]  /*3600*/  F2FP.SATFINITE.E4M3.F32.PACK_AB_MERGE_C R92, R93, R92, RZ ;  /* 0x0000005c5d5c723e */ /* 0x000fc800048070ff */
[----:B------:R-:W-:Y:S01]  /*3610*/  F2FP.SATFINITE.E4M3.F32.PACK_AB_MERGE_C R176, R84, R77, R92 ;  /* 0x0000004d54b0723e */ /* 0x000fe2000480705c */
[----:B------:R-:W-:Y:S01]  /*3620*/  IMAD.MOV.U32 R84, RZ, RZ, R87 ;  /* 0x000000ffff547224 */ /* 0x000fe200078e0057 */
[----:B------:R-:W1:Y:S01]  /*3630*/  MUFU.EX2 R100, R100 ;  /* 0x0000006400647308 */ /* 0x000e620000000800 */
[----:B--2---:R-:W-:-:S01]  /*3640*/  FADD.FTZ R5, R81, R64 ;  /* 0x0000004051057221 */ /* 0x004fc20000010000 */
[----:B------:R-:W-:Y:S01]  /*3650*/  FADD.FTZ R64, R30, R39 ;  /* 0x000000271e407221 */ /* 0x000fe20000010000 */
[----:B------:R-:W-:-:S03]  /*3660*/  IMAD.MOV.U32 R77, RZ, RZ, R87 ;  /* 0x000000ffff4d7224 */ /* 0x000fc600078e0057 */
[----:B------:R-:W-:Y:S01]  /*3670*/  FADD.FTZ R39, R31, R64 ;  /* 0x000000401f277221 */ /* 0x000fe20000010000 */
[----:B------:R-:W-:Y:S01]  /*3680*/  F2FP.SATFINITE.E4M3.F32.PACK_AB_MERGE_C R31, R38, R31, RZ ;  /* 0x0000001f261f723e */ /* 0x000fe200048070ff */
[----:B------:R-:W2:Y:S01]  /*3690*/  MUFU.EX2 R101, R101 ;  /* 0x0000006500657308 */ /* 0x000ea20000000800 */
[----:B0-----:R-:W-:-:S01]  /*36a0*/  FADD.FTZ R5, R86, R5 ;  /* 0x0000000556057221 */ /* 0x001fc20000010000 */
[----:B------:R-:W-:Y:S01]  /*36b0*/  FADD.FTZ R39, R38, R39 ;  /* 0x0000002726277221 */ /* 0x000fe20000010000 */
[----:B------:R-:W-:Y:S01]  /*36c0*/  F2FP.SATFINITE.E4M3.F32.PACK_AB_MERGE_C R179, R30, R27, R31 ;  /* 0x0000001b1eb3723e */ /* 0x000fe2000480701f */
[----:B------:R-:W-:Y:S02]  /*36d0*/  IMAD.MOV.U32 R38, RZ, RZ, R87 ;  /* 0x000000ffff267224 */ /* 0x000fe400078e0057 */
[----:B------:R-:W-:-:S01]  /*36e0*/  FADD.FTZ R14, R34, R39 ;  /* 0x00000027220e7221 */ /* 0x000fc20000010000 */
[----:B------:R-:W-:Y:S01]  /*36f0*/  IMAD.MOV.U32 R39, RZ, RZ, R87 ;  /* 0x000000ffff277224 */ /* 0x000fe200078e0057 */
[----:B------:R-:W0:Y:S01]  /*3700*/  MUFU.EX2 R56, R56 ;  /* 0x0000003800387308 */ /* 0x000e220000000800 */
[----:B-1----:R-:W-:-:S01]  /*3710*/  FADD.FTZ R64, R100, R5 ;  /* 0x0000000564407221 */ /* 0x002fc20000010000 */
[----:B------:R-:W-:-:S02]  /*3720*/  IMAD.MOV.U32 R31, RZ, RZ, R87 ;  /* 0x000000ffff1f7224 */ /* 0x000fc400078e0057 */
[--C-:B------:R-:W-:Y:S02]  /*3730*/  IMAD.MOV.U32 R30, RZ, RZ, R87.reuse ;  /* 0x000000ffff1e7224 */ /* 0x100fe400078e0057 */
[----:B------:R-:W-:Y:S02]  /*3740*/  IMAD.MOV.U32 R27, RZ, RZ, R87 ;  /* 0x000000ffff1b7224 */ /* 0x000fe400078e0057 */
[----:B------:R-:W1:Y:S01]  /*3750*/  MUFU.EX2 R57, R57 ;  /* 0x0000003900397308 */ /* 0x000e620000000800 */
[----:B--2---:R-:W-:-:S01]  /*3760*/  FADD.FTZ R5, R101, R64 ;  /* 0x0000004065057221 */ /* 0x004fc20000010000 */
[----:B------:R-:W-:Y:S01]  /*3770*/  F2FP.SATFINITE.E4M3.F32.PACK_AB_MERGE_C R100, R101, R100, RZ ;  /* 0x000000646564723e */ /* 0x000fe200048070ff */
[----:B------:R-:W-:-:S03]  /*3780*/  IMAD.MOV.U32 R64, RZ, RZ, R87 ;  /* 0x000000ffff407224 */ /* 0x000fc600078e0057 */
[----:B------:R-:W-:Y:S01]  /*3790*/  F2FP.SATFINITE.E4M3.F32.PACK_AB_MERGE_C R178, R86, R81, R100 ;  /* 0x0000005156b2723e */ /* 0x000fe20004807064 */
[----:B------:R-:W-:Y:S01]  /*37a0*/  IMAD.MOV.U32 R86, RZ, RZ, R87 ;  /* 0x000000ffff567224 */ /* 0x000fe200078e0057 */
[----:B------:R-:W2:Y:S01]  /*37b0*/  MUFU.EX2 R85, R85 ;  /* 0x0000005500557308 */ /* 0x000ea20000000800 */
[----:B0-----:R-:W-:-:S01]  /*37c0*/  FADD.FTZ R10, R56, R5 ;  /* 0x00000005380a7221 */ /* 0x001fc20000010000 */
[----:B------:R-:W-:Y:S01]  /*37d0*/  FADD.FTZ R5, R35, R14 ;  /* 0x0000000e23057221 */ /* 0x000fe20000010000 */
[----:B------:R-:W-:-:S03]  /*37e0*/  IMAD.MOV.U32 R81, RZ, RZ, R87 ;  /* 0x000000ffff517224 */ /* 0x000fc600078e0057 */
[----:B------:R-:W-:Y:S01]  /*37f0*/  FADD.FTZ R14, R42, R5 ;  /* 0x000000052a0e7221 */ /* 0x000fe20000010000 */
[----:B------:R-:W-:Y:S01]  /*3800*/  F2FP.SATFINITE.E4M3.F32.PACK_AB_MERGE_C R42, R79, R42, RZ ;  /* 0x0000002a4f2a723e */ /* 0x000fe200048070ff */
[----:B------:R-:W0:Y:S01]  /*3810*/  MUFU.EX2 R88, R88 ;  /* 0x0000005800587308 */ /* 0x000e220000000800 */
[----:B-1----:R-:W-:-:S01]  /*3820*/  FADD.FTZ R10, R57, R10 ;  /* 0x0000000a390a7221 */ /* 0x002fc20000010000 */
[----:B------:R-:W-:Y:S01]  /*3830*/  FADD.FTZ R79, R79, R14 ;  /* 0x0000000e4f4f7221 */ /* 0x000fe20000010000 */
[----:B------:R-:W-:Y:S01]  /*3840*/  F2FP.SATFINITE.E4M3.F32.PACK_AB_MERGE_C R181, R35, R34, R42 ;  /* 0x0000002223b5723e */ /* 0x000fe2000480702a */
[----:B------:R-:W-:Y:S01]  /*3850*/  IMAD.MOV.U32 R42, RZ, RZ, R87 ;  /* 0x000000ffff2a7224 */ /* 0x000fe200078e0057 */
[----:B------:R-:W-:Y:S01]  /*3860*/  MOV R34, R87 ;  /* 0x0000005700227202 */ /* 0x000fe20000000f00 */
[----:B------:R-:W-:Y:S01]  /*3870*/  FADD.FTZ R14, R46, R79 ;  /* 0x0000004f2e0e7221 */ /* 0x000fe20000010000 */
[----:B------:R-:W-:Y:S01]  /*3880*/  IMAD.MOV.U32 R79, RZ, RZ, R87 ;  /* 0x000000ffff4f7224 */ /* 0x000fe200078e0057 */
[----:B------:R-:W1:Y:S01]  /*3890*/  MUFU.EX2 R60, R60 ;  /* 0x0000003c003c7308 */ /* 0x000e620000000800 */
[----:B--2---:R-:W-:-:S01]  /*38a0*/  FADD.FTZ R5, R85, R10 ;  /* 0x0000000a55057221 */ /* 0x004fc20000010000 */
[----:B------:R-:W-:Y:S01]  /*38b0*/  FADD.FTZ R9, R75, R14 ;  /* 0x0000000e4b097221 */ /* 0x000fe20000010000 */
[----:B------:R-:W-:-:S05]  /*38c0*/  IMAD.MOV.U32 R35, RZ, RZ, R87 ;  /* 0x000000ffff237224 */ /* 0x000fca00078e0057 */
[----:B------:R-:W2:Y:S01]  /*38d0*/  MUFU.EX2 R61, R61 ;  /* 0x0000003d003d7308 */ /* 0x000ea20000000800 */
[----:B0-----:R-:W-:-:S01]  /*38e0*/  FADD.FTZ R5, R88, R5 ;  /* 0x0000000558057221 */ /* 0x001fc20000010000 */
[----:B------:R-:W-:-:S04]  /*38f0*/  F2FP.SATFINITE.E4M3.F32.PACK_AB_MERGE_C R85, R88, R85, RZ ;  /* 0x000000555855723e */ /* 0x000fc800048070ff */
[----:B------:R-:W-:Y:S01]  /*3900*/  F2FP.SATFINITE.E4M3.F32.PACK_AB_MERGE_C R180, R57, R56, R85 ;  /* 0x0000003839b4723e */ /* 0x000fe20004807055 */
[----:B------:R-:W-:Y:S01]  /*3910*/  IMAD.MOV.U32 R85, RZ, RZ, R87 ;  /* 0x000000ffff557224 */ /* 0x000fe200078e0057 */
[----:B------:R-:W0:Y:S01]  /*3920*/  MUFU.EX2 R68, R68 ;  /* 0x0000004400447308 */ /* 0x000e220000000800 */
[----:B-1----:R-:W-:-:S01]  /*3930*/  FADD.FTZ R10, R60, R5 ;  /* 0x000000053c0a7221 */ /* 0x002fc20000010000 */
[--C-:B------:R-:W-:Y:S02]  /*3940*/  IMAD.MOV.U32 R57, RZ, RZ, R87.reuse ;  /* 0x000000ffff397224 */ /* 0x100fe400078e0057 */
[----:B------:R-:W-:-:S04]  /*3950*/  IMAD.MOV.U32 R56, RZ, RZ, R87 ;  /* 0x000000ffff387224 */ /* 0x000fc800078e0057 */
[----:B------:R-:W1:Y:S01]  /*3960*/  MUFU.EX2 R69, R69 ;  /* 0x0000004500457308 */ /* 0x000e620000000800 */
[----:B--2---:R-:W-:-:S01]  /*3970*/  FADD.FTZ R5, R61, R10 ;  /* 0x0000000a3d057221 */ /* 0x004fc20000010000 */
[----:B------:R-:W-:Y:S01]  /*3980*/  FADD.FTZ R10, R28, R9 ;  /* 0x000000091c0a7221 */ /* 0x000fe20000010000 */
[----:B------:R-:W-:-:S03]  /*3990*/  F2FP.SATFINITE.E4M3.F32.PACK_AB_MERGE_C R28, R29, R28, RZ ;  /* 0x0000001c1d1c723e */ /* 0x000fc600048070ff */
[----:B------:R-:W-:Y:S01]  /*39a0*/  FADD.FTZ R10, R29, R10 ;  /* 0x0000000a1d0a7221 */ /* 0x000fe20000010000 */
[----:B------:R-:W-:Y:S01]  /*39b0*/  F2FP.SATFINITE.E4M3.F32.PACK_AB_MERGE_C R183, R75, R46, R28 ;  /* 0x0000002e4bb7723e */ /* 0x000fe2000480701c */
[----:B------:R-:W2:Y:S01]  /*39c0*/  MUFU.EX2 R40, R40 ;  /* 0x0000002800287308 */ /* 0x000ea20000000800 */
[----:B0-----:R-:W-:-:S01]  /*39d0*/  FADD.FTZ R8, R68, R5 ;  /* 0x0000000544087221 */ /* 0x001fc20000010000 */
[----:B------:R-:W-:Y:S01]  /*39e0*/  FADD.FTZ R7, R33, R10 ;  /* 0x0000000a21077221 */ /* 0x000fe20000010000 */
[--C-:B------:R-:W-:Y:S02]  /*39f0*/  IMAD.MOV.U32 R75, RZ, RZ, R87.reuse ;  /* 0x000000ffff4b7224 */ /* 0x100fe400078e0057 */
[----:B------:R-:W-:Y:S02]  /*3a00*/  IMAD.MOV.U32 R46, RZ, RZ, R87 ;  /* 0x000000ffff2e7224 */ /* 0x000fe400078e0057 */
[----:B------:R-:W-:-:S01]  /*3a10*/  FADD.FTZ R10, R36, R7 ;  /* 0x00000007240a7221 */ /* 0x000fc20000010000 */
[--C-:B------:R-:W-:Y:S01]  /*3a20*/  IMAD.MOV.U32 R29, RZ, RZ, R87.reuse ;  /* 0x000000ffff1d7224 */ /* 0x100fe200078e0057 */
[----:B------:R-:W0:Y:S01]  /*3a30*/  MUFU.EX2 R41, R41 ;  /* 0x0000002900297308 */ /* 0x000e220000000800 */
[C---:B-1----:R-:W-:Y:S01]  /*3a40*/  F2FP.SATFINITE.E4M3.F32.PACK_AB_MERGE_C R68, R69.reuse, R68, RZ ;  /* 0x000000444544723e */ /* 0x042fe200048070ff */
[----:B------:R-:W-:Y:S01]  /*3a50*/  FADD.FTZ R69, R69, R8 ;  /* 0x0000000845457221 */ /* 0x000fe20000010000 */
[----:B------:R-:W-:-:S02]  /*3a60*/  IMAD.MOV.U32 R28, RZ, RZ, R87 ;  /* 0x000000ffff1c7224 */ /* 0x000fc400078e0057 */
[----:B------:R-:W-:Y:S01]  /*3a70*/  F2FP.SATFINITE.E4M3.F32.PACK_AB_MERGE_C R182, R61, R60, R68 ;  /* 0x0000003c3db6723e */ /* 0x000fe20004807044 */
[----:B------:R-:W-:Y:S02]  /*3a80*/  IMAD.MOV.U32 R68, RZ, RZ, R87 ;  /* 0x000000ffff447224 */ /* 0x000fe400078e0057 */
[----:B------:R-:W1:Y:S01]  /*3a90*/  MUFU.EX2 R43, R43 ;  /* 0x0000002b002b7308 */ /* 0x000e620000000800 */
[----:B--2---:R-:W-:-:S01]  /*3aa0*/  FADD.FTZ R8, R40, R69 ;  /* 0x0000004528087221 */ /* 0x004fc20000010000 */
[--C-:B------:R-:W-:Y:S02]  /*3ab0*/  IMAD.MOV.U32 R69, RZ, RZ, R87.reuse ;  /* 0x000000ffff457224 */ /* 0x100fe400078e0057 */
[--C-:B------:R-:W-:Y:S02]  /*3ac0*/  IMAD.MOV.U32 R61, RZ, RZ, R87.reuse ;  /* 0x000000ffff3d7224 */ /* 0x100fe400078e0057 */
[----:B------:R-:W-:Y:S02]  /*3ad0*/  IMAD.MOV.U32 R60, RZ, RZ, R87 ;  /* 0x000000ffff3c7224 */ /* 0x000fe400078e0057 */
[----:B------:R-:W2:Y:S01]  /*3ae0*/  MUFU.EX2 R44, R44 ;  /* 0x0000002c002c7308 */ /* 0x000ea20000000800 */
[----:B0-----:R-:W-:-:S07]  /*3af0*/  FADD.FTZ R7, R41, R8 ;  /* 0x0000000829077221 */ /* 0x001fce0000010000 */
[----:B------:R-:W0:Y:S01]  /*3b00*/  MUFU.EX2 R66, R66 ;  /* 0x0000004200427308 */ /* 0x000e220000000800 */
[----:B-1----:R-:W-:-:S07]  /*3b10*/  FADD.FTZ R9, R43, R10 ;  /* 0x0000000a2b097221 */ /* 0x002fce0000010000 */
[----:B------:R-:W1:Y:S01]  /*3b20*/  MUFU.EX2 R45, R45 ;  /* 0x0000002d002d7308 */ /* 0x000e620000000800 */
[----:B--2---:R-:W-:-:S07]  /*3b30*/  FADD.FTZ R8, R44, R7 ;  /* 0x000000072c087221 */ /* 0x004fce0000010000 */
[----:B------:R-:W2:Y:S01]  /*3b40*/  MUFU.EX2 R47, R47 ;  /* 0x0000002f002f7308 */ /* 0x000ea20000000800 */
[C---:B0-----:R-:W-:Y:S01]  /*3b50*/  F2FP.SATFINITE.E4M3.F32.PACK_AB_MERGE_C R43, R66.reuse, R43, RZ ;  /* 0x0000002b422b723e */ /* 0x041fe200048070ff */
[----:B------:R-:W-:-:S03]  /*3b60*/  FADD.FTZ R66, R66, R9 ;  /* 0x0000000942427221 */ /* 0x000fc60000010000 */
[----:B------:R-:W-:Y:S01]  /*3b70*/  F2FP.SATFINITE.E4M3.F32.PACK_AB_MERGE_C R185, R36, R33, R43 ;  /* 0x0000002124b9723e */ /* 0x000fe2000480702b */
[--C-:B------:R-:W-:Y:S02]  /*3b80*/  IMAD.MOV.U32 R43, RZ, RZ, R87.reuse ;  /* 0x000000ffff2b7224 */ /* 0x100fe400078e0057 */
[----:B------:R-:W0:Y:S01]  /*3b90*/  MUFU.EX2 R48, R48 ;  /* 0x0000003000307308 */ /* 0x000e220000000800 */
[C---:B-1----:R-:W-:Y:S01]  /*3ba0*/  F2FP.SATFINITE.E4M3.F32.PACK_AB_MERGE_C R44, R45.reuse, R44, RZ ;  /* 0x0000002c2d2c723e */ /* 0x042fe200048070ff */
[----:B------:R-:W-:Y:S01]  /*3bb0*/  FADD.FTZ R45, R45, R8 ;  /* 0x000000082d2d7221 */ /* 0x000fe20000010000 */
[--C-:B------:R-:W-:Y:S02]  /*3bc0*/  IMAD.MOV.U32 R36, RZ, RZ, R87.reuse ;  /* 0x000000ffff247224 */ /* 0x100fe400078e0057 */
[----:B------:R-:W-:Y:S01]  /*3bd0*/  F2FP.SATFINITE.E4M3.F32.PACK_AB_MERGE_C R184, R41, R40, R44 ;  /* 0x0000002829b8723e */ /* 0x000fe2000480702c */
[----:B------:R-:W-:Y:S02]  /*3be0*/  IMAD.MOV.U32 R44, RZ, RZ, R87 ;  /* 0x000000ffff2c7224 */ /* 0x000fe400078e0057 */
[----:B------:R-:W1:Y:S01]  /*3bf0*/  MUFU.EX2 R70, R70 ;  /* 0x0000004600467308 */ /* 0x000e620000000800 */
[----:B--2---:R-:W-:-:S01]  /*3c00*/  FADD.FTZ R9, R47, R66 ;  /* 0x000000422f097221 */ /* 0x004fc20000010000 */
[----:B------:R-:W-:-:S02]  /*3c10*/  IMAD.MOV.U32 R66, RZ, RZ, R87 ;  /* 0x000000ffff427224 */ /* 0x000fc400078e0057 */
[--C-:B------:R-:W-:Y:S02]  /*3c20*/  IMAD.MOV.U32 R41, RZ, RZ, R87.reuse ;  /* 0x000000ffff297224 */ /* 0x100fe400078e0057 */
[----:B------:R-:W-:Y:S02]  /*3c30*/  IMAD.MOV.U32 R40, RZ, RZ, R87 ;  /* 0x000000ffff287224 */ /* 0x000fe400078e0057 */
[----:B------:R-:W2:Y:S01]  /*3c40*/  MUFU.EX2 R49, R49 ;  /* 0x0000003100317308 */ /* 0x000ea20000000800 */
[----:B0-----:R-:W-:-:S01]  /*3c50*/  FADD.FTZ R8, R48, R45 ;  /* 0x0000002d30087221 */ /* 0x001fc20000010000 */
[--C-:B------:R-:W-:Y:S02]  /*3c60*/  IMAD.MOV.U32 R45, RZ, RZ, R87.reuse ;  /* 0x000000ffff2d7224 */ /* 0x100fe400078e0057 */
[----:B------:R-:W-:-:S04]  /*3c70*/  IMAD.MOV.U32 R33, RZ, RZ, R87 ;  /* 0x000000ffff217224 */ /* 0x000fc800078e0057 */
[----:B------:R-:W-:Y:S01]  /*3c80*/  MUFU.EX2 R51, R51 ;  /* 0x0000003300337308 */ /* 0x000fe20000000800 */
[----:B-1----:R-:W-:-:S07]  /*3c90*/  FADD.FTZ R10, R70, R9 ;  /* 0x00000009460a7221 */ /* 0x002fce0000010000 */
[----:B------:R-:W0:Y:S01]  /*3ca0*/  MUFU.EX2 R72, R72 ;  /* 0x0000004800487308 */ /* 0x000e220000000800 */
[----:B--2---:R-:W-:-:S07]  /*3cb0*/  FADD.FTZ R9, R49, R8 ;  /* 0x0000000831097221 */ /* 0x004fce0000010000 */
[----:B------:R-:W1:Y:S08]  /*3cc0*/  MUFU.EX2 R52, R52 ;  /* 0x0000003400347308 */ /* 0x000e700000000800 */
[----:B------:R-:W2:Y:S01]  /*3cd0*/  MUFU.EX2 R53, R53 ;  /* 0x0000003500357308 */ /* 0x000ea20000000800 */
[----:B0-----:R-:W-:Y:S01]  /*3ce0*/  F2FP.SATFINITE.E4M3.F32.PACK_AB_MERGE_C R11, R72, R51, RZ ;  /* 0x00000033480b723e */ /* 0x001fe200048070ff */
[----:B------:R-:W-:-:S03]  /*3cf0*/  FADD.FTZ R51, R51, R10 ;  /* 0x0000000a33337221 */ /* 0x000fc60000010000 */
[----:B------:R-:W-:Y:S01]  /*3d00*/  F2FP.SATFINITE.E4M3.F32.PACK_AB_MERGE_C R187, R70, R47, R11 ;  /* 0x0000002f46bb723e */ /* 0x000fe2000480700b */
[----:B------:R-:W-:-:S01]  /*3d10*/  FADD.FTZ R72, R72, R51 ;  /* 0x0000003348487221 */ /* 0x000fc20000010000 */
[----:B------:R-:W-:Y:S01]  /*3d20*/  IMAD.MOV.U32 R70, RZ, RZ, R87 ;  /* 0x000000ffff467224 */ /* 0x000fe200078e0057 */
[----:B------:R-:W0:Y:S01]  /*3d30*/  MUFU.EX2 R55, R55 ;  /* 0x0000003700377308 */ /* 0x000e220000000800 */
[----:B-1----:R-:W-:-:S01]  /*3d40*/  FADD.FTZ R8, R52, R9 ;  /* 0x0000000934087221 */ /* 0x002fc20000010000 */
[--C-:B------:R-:W-:Y:S02]  /*3d50*/  IMAD.MOV.U32 R51, RZ, RZ, R87.reuse ;  /* 0x000000ffff337224 */ /* 0x100fe400078e0057 */
[----:B------:R-:W-:-:S04]  /*3d60*/  IMAD.MOV.U32 R47, RZ, RZ, R87 ;  /* 0x000000ffff2f7224 */ /* 0x000fc800078e0057 */
[----:B------:R-:W1:Y:S01]  /*3d70*/  MUFU.EX2 R24, R24 ;  /* 0x0000001800187308 */ /* 0x000e620000000800 */
[C---:B--2---:R-:W-:Y:S01]  /*3d80*/  F2FP.SATFINITE.E4M3.F32.PACK_AB_MERGE_C R52, R53.reuse, R52, RZ ;  /* 0x000000343534723e */ /* 0x044fe200048070ff */
[----:B------:R-:W-:-:S03]  /*3d90*/  FADD.FTZ R53, R53, R8 ;  /* 0x0000000835357221 */ /* 0x000fc60000010000 */
[----:B------:R-:W-:Y:S01]  /*3da0*/  F2FP.SATFINITE.E4M3.F32.PACK_AB_MERGE_C R186, R49, R48, R52 ;  /* 0x0000003031ba723e */ /* 0x000fe20004807034 */
[----:B------:R-:W-:Y:S01]  /*3db0*/  IMAD.MOV.U32 R52, RZ, RZ, R87 ;  /* 0x000000ffff347224 */ /* 0x000fe200078e0057 */
[----:B------:R-:W-:Y:S01]  /*3dc0*/  MOV R48, R87 ;  /* 0x0000005700307202 */ /* 0x000fe20000000f00 */
[----:B------:R-:W2:Y:S01]  /*3dd0*/  MUFU.EX2 R74, R74 ;  /* 0x0000004a004a7308 */ /* 0x000ea20000000800 */
[----:B0-----:R-:W-:-:S01]  /*3de0*/  FADD.FTZ R9, R55, R72 ;  /* 0x0000004837097221 */ /* 0x001fc20000010000 */
[--C-:B------:R-:W-:Y:S02]  /*3df0*/  IMAD.MOV.U32 R72, RZ, RZ, R87.reuse ;  /* 0x000000ffff487224 */ /* 0x100fe400078e0057 */
[----:B------:R-:W-:-:S04]  /*3e00*/  IMAD.MOV.U32 R49, RZ, RZ, R87 ;  /* 0x000000ffff317224 */ /* 0x000fc800078e0057 */
[----:B------:R-:W0:Y:S01]  /*3e10*/  MUFU.EX2 R25, R25 ;  /* 0x0000001900197308 */ /* 0x000e220000000800 */
[----:B-1----:R-:W-:-:S01]  /*3e20*/  FADD.FTZ R8, R24, R53 ;  /* 0x0000003518087221 */ /* 0x002fc20000010000 */
[----:B------:R-:W-:-:S06]  /*3e30*/  IMAD.MOV.U32 R53, RZ, RZ, R87 ;  /* 0x000000ffff357224 */ /* 0x000fcc00078e0057 */
[----:B------:R-:W1:Y:S01]  /*3e40*/  MUFU.EX2 R59, R59 ;  /* 0x0000003b003b7308 */ /* 0x000e620000000800 */
[----:B--2---:R-:W-:-:S07]  /*3e50*/  FADD.FTZ R10, R74, R9 ;  /* 0x000000094a0a7221 */ /* 0x004fce0000010000 */
[----:B------:R-:W2:Y:S01]  /*3e60*/  MUFU.EX2 R50, R50 ;  /* 0x0000003200327308 */ /* 0x000ea20000000800 */
[----:B0-----:R-:W-:-:S07]  /*3e70*/  FADD.FTZ R9, R25, R8 ;  /* 0x0000000819097221 */ /* 0x001fce0000010000 */
[----:B------:R-:W0:Y:S01]  /*3e80*/  MUFU.EX2 R76, R76 ;  /* 0x0000004c004c7308 */ /* 0x000e220000000800 */
[----:B-1----:R-:W-:-:S07]  /*3e90*/  FADD.FTZ R11, R59, R10 ;  /* 0x0000000a3b0b7221 */ /* 0x002fce0000010000 */
[----:B------:R1:W3:Y:S01]  /*3ea0*/  MUFU.EX2 R5, R54 ;  /* 0x0000003600057308 */ /* 0x0002e20000000800 */
[----:B--2---:R-:W-:-:S07]  /*3eb0*/  FADD.FTZ R8, R50, R9 ;  /* 0x0000000932087221 */ /* 0x004fce0000010000 */
[----:B------:R-:W2:Y:S01]  /*3ec0*/  MUFU.EX2 R63, R63 ;  /* 0x0000003f003f7308 */ /* 0x000ea20000000800 */
[C---:B0-----:R-:W-:Y:S01]  /*3ed0*/  F2FP.SATFINITE.E4M3.F32.PACK_AB_MERGE_C R59, R76.reuse, R59, RZ ;  /* 0x0000003b4c3b723e */ /* 0x041fe200048070ff */
[----:B------:R-:W-:Y:S01]  /*3ee0*/  FADD.FTZ R76, R76, R11 ;  /* 0x0000000b4c4c7221 */ /* 0x000fe20000010000 */
[----:B-1----:R-:W-:Y:S02]  /*3ef0*/  IMAD.MOV.U32 R54, RZ, RZ, R87 ;  /* 0x000000ffff367224 */ /* 0x002fe400078e0057 */
[----:B------:R-:W-:Y:S01]  /*3f00*/  F2FP.SATFINITE.E4M3.F32.PACK_AB_MERGE_C R189, R74, R55, R59 ;  /* 0x000000374abd723e */ /* 0x000fe2000480703b */
[--C-:B------:R-:W-:Y:S02]  /*3f10*/  IMAD.MOV.U32 R74, RZ, RZ, R87.reuse ;  /* 0x000000ffff4a7224 */ /* 0x100fe400078e0057 */
[----:B------:R-:W0:Y:S01]  /*3f20*/  MUFU.EX2 R32, R32 ;  /* 0x0000002000207308 */ /* 0x000e220000000800 */
[C---:B---3--:R-:W-:Y:S01]  /*3f30*/  F2FP.SATFINITE.E4M3.F32.PACK_AB_MERGE_C R50, R5.reuse, R50, RZ ;  /* 0x000000320532723e */ /* 0x048fe200048070ff */
[----:B------:R-:W-:Y:S01]  /*3f40*/  FADD.FTZ R5, R5, R8 ;  /* 0x0000000805057221 */ /* 0x000fe20000010000 */
[----:B------:R-:W-:-:S02]  /*3f50*/  IMAD.MOV.U32 R59, RZ, RZ, R87 ;  /* 0x000000ffff3b7224 */ /* 0x000fc400078e0057 */
[----:B------:R-:W-:Y:S01]  /*3f60*/  F2FP.SATFINITE.E4M3.F32.PACK_AB_MERGE_C R188, R25, R24, R50 ;  /* 0x0000001819bc723e */ /* 0x000fe20004807032 */
[----:B------:R-:W-:Y:S02]  /*3f70*/  IMAD.MOV.U32 R55, RZ, RZ, R87 ;  /* 0x000000ffff377224 */ /* 0x000fe400078e0057 */
[----:B------:R-:W1:Y:S01]  /*3f80*/  MUFU.EX2 R78, R78 ;  /* 0x0000004e004e7308 */ /* 0x000e620000000800 */
[----:B--2---:R-:W-:-:S01]  /*3f90*/  FADD.FTZ R9, R63, R76 ;  /* 0x0000004c3f097221 */ /* 0x004fc20000010000 */
[----:B------:R-:W-:Y:S01]  /*3fa0*/  MOV R76, R87 ;  /* 0x00000057004c7202 */ /* 0x000fe20000000f00 */
[--C-:B------:R-:W-:Y:S02]  /*3fb0*/  IMAD.MOV.U32 R50, RZ, RZ, R87.reuse ;  /* 0x000000ffff327224 */ /* 0x100fe400078e0057 */
[--C-:B------:R-:W-:Y:S02]  /*3fc0*/  IMAD.MOV.U32 R25, RZ, RZ, R87.reuse ;  /* 0x000000ffff197224 */ /* 0x100fe400078e0057 */
[----:B------:R-:W-:Y:S01]  /*3fd0*/  IMAD.MOV.U32 R24, RZ, RZ, R87 ;  /* 0x000000ffff187224 */ /* 0x000fe200078e0057 */
[----:B------:R2:W3:Y:S01]  /*3fe0*/  MUFU.EX2 R7, R58 ;  /* 0x0000003a00077308 */ /* 0x0004e20000000800 */
[----:B0-----:R-:W-:-:S07]  /*3ff0*/  FADD.FTZ R8, R32, R5 ;  /* 0x0000000520087221 */ /* 0x001fce0000010000 */
[----:B------:R-:W-:Y:S01]  /*4000*/  MUFU.EX2 R67, R67 ;  /* 0x0000004300437308 */ /* 0x000fe20000000800 */
[----:B-1----:R-:W-:-:S01]  /*4010*/  FADD.FTZ R10, R78, R9 ;  /* 0x000000094e0a7221 */ /* 0x002fc20000010000 */
[----:B--2---:R-:W-:-:S06]  /*4020*/  IMAD.MOV.U32 R58, RZ, RZ, R87 ;  /* 0x000000ffff3a7224 */ /* 0x004fcc00078e0057 */
[----:B------:R-:W-:Y:S01]  /*4030*/  MUFU.EX2 R62, R62 ;  /* 0x0000003e003e7308 */ /* 0x000fe20000000800 */
[----:B---3--:R-:W-:-:S07]  /*4040*/  FADD.FTZ R5, R7, R8 ;  /* 0x0000000807057221 */ /* 0x008fce0000010000 */
[----:B------:R-:W0:Y:S08]  /*4050*/  MUFU.EX2 R37, R37 ;  /* 0x0000002500257308 */ /* 0x000e300000000800 */
[----:B------:R-:W1:Y:S01]  /*4060*/  MUFU.EX2 R6, R6 ;  /* 0x0000000600067308 */ /* 0x000e620000000800 */
[----:B0-----:R-:W-:Y:S01]  /*4070*/  F2FP.SATFINITE.E4M3.F32.PACK_AB_MERGE_C R8, R37, R62, RZ ;  /* 0x0000003e2508723e */ /* 0x001fe200048070ff */
[----:B------:R-:W-:-:S03]  /*4080*/  FADD.FTZ R62, R62, R5 ;  /* 0x000000053e3e7221 */ /* 0x000fc60000010000 */
[----:B------:R-:W-:Y:S01]  /*4090*/  F2FP.SATFINITE.E4M3.F32.PACK_AB_MERGE_C R190, R7, R32, R8 ;  /* 0x0000002007be723e */ /* 0x000fe20004807008 */
[----:B------:R-:W-:-:S01]  /*40a0*/  FADD.FTZ R5, R37, R62 ;  /* 0x0000003e25057221 */ /* 0x000fc20000010000 */
[----:B------:R-:W-:Y:S01]  /*40b0*/  MOV R62, R87 ;  /* 0x00000057003e7202 */ /* 0x000fe20000000f00 */
[----:B------:R-:W-:Y:S01]  /*40c0*/  IMAD.MOV.U32 R37, RZ, RZ, R87 ;  /* 0x000000ffff257224 */ /* 0x000fe200078e0057 */
[----:B-1----:R-:W-:Y:S01]  /*40d0*/  F2FP.SATFINITE.E4M3.F32.PACK_AB_MERGE_C R9, R6, R67, RZ ;  /* 0x000000430609723e */ /* 0x002fe200048070ff */
[----:B------:R-:W-:-:S01]  /*40e0*/  FADD.FTZ R67, R67, R10 ;  /* 0x0000000a43437221 */ /* 0x000fc20000010000 */
[----:B------:R-:W-:Y:S02]  /*40f0*/  IMAD.MOV.U32 R32, RZ, RZ, R87 ;  /* 0x000000ffff207224 */ /* 0x000fe400078e0057 */
[----:B------:R-:W-:Y:S01]  /*4100*/  F2FP.SATFINITE.E4M3.F32.PACK_AB_MERGE_C R191, R78, R63, R9 ;  /* 0x0000003f4ebf723e */ /* 0x000fe20004807009 */
[----:B------:R-:W-:Y:S01]  /*4110*/  FADD.FTZ R6, R6, R67 ;  /* 0x0000004306067221 */ /* 0x000fe20000010000 */
[----:B------:R-:W-:-:S02]  /*4120*/  IMAD.MOV.U32 R78, RZ, RZ, R87 ;  /* 0x000000ffff4e7224 */ /* 0x000fc400078e0057 */
[--C-:B------:R-:W-:Y:S02]  /*4130*/  IMAD.MOV.U32 R67, RZ, RZ, R87.reuse ;  /* 0x000000ffff437224 */ /* 0x100fe400078e0057 */
[----:B------:R-:W-:Y:S01]  /*4140*/  IMAD.MOV.U32 R63, RZ, RZ, R87 ;  /* 0x000000ffff3f7224 */ /* 0x000fe200078e0057 */
[----:B------:R-:W-:Y:S06]  /*4150*/  @!P1 BRA `(.L_x_14) ;  /* 0x0000002800c49947 */ /* 0x000fec0003800000 */
[----:B------:R-:W-:Y:S01]  /*4160*/  IMAD.MOV.U32 R8, RZ, RZ, R3 ;  /* 0x000000ffff087224 */ /* 0x000fe200078e0003 */
[----:B------:R-:W-:Y:S01]  /*4170*/  CS2R R86, SRZ ;  /* 0x0000000000567805 */ /* 0x000fe2000001ff00 */
[----:B------:R-:W-:Y:S01]  /*4180*/  IMAD.MOV.U32 R7, RZ, RZ, R4 ;  /* 0x000000ffff077224 */ /* 0x000fe200078e0004 */
[----:B------:R-:W-:Y:S02]  /*4190*/  CS2R R84, SRZ ;  /* 0x0000000000547805 */ /* 0x000fe4000001ff00 */
[----:B------:R-:W-:Y:S02]  /*41a0*/  CS2R R82, SRZ ;  /* 0x0000000000527805 */ /* 0x000fe4000001ff00 */
[----:B------:R-:W-:Y:S02]  /*41b0*/  CS2R R80, SRZ ;  /* 0x0000000000507805 */ /* 0x000fe4000001ff00 */
[----:B------:R-:W-:Y:S02]  /*41c0*/  CS2R R78, SRZ ;  /* 0x00000000004e7805 */ /* 0x000fe4000001ff00 */
[----:B------:R-:W-:-:S02]  /*41d0*/  CS2R R76, SRZ ;  /* 0x00000000004c7805 */ /* 0x000fc4000001ff00 */
[----:B------:R-:W-:Y:S02]  /*41e0*/  CS2R R74, SRZ ;  /* 0x00000000004a7805 */ /* 0x000fe4000001ff00 */
        /* <DEDUP_REMOVED lines=24> */
[----:B------:R-:W-:Y:S01]  /*4370*/  CS2R R24, SRZ ;  /* 0x0000000000187805 */ /* 0x000fe2000001ff00 */
[----:B------:R-:W-:Y:S01]  /*4380*/  UIADD3 UR50, UR50, -0x2, URZ ;  /* 0xfffffffe32327890 */ /* 0x000fe2000fffe03f */
[----:B------:R-:W-:Y:S01]  /*4390*/  UMOV UR29, UR45 ;  /* 0x0000002d001d7c82 */ /* 0x000fe20008000000 */
[----:B------:R-:W-:-:S10]  /*43a0*/  UMOV UR28, UR44 ;  /* 0x0000002c001c7c82 */ /* 0x000fd40008000000 */
.L_x_25:
[----:B------:R-:W-:Y:S01]  /*43b0*/  ISETP.NE.AND P2, PT, RZ, UR40, PT ;  /* 0x00000028ff007c0c */ /* 0x000fe2000bf45270 */
[----:B------:R-:W-:-:S04]  /*43c0*/  UISETP.NE.AND UP0, UPT, UR28, 0x1, UPT ;  /* 0x000000011c00788c */ /* 0x000fc8000bf05270 */
[----:B------:R-:W-:-:S04]  /*43d0*/  USEL UR45, URZ, 0x1, UP0 ;  /* 0x000000013f2d7887 */ /* 0x000fc80008000000 */
[----:B------:R-:W-:-:S04]  /*43e0*/  ULOP3.LUT UR45, UR29, UR45, URZ, 0x3c, !UPT ;  /* 0x0000002d1d2d7292 */ /* 0x000fc8000f8e3c3f */
[----:B------:R-:W-:Y:S08]  /*43f0*/  @P2 BRA `(.L_x_15) ;  /* 0x0000000000382947 */ /* 0x000ff00003800000 */
[----:B------:R-:W-:Y:S05]  /*4400*/  @!P0 BRA `(.L_x_16) ;  /* 0x0000000000048947 */ /* 0x000fea0003800000 */
[----:B------:R-:W-:Y:S01]  /*4410*/  BPT.TRAP 0x1 ;  /* 0x000000040000795c */ /* 0x000fe20000300000 */
.L_x_16:
[----:B------:R-:W-:Y:S01]  /*4420*/  UIADD3 UR6, UR28, 0x1, URZ ;  /* 0x000000011c067890 */ /* 0x000fe2000fffe03f */
[----:B------:R-:W-:-:S03]  /*4430*/  IMAD.U32 R3, RZ, RZ, UR45 ;  /* 0x0000002dff037e24 */ /* 0x000fc6000f8e00ff */
[----:B------:R-:W-:Y:S02]  /*4440*/  UISETP.NE.AND UP0, UPT, UR6, 0x2, UPT ;  /* 0x000000020600788c */ /* 0x000fe4000bf05270 */
[----:B------:R-:W-:Y:S02]  /*4450*/  SHF.L.U32 R3, R3, 0x1f, RZ ;  /* 0x0000001f03037819 */ /* 0x000fe400000006ff */
[----:B------:R-:W-:-:S04]  /*4460*/  USEL UR6, UR6, URZ, UP0 ;  /* 0x0000003f06067287 */ /* 0x000fc80008000000 */
[----:B------:R-:W-:-:S09]  /*4470*/  ULEA UR6, UR6, UR41, 0x3 ;  /* 0x0000002906067291 */ /* 0x000fd2000f8e183f */
[----:B------:R0:W1:Y:S01]  /*4480*/  SYNCS.PHASECHK.TRANS64.TRYWAIT P1, [UR6+0x22830], R3 ;  /* 0x02283003ff0075a7 */ /* 0x0000620008020146 */
[----:B------:R-:W-:Y:S05]  /*4490*/  @!P0 BRA `(.L_x_17) ;  /* 0x0000000000048947 */ /* 0x000fea0003800000 */
[----:B------:R-:W-:Y:S01]  /*44a0*/  BPT.TRAP 0x1 ;  /* 0x000000040000795c */ /* 0x000fe20000300000 */
.L_x_17:
[----:B-1----:R-:W-:Y:S05]  /*44b0*/  @P1 BRA `(.L_x_15) ;  /* 0x0000000000081947 */ /* 0x002fea0003800000 */
[----:B------:R-:W1:Y:S02]  /*44c0*/  SYNCS.PHASECHK.TRANS64.TRYWAIT P1, [UR6+0x22830], R3 ;  /* 0x02283003ff0075a7 */ /* 0x000e640008020146 */
[----:B-1----:R-:W-:Y:S05]  /*44d0*/  @!P1 BRA `(.L_x_18) ;  /* 0x000000a000289947 */ /* 0x002fea0003800000 */
.L_x_15:
[----:B01----:R-:W-:Y:S01]  /*44e0*/  IADD3 R3, R22, 0x8, RZ ;  /* 0x0000000816037810 */ /* 0x003fe20007ffe0ff */
[----:B------:R-:W-:Y:S01]  /*44f0*/  UIADD3 UR44, UR28, 0x1, URZ ;  /* 0x000000011c2c7890 */ /* 0x000fe2000fffe03f */
[----:B------:R-:W-:Y:S01]  /*4500*/  R2UR UR30, R0 ;  /* 0x00000000001e72ca */ /* 0x000fe200000e0000 */
[----:B------:R-:W-:Y:S01]  /*4510*/  UMOV UR19, 0x40000040 ;  /* 0x4000004000137882 */ /* 0x000fe20000000000 */
[----:B------:R-:W-:Y:S01]  /*4520*/  UMOV UR20, UR16 ;  /* 0x0000001000147c82 */ /* 0x000fe20008000000 */
[----:B------:R0:W-:Y:S01]  /*4530*/  BAR.SYNC.DEFER_BLOCKING R3, 0x100 ;  /* 0x000400030000751d */ /* 0x0001e20000010000 */
[----:B------:R-:W-:-:S04]  /*4540*/  UISETP.NE.AND UP0, UPT, UR44, 0x2, UPT ;  /* 0x000000022c00788c */ /* 0x000fc8000bf05270 */
[----:B------:R-:W-:Y:S01]  /*4550*/  USEL UR44, UR44, URZ, UP0 ;  /* 0x0000003f2c2c7287 */ /* 0x000fe20008000000 */
[----:B------:R-:W-:Y:S01]  /*4560*/  UMOV UR21, UR17 ;  /* 0x0000001100157c82 */ /* 0x000fe20008000000 */
[----:B------:R-:W-:Y:S01]  /*4570*/  UMOV UR23, 0x40000040 ;  /* 0x4000004000177882 */ /* 0x000fe20000000000 */
[----:B------:R-:W-:Y:S02]  /*4580*/  UMOV UR24, UR16 ;  /* 0x0000001000187c82 */ /* 0x000fe40008000000 */
[----:B------:R-:W-:Y:S01]  /*4590*/  UIMAD UR30, UR44, 0x500, UR30 ;  /* 0x000005002c1e78a4 */ /* 0x000fe2000f8e021e */
[----:B------:R-:W-:Y:S01]  /*45a0*/  UMOV UR25, UR17 ;  /* 0x0000001100197c82 */ /* 0x000fe20008000000 */
[----:B------:R-:W-:Y:S02]  /*45b0*/  UMOV UR27, 0x40000040 ;  /* 0x40000040001b7882 */ /* 0x000fe40000000000 */
[----:B------:R-:W-:Y:S02]  /*45c0*/  UIADD3 UR22, UR30, 0x100, URZ ;  /* 0x000001001e167890 */ /* 0x000fe4000fffe03f */
[----:B------:R-:W-:-:S02]  /*45d0*/  UIADD3 UR26, UR30, 0x200, URZ ;  /* 0x000002001e1a7890 */ /* 0x000fc4000fffe03f */
[----:B------:R-:W-:Y:S01]  /*45e0*/  UMOV UR18, UR30 ;  /* 0x0000001e00127c82 */ /* 0x000fe20008000000 */
[----:B------:R-:W-:Y:S01]  /*45f0*/  UIADD3 UR6, UR30, 0x400, URZ ;  /* 0x000004001e067890 */ /* 0x000fe2000fffe03f */
[----:B------:R-:W-:Y:S01]  /*4600*/  UMOV UR7, 0x40000040 ;  /* 0x4000004000077882 */ /* 0x000fe20000000000 */
[----:B------:R-:W-:Y:S01]  /*4610*/  UIADD3 UR10, UR30, 0x402, URZ ;  /* 0x000004021e0a7890 */ /* 0x000fe2000fffe03f */
[----:B------:R-:W-:Y:S01]  /*4620*/  WARPGROUP.ARRIVE ;  /* 0x00000000000079c5 */ /* 0x000fe20000000000 */
[----:B------:R-:W-:Y:S01]  /*4630*/  UMOV UR11, 0x40000040 ;  /* 0x40000040000b7882 */ /* 0x000fe20000000000 */
[----:B------:R-:W-:Y:S01]  /*4640*/  UIADD3 UR14, UR30, 0x6, URZ ;  /* 0x000000061e0e7890 */ /* 0x000fe2000fffe03f */
[----:B------:R-:W-:-:S03]  /*4650*/  UMOV UR15, 0x40000040 ;  /* 0x40000040000f7882 */ /* 0x000fc60000000000 */
[----:B------:R-:W-:Y:S01]  /*4660*/  QGMMA.64x32x32.F32.E4M3.E4M3 R152, gdesc[UR16], RZ, !UPT, gsb0 ;  /* 0x00600000109879f3 */ /* 0x000fe2000c0008ff */
[----:B------:R-:W-:Y:S01]  /*4670*/  UIADD3 UR18, UR30, 0x300, URZ ;  /* 0x000003001e127890 */ /* 0x000fe2000fffe03f */
[----:B------:R-:W-:Y:S01]  /*4680*/  UMOV UR19, 0x40000040 ;  /* 0x4000004000137882 */ /* 0x000fe20000000000 */
[----:B------:R-:W-:Y:S02]  /*4690*/  WARPGROUP.DEPBAR.LE gsb0, 0x0 ;  /* 0x00008000000079c5 */ /* 0x000fe40000010000 */
[----:B------:R-:W-:-:S06]  /*46a0*/  WARPGROUP.ARRIVE ;  /* 0x00000000000079c5 */ /* 0x000fcc0000000000 */
[----:B------:R-:W-:Y:S01]  /*46b0*/  QGMMA.64x32x32.F32.E4M3.E4M3 R136, gdesc[UR20], RZ, !UPT, gsb0 ;  /* 0x00600000148879f3 */ /* 0x000fe2000c0008ff */
[----:B------:R-:W-:Y:S01]  /*46c0*/  UIADD3 UR22, UR30, 0x102, URZ ;  /* 0x000001021e167890 */ /* 0x000fe2000fffe03f */
[----:B------:R-:W-:Y:S01]  /*46d0*/  UMOV UR20, UR4 ;  /* 0x0000000400147c82 */ /* 0x000fe20008000000 */
[----:B------:R-:W-:Y:S01]  /*46e0*/  UMOV UR21, UR5 ;  /* 0x0000000500157c82 */ /* 0x000fe20008000000 */
        /* <DEDUP_REMOVED lines=20> */
[----:B------:R-:W-:Y:S01]  /*4830*/  UIADD3 UR6, UR30, 0x302, URZ ;  /* 0x000003021e067890 */ /* 0x000fe2000fffe03f */
[----:B------:R-:W-:Y:S01]  /*4840*/  UMOV UR7, 0x40000040 ;  /* 0x4000004000077882 */ /* 0x000fe20000000000 */
[----:B------:R-:W-:Y:S02]  /*4850*/  WARPGROUP.DEPBAR.LE gsb0, 0x0 ;  /* 0x00008000000079c5 */ /* 0x000fe40000010000 */
[----:B------:R-:W-:-:S06]  /*4860*/  WARPGROUP.ARRIVE ;  /* 0x00000000000079c5 */ /* 0x000fcc0000000000 */
[----:B------:R-:W-:Y:S01]  /*4870*/  QGMMA.64x32x32.F32.E4M3.E4M3 R136, gdesc[UR20], R136, gsb0 ;  /* 0x00600000148879f3 */ /* 0x000fe20008000888 */
[----:B------:R-:W-:Y:S01]  /*4880*/  UIADD3 UR22, UR30, 0x104, URZ ;  /* 0x000001041e167890 */ /* 0x000fe2000fffe03f */
[----:B------:R-:W-:Y:S01]  /*4890*/  UMOV UR20, UR8 ;  /* 0x0000000800147c82 */ /* 0x000fe20008000000 */
[----:B------:R-:W-:Y:S01]  /*48a0*/  UMOV UR21, UR9 ;  /* 0x0000000900157c82 */ /* 0x000fe20008000000 */
        /* <DEDUP_REMOVED lines=46> */
[----:B------:R-:W-:-:S06]  /*4b90*/  WARPGROUP.ARRIVE ;  /* 0x00000000000079c5 */ /* 0x000fcc0000000000 */
[----:B------:R-:W-:Y:S01]  /*4ba0*/  QGMMA.64x32x32.F32.E4M3.E4M3 R152, gdesc[UR12], R152, gsb0 ;  /* 0x006000000c9879f3 */ /* 0x000fe20008000898 */
[----:B------:R-:W-:Y:S01]  /*4bb0*/  UIADD3 UR14, UR30, 0x306, URZ ;  /* 0x000003061e0e7890 */ /* 0x000fe2000fffe03f */
[----:B------:R-:W-:Y:S01]  /*4bc0*/  UMOV UR15, 0x40000040 ;  /* 0x40000040000f7882 */ /* 0x000fe20000000000 */
[----:B------:R-:W-:Y:S01]  /*4bd0*/  UIADD3 UR30, UR30, 0x406, URZ ;  /* 0x000004061e1e7890 */ /* 0x000fe2000fffe03f */
[----:B------:R-:W-:Y:S02]  /*4be0*/  WARPGROUP.DEPBAR.LE gsb0, 0x0 ;  /* 0x00008000000079c5 */ /* 0x000fe40000010000 */
[----:B------:R-:W-:-:S06]  /*4bf0*/  WARPGROUP.ARRIVE ;  /* 0x00000000000079c5 */ /* 0x000fcc0000000000 */
[----:B------:R-:W-:Y:S03]  /*4c00*/  QGMMA.64x32x32.F32.E4M3.E4M3 R136, gdesc[UR20], R136, gsb0 ;  /* 0x00600000148879f3 */ /* 0x000fe60008000888 */
[----:B------:R-:W-:Y:S02]  /*4c10*/  WARPGROUP.DEPBAR.LE gsb0, 0x0 ;  /* 0x00008000000079c5 */ /* 0x000fe40000010000 */
[----:B------:R-:W-:-:S06]  /*4c20*/  WARPGROUP.ARRIVE ;  /* 0x00000000000079c5 */ /* 0x000fcc0000000000 */
[----:B------:R-:W-:Y:S03]  /*4c30*/  QGMMA.64x32x32.F32.E4M3.E4M3 R120, gdesc[UR24], R120, gsb0 ;  /* 0x00600000187879f3 */ /* 0x000fe60008000878 */
        /* <DEDUP_REMOVED lines=9> */
[----:B0-----:R-:W-:Y:S05]  /*4cd0*/  @P2 BRA `(.L_x_19) ;  /* 0x00000000002c2947 */ /* 0x001fea0003800000 */
[----:B------:R-:W-:Y:S05]  /*4ce0*/  @!P0 BRA `(.L_x_20) ;  /* 0x0000000000048947 */ /* 0x000fea0003800000 */
[----:B------:R-:W-:Y:S01]  /*4cf0*/  BPT.TRAP 0x1 ;  /* 0x000000040000795c */ /* 0x000fe20000300000 */
.L_x_20:
[----:B------:R-:W-:Y:S01]  /*4d00*/  ULEA UR6, UR28, UR41, 0x3 ;  /* 0x000000291c067291 */ /* 0x000fe2000f8e183f */
[----:B------:R-:W-:-:S05]  /*4d10*/  IMAD.U32 R3, RZ, RZ, UR29 ;  /* 0x0000001dff037e24 */ /* 0x000fca000f8e00ff */
[----:B------:R-:W-:-:S04]  /*4d20*/  SHF.L.U32 R3, R3, 0x1f, RZ ;  /* 0x0000001f03037819 */ /* 0x000fc800000006ff */
[----:B------:R0:W1:Y:S01]  /*4d30*/  SYNCS.PHASECHK.TRANS64.TRYWAIT P1, [UR6+0x22850], R3 ;  /* 0x02285003ff0075a7 */ /* 0x0000620008020146 */
[----:B------:R-:W-:Y:S05]  /*4d40*/  @!P0 BRA `(.L_x_21) ;  /* 0x0000000000048947 */ /* 0x000fea0003800000 */
[----:B------:R-:W-:Y:S01]  /*4d50*/  BPT.TRAP 0x1 ;  /* 0x000000040000795c */ /* 0x000fe20000300000 */
.L_x_21:
[----:B-1----:R-:W-:Y:S05]  /*4d60*/  @P1 BRA `(.L_x_19) ;  /* 0x0000000000081947 */ /* 0x002fea0003800000 */
[----:B------:R-:W1:Y:S02]  /*4d70*/  SYNCS.PHASECHK.TRANS64.TRYWAIT P1, [UR6+0x22850], R3 ;  /* 0x02285003ff0075a7 */ /* 0x000e640008020146 */
[----:B-1----:R-:W-:Y:S05]  /*4d80*/  @!P1 BRA `(.L_x_22) ;  /* 0x0000009800149947 */ /* 0x002fea0003800000 */
.L_x_19:
[----:B------:R-:W-:Y:S01]  /*4d90*/  UIADD3 UR6, UR41, 0x400, URZ ;  /* 0x0000040029067890 */ /* 0x000fe2000fffe03f */
[----:B------:R-:W-:Y:S01]  /*4da0*/  WARPGROUP.ARRIVE ;  /* 0x00000000000079c5 */ /* 0x000fe20000000000 */
[----:B------:R-:W-:Y:S01]  /*4db0*/  UMOV UR7, 0xc0000010 ;  /* 0xc000001000077882 */ /* 0x000fe20000000000 */
[----:B01----:R-:W-:Y:S01]  /*4dc0*/  IADD3 R3, -R22, 0xb, RZ ;  /* 0x0000000b16037810 */ /* 0x003fe20007ffe1ff */
[----:B------:R-:W-:-:S04]  /*4dd0*/  USHF.R.U32.HI UR6, URZ, 0x4, UR6 ;  /* 0x000000043f067899 */ /* 0x000fc80008011606 */
[----:B------:R-:W-:-:S04]  /*4de0*/  ULOP3.LUT UR6, UR6, 0x3fff, URZ, 0xc0, !UPT ;  /* 0x00003fff06067892 */ /* 0x000fc8000f8ec03f */
[----:B------:R-:W-:-:S04]  /*4df0*/  ULOP3.LUT UR6, UR6, 0x10000, URZ, 0xfc, !UPT ;  /* 0x0001000006067892 */ /* 0x000fc8000f8efc3f */
[----:B------:R-:W-:-:S07]  /*4e00*/  UIMAD UR10, UR28, 0x500, UR6 ;  /* 0x000005001c0a78a4 */ /* 0x000fce000f8e0206 */
[----:B------:R-:W-:Y:S02]  /*4e10*/  UMOV UR6, UR10 ;  /* 0x0000000a00067c82 */ /* 0x000fe40008000000 */
[----:B------:R-:W-:Y:S01]  /*4e20*/  QGMMA.64x128x32.F32.E4M3.E4M3 R24, R172, gdesc[UR4], R24, gsb0 ;  /* 0x01e00004ac187df3 */ /* 0x000fe20008000818 */
[----:B------:R-:W-:Y:S01]  /*4e30*/  UIADD3 UR6, UR10, 0x100, URZ ;  /* 0x000001000a067890 */ /* 0x000fe2000fffe03f */
[----:B------:R-:W-:Y:S01]  /*4e40*/  UMOV UR7, 0xc0000010 ;  /* 0xc000001000077882 */ /* 0x000fe20000000000 */
[----:B------:R-:W-:Y:S02]  /*4e50*/  WARPGROUP.DEPBAR.LE gsb0, 0x0 ;  /* 0x00008000000079c5 */ /* 0x000fe40000010000 */
[----:B------:R-:W-:-:S07]  /*4e60*/  WARPGROUP.ARRIVE ;  /* 0x00000000000079c5 */ /* 0x000fce0000000000 */
        /* <DEDUP_REMOVED lines=15> */
[----:B------:R-:W-:Y:S03]  /*4f60*/  QGMMA.64x128x32.F32.E4M3.E4M3 R24, R188, gdesc[UR4], R24, gsb0 ;  /* 0x01e00004bc187df3 */ /* 0x000fe60008000818 */
[----:B------:R-:W-:Y:S02]  /*4f70*/  WARPGROUP.DEPBAR.LE gsb0, 0x0 ;  /* 0x00008000000079c5 */ /* 0x000fe40000010000 */
[----:B------:R0:W-:Y:S06]  /*4f80*/  BAR.ARV R3, 0x100 ;  /* 0x000400030000751d */ /* 0x0001ec0000002000 */
[----:B------:R-:W-:Y:S05]  /*4f90*/  @!P0 BRA `(.L_x_23) ;  /* 0x0000000000048947 */ /* 0x000fea0003800000 */
[----:B------:R-:W-:Y:S01]  /*4fa0*/  BPT.TRAP 0x1 ;  /* 0x000000040000795c */ /* 0x000fe20000300000 */
.L_x_23:
[----:B------:R-:W-:Y:S01]  /*4fb0*/  FMNMX.FTZ R4, R152, R7, !PT ;  /* 0x0000000798047209 */ /* 0x000fe20007810000 */
[----:B------:R-:W-:Y:S01]  /*4fc0*/  IMAD.U32 R15, RZ, RZ, UR42 ;  /* 0x0000002aff0f7e24 */ /* 0x000fe2000f8e00ff */
[----:B------:R-:W-:Y:S01]  /*4fd0*/  FMNMX.FTZ R10, R154, R8, !PT ;  /* 0x000000089a0a7209 */ /* 0x000fe20007810000 */
[----:B------:R-:W-:Y:S01]  /*4fe0*/  ULEA UR6, UR44, UR41, 0x3 ;  /* 0x000000292c067291 */ /* 0x000fe2000f8e183f */
[----:B0-----:R-:W-:Y:S02]  /*4ff0*/  FMNMX.FTZ R3, R153, R4, !PT ;  /* 0x0000000499037209 */ /* 0x001fe40007810000 */
[----:B------:R-:W-:Y:S01]  /*5000*/  FMNMX.FTZ R9, R155, R10, !PT ;  /* 0x0000000a9b097209 */ /* 0x000fe20007810000 */
[----:B------:R-:W-:Y:S01]  /*5010*/  UIADD3 UR6, UR6, 0x22840, URZ ;  /* 0x0002284006067890 */ /* 0x000fe2000fffe03f */
[----:B------:R-:W-:Y:S02]  /*5020*/  FMNMX.FTZ R4, R156, R3, !PT ;  /* 0x000000039c047209 */ /* 0x000fe40007810000 */
[----:B------:R-:W-:Y:S01]  /*5030*/  FMNMX.FTZ R10, R158, R9, !PT ;  /* 0x000000099e0a7209 */ /* 0x000fe20007810000 */
[----:B------:R-:W-:Y:S01]  /*5040*/  UPRMT UR6, UR39, 0x654, UR6 ;  /* 0x0000065427067896 */ /* 0x000fe20008000006 */
[----:B------:R-:W-:-:S02]  /*5050*/  FMNMX.FTZ R3, R157, R4, !PT ;  /* 0x000000049d037209 */ /* 0x000fc40007810000 */
[----:B------:R-:W-:Y:S02]  /*5060*/  FMNMX.FTZ R9, R159, R10, !PT ;  /* 0x0000000a9f097209 */ /* 0x000fe40007810000 */
[----:B------:R-:W-:Y:S02]  /*5070*/  FMNMX.FTZ R4, R160, R3, !PT ;  /* 0x00000003a0047209 */ /* 0x000fe40007810000 */
[----:B------:R-:W-:Y:S02]  /*5080*/  FMNMX.FTZ R10, R162, R9, !PT ;  /* 0x00000009a20a7209 */ /* 0x000fe40007810000 */
[----:B------:R-:W-:Y:S01]  /*5090*/  FMNMX.FTZ R3, R161, R4, !PT ;  /* 0x00000004a1037209 */ /* 0x000fe20007810000 */
[----:B------:R-:W-:Y:S01]  /*50a0*/  SYNCS.ARRIVE.TRANS64.RED.A1T0 RZ, [UR6], RZ ;  /* 0x000000ffffff79a7 */ /* 0x000fe20008100406 */
[----:B------:R-:W-:Y:S02]  /*50b0*/  FMNMX.FTZ R9, R163, R10, !PT ;  /* 0x0000000aa3097209 */ /* 0x000fe40007810000 */
[----:B------:R-:W-:-:S02]  /*50c0*/  FMNMX.FTZ R4, R164, R3, !PT ;  /* 0x00000003a4047209 */ /* 0x000fc40007810000 */
[----:B------:R-:W-:Y:S02]  /*50d0*/  FMNMX.FTZ R10, R166, R9, !PT ;  /* 0x00000009a60a7209 */ /* 0x000fe40007810000 */
[----:B------:R-:W-:Y:S02]  /*50e0*/  FMNMX.FTZ R3, R165, R4, !PT ;  /* 0x00000004a5037209 */ /* 0x000fe40007810000 */
[----:B------:R-:W-:Y:S02]  /*50f0*/  FMNMX.FTZ R9, R167, R10, !PT ;  /* 0x0000000aa7097209 */ /* 0x000fe40007810000 */
[----:B------:R-:W-:Y:S02]  /*5100*/  FMNMX.FTZ R4, R136, R3, !PT ;  /* 0x0000000388047209 */ /* 0x000fe40007810000 */
        /* <DEDUP_REMOVED lines=62> */
[----:B------:R-:W-:-:S03]  /*54f0*/  FMNMX.FTZ R10, R103, R10, !PT ;  /* 0x0000000a670a7209 */ /* 0x000fc60007810000 */
[----:B------:R-:W0:Y:S04]  /*5500*/  SHFL.BFLY PT, R4, R9, 0x2, 0x1f ;  /* 0x0c401f0009047f89 */ /* 0x000e2800000e0000 */
[----:B------:R-:W1:Y:S01]  /*5510*/  SHFL.BFLY PT, R3, R10, 0x2, 0x1f ;  /* 0x0c401f000a037f89 */ /* 0x000e6200000e0000 */
[----:B0-----:R-:W-:Y:S02]  /*5520*/  FMNMX.FTZ R11, R9, R4, !PT ;  /* 0x00000004090b7209 */ /* 0x001fe40007810000 */
[----:B-1----:R-:W-:-:S03]  /*5530*/  FMNMX.FTZ R12, R10, R3, !PT ;  /* 0x000000030a0c7209 */ /* 0x002fc60007810000 */
[----:B------:R-:W0:Y:S04]  /*5540*/  SHFL.BFLY PT, R4, R11, 0x1, 0x1f ;  /* 0x0c201f000b047f89 */ /* 0x000e2800000e0000 */
[----:B------:R-:W1:Y:S01]  /*5550*/  SHFL.BFLY PT, R3, R12, 0x1, 0x1f ;  /* 0x0c201f000c037f89 */ /* 0x000e6200000e0000 */
[----:B0-----:R-:W-:Y:S02]  /*5560*/  FMNMX.FTZ R4, R11, R4, !PT ;  /* 0x000000040b047209 */ /* 0x001fe40007810000 */
[----:B-1----:R-:W-:-:S03]  /*5570*/  FMNMX.FTZ R3, R12, R3, !PT ;  /* 0x000000030c037209 */ /* 0x002fc60007810000 */
[C---:B------:R-:W-:Y:S01]  /*5580*/  FFMA.FTZ R172, R4.reuse, R15, -8 ;  /* 0xc100000004ac7423 */ /* 0x040fe2000001000f */
[----:B------:R-:W-:-:S03]  /*5590*/  FADD.FTZ R7, -R4, R7 ;  /* 0x0000000704077221 */ /* 0x000fc60000010100 */
[--C-:B------:R-:W-:Y:S01]  /*55a0*/  FFMA.FTZ R21, R136, UR42, -R172.reuse ;  /* 0x0000002a88157c23 */ /* 0x100fe200080108ac */
[----:B------:R-:W-:-:S01]  /*55b0*/  FFMA.FTZ R136, R137, UR42, -R172 ;  /* 0x0000002a89887c23 */ /* 0x000fc200080108ac */
[--C-:B------:R-:W-:Y:S01]  /*55c0*/  FFMA.FTZ R137, R140, UR42, -R172.reuse ;  /* 0x0000002a8c897c23 */ /* 0x100fe200080108ac */
[----:B------:R-:W-:-:S01]  /*55d0*/  FFMA.FTZ R140, R141, UR42, -R172 ;  /* 0x0000002a8d8c7c23 */ /* 0x000fc200080108ac */
[--C-:B------:R-:W-:Y:S01]  /*55e0*/  FFMA.FTZ R9, R152, UR42, -R172.reuse ;  /* 0x0000002a98097c23 */ /* 0x100fe200080108ac */
[----:B------:R-:W-:-:S01]  /*55f0*/  FFMA.FTZ R141, R144, UR42, -R172 ;  /* 0x0000002a908d7c23 */ /* 0x000fc200080108ac */
[--C-:B------:R-:W-:Y:S01]  /*5600*/  FFMA.FTZ R144, R145, UR42, -R172.reuse ;  /* 0x0000002a91907c23 */ /* 0x100fe200080108ac */
[----:B------:R-:W-:Y:S02]  /*5610*/  IMAD.U32 R152, RZ, RZ, UR42 ;  /* 0x0000002aff987e24 */ /* 0x000fe4000f8e00ff */
[--C-:B------:R-:W-:Y:S01]  /*5620*/  FFMA.FTZ R145, R148, UR42, -R172.reuse ;  /* 0x0000002a94917c23 */ /* 0x100fe200080108ac */
[----:B------:R-:W-:-:S01]  /*5630*/  FFMA.FTZ R148, R149, UR42, -R172 ;  /* 0x0000002a95947c23 */ /* 0x000fc200080108ac */
[----:B------:R-:W-:Y:S01]  /*5640*/  FMUL.FTZ R13, R7, UR42 ;  /* 0x0000002a070d7c20 */ /* 0x000fe20008410000 */
[----:B------:R-:W-:-:S01]  /*5650*/  FFMA.FTZ R149, R101, UR42, -R172 ;  /* 0x0000002a65957c23 */ /* 0x000fc200080108ac */
[C---:B------:R-:W-:Y:S01]  /*5660*/  FADD.FTZ R7, -R3.reuse, R8 ;  /* 0x0000000803077221 */ /* 0x040fe20000010100 */
[----:B------:R-:W-:-:S01]  /*5670*/  FFMA.FTZ R101, R3, R152, -8 ;  /* 0xc100000003657423 */ /* 0x000fc20000010098 */
[----:B------:R-:W-:Y:S01]  /*5680*/  FFMA.FTZ R10, R153, UR42, -R172 ;  /* 0x0000002a990a7c23 */ /* 0x000fe200080108ac */
[----:B------:R0:W-:Y:S01]  /*5690*/  MUFU.EX2 R8, R13 ;  /* 0x0000000d00087308 */ /* 0x0001e20000000800 */
[----:B------:R-:W-:Y:S01]  /*56a0*/  FMUL.FTZ R7, R7, UR42 ;  /* 0x0000002a07077c20 */ /* 0x000fe20008410000 */
[--C-:B------:R-:W-:Y:S01]  /*56b0*/  FFMA.FTZ R152, R154, UR42, -R101.reuse ;  /* 0x0000002a9a987c23 */ /* 0x100fe20008010865 */
[----:B------:R-:W-:-:S01]  /*56c0*/  FFMA.FTZ R153, R155, UR42, -R101 ;  /* 0x0000002a9b997c23 */ /* 0x000fc20008010865 */
[----:B------:R-:W-:Y:S01]  /*56d0*/  FFMA.FTZ R11, R156, UR42, -R172 ;  /* 0x0000002a9c0b7c23 */ /* 0x000fe200080108ac */
[----:B------:R-:W-:-:S01]  /*56e0*/  FFMA.FTZ R154, R158, UR42, -R101 ;  /* 0x0000002a9e9a7c23 */ /* 0x000fc20008010865 */
[----:B------:R-:W-:Y:S01]  /*56f0*/  FFMA.FTZ R12, R157, UR42, -R172 ;  /* 0x0000002a9d0c7c23 */ /* 0x000fe200080108ac */
[----:B------:R-:W-:-:S01]  /*5700*/  FFMA.FTZ R155, R159, UR42, -R101 ;  /* 0x0000002a9f9b7c23 */ /* 0x000fc20008010865 */
[----:B------:R-:W1:Y:S01]  /*5710*/  MUFU.EX2 R9, R9 ;  /* 0x0000000900097308 */ /* 0x000e620000000800 */
[----:B0-----:R-:W-:-:S01]  /*5720*/  FFMA.FTZ R13, R160, UR42, -R172 ;  /* 0x0000002aa00d7c23 */ /* 0x001fc200080108ac */
[----:B------:R-:W-:Y:S01]  /*5730*/  FFMA.FTZ R156, R162, UR42, -R101 ;  /* 0x0000002aa29c7c23 */ /* 0x000fe20008010865 */
[----:B------:R-:W-:-:S01]  /*5740*/  FFMA.FTZ R14, R161, UR42, -R172 ;  /* 0x0000002aa10e7c23 */ /* 0x000fc200080108ac */
[----:B------:R-:W-:Y:S01]  /*5750*/  FFMA.FTZ R157, R163, UR42, -R101 ;  /* 0x0000002aa39d7c23 */ /* 0x000fe20008010865 */
[----:B------:R-:W-:-:S01]  /*5760*/  FFMA.FTZ R15, R164, UR42, -R172 ;  /* 0x0000002aa40f7c23 */ /* 0x000fc200080108ac */
[----:B------:R-:W-:Y:S01]  /*5770*/  FFMA.FTZ R158, R166, UR42, -R101 ;  /* 0x0000002aa69e7c23 */ /* 0x000fe20008010865 */
[----:B------:R-:W-:-:S01]  /*5780*/  FFMA.FTZ R20, R165, UR42, -R172 ;  /* 0x0000002aa5147c23 */ /* 0x000fc200080108ac */
        /* <DEDUP_REMOVED lines=8> */
[----:B------:R-:W0:Y:S01]  /*5810*/  MUFU.EX2 R152, R152 ;  /* 0x0000009800987308 */ /* 0x000e220000000800 */
[----:B-1----:R-:W-:-:S01]  /*5820*/  FFMA.FTZ R5, R8, R5, R9 ;  /* 0x0000000508057223 */ /* 0x002fc20000010009 */
[--C-:B------:R-:W-:Y:S01]  /*5830*/  FFMA.FTZ R150, R150, UR42, -R101.reuse ;  /* 0x0000002a96967c23 */ /* 0x100fe20008010865 */
[----:B------:R-:W-:-:S01]  /*5840*/  FFMA.FTZ R151, R151, UR42, -R101 ;  /* 0x0000002a97977c23 */ /* 0x000fc20008010865 */
[----:B------:R-:W-:Y:S01]  /*5850*/  FFMA.FTZ R120, R120, UR42, -R172 ;  /* 0x0000002a78787c23 */ /* 0x000fe200080108ac */
[----:B------:R-:W-:-:S01]  /*5860*/  FFMA.FTZ R122, R122, UR42, -R101 ;  /* 0x0000002a7a7a7c23 */ /* 0x000fc20008010865 */
[----:B------:R-:W-:Y:S01]  /*5870*/  FFMA.FTZ R121, R121, UR42, -R172 ;  /* 0x0000002a79797c23 */ /* 0x000fe200080108ac */
[----:B------:R-:W-:-:S01]  /*5880*/  FFMA.FTZ R123, R123, UR42, -R101 ;  /* 0x0000002a7b7b7c23 */ /* 0x000fc20008010865 */
[----:B------:R-:W1:Y:S01]  /*5890*/  MUFU.EX2 R10, R10 ;  /* 0x0000000a000a7308 */ /* 0x000e620000000800 */
[----:B------:R-:W-:-:S01]  /*58a0*/  FFMA.FTZ R124, R124, UR42, -R172 ;  /* 0x0000002a7c7c7c23 */ /* 0x000fc200080108ac */
[----:B------:R-:W-:Y:S01]  /*58b0*/  FFMA.FTZ R126, R126, UR42, -R101 ;  /* 0x0000002a7e7e7c23 */ /* 0x000fe20008010865 */
[----:B------:R-:W-:-:S01]  /*58c0*/  FFMA.FTZ R125, R125, UR42, -R172 ;  /* 0x0000002a7d7d7c23 */ /* 0x000fc200080108ac */
[----:B------:R-:W-:Y:S01]  /*58d0*/  FFMA.FTZ R127, R127, UR42, -R101 ;  /* 0x0000002a7f7f7c23 */ /* 0x000fe20008010865 */
[----:B------:R-:W-:-:S01]  /*58e0*/  FFMA.FTZ R128, R128, UR42, -R172 ;  /* 0x0000002a80807c23 */ /* 0x000fc200080108ac */
[----:B------:R-:W-:Y:S01]  /*58f0*/  FFMA.FTZ R130, R130, UR42, -R101 ;  /* 0x0000002a82827c23 */ /* 0x000fe20008010865 */
[----:B------:R-:W-:-:S01]  /*5900*/  FFMA.FTZ R129, R129, UR42, -R172 ;  /* 0x0000002a81817c23 */ /* 0x000fc200080108ac */
[----:B------:R-:W2:Y:S01]  /*5910*/  MUFU.EX2 R153, R153 ;  /* 0x0000009900997308 */ /* 0x000ea20000000800 */
[----:B0-----:R-:W-:-:S01]  /*5920*/  FFMA.FTZ R6, R7, R6, R152 ;  /* 0x0000000607067223 */ /* 0x001fc20000010098 */
[----:B------:R-:W-:Y:S01]  /*5930*/  FFMA.FTZ R131, R131, UR42, -R101 ;  /* 0x0000002a83837c23 */ /* 0x000fe20008010865 */
[----:B------:R-:W-:-:S01]  /*5940*/  FFMA.FTZ R132, R132, UR42, -R172 ;  /* 0x0000002a84847c23 */ /* 0x000fc200080108ac */
[----:B------:R-:W-:Y:S01]  /*5950*/  FFMA.FTZ R134, R134, UR42, -R101 ;  /* 0x0000002a86867c23 */ /* 0x000fe20008010865 */
[----:B------:R-:W-:-:S01]  /*5960*/  FFMA.FTZ R133, R133, UR42, -R172 ;  /* 0x0000002a85857c23 */ /* 0x000fc200080108ac */
[----:B------:R-:W-:Y:S01]  /*5970*/  FFMA.FTZ R135, R135, UR42, -R101 ;  /* 0x0000002a87877c23 */ /* 0x000fe20008010865 */
[----:B------:R-:W-:-:S01]  /*5980*/  FFMA.FTZ R104, R104, UR42, -R172 ;  /* 0x0000002a68687c23 */ /* 0x000fc200080108ac */
[----:B------:R-:W0:Y:S01]  /*5990*/  MUFU.EX2 R11, R11 ;  /* 0x0000000b000b7308 */ /* 0x000e220000000800 */
[----:B-1----:R-:W-:-:S01]  /*59a0*/  FADD.FTZ R160, R10, R5 ;  /* 0x000000050aa07221 */ /* 0x002fc20000010000 */
[----:B------:R-:W-:Y:S01]  /*59b0*/  FFMA.FTZ R106, R106, UR42, -R101 ;  /* 0x0000002a6a6a7c23 */ /* 0x000fe20008010865 */
[----:B------:R-:W-:-:S01]  /*59c0*/  FFMA.FTZ R105, R105, UR42, -R172 ;  /* 0x0000002a69697c23 */ /* 0x000fc200080108ac */
[----:B------:R-:W-:Y:S01]  /*59d0*/  FFMA.FTZ R107, R107, UR42, -R101 ;  /* 0x0000002a6b6b7c23 */ /* 0x000fe20008010865 */
[----:B------:R-:W-:-:S01]  /*59e0*/  FFMA.FTZ R108, R108, UR42, -R172 ;  /* 0x0000002a6c6c7c23 */ /* 0x000fc200080108ac */
[----:B------:R-:W-:Y:S01]  /*59f0*/  FFMA.FTZ R110, R110, UR42, -R101 ;  /* 0x0000002a6e6e7c23 */ /* 0x000fe20008010865 */
[----:B------:R-:W-:-:S01]  /*5a00*/  FFMA.FTZ R109, R109, UR42, -R172 ;  /* 0x0000002a6d6d7c23 */ /* 0x000fc200080108ac */
[----:B------:R-:W1:Y:S01]  /*5a10*/  MUFU.EX2 R154, R154 ;  /* 0x0000009a009a7308 */ /* 0x000e620000000800 */
[----:B--2---:R-:W-:-:S01]  /*5a20*/  FADD.FTZ R5, R153, R6 ;  /* 0x0000000699057221 */ /* 0x004fc20000010000 */
[----:B------:R-:W-:Y:S01]  /*5a30*/  FFMA.FTZ R111, R111, UR42, -R101 ;  /* 0x0000002a6f6f7c23 */ /* 0x000fe20008010865 */
[----:B------:R-:W-:-:S01]  /*5a40*/  FFMA.FTZ R112, R112, UR42, -R172 ;  /* 0x0000002a70707c23 */ /* 0x000fc200080108ac */
[----:B------:R-:W-:Y:S01]  /*5a50*/  FFMA.FTZ R114, R114, UR42, -R101 ;  /* 0x0000002a72727c23 */ /* 0x000fe20008010865 */
[----:B------:R-:W-:-:S01]  /*5a60*/  FFMA.FTZ R113, R113, UR42, -R172 ;  /* 0x0000002a71717c23 */ /* 0x000fc200080108ac */
[----:B------:R-:W-:Y:S01]  /*5a70*/  FFMA.FTZ R115, R115, UR42, -R101 ;  /* 0x0000002a73737c23 */ /* 0x000fe20008010865 */
[----:B------:R-:W-:-:S01]  /*5a80*/  FFMA.FTZ R116, R116, UR42, -R172 ;  /* 0x0000002a74747c23 */ /* 0x000fc200080108ac */
[----:B------:R-:W2:Y:S01]  /*5a90*/  MUFU.EX2 R12, R12 ;  /* 0x0000000c000c7308 */ /* 0x000ea20000000800 */
[----:B0-----:R-:W-:-:S01]  /*5aa0*/  FADD.FTZ R161, R11, R160 ;  /* 0x000000a00ba17221 */ /* 0x001fc20000010000 */
        /* <DEDUP_REMOVED lines=20> */
[--C-:B------:R-:W-:Y:S01]  /*5bf0*/  FFMA.FTZ R102, R102, UR42, -R101.reuse ;  /* 0x0000002a66667c23 */ /* 0x100fe20008010865 */
[----:B------:R-:W-:-:S01]  /*5c00*/  FFMA.FTZ R101, R103, UR42, -R101 ;  /* 0x0000002a67657c23 */ /* 0x000fc20008010865 */
[----:B------:R-:W2:Y:S01]  /*5c10*/  MUFU.EX2 R156, R156 ;  /* 0x0000009c009c7308 */ /* 0x000ea20000000800 */
[----:B0-----:R-:W-:-:S07]  /*5c20*/  FADD.FTZ R5, R155, R6 ;  /* 0x000000069b057221 */ /* 0x001fce0000010000 */
[----:B------:R-:W0:Y:S01]  /*5c30*/  MUFU.EX2 R14, R14 ;  /* 0x0000000e000e7308 */ /* 0x000e220000000800 */
[----:B-1----:R-:W-:-:S07]  /*5c40*/  FADD.FTZ R161, R13, R160 ;  /* 0x000000a00da17221 */ /* 0x002fce0000010000 */
[----:B------:R-:W1:Y:S01]  /*5c50*/  MUFU.EX2 R157, R157 ;  /* 0x0000009d009d7308 */ /* 0x000e620000000800 */
[----:B--2---:R-:W-:-:S07]  /*5c60*/  FADD.FTZ R6, R156, R5 ;  /* 0x000000059c067221 */ /* 0x004fce0000010000 */
        /* <DEDUP_REMOVED lines=102> */
[----:B------:R-:W-:Y:S01]  /*62d0*/  MUFU.EX2 R119, R119 ;  /* 0x0000007700777308 */ /* 0x000fe20000000800 */
[----:B0-----:R-:W-:-:S07]  /*62e0*/  FADD.FTZ R160, R118, R161 ;  /* 0x000000a176a07221 */ /* 0x001fce0000010000 */
[----:B------:R-:W0:Y:S01]  /*62f0*/  MUFU.EX2 R88, R88 ;  /* 0x0000005800587308 */ /* 0x000e220000000800 */
[----:B-1----:R-:W-:-:S07]  /*6300*/  FADD.FTZ R5, R117, R6 ;  /* 0x0000000675057221 */ /* 0x002fce0000010000 */
[----:B------:R-:W-:Y:S08]  /*6310*/  MUFU.EX2 R90, R90 ;  /* 0x0000005a005a7308 */ /* 0x000ff00000000800 */
[----:B------:R-:W1:Y:S01]  /*6320*/  MUFU.EX2 R89, R89 ;  /* 0x0000005900597308 */ /* 0x000e620000000800 */
[----:B0-----:R-:W-:-:S07]  /*6330*/  FADD.FTZ R6, R88, R5 ;  /* 0x0000000558067221 */ /* 0x001fce0000010000 */
[----:B------:R-:W-:Y:S08]  /*6340*/  MUFU.EX2 R91, R91 ;  /* 0x0000005b005b7308 */ /* 0x000ff00000000800 */
[----:B------:R-:W0:Y:S01]  /*6350*/  MUFU.EX2 R92, R92 ;  /* 0x0000005c005c7308 */ /* 0x000e220000000800 */
[----:B-1----:R-:W-:-:S07]  /*6360*/  FADD.FTZ R5, R89, R6 ;  /* 0x0000000659057221 */ /* 0x002fce0000010000 */
[----:B------:R-:W-:Y:S08]  /*6370*/  MUFU.EX2 R163, R94 ;  /* 0x0000005e00a37308 */ /* 0x000ff00000000800 */
[----:B------:R-:W1:Y:S01]  /*6380*/  MUFU.EX2 R93, R93 ;  /* 0x0000005d005d7308 */ /* 0x000e620000000800 */
[----:B0-----:R-:W-:-:S07]  /*6390*/  FADD.FTZ R6, R92, R5 ;  /* 0x000000055c067221 */ /* 0x001fce0000010000 */
[----:B------:R0:W-:Y:S08]  /*63a0*/  MUFU.EX2 R162, R95 ;  /* 0x0000005f00a27308 */ /* 0x0001f00000000800 */
[----:B------:R-:W2:Y:S01]  /*63b0*/  MUFU.EX2 R96, R96 ;  /* 0x0000006000607308 */ /* 0x000ea20000000800 */
[----:B0-----:R-:W-:-:S01]  /*63c0*/  FADD.FTZ R95, R119, R160 ;  /* 0x000000a0775f7221 */ /* 0x001fc20000010000 */
[----:B-1----:R-:W-:-:S06]  /*63d0*/  FADD.FTZ R5, R93, R6 ;  /* 0x000000065d057221 */ /* 0x002fcc0000010000 */
[----:B------:R0:W1:Y:S08]  /*63e0*/  MUFU.EX2 R94, R98 ;  /* 0x00000062005e7308 */ /* 0x0000700000000800 */
[----:B------:R-:W3:Y:S01]  /*63f0*/  MUFU.EX2 R97, R97 ;  /* 0x0000006100617308 */ /* 0x000ee20000000800 */
[----:B0-----:R-:W-:-:S01]  /*6400*/  FADD.FTZ R98, R90, R95 ;  /* 0x0000005f5a627221 */ /* 0x001fc20000010000 */
[----:B--2---:R-:W-:-:S03]  /*6410*/  FADD.FTZ R6, R96, R5 ;  /* 0x0000000560067221 */ /* 0x004fc60000010000 */
[----:B------:R-:W-:-:S03]  /*6420*/  FADD.FTZ R98, R91, R98 ;  /* 0x000000625b627221 */ /* 0x000fc60000010000 */
[----:B------:R-:W0:Y:S01]  /*6430*/  MUFU.EX2 R164, R99 ;  /* 0x0000006300a47308 */ /* 0x000e220000000800 */
[----:B------:R-:W-:-:S04]  /*6440*/  FADD.FTZ R98, R163, R98 ;  /* 0x00000062a3627221 */ /* 0x000fc80000010000 */
[----:B------:R-:W-:-:S03]  /*6450*/  FADD.FTZ R95, R162, R98 ;  /* 0x00000062a25f7221 */ /* 0x000fc60000010000 */
[----:B------:R-:W2:Y:S01]  /*6460*/  MUFU.EX2 R100, R100 ;  /* 0x0000006400647308 */ /* 0x000ea20000000800 */
[----:B-1----:R-:W-:-:S01]  /*6470*/  FADD.FTZ R95, R94, R95 ;  /* 0x0000005f5e5f7221 */ /* 0x002fc20000010000 */
[----:B---3--:R-:W-:-:S06]  /*6480*/  FADD.FTZ R5, R97, R6 ;  /* 0x0000000661057221 */ /* 0x008fcc0000010000 */
[----:B------:R-:W1:Y:S01]  /*6490*/  MUFU.EX2 R102, R102 ;  /* 0x0000006600667308 */ /* 0x000e620000000800 */
[----:B0-----:R-:W-:-:S07]  /*64a0*/  FADD.FTZ R95, R164, R95 ;  /* 0x0000005fa45f7221 */ /* 0x001fce0000010000 */
[----:B------:R-:W0:Y:S01]  /*64b0*/  MUFU.EX2 R149, R149 ;  /* 0x0000009500957308 */ /* 0x000e220000000800 */
[----:B--2---:R-:W-:-:S07]  /*64c0*/  FADD.FTZ R6, R100, R5 ;  /* 0x0000000564067221 */ /* 0x004fce0000010000 */
[----:B------:R-:W2:Y:S01]  /*64d0*/  MUFU.EX2 R101, R101 ;  /* 0x0000006500657308 */ /* 0x000ea20000000800 */
[----:B-1----:R-:W-:-:S01]  /*64e0*/  FADD.FTZ R95, R102, R95 ;  /* 0x0000005f665f7221 */ /* 0x002fc20000010000 */
[----:B0-----:R-:W-:-:S03]  /*64f0*/  FADD.FTZ R5, R149, R6 ;  /* 0x0000000695057221 */ /* 0x001fc60000010000 */
[----:B--2---:R-:W-:Y:S01]  /*6500*/  FADD.FTZ R6, R101, R95 ;  /* 0x0000005f65067221 */ /* 0x004fe20000010000 */
[----:B------:R-:W-:Y:S06]  /*6510*/  @!P0 BRA `(.L_x_24) ;  /* 0x0000000000048947 */ /* 0x000fec0003800000 */
[----:B------:R-:W-:Y:S01]  /*6520*/  BPT.TRAP 0x1 ;  /* 0x000000040000795c */ /* 0x000fe20000300000 */
.L_x_24:
[----:B------:R-:W-:Y:S01]  /*6530*/  ULEA UR6, UR28, UR41, 0x3 ;  /* 0x000000291c067291 */ /* 0x000fe2000f8e183f */
[----:B------:R-:W-:Y:S01]  /*6540*/  ISETP.LT.AND P1, PT, RZ, UR50, PT ;  /* 0x00000032ff007c0c */ /* 0x000fe2000bf21270 */
[----:B------:R-:W-:Y:S01]  /*6550*/  UIADD3 UR7, UR50, -0x1, URZ ;  /* 0xffffffff32077890 */ /* 0x000fe2000fffe03f */
[----:B------:R-:W-:Y:S01]  /*6560*/  F2FP.SATFINITE.E4M3.F32.PACK_AB_MERGE_C R11, R12, R11, RZ ;  /* 0x0000000b0c0b723e */ /* 0x000fe200048070ff */
[----:B------:R-:W-:Y:S01]  /*6570*/  UIADD3 UR6, UR6, 0x22860, URZ ;  /* 0x0002286006067890 */ /* 0x000fe2000fffe03f */
[----:B------:R-:W-:Y:S01]  /*6580*/  F2FP.SATFINITE.E4M3.F32.PACK_AB_MERGE_C R92, R93, R92, RZ ;  /* 0x0000005c5d5c723e */ /* 0x000fe200048070ff */
[----:B------:R-:W-:Y:S01]  /*6590*/  UMOV UR29, UR45 ;  /* 0x0000002d001d7c82 */ /* 0x000fe20008000000 */
[----:B------:R-:W-:Y:S01]  /*65a0*/  F2FP.SATFINITE.E4M3.F32.PACK_AB_MERGE_C R154, R155, R154, RZ ;  /* 0x0000009a9b9a723e */ /* 0x000fe200048070ff */
[----:B------:R-:W-:Y:S01]  /*65b0*/  UPRMT UR6, UR39, 0x654, UR6 ;  /* 0x0000065427067896 */ /* 0x000fe20008000006 */
[----:B------:R-:W-:Y:S01]  /*65c0*/  F2FP.SATFINITE.E4M3.F32.PACK_AB_MERGE_C R15, R20, R15, RZ ;  /* 0x0000000f140f723e */ /* 0x000fe200048070ff */
[----:B------:R-:W-:Y:S01]  /*65d0*/  UMOV UR50, UR7 ;  /* 0x0000000700327c82 */ /* 0x000fe20008000000 */
[----:B------:R-:W-:Y:S01]  /*65e0*/  F2FP.SATFINITE.E4M3.F32.PACK_AB_MERGE_C R158, R159, R158, RZ ;  /* 0x0000009e9f9e723e */ /* 0x000fe200048070ff */
[----:B------:R-:W-:Y:S01]  /*65f0*/  UMOV UR28, UR44 ;  /* 0x0000002c001c7c82 */ /* 0x000fe20008000000 */
[----:B------:R-:W-:Y:S01]  /*6600*/  F2FP.SATFINITE.E4M3.F32.PACK_AB_MERGE_C R137, R140, R137, RZ ;  /* 0x000000898c89723e */ /* 0x000fe200048070ff */
[----:B------:R-:W-:Y:S01]  /*6610*/  FMUL.FTZ R24, R24, R8 ;  /* 0x0000000818187220 */ /* 0x000fe20000410000 */
[----:B------:R-:W-:Y:S01]  /*6620*/  F2FP.SATFINITE.E4M3.F32.PACK_AB_MERGE_C R142, R143, R142, RZ ;  /* 0x0000008e8f8e723e */ /* 0x000fe200048070ff */
[----:B------:R-:W-:Y:S01]  /*6630*/  FMUL.FTZ R25, R25, R8 ;  /* 0x0000000819197220 */ /* 0x000fe20000410000 */
[----:B------:R-:W-:Y:S01]  /*6640*/  F2FP.SATFINITE.E4M3.F32.PACK_AB_MERGE_C R145, R148, R145, RZ ;  /* 0x000000919491723e */ /* 0x000fe200048070ff */
[----:B------:R-:W-:Y:S01]  /*6650*/  SYNCS.ARRIVE.TRANS64.RED.A1T0 RZ, [UR6], RZ ;  /* 0x000000ffffff79a7 */ /* 0x000fe20008100406 */
[----:B------:R-:W-:Y:S01]  /*6660*/  F2FP.SATFINITE.E4M3.F32.PACK_AB_MERGE_C R150, R151, R150, RZ ;  /* 0x000000969796723e */ /* 0x000fe200048070ff */
[----:B------:R-:W-:Y:S01]  /*6670*/  FMUL.FTZ R28, R28, R8 ;  /* 0x000000081c1c7220 */ /* 0x000fe20000410000 */
        /* <DEDUP_REMOVED lines=15> */
[-C--:B------:R-:W-:Y:S01]  /*6770*/  FMUL.FTZ R44, R44, R8.reuse ;  /* 0x000000082c2c7220 */ /* 0x080fe20000410000 */
[----:B------:R-:W-:Y:S01]  /*6780*/  F2FP.SATFINITE.E4M3.F32.PACK_AB_MERGE_C R12, R162, R163, RZ ;  /* 0x000000a3a20c723e */ /* 0x000fe200048070ff */
[----:B------:R-:W-:Y:S01]  /*6790*/  FMUL.FTZ R45, R45, R8 ;  /* 0x000000082d2d7220 */ /* 0x000fe20000410000 */
[----:B------:R-:W-:Y:S01]  /*67a0*/  F2FP.SATFINITE.E4M3.F32.PACK_AB_MERGE_C R100, R149, R100, RZ ;  /* 0x000000649564723e */ /* 0x000fe200048070ff */
[----:B------:R-:W-:Y:S01]  /*67b0*/  FMUL.FTZ R48, R48, R8 ;  /* 0x0000000830307220 */ /* 0x000fe20000410000 */
[----:B------:R-:W-:Y:S01]  /*67c0*/  F2FP.SATFINITE.E4M3.F32.PACK_AB_MERGE_C R93, R101, R102, RZ ;  /* 0x00000066655d723e */ /* 0x000fe200048070ff */
[-C--:B------:R-:W-:Y:S01]  /*67d0*/  FMUL.FTZ R49, R49, R8.reuse ;  /* 0x0000000831317220 */ /* 0x080fe20000410000 */
        /* <DEDUP_REMOVED lines=17> */
[----:B------:R-:W-:Y:S01]  /*68f0*/  FMUL.FTZ R85, R85, R8 ;  /* 0x0000000855557220 */ /* 0x000fe20000410000 */
        /* <DEDUP_REMOVED lines=32> */
[----:B------:R-:W-:Y:S01]  /*6b00*/  F2FP.SATFINITE.E4M3.F32.PACK_AB_MERGE_C R172, R10, R9, R11 ;  /* 0x000000090aac723e */ /* 0x000fe2000480700b */
[----:B------:R-:W-:Y:S01]  /*6b10*/  IMAD.MOV.U32 R8, RZ, RZ, R3 ;  /* 0x000000ffff087224 */ /* 0x000fe200078e0003 */
[----:B------:R-:W-:Y:S01]  /*6b20*/  F2FP.SATFINITE.E4M3.F32.PACK_AB_MERGE_C R173, R153, R152, R154 ;  /* 0x0000009899ad723e */ /* 0x000fe2000480709a */
[----:B------:R-:W-:Y:S01]  /*6b30*/  IMAD.MOV.U32 R7, RZ, RZ, R4 ;  /* 0x000000ffff077224 */ /* 0x000fe200078e0004 */
[----:B------:R-:W-:-:S02]  /*6b40*/  F2FP.SATFINITE.E4M3.F32.PACK_AB_MERGE_C R174, R14, R13, R15 ;  /* 0x0000000d0eae723e */ /* 0x000fc4000480700f */
[----:B------:R-:W-:Y:S02]  /*6b50*/  F2FP.SATFINITE.E4M3.F32.PACK_AB_MERGE_C R175, R157, R156, R158 ;  /* 0x0000009c9daf723e */ /* 0x000fe4000480709e */
[----:B------:R-:W-:Y:S02]  /*6b60*/  F2FP.SATFINITE.E4M3.F32.PACK_AB_MERGE_C R176, R136, R21, R137 ;  /* 0x0000001588b0723e */ /* 0x000fe40004807089 */
[----:B------:R-:W-:Y:S02]  /*6b70*/  F2FP.SATFINITE.E4M3.F32.PACK_AB_MERGE_C R177, R139, R138, R142 ;  /* 0x0000008a8bb1723e */ /* 0x000fe4000480708e */
[----:B------:R-:W-:Y:S02]  /*6b80*/  F2FP.SATFINITE.E4M3.F32.PACK_AB_MERGE_C R178, R144, R141, R145 ;  /* 0x0000008d90b2723e */ /* 0x000fe40004807091 */
[----:B------:R-:W-:Y:S02]  /*6b90*/  F2FP.SATFINITE.E4M3.F32.PACK_AB_MERGE_C R179, R147, R146, R150 ;  /* 0x0000009293b3723e */ /* 0x000fe40004807096 */
        /* <DEDUP_REMOVED lines=11> */
[----:B------:R-:W-:Y:S01]  /*6c50*/  F2FP.SATFINITE.E4M3.F32.PACK_AB_MERGE_C R191, R164, R94, R93 ;  /* 0x0000005ea4bf723e */ /* 0x000fe2000480705d */
[----:B------:R-:W-:Y:S06]  /*6c60*/  @P1 BRA `(.L_x_25) ;  /* 0xffffffd400d01947 */ /* 0x000fec000383ffff */
.L_x_14:
[----:B------:R-:W-:Y:S06]  /*6c70*/  BAR.ARV 0x8, 0x180 ;  /* 0x0206000000007b1d */ /* 0x000fec0000002000 */
[----:B------:R-:W-:Y:S05]  /*6c80*/  @!P0 BRA `(.L_x_26) ;  /* 0x0000000000048947 */ /* 0x000fea0003800000 */
[----:B------:R-:W-:Y:S01]  /*6c90*/  BPT.TRAP 0x1 ;  /* 0x000000040000795c */ /* 0x000fe20000300000 */
.L_x_26:
[----:B------:R-:W-:Y:S01]  /*6ca0*/  ULEA UR4, UR44, UR41, 0x3 ;  /* 0x000000292c047291 */ /* 0x000fe2000f8e183f */
[----:B------:R-:W-:-:S05]  /*6cb0*/  IMAD.U32 R0, RZ, RZ, UR45 ;  /* 0x0000002dff007e24 */ /* 0x000fca000f8e00ff */
[----:B------:R-:W-:-:S04]  /*6cc0*/  SHF.L.U32 R0, R0, 0x1f, RZ ;  /* 0x0000001f00007819 */ /* 0x000fc800000006ff */
[----:B------:R0:W1:Y:S01]  /*6cd0*/  SYNCS.PHASECHK.TRANS64.TRYWAIT P1, [UR4+0x22850], R0 ;  /* 0x02285000ff0075a7 */ /* 0x0000620008020144 */
[----:B------:R-:W-:Y:S05]  /*6ce0*/  @!P0 BRA `(.L_x_27) ;  /* 0x0000000000048947 */ /* 0x000fea0003800000 */
[----:B------:R-:W-:Y:S01]  /*6cf0*/  BPT.TRAP 0x1 ;  /* 0x000000040000795c */ /* 0x000fe20000300000 */
.L_x_27:
[----:B-1----:R-:W-:Y:S05]  /*6d00*/  @P1 BRA `(.L_x_28) ;  /* 0x0000000000081947 */ /* 0x002fea0003800000 */
[----:B------:R-:W1:Y:S02]  /*6d10*/  SYNCS.PHASECHK.TRANS64.TRYWAIT P1, [UR4+0x22850], R0 ;  /* 0x02285000ff0075a7 */ /* 0x000e640008020144 */
[----:B-1----:R-:W-:Y:S05]  /*6d20*/  @!P1 BRA `(.L_x_29) ;  /* 0x0000007800449947 */ /* 0x002fea0003800000 */
.L_x_28:
[----:B------:R-:W-:Y:S01]  /*6d30*/  UIADD3 UR5, UR41, 0x400, URZ ;  /* 0x0000040029057890 */ /* 0x000fe2000fffe03f */
[----:B------:R-:W-:Y:S01]  /*6d40*/  WARPGROUP.ARRIVE ;  /* 0x00000000000079c5 */ /* 0x000fe20000000000 */
[----:B------:R-:W-:Y:S01]  /*6d50*/  UMOV UR7, 0xc0000010 ;  /* 0xc000001000077882 */ /* 0x000fe20000000000 */
[----:B-1----:R-:W-:Y:S01]  /*6d60*/  IMAD.MOV.U32 R7, RZ, RZ, 0x3f800000 ;  /* 0x3f800000ff077424 */ /* 0x002fe200078e00ff */
        /* <DEDUP_REMOVED lines=11> */
[----:B------:R-:W-:Y:S02]  /*6e20*/  ULDC.64 UR6, c[0x0][0x9a0] ;  /* 0x0002680000067ab9 */ /* 0x000fe40000000a00 */
[----:B------:R-:W-:-:S04]  /*6e30*/  UISETP.NE.U32.AND UP0, UPT, UR6, URZ, UPT ;  /* 0x0000003f0600728c */ /* 0x000fc8000bf05070 */
[----:B------:R-:W-:-:S06]  /*6e40*/  UISETP.NE.AND.EX UP0, UPT, UR7, URZ, UPT, UP0 ;  /* 0x0000003f0700728c */ /* 0x000fcc000bf05300 */
[----:B------:R-:W-:-:S05]  /*6e50*/  PLOP3.LUT P1, PT, PT, PT, UP0, 0x80, 0x0 ;  /* 0x000000000000781c */ /* 0x000fca0003f2f008 */
[----:B------:R-:W-:Y:S01]  /*6e60*/  @UP0 USHF.R.S32.HI UR10, URZ, 0x1f, UR38 ;  /* 0x0000001f3f0a0899 */ /* 0x000fe20008011426 */
[----:B------:R-:W-:Y:S01]  /*6e70*/  @UP0 ULDC.64 UR12, c[0x0][0x9c8] ;  /* 0x00027200000c0ab9 */ /* 0x000fe20000000a00 */
[----:B------:R-:W-:Y:S02]  /*6e80*/  @UP0 UIADD3 UR8, -UR38, URZ, URZ ;  /* 0x0000003f26080290 */ /* 0x000fe4000fffe13f */
[----:B------:R-:W-:Y:S01]  /*6e90*/  @UP0 UIMAD UR10, UR10, UR12, URZ ;  /* 0x0000000c0a0a02a4 */ /* 0x000fe2000f8e023f */
[----:B------:R-:W-:Y:S02]  /*6ea0*/  @UP0 ULDC UR9, c[0x0][0xc44] ;  /* 0x0003110000090ab9 */ /* 0x000fe40000000800 */
[----:B------:R-:W-:Y:S02]  /*6eb0*/  @UP0 UIMAD UR11, UR9, UR8, UR37 ;  /* 0x00000008090b02a4 */ /* 0x000fe4000f8e0225 */
[----:B------:R-:W-:Y:S02]  /*6ec0*/  @UP0 UIMAD.WIDE.U32 UR8, UR38, UR12, URZ ;  /* 0x0000000c260802a5 */ /* 0x000fe4000f8e003f */
[----:B------:R-:W-:-:S02]  /*6ed0*/  @UP0 UIMAD UR10, UR38, UR13, UR10 ;  /* 0x0000000d260a02a4 */ /* 0x000fc4000f8e020a */
[----:B------:R-:W-:Y:S02]  /*6ee0*/  @UP0 USHF.R.S32.HI UR14, URZ, 0x1f, UR11 ;  /* 0x0000001f3f0e0899 */ /* 0x000fe4000801140b */
[----:B------:R-:W-:Y:S01]  /*6ef0*/  @UP0 UIADD3 UR9, UR9, UR10, URZ ;  /* 0x0000000a09090290 */ /* 0x000fe2000fffe03f */
[----:B------:R-:W-:Y:S02]  /*6f00*/  @UP0 ULDC.64 UR12, c[0x0][0x9d0] ;  /* 0x00027400000c0ab9 */ /* 0x000fe40000000a00 */
[----:B------:R-:W-:Y:S02]  /*6f10*/  @UP0 UIMAD UR10, UR14, UR12, URZ ;  /* 0x0000000c0e0a02a4 */ /* 0x000fe4000f8e023f */
[----:B------:R-:W-:Y:S02]  /*6f20*/  @UP0 UIMAD.WIDE.U32 UR8, UR11, UR12, UR8 ;  /* 0x0000000c0b0802a5 */ /* 0x000fe4000f8e0008 */
[----:B------:R-:W-:Y:S02]  /*6f30*/  @UP0 UIMAD UR10, UR11, UR13, UR10 ;  /* 0x0000000d0b0a02a4 */ /* 0x000fe4000f8e020a */
[----:B------:R-:W-:-:S02]  /*6f40*/  @UP0 ULEA UR6, UP1, UR8, UR6, 0x2 ;  /* 0x0000000608060291 */ /* 0x000fc4000f82103f */
[----:B------:R-:W-:-:S04]  /*6f50*/  @UP0 UIADD3 UR9, UR9, UR10, URZ ;  /* 0x0000000a09090290 */ /* 0x000fc8000fffe03f */
[----:B------:R-:W-:Y:S01]  /*6f60*/  IMAD.U32 R8, RZ, RZ, UR6 ;  /* 0x00000006ff087e24 */ /* 0x000fe2000f8e00ff */
[----:B------:R-:W-:Y:S02]  /*6f70*/  @UP0 ULEA.HI.X UR7, UR8, UR7, UR9, 0x2, UP1 ;  /* 0x0000000708070291 */ /* 0x000fe400088f1409 */
[----:B------:R-:W-:-:S04]  /*6f80*/  UIADD3 UR6, UR5, 0x200, URZ ;  /* 0x0000020005067890 */ /* 0x000fc8000fffe03f */
[----:B------:R-:W-:Y:S01]  /*6f90*/  IMAD.U32 R9, RZ, RZ, UR7 ;  /* 0x00000007ff097e24 */ /* 0x000fe2000f8e00ff */
[----:B------:R-:W-:-:S04]  /*6fa0*/  UMOV UR7, 0xc0000010 ;  /* 0xc000001000077882 */ /* 0x000fc80000000000 */
[----:B------:R1:W2:Y:S01]  /*6fb0*/  @P1 LDG.E R7, desc[UR48][R8.64] ;  /* 0x0000003008071981 */ /* 0x0002a2000c1e1900 */
[----:B------:R-:W-:Y:S02]  /*6fc0*/  WARPGROUP.DEPBAR.LE gsb0, 0x0 ;  /* 0x00008000000079c5 */ /* 0x000fe40000010000 */
[----:B------:R-:W-:-:S06]  /*6fd0*/  WARPGROUP.ARRIVE ;  /* 0x00000000000079c5 */ /* 0x000fcc0000000000 */
[----:B------:R-:W-:Y:S01]  /*6fe0*/  QGMMA.64x128x32.F32.E4M3.E4M3 R24, R180, gdesc[UR4], R24, gsb0 ;  /* 0x01e00004b4187df3 */ /* 0x000fe20008000818 */
[----:B------:R-:W-:Y:S01]  /*6ff0*/  UIADD3 UR6, UR5, 0x300, URZ ;  /* 0x0000030005067890 */ /* 0x000fe2000fffe03f */
[----:B------:R-:W-:Y:S01]  /*7000*/  UMOV UR7, 0xc0000010 ;  /* 0xc000001000077882 */ /* 0x000fe20000000000 */
[----:B0-----:R-:W0:Y:S04]  /*7010*/  SHFL.BFLY PT, R0, R5, 0x2, 0x1f ;  /* 0x0c401f0005007f89 */ /* 0x001e2800000e0000 */
[----:B------:R-:W3:Y:S01]  /*7020*/  SHFL.BFLY PT, R11, R6, 0x2, 0x1f ;  /* 0x0c401f00060b7f89 */ /* 0x000ee200000e0000 */
[----:B------:R-:W-:Y:S02]  /*7030*/  WARPGROUP.DEPBAR.LE gsb0, 0x0 ;  /* 0x00008000000079c5 */ /* 0x000fe40000010000 */
[----:B------:R-:W-:-:S06]  /*7040*/  WARPGROUP.ARRIVE ;  /* 0x00000000000079c5 */ /* 0x000fcc0000000000 */
[----:B------:R-:W-:Y:S01]  /*7050*/  QGMMA.64x128x32.F32.E4M3.E4M3 R24, R184, gdesc[UR4], R24, gsb0 ;  /* 0x01e00004b8187df3 */ /* 0x000fe20008000818 */
[----:B------:R-:W-:Y:S01]  /*7060*/  UIADD3 UR6, UR5, 0x400, URZ ;  /* 0x0000040005067890 */ /* 0x000fe2000fffe03f */
[----:B------:R-:W-:Y:S01]  /*7070*/  UMOV UR7, 0xc0000010 ;  /* 0xc000001000077882 */ /* 0x000fe20000000000 */
[----:B0-----:R-:W-:-:S01]  /*7080*/  FADD.FTZ R0, R0, R5 ;  /* 0x0000000500007221 */ /* 0x001fc20000010000 */
[----:B---3--:R-:W-:-:S04]  /*7090*/  FADD.FTZ R11, R11, R6 ;  /* 0x000000060b0b7221 */ /* 0x008fc80000010000 */
[----:B-1----:R-:W0:Y:S04]  /*70a0*/  SHFL.BFLY PT, R9, R0, 0x1, 0x1f ;  /* 0x0c201f0000097f89 */ /* 0x002e2800000e0000 */
[----:B------:R-:W1:Y:S01]  /*70b0*/  SHFL.BFLY PT, R8, R11, 0x1, 0x1f ;  /* 0x0c201f000b087f89 */ /* 0x000e6200000e0000 */
[----:B------:R-:W-:Y:S02]  /*70c0*/  IMAD.MOV.U32 R6, RZ, RZ, RZ ;  /* 0x000000ffff067224 */ /* 0x000fe400078e00ff */
[----:B0-----:R-:W-:Y:S01]  /*70d0*/  FADD.FTZ R9, R0, R9 ;  /* 0x0000000900097221 */ /* 0x001fe20000010000 */
[----:B-1----:R-:W-:-:S04]  /*70e0*/  FADD.FTZ R13, R11, R8 ;  /* 0x000000080b0d7221 */ /* 0x002fc80000010000 */
[C---:B------:R-:W-:Y:S01]  /*70f0*/  FSETP.NE.FTZ.AND P1, PT, R9.reuse, RZ, PT ;  /* 0x000000ff0900720b */ /* 0x040fe20003f35000 */
[----:B------:R-:W-:Y:S01]  /*7100*/  FMUL.FTZ R12, R9, 0.00390625 ;  /* 0x3b800000090c7820 */ /* 0x000fe20000410000 */
[----:B------:R-:W-:-:S04]  /*7110*/  FMUL.FTZ R14, R13, 0.00390625 ;  /* 0x3b8000000d0e7820 */ /* 0x000fc80000410000 */
[----:B------:R-:W-:Y:S02]  /*7120*/  FSETP.NE.FTZ.AND P2, PT, R12, RZ, PT ;  /* 0x000000ff0c00720b */ /* 0x000fe40003f55000 */
[----:B------:R-:W-:-:S05]  /*7130*/  FSETP.NE.FTZ.AND P3, PT, R14, RZ, PT ;  /* 0x000000ff0e00720b */ /* 0x000fca0003f75000 */
[----:B------:R-:W-:Y:S01]  /*7140*/  @P1 MUFU.RCP R6, R9 ;  /* 0x0000000900061308 */ /* 0x000fe20000001000 */
[----:B------:R-:W-:Y:S01]  /*7150*/  FSETP.NE.FTZ.AND P1, PT, R13, RZ, PT ;  /* 0x000000ff0d00720b */ /* 0x000fe20003f35000 */
[----:B------:R-:W-:Y:S01]  /*7160*/  IMAD.MOV.U32 R10, RZ, RZ, RZ ;  /* 0x000000ffff0a7224 */ /* 0x000fe200078e00ff */
[----:B------:R-:W-:Y:S02]  /*7170*/  WARPGROUP.DEPBAR.LE gsb0, 0x0 ;  /* 0x00008000000079c5 */ /* 0x000fe40000010000 */
[----:B------:R-:W-:-:S06]  /*7180*/  WARPGROUP.ARRIVE ;  /* 0x00000000000079c5 */ /* 0x000fcc0000000000 */
[----:B------:R-:W-:Y:S01]  /*7190*/  QGMMA.64x128x32.F32.E4M3.E4M3 R24, R188, gdesc[UR4], R24, gsb0 ;  /* 0x01e00004bc187df3 */ /* 0x000fe20008000818 */
[----:B------:R-:W0:Y:S08]  /*71a0*/  @P2 MUFU.LG2 R8, R12 ;  /* 0x0000000c00082308 */ /* 0x000e300000000c00 */
[----:B------:R-:W1:Y:S08]  /*71b0*/  @P3 MUFU.LG2 R11, R14 ;  /* 0x0000000e000b3308 */ /* 0x000e700000000c00 */
[----:B------:R2:W3:Y:S01]  /*71c0*/  @P1 MUFU.RCP R10, R13 ;  /* 0x0000000d000a1308 */ /* 0x0004e20000001000 */
[----:B------:R-:W-:-:S02]  /*71d0*/  IMAD.U32 R15, RZ, RZ, UR42 ;  /* 0x0000002aff0f7e24 */ /* 0x000fc4000f8e00ff */
[----:B------:R-:W-:Y:S02]  /*71e0*/  IMAD.U32 R20, RZ, RZ, UR42 ;  /* 0x0000002aff147e24 */ /* 0x000fe4000f8e00ff */
[----:B0-----:R-:W-:Y:S01]  /*71f0*/  @P2 FMUL.FTZ R8, R8, 0.69314718246459960938 ;  /* 0x3f31721808082820 */ /* 0x001fe20000410000 */
[----:B------:R-:W-:Y:S01]  /*7200*/  @P2 FMUL.FTZ R9, R15, 0.69314718246459960938 ;  /* 0x3f3172180f092820 */ /* 0x000fe20000410000 */
[----:B------:R-:W-:Y:S01]  /*7210*/  @P3 FMUL.FTZ R15, R20, 0.69314718246459960938 ;  /* 0x3f317218140f3820 */ /* 0x000fe20000410000 */
[----:B-1----:R-:W-:Y:S01]  /*7220*/  @P3 FMUL.FTZ R12, R11, 0.69314718246459960938 ;  /* 0x3f3172180b0c3820 */ /* 0x002fe20000410000 */
[----:B------:R-:W-:Y:S01]  /*7230*/  MOV R5, 0xff800000 ;  /* 0xff80000000057802 */ /* 0x000fe20000000f00 */
[----:B------:R-:W-:Y:S02]  /*7240*/  IMAD.MOV.U32 R0, RZ, RZ, -0x800000 ;  /* 0xff800000ff007424 */ /* 0x000fe400078e00ff */
[----:B------:R-:W-:-:S01]  /*7250*/  @P2 FFMA.FTZ R5, R9, R4, R8 ;  /* 0x0000000409052223 */ /* 0x000fc20000010008 */
[----:B------:R-:W-:Y:S01]  /*7260*/  @P3 FFMA.FTZ R0, R15, R3, R12 ;  /* 0x000000030f003223 */ /* 0x000fe2000001000c */
[-C--:B--2---:R-:W-:Y:S01]  /*7270*/  FMUL.FTZ R13, R6, R7.reuse ;  /* 0x00000007060d7220 */ /* 0x084fe20000410000 */
[----:B---3--:R-:W-:Y:S01]  /*7280*/  FMUL.FTZ R88, R10, R7 ;  /* 0x000000070a587220 */ /* 0x008fe20000410000 */
[----:B------:R-:W-:-:S02]  /*7290*/  WARPGROUP.DEPBAR.LE gsb0, 0x0 ;  /* 0x00008000000079c5 */ /* 0x000fc40000010000 */
[----:B------:R-:W-:Y:S05]  /*72a0*/  @!P0 BRA `(.L_x_30) ;  /* 0x0000000000048947 */ /* 0x000fea0003800000 */
[----:B------:R-:W-:Y:S01]  /*72b0*/  BPT.TRAP 0x1 ;  /* 0x000000040000795c */ /* 0x000fe20000300000 */
.L_x_30:
[----:B------:R-:W0:Y:S01]  /*72c0*/  S2R R89, SR_TID.X ;  /* 0x0000000000597919 */ /* 0x000e220000002100 */
[----:B------:R-:W-:Y:S01]  /*72d0*/  ULDC.64 UR6, c[0x4][0x38] ;  /* 0x01000e0000067ab9 */ /* 0x000fe20000000a00 */
[----:B------:R-:W1:Y:S01]  /*72e0*/  S2UR UR5, SR_SWINHI ;  /* 0x00000000000579c3 */ /* 0x000e620000002f00 */
        /* <DEDUP_REMOVED lines=10> */
[----:B------:R-:W-:Y:S01]  /*7390*/  FMUL.FTZ R83, R83, R88 ;  /* 0x0000005853537220 */ /* 0x000fe20000410000 */
[----:B------:R-:W-:Y:S01]  /*73a0*/  ULDC.64 UR8, c[0x0][0xb90] ;  /* 0x0002e40000087ab9 */ /* 0x000fe20000000a00 */
[----:B------:R-:W-:Y:S01]  /*73b0*/  USHF.R.S32.HI UR14, URZ, 0x1f, UR38 ;  /* 0x0000001f3f0e7899 */ /* 0x000fe20008011426 */
[----:B------:R-:W-:Y:S01]  /*73c0*/  ULDC.64 UR10, c[0x0][0xb98] ;  /* 0x0002e600000a7ab9 */ /* 0x000fe20000000a00 */
[----:B0-----:R-:W-:-:S05]  /*73d0*/  IMAD.SHL.U32 R3, R89, 0x4, RZ ;  /* 0x0000000459037824 */ /* 0x001fca00078e00ff */
[----:B------:R-:W-:-:S04]  /*73e0*/  LOP3.LUT R3, R3, 0xc, RZ, 0xc0, !PT ;  /* 0x0000000c03037812 */ /* 0x000fc800078ec0ff */
[----:B------:R-:W-:-:S05]  /*73f0*/  IADD3 R6, P0, R3, UR6, RZ ;  /* 0x0000000603067c10 */ /* 0x000fca000ff1e0ff */
[----:B------:R-:W-:-:S05]  /*7400*/  IMAD.X R7, RZ, RZ, UR7, P0 ;  /* 0x00000007ff077e24 */ /* 0x000fca00080e06ff */
[----:B------:R0:W2:Y:S01]  /*7410*/  LDG.E.CONSTANT R3, desc[UR48][R6.64] ;  /* 0x0000003006037981 */ /* 0x0000a2000c1e9900 */
        /* <DEDUP_REMOVED lines=25> */
[-C--:B0-----:R-:W-:Y:S01]  /*75b0*/  FMUL.FTZ R6, R30, R88.reuse ;  /* 0x000000581e067220 */ /* 0x081fe20000410000 */
[-C--:B------:R-:W-:Y:S01]  /*75c0*/  FMUL.FTZ R7, R26, R88.reuse ;  /* 0x000000581a077220 */ /* 0x080fe20000410000 */
[-C--:B------:R-:W-:Y:S01]  /*75d0*/  FMUL.FTZ R13, R27, R88.reuse ;  /* 0x000000581b0d7220 */ /* 0x080fe20000410000 */
[-C--:B------:R-:W-:Y:S01]  /*75e0*/  FMUL.FTZ R24, R39, R88.reuse ;  /* 0x0000005827187220 */ /* 0x080fe20000410000 */
[-C--:B------:R-:W-:Y:S01]  /*75f0*/  FMUL.FTZ R27, R35, R88.reuse ;  /* 0x00000058231b7220 */ /* 0x080fe20000410000 */
[-C--:B------:R-:W-:Y:S01]  /*7600*/  FMUL.FTZ R26, R46, R88.reuse ;  /* 0x000000582e1a7220 */ /* 0x080fe20000410000 */
[-C--:B------:R-:W-:Y:S01]  /*7610*/  FMUL.FTZ R31, R42, R88.reuse ;  /* 0x000000582a1f7220 */ /* 0x080fe20000410000 */
[----:B------:R-:W-:Y:S01]  /*7620*/  F2FP.BF16.F32.PACK_AB R11, R8, R11 ;  /* 0x0000000b080b723e */ /* 0x000fe200000010ff */
[-C--:B------:R-:W-:Y:S01]  /*7630*/  FMUL.FTZ R35, R43, R88.reuse ;  /* 0x000000582b237220 */ /* 0x080fe20000410000 */
[----:B------:R-:W-:Y:S01]  /*7640*/  LOP3.LUT P0, R8, R89, 0x3, RZ, 0xc0, !PT ;  /* 0x0000000359087812 */ /* 0x000fe2000780c0ff */
[----:B------:R-:W-:Y:S01]  /*7650*/  UMOV UR6, UR41 ;  /* 0x0000002900067c82 */ /* 0x000fe20008000000 */
[----:B-1----:R-:W-:Y:S01]  /*7660*/  UMOV UR7, UR5 ;  /* 0x0000000500077c82 */ /* 0x002fe20008000000 */
[----:B------:R-:W-:Y:S01]  /*7670*/  F2FP.BF16.F32.PACK_AB R6, R6, R7 ;  /* 0x000000070606723e */ /* 0x000fe200000010ff */
[-C--:B------:R-:W-:Y:S01]  /*7680*/  FMUL.FTZ R43, R51, R88.reuse ;  /* 0x00000058332b7220 */ /* 0x080fe20000410000 */
        /* <DEDUP_REMOVED lines=8> */
[----:B------:R-:W-:Y:S01]  /*7710*/  ISETP.EQ.OR P0, PT, R8, 0x3, !P0 ;  /* 0x000000030800780c */ /* 0x000fe20004702670 */
[----:B------:R-:W-:Y:S01]  /*7720*/  FMUL.FTZ R51, R59, R88 ;  /* 0x000000583b337220 */ /* 0x000fe20000410000 */
[----:B------:R-:W-:-:S02]  /*7730*/  IMAD.U32 R26, RZ, RZ, UR6 ;  /* 0x00000006ff1a7e24 */ /* 0x000fc4000f8e00ff */
[-C--:B------:R-:W-:Y:S01]  /*7740*/  FMUL.FTZ R42, R62, R88.reuse ;  /* 0x000000583e2a7220 */ /* 0x080fe20000410000 */
[----:B------:R-:W-:Y:S02]  /*7750*/  IMAD.U32 R27, RZ, RZ, UR7 ;  /* 0x00000007ff1b7e24 */ /* 0x000fe4000f8e00ff */
        /* <DEDUP_REMOVED lines=13> */
[----:B------:R-:W-:Y:S01]  /*7830*/  SEL R82, R6, R13, P0 ;  /* 0x0000000d06527207 */ /* 0x000fe20000000000 */
[----:B------:R-:W0:Y:S01]  /*7840*/  LDC R81, c[0x0][0xc38] ;  /* 0x00030e00ff517b82 */ /* 0x000e220000000800 */
[----:B------:R-:W-:Y:S01]  /*7850*/  SEL R84, R13, R6, P0 ;  /* 0x000000060d547207 */ /* 0x000fe20000000000 */
[----:B------:R-:W-:Y:S01]  /*7860*/  UIADD3 UR5, -UR38, URZ, URZ ;  /* 0x0000003f26057290 */ /* 0x000fe2000fffe13f */
[----:B------:R-:W-:Y:S01]  /*7870*/  SEL R86, R14, R7, P0 ;  /* 0x000000070e567207 */ /* 0x000fe20000000000 */
[----:B------:R-:W-:Y:S01]  /*7880*/  ULDC UR6, c[0x0][0xc44] ;  /* 0x0003110000067ab9 */ /* 0x000fe20000000800 */
[----:B------:R-:W-:Y:S01]  /*7890*/  SEL R88, R7, R14, P0 ;  /* 0x0000000e07587207 */ /* 0x000fe20000000000 */
[----:B------:R-:W-:Y:S01]  /*78a0*/  IMAD.WIDE R6, R170, 0x2, R26 ;  /* 0x00000002aa067825 */ /* 0x000fe200078e021a */
[----:B------:R-:W-:Y:S01]  /*78b0*/  F2FP.BF16.F32.PACK_AB R4, R4, R9 ;  /* 0x000000090404723e */ /* 0x000fe200000010ff */
[----:B------:R-:W-:Y:S01]  /*78c0*/  UIMAD UR13, UR6, UR5, UR37 ;  /* 0x00000005060d72a4 */ /* 0x000fe2000f8e0225 */
[----:B------:R-:W-:Y:S01]  /*78d0*/  F2FP.BF16.F32.PACK_AB R30, R30, R35 ;  /* 0x000000231e1e723e */ /* 0x000fe200000010ff */
[----:B------:R-:W-:Y:S01]  /*78e0*/  IMAD R9, R18, 0x40, R2 ;  /* 0x0000004012097824 */ /* 0x000fe200078e0202 */
[----:B------:R-:W-:Y:S01]  /*78f0*/  F2FP.BF16.F32.PACK_AB R34, R34, R39 ;  /* 0x000000272222723e */ /* 0x000fe200000010ff */
[----:B------:R-:W-:Y:S01]  /*7900*/  USHF.R.S32.HI UR12, URZ, 0x1f, UR13 ;  /* 0x0000001f3f0c7899 */ /* 0x000fe2000801140d */
[----:B------:R-:W-:Y:S01]  /*7910*/  F2FP.BF16.F32.PACK_AB R43, R38, R43 ;  /* 0x0000002b262b723e */ /* 0x000fe200000010ff */
[----:B------:R-:W-:Y:S01]  /*7920*/  IMAD.WIDE R26, R9, 0x2, R26 ;  /* 0x00000002091a7825 */ /* 0x000fe200078e021a */
[----:B------:R-:W-:Y:S01]  /*7930*/  IADD3 R35, P6, R6, 0x4060, RZ ;  /* 0x0000406006237810 */ /* 0x000fe20007fde0ff */
[----:B------:R-:W-:Y:S01]  /*7940*/  UIADD3 UR4, UR4, 0x22860, URZ ;  /* 0x0002286004047890 */ /* 0x000fe2000fffe03f */
[----:B------:R-:W-:Y:S01]  /*7950*/  SEL R94, R34, R43, P0 ;  /* 0x0000002b225e7207 */ /* 0x000fe20000000000 */
[----:B------:R-:W-:Y:S01]  /*7960*/  UIMAD UR5, UR12, UR8, URZ ;  /* 0x000000080c0572a4 */ /* 0x000fe2000f8e023f */
[----:B------:R-:W-:Y:S01]  /*7970*/  SEL R96, R43, R34, P0 ;  /* 0x000000222b607207 */ /* 0x000fe20000000000 */
[----:B------:R-:W-:Y:S01]  /*7980*/  UPRMT UR4, UR39, 0x654, UR4 ;  /* 0x0000065427047896 */ /* 0x000fe20008000004 */
[----:B------:R-:W-:Y:S01]  /*7990*/  LOP3.LUT R34, R35, 0x380, RZ, 0xc0, !PT ;  /* 0x0000038023227812 */ /* 0x000fe200078ec0ff */
[----:B------:R-:W-:Y:S01]  /*79a0*/  UIMAD.WIDE.U32 UR6, UR13, UR8, URZ ;  /* 0x000000080d0672a5 */ /* 0x000fe2000f8e003f */
[----:B------:R-:W-:Y:S01]  /*79b0*/  IADD3 R9, P2, R6, 0x20, RZ ;  /* 0x0000002006097810 */ /* 0x000fe20007f5e0ff */
[----:B------:R-:W-:Y:S01]  /*79c0*/  UIMAD UR5, UR13, UR9, UR5 ;  /* 0x000000090d0572a4 */ /* 0x000fe2000f8e0205 */
[----:B------:R-:W-:Y:S01]  /*79d0*/  F2FP.BF16.F32.PACK_AB R49, R48, R49 ;  /* 0x000000313031723e */ /* 0x000fe200000010ff */
[----:B------:R-:W-:Y:S01]  /*79e0*/  UIMAD UR8, UR14, UR10, URZ ;  /* 0x0000000a0e0872a4 */ /* 0x000fe2000f8e023f */
[----:B------:R-:W-:Y:S01]  /*79f0*/  F2FP.BF16.F32.PACK_AB R51, R46, R51 ;  /* 0x000000332e33723e */ /* 0x000fe200000010ff */
[----:B------:R-:W-:Y:S01]  /*7a00*/  UIADD3 UR7, UR7, UR5, URZ ;  /* 0x0000000507077290 */ /* 0x000fe2000fffe03f */
[----:B------:R-:W-:Y:S01]  /*7a10*/  SEL R46, R4, R11, P0 ;  /* 0x0000000b042e7207 */ /* 0x000fe20000000000 */
[----:B------:R-:W-:Y:S01]  /*7a20*/  SYNCS.ARRIVE.TRANS64.RED.A1T0 RZ, [UR4], RZ ;  /* 0x000000ffffff79a7 */ /* 0x000fe20008100404 */
[----:B------:R-:W-:Y:S01]  /*7a30*/  SEL R48, R11, R4, P0 ;  /* 0x000000040b307207 */ /* 0x000fe20000000000 */
[----:B------:R-:W-:Y:S01]  /*7a40*/  UIMAD UR8, UR38, UR11, UR8 ;  /* 0x0000000b260872a4 */ /* 0x000fe2000f8e0208 */
[----:B------:R-:W-:Y:S01]  /*7a50*/  SHF.R.U64 R34, R34, 0x3, RZ ;  /* 0x0000000322227819 */ /* 0x000fe200000012ff */
[----:B------:R-:W-:Y:S01]  /*7a60*/  UIMAD.WIDE.U32 UR6, UR38, UR10, UR6 ;  /* 0x0000000a260672a5 */ /* 0x000fe2000f8e0006 */
[----:B------:R-:W-:Y:S01]  /*7a70*/  LOP3.LUT R4, R9, 0x380, RZ, 0xc0, !PT ;  /* 0x0000038009047812 */ /* 0x000fe200078ec0ff */
[----:B------:R-:W-:Y:S01]  /*7a80*/  ULDC.64 UR4, c[0x0][0xb50] ;  /* 0x0002d40000047ab9 */ /* 0x000fe20000000a00 */
[----:B------:R-:W-:Y:S01]  /*7a90*/  LOP3.LUT R34, R34, R35, RZ, 0x3c, !PT ;  /* 0x0000002322227212 */ /* 0x000fe200078e3cff */
[----:B------:R-:W-:Y:S01]  /*7aa0*/  IMAD.X R35, RZ, RZ, R7, P6 ;  /* 0x000000ffff237224 */ /* 0x000fe200030e0607 */
[----:B------:R-:W-:-:S02]  /*7ab0*/  SHF.R.U64 R4, R4, 0x3, RZ ;  /* 0x0000000304047819 */ /* 0x000fc400000012ff */
[----:B------:R-:W-:Y:S02]  /*7ac0*/  IADD3 R11, P6, R6, 0x40, RZ ;  /* 0x00000040060b7810 */ /* 0x000fe40007fde0ff */
[----:B------:R-:W-:Y:S02]  /*7ad0*/  F2FP.BF16.F32.PACK_AB R33, R32, R33 ;  /* 0x000000212021723e */ /* 0x000fe400000010ff */
[----:B------:R-:W-:Y:S02]  /*7ae0*/  LOP3.LUT R32, R4, R9, RZ, 0x3c, !PT ;  /* 0x0000000904207212 */ /* 0x000fe400078e3cff */
[----:B------:R-:W-:Y:S02]  /*7af0*/  LOP3.LUT R4, R11, 0x380, RZ, 0xc0, !PT ;  /* 0x000003800b047812 */ /* 0x000fe400078ec0ff */
[----:B------:R-:W-:Y:S01]  /*7b00*/  F2FP.BF16.F32.PACK_AB R28, R28, R29 ;  /* 0x0000001d1c1c723e */ /* 0x000fe200000010ff */
[----:B------:R-:W-:Y:S01]  /*7b10*/  IMAD.X R29, RZ, RZ, R7, P6 ;  /* 0x000000ffff1d7224 */ /* 0x000fe200030e0607 */
[----:B------:R-:W-:-:S02]  /*7b20*/  SHF.R.U64 R4, R4, 0x3, RZ ;  /* 0x0000000304047819 */ /* 0x000fc400000012ff */
[----:B------:R-:W-:Y:S02]  /*7b30*/  F2FP.BF16.F32.PACK_AB R65, R64, R65 ;  /* 0x000000414041723e */ /* 0x000fe400000010ff */
[----:B------:R-:W-:Y:S02]  /*7b40*/  F2FP.BF16.F32.PACK_AB R67, R62, R67 ;  /* 0x000000433e43723e */ /* 0x000fe400000010ff */
[----:B------:R-:W-:Y:S02]  /*7b50*/  IADD3 R21, P5, R6, 0x4040, RZ ;  /* 0x0000404006157810 */ /* 0x000fe40007fbe0ff */
[----:B------:R-:W-:Y:S02]  /*7b60*/  SEL R62, R28, R33, P0 ;  /* 0x000000211c3e7207 */ /* 0x000fe40000000000 */
[----:B------:R-:W-:Y:S01]  /*7b70*/  SEL R64, R33, R28, P0 ;  /* 0x0000001c21407207 */ /* 0x000fe20000000000 */
[----:B------:R-:W-:Y:S01]  /*7b80*/  IMAD.X R33, RZ, RZ, R7, P2 ;  /* 0x000000ffff217224 */ /* 0x000fe200010e0607 */
[----:B------:R-:W-:-:S02]  /*7b90*/  LOP3.LUT R28, R4, R11, RZ, 0x3c, !PT ;  /* 0x0000000b041c7212 */ /* 0x000fc400078e3cff */
[----:B------:R-:W1:Y:S01]  /*7ba0*/  LDC R4, c[0x0][0xbe8] ;  /* 0x0002fa00ff047b82 */ /* 0x000e620000000800 */
[----:B------:R-:W-:Y:S02]  /*7bb0*/  LOP3.LUT R10, R21, 0x380, RZ, 0xc0, !PT ;  /* 0x00000380150a7812 */ /* 0x000fe400078ec0ff */
[----:B------:R-:W-:Y:S01]  /*7bc0*/  F2FP.BF16.F32.PACK_AB R36, R36, R37 ;  /* 0x000000252424723e */ /* 0x000fe200000010ff */
[----:B------:R-:W-:Y:S01]  /*7bd0*/  IMAD.X R37, RZ, RZ, R7, P5 ;  /* 0x000000ffff257224 */ /* 0x000fe200028e0607 */
[----:B------:R-:W-:Y:S02]  /*7be0*/  F2FP.BF16.F32.PACK_AB R41, R40, R41 ;  /* 0x000000292829723e */ /* 0x000fe400000010ff */
[----:B------:R-:W-:Y:S02]  /*7bf0*/  SHF.R.U64 R10, R10, 0x3, RZ ;  /* 0x000000030a0a7819 */ /* 0x000fe400000012ff */
[----:B------:R-:W-:Y:S02]  /*7c00*/  F2FP.BF16.F32.PACK_AB R73, R72, R73 ;  /* 0x000000494849723e */ /* 0x000fe400000010ff */
[----:B------:R-:W-:-:S02]  /*7c10*/  F2FP.BF16.F32.PACK_AB R83, R70, R83 ;  /* 0x000000534653723e */ /* 0x000fc400000010ff */
[----:B------:R-:W-:Y:S02]  /*7c20*/  SEL R70, R36, R41, P0 ;  /* 0x0000002924467207 */ /* 0x000fe40000000000 */
[----:B------:R-:W-:Y:S02]  /*7c30*/  SEL R72, R41, R36, P0 ;  /* 0x0000002429487207 */ /* 0x000fe40000000000 */
[----:B------:R-:W-:Y:S02]  /*7c40*/  LOP3.LUT R36, R10, R21, RZ, 0x3c, !PT ;  /* 0x000000150a247212 */ /* 0x000fe400078e3cff */
[----:B------:R-:W-:Y:S02]  /*7c50*/  LOP3.LUT R43, R6, 0x380, RZ, 0xc0, !PT ;  /* 0x00000380062b7812 */ /* 0x000fe400078ec0ff */
[----:B------:R-:W-:Y:S02]  /*7c60*/  IADD3 R21, P2, R26, 0x2000, RZ ;  /* 0x000020001a157810 */ /* 0x000fe40007f5e0ff */
[----:B------:R-:W-:-:S02]  /*7c70*/  F2FP.BF16.F32.PACK_AB R25, R20, R25 ;  /* 0x000000191419723e */ /* 0x000fc400000010ff */
[----:B------:R-:W-:Y:S02]  /*7c80*/  F2FP.BF16.F32.PACK_AB R42, R42, R47 ;  /* 0x0000002f2a2a723e */ /* 0x000fe400000010ff */
[----:B------:R-:W-:Y:S02]  /*7c90*/  F2FP.BF16.F32.PACK_AB R12, R12, R15 ;  /* 0x0000000f0c0c723e */ /* 0x000fe400000010ff */
[----:B------:R-:W-:Y:S02]  /*7ca0*/  SHF.R.U64 R43, R43, 0x3, RZ ;  /* 0x000000032b2b7819 */ /* 0x000fe400000012ff */
[----:B------:R-:W-:Y:S02]  /*7cb0*/  LOP3.LUT R20, R21, 0x380, RZ, 0xc0, !PT ;  /* 0x0000038015147812 */ /* 0x000fe400078ec0ff */
[----:B------:R-:W-:Y:S02]  /*7cc0*/  IADD3 R15, P3, R6, 0x4000, RZ ;  /* 0x00004000060f7810 */ /* 0x000fe40007f7e0ff */
[----:B------:R-:W-:-:S02]  /*7cd0*/  SEL R98, R42, R51, P0 ;  /* 0x000000332a627207 */ /* 0x000fc40000000000 */
[----:B------:R-:W-:Y:S01]  /*7ce0*/  SEL R100, R51, R42, P0 ;  /* 0x0000002a33647207 */ /* 0x000fe20000000000 */
[--C-:B------:R-:W-:Y:S01]  /*7cf0*/  IMAD.X R41, RZ, RZ, R7.reuse, P3 ;  /* 0x000000ffff297224 */ /* 0x100fe200018e0607 */
[C---:B------:R-:W-:Y:S02]  /*7d00*/  IADD3 R8, P4, R6.reuse, 0x4020, RZ ;  /* 0x0000402006087810 */ /* 0x040fe40007f9e0ff */
[----:B------:R-:W-:Y:S02]  /*7d10*/  IADD3 R13, P1, R6, 0x60, RZ ;  /* 0x00000060060d7810 */ /* 0x000fe40007f3e0ff */
[----:B------:R-:W-:Y:S01]  /*7d20*/  LOP3.LUT R42, R43, R6, RZ, 0x3c, !PT ;  /* 0x000000062b2a7212 */ /* 0x000fe200078e3cff */
[----:B------:R-:W-:Y:S01]  /*7d30*/  IMAD.X R39, RZ, RZ, R7, P4 ;  /* 0x000000ffff277224 */ /* 0x000fe200020e0607 */
[----:B------:R-:W-:Y:S02]  /*7d40*/  SHF.R.U64 R20, R20, 0x3, RZ ;  /* 0x0000000314147819 */ /* 0x000fe400000012ff */
[----:B------:R-:W-:-:S02]  /*7d50*/  LOP3.LUT R6, R15, 0x380, RZ, 0xc0, !PT ;  /* 0x000003800f067812 */ /* 0x000fc400078ec0ff */
[----:B------:R-:W-:Y:S01]  /*7d60*/  LOP3.LUT R20, R20, R21, RZ, 0x3c, !PT ;  /* 0x0000001514147212 */ /* 0x000fe200078e3cff */
[----:B------:R-:W-:Y:S01]  /*7d70*/  IMAD.X R21, RZ, RZ, R27, P2 ;  /* 0x000000ffff157224 */ /* 0x000fe200010e061b */
[----:B------:R-:W-:Y:S02]  /*7d80*/  SHF.R.U64 R6, R6, 0x3, RZ ;  /* 0x0000000306067819 */ /* 0x000fe400000012ff */
[----:B-1----:R-:W-:Y:S02]  /*7d90*/  ISETP.NE.AND P2, PT, R4, 0x1, PT ;  /* 0x000000010400780c */ /* 0x002fe40003f45270 */
[----:B------:R-:W-:Y:S02]  /*7da0*/  LOP3.LUT R40, R6, R15, RZ, 0x3c, !PT ;  /* 0x0000000f06287212 */ /* 0x000fe400078e3cff */
[----:B------:R-:W-:Y:S02]  /*7db0*/  LOP3.LUT R6, R13, 0x380, RZ, 0xc0, !PT ;  /* 0x000003800d067812 */ /* 0x000fe400078ec0ff */
[----:B------:R-:W-:-:S02]  /*7dc0*/  F2FP.BF16.F32.PACK_AB R60, R60, R61 ;  /* 0x0000003d3c3c723e */ /* 0x000fc400000010ff */
[----:B------:R-:W-:Y:S02]  /*7dd0*/  SHF.R.U64 R6, R6, 0x3, RZ ;  /* 0x0000000306067819 */ /* 0x000fe400000012ff */
[----:B------:R-:W-:Y:S02]  /*7de0*/  SEL R78, R60, R65, P0 ;  /* 0x000000413c4e7207 */ /* 0x000fe40000000000 */
[----:B------:R-:W-:Y:S02]  /*7df0*/  F2FP.BF16.F32.PACK_AB R68, R68, R69 ;  /* 0x000000454444723e */ /* 0x000fe400000010ff */
[----:B------:R-:W-:Y:S02]  /*7e00*/  SEL R60, R65, R60, P0 ;  /* 0x0000003c413c7207 */ /* 0x000fe40000000000 */
[----:B------:R-:W-:Y:S02]  /*7e10*/  SEL R90, R31, R30, P0 ;  /* 0x0000001e1f5a7207 */ /* 0x000fe40000000000 */
[----:B------:R-:W-:Y:S01]  /*7e20*/  SEL R92, R30, R31, P0 ;  /* 0x0000001f1e5c7207 */ /* 0x000fe20000000000 */
[----:B------:R-:W-:Y:S01]  /*7e30*/  IMAD.X R31, RZ, RZ, R7, P1 ;  /* 0x000000ffff1f7224 */ /* 0x000fe200008e0607 */
[----:B------:R-:W-:-:S02]  /*7e40*/  LOP3.LUT R30, R6, R13, RZ, 0x3c, !PT ;  /* 0x0000000d061e7212 */ /* 0x000fc400078e3cff */
[----:B------:R-:W-:Y:S01]  /*7e50*/  MOV R65, R34 ;  /* 0x0000002200417202 */ /* 0x000fe20000000f00 */
[----:B------:R-:W-:Y:S01]  /*7e60*/  IMAD R34, RZ, RZ, -UR37 ;  /* 0x80000025ff227e24 */ /* 0x000fe2000f8e02ff */
[----:B------:R-:W1:Y:S01]  /*7e70*/  @P2 LDC R35, c[0x0][0xbec] ;  /* 0x0002fb00ff232b82 */ /* 0x000e620000000800 */
[----:B------:R-:W-:Y:S02]  /*7e80*/  SEL R80, R68, R73, P0 ;  /* 0x0000004944507207 */ /* 0x000fe40000000000 */
[----:B------:R-:W-:Y:S01]  /*7e90*/  SEL R68, R73, R68, P0 ;  /* 0x0000004449447207 */ /* 0x000fe20000000000 */
[----:B0-----:R-:W-:Y:S01]  /*7ea0*/  IMAD R81, R81, R34, UR43 ;  /* 0x0000002b51517e24 */ /* 0x001fe2000f8e0222 */
[----:B------:R-:W-:Y:S02]  /*7eb0*/  MOV R73, R30 ;  /* 0x0000001e00497202 */ /* 0x000fe40000000f00 */
[----:B------:R-:W-:Y:S01]  /*7ec0*/  MOV R43, R7 ;  /* 0x00000007002b7202 */ /* 0x000fe20000000f00 */
[----:B------:R-:W0:Y:S01]  /*7ed0*/  @P2 LDC R30, c[0x0][0xbf0] ;  /* 0x0002fc00ff1e2b82 */ /* 0x000e220000000800 */
[----:B------:R-:W-:-:S02]  /*7ee0*/  F2FP.BF16.F32.PACK_AB R57, R56, R57 ;  /* 0x000000393839723e */ /* 0x000fc400000010ff */
[----:B------:R-:W-:Y:S02]  /*7ef0*/  F2FP.BF16.F32.PACK_AB R59, R54, R59 ;  /* 0x0000003b363b723e */ /* 0x000fe400000010ff */
[----:B------:R-:W-:Y:S02]  /*7f00*/  SEL R54, R12, R25, P0 ;  /* 0x000000190c367207 */ /* 0x000fe40000000000 */
[----:B------:R-:W-:Y:S02]  /*7f10*/  SEL R56, R25, R12, P0 ;  /* 0x0000000c19387207 */ /* 0x000fe40000000000 */
[----:B------:R-:W-:Y:S02]  /*7f20*/  IADD3 R25, P6, R26, 0x1000, RZ ;  /* 0x000010001a197810 */ /* 0x000fe40007fde0ff */
[----:B------:R-:W-:Y:S02]  /*7f30*/  MOV R75, R42 ;  /* 0x0000002a004b7202 */ /* 0x000fe40000000f00 */
[----:B------:R-:W-:-:S02]  /*7f40*/  LOP3.LUT R7, R8, 0x380, RZ, 0xc0, !PT ;  /* 0x0000038008077812 */ /* 0x000fc400078ec0ff */
[----:B------:R-:W-:Y:S01]  /*7f50*/  MOV R42, R32 ;  /* 0x00000020002a7202 */ /* 0x000fe20000000f00 */
[----:B------:R-:W-:Y:S01]  /*7f60*/  IMAD R32, R81, 0x80, R169 ;  /* 0x0000008051207824 */ /* 0x000fe200078e02a9 */
[----:B------:R-:W-:Y:S02]  /*7f70*/  F2FP.BF16.F32.PACK_AB R58, R58, R63 ;  /* 0x0000003f3a3a723e */ /* 0x000fe400000010ff */
[----:B------:R-:W-:Y:S02]  /*7f80*/  LOP3.LUT R24, R25, 0x380, RZ, 0xc0, !PT ;  /* 0x0000038019187812 */ /* 0x000fe400078ec0ff */
[----:B------:R-:W-:Y:S02]  /*7f90*/  SHF.R.U64 R7, R7, 0x3, RZ ;  /* 0x0000000307077819 */ /* 0x000fe400000012ff */
[----:B------:R-:W-:Y:S01]  /*7fa0*/  MOV R63, R28 ;  /* 0x0000001c003f7202 */ /* 0x000fe20000000f00 */
[----:B-1----:R-:W-:Y:S01]  /*7fb0*/  @P2 IMAD.HI.U32 R29, R32, R35, RZ ;  /* 0x00000023201d2227 */ /* 0x002fe200078e00ff */
[----:B------:R-:W-:-:S02]  /*7fc0*/  SHF.R.U64 R24, R24, 0x3, RZ ;  /* 0x0000000318187819 */ /* 0x000fc400000012ff */
[----:B------:R-:W-:Y:S01]  /*7fd0*/  LOP3.LUT R38, R7, R8, RZ, 0x3c, !PT ;  /* 0x0000000807267212 */ /* 0x000fe200078e3cff */
[----:B------:R-:W-:Y:S01]  /*7fe0*/  IMAD.MOV.U32 R28, RZ, RZ, R32 ;  /* 0x000000ffff1c7224 */ /* 0x000fe200078e0020 */
[----:B------:R-:W-:Y:S02]  /*7ff0*/  SEL R104, R58, R67, P0 ;  /* 0x000000433a687207 */ /* 0x000fe40000000000 */
[----:B0-----:R-:W-:Y:S02]  /*8000*/  @P2 SHF.R.U32.HI R28, RZ, R30, R29 ;  /* 0x0000001eff1c2219 */ /* 0x001fe4000001161d */
[----:B------:R-:W-:Y:S02]  /*8010*/  SEL R58, R67, R58, P0 ;  /* 0x0000003a433a7207 */ /* 0x000fe40000000000 */
[----:B------:R-:W-:Y:S01]  /*8020*/  LOP3.LUT R24, R24, R25, RZ, 0x3c, !PT ;  /* 0x0000001918187212 */ /* 0x000fe200078e3cff */
[----:B------:R-:W-:Y:S01]  /*8030*/  IMAD.X R25, RZ, RZ, R27, P6 ;  /* 0x000000ffff197224 */ /* 0x000fe200030e061b */
[----:B------:R-:W-:Y:S01]  /*8040*/  IADD3 R15, P1, R26, 0x3000, RZ ;  /* 0x000030001a0f7810 */ /* 0x000fe20007f3e0ff */
[----:B------:R-:W-:Y:S01]  /*8050*/  IMAD.MOV R61, RZ, RZ, -R28 ;  /* 0x000000ffff3d7224 */ /* 0x000fe200078e0a1c */
[----:B------:R-:W-:-:S02]  /*8060*/  F2FP.BF16.F32.PACK_AB R44, R44, R45 ;  /* 0x0000002d2c2c723e */ /* 0x000fc400000010ff */
[----:B------:R-:W-:Y:S01]  /*8070*/  MOV R67, R36 ;  /* 0x0000002400437202 */ /* 0x000fe20000000f00 */
[----:B------:R-:W-:Y:S01]  /*8080*/  IMAD R61, R4, R61, R32 ;  /* 0x0000003d043d7224 */ /* 0x000fe200078e0220 */
[----:B------:R-:W-:Y:S02]  /*8090*/  MOV R69, R38 ;  /* 0x0000002600457202 */ /* 0x000fe40000000f00 */
[----:B------:R-:W-:Y:S02]  /*80a0*/  IADD3 R45, P6, R26, 0x7000, RZ ;  /* 0x000070001a2d7810 */ /* 0x000fe40007fde0ff */
[----:B------:R-:W-:Y:S02]  /*80b0*/  F2FP.BF16.F32.PACK_AB R52, R52, R53 ;  /* 0x000000353434723e */ /* 0x000fe400000010ff */
[----:B------:R-:W-:Y:S02]  /*80c0*/  F2FP.BF16.F32.PACK_AB R50, R50, R55 ;  /* 0x000000373232723e */ /* 0x000fe400000010ff */
[----:B------:R-:W-:-:S02]  /*80d0*/  F2FP.BF16.F32.PACK_AB R66, R66, R71 ;  /* 0x000000474242723e */ /* 0x000fc400000010ff */
[----:B------:R-:W-:Y:S02]  /*80e0*/  LOP3.LUT R14, R15, 0x380, RZ, 0xc0, !PT ;  /* 0x000003800f0e7812 */ /* 0x000fe400078ec0ff */
[----:B------:R-:W-:Y:S02]  /*80f0*/  LOP3.LUT R6, R45, 0x380, RZ, 0xc0, !PT ;  /* 0x000003802d067812 */ /* 0x000fe400078ec0ff */
[----:B------:R-:W-:Y:S02]  /*8100*/  SEL R74, R44, R49, P0 ;  /* 0x000000312c4a7207 */ /* 0x000fe40000000000 */
[----:B------:R-:W-:Y:S02]  /*8110*/  SEL R76, R52, R57, P0 ;  /* 0x00000039344c7207 */ /* 0x000fe40000000000 */
[----:B------:R-:W-:Y:S02]  /*8120*/  SEL R102, R50, R59, P0 ;  /* 0x0000003b32667207 */ /* 0x000fe40000000000 */
[----:B------:R-:W-:-:S02]  /*8130*/  SEL R106, R66, R83, P0 ;  /* 0x00000053426a7207 */ /* 0x000fc40000000000 */
[----:B------:R-:W-:Y:S02]  /*8140*/  SHF.R.U64 R14, R14, 0x3, RZ ;  /* 0x000000030e0e7819 */ /* 0x000fe400000012ff */
[----:B------:R-:W-:Y:S02]  /*8150*/  SEL R44, R49, R44, P0 ;  /* 0x0000002c312c7207 */ /* 0x000fe40000000000 */
[----:B------:R-:W-:Y:S02]  /*8160*/  SEL R52, R57, R52, P0 ;  /* 0x0000003439347207 */ /* 0x000fe40000000000 */
[----:B------:R-:W-:Y:S02]  /*8170*/  SHF.R.U64 R6, R6, 0x3, RZ ;  /* 0x0000000306067819 */ /* 0x000fe400000012ff */
[----:B------:R-:W-:Y:S02]  /*8180*/  SEL R50, R59, R50, P0 ;  /* 0x000000323b327207 */ /* 0x000fe40000000000 */
[----:B------:R-:W-:Y:S01]  /*8190*/  LOP3.LUT R14, R14, R15, RZ, 0x3c, !PT ;  /* 0x0000000f0e0e7212 */ /* 0x000fe200078e3cff */
[----:B------:R-:W-:Y:S01]  /*81a0*/  IMAD.X R15, RZ, RZ, R27, P1 ;  /* 0x000000ffff0f7224 */ /* 0x000fe200008e061b */
[----:B------:R-:W-:Y:S01]  /*81b0*/  MOV R71, R40 ;  /* 0x0000002800477202 */ /* 0x000fe20000000f00 */
[----:B------:R-:W-:Y:S01]  /*81c0*/  IMAD.U32 R41, RZ, RZ, UR8 ;  /* 0x00000008ff297e24 */ /* 0x000fe2000f8e00ff */
[----:B------:R-:W-:Y:S01]  /*81d0*/  SEL R66, R83, R66, P0 ;  /* 0x0000004253427207 */ /* 0x000fe20000000000 */
[----:B------:R-:W-:Y:S01]  /*81e0*/  ULDC.64 UR8, c[0x0][0xae8] ;  /* 0x0002ba0000087ab9 */ /* 0x000fe20000000a00 */
[----:B------:R-:W-:-:S02]  /*81f0*/  LOP3.LUT R6, R6, R45, RZ, 0x3c, !PT ;  /* 0x0000002d06067212 */ /* 0x000fc400078e3cff */
[----:B------:R-:W-:Y:S01]  /*8200*/  SHF.R.S32.HI R30, RZ, 0x1f, R28 ;  /* 0x0000001fff1e7819 */ /* 0x000fe2000001141c */
[----:B--2---:R-:W-:Y:S01]  /*8210*/  SHFL.IDX PT, R46, R46, R3, 0x1c1f ;  /* 0x001c1f032e2e7589 */ /* 0x004fe200000e0000 */
[----:B------:R-:W-:Y:S02]  /*8220*/  LOP3.LUT R33, R3, 0x2, RZ, 0x3c, !PT ;  /* 0x0000000203217812 */ /* 0x000fe400078e3cff */
[----:B------:R-:W-:Y:S01]  /*8230*/  IADD3 R40, P1, R28, UR6, RZ ;  /* 0x000000061c287c10 */ /* 0x000fe2000ff3e0ff */
[----:B------:R-:W-:Y:S01]  /*8240*/  SHFL.IDX PT, R54, R54, R3, 0x1c1f ;  /* 0x001c1f0336367589 */ /* 0x000fe200000e0000 */
[----:B------:R-:W-:Y:S02]  /*8250*/  SHF.R.S32.HI R36, RZ, 0x1f, R61 ;  /* 0x0000001fff247819 */ /* 0x000fe4000001143d */
[----:B------:R-:W-:Y:S01]  /*8260*/  IADD3.X R41, R30, UR7, R41, P1, !PT ;  /* 0x000000071e297c10 */ /* 0x000fe20008ffe429 */
[----:B------:R-:W0:Y:S01]  /*8270*/  SHFL.IDX PT, R29, R48, R33, 0x1c1f ;  /* 0x001c1f21301d7589 */ /* 0x000e2200000e0000 */
[C---:B------:R-:W-:Y:S01]  /*8280*/  IADD3 R11, P4, R26.reuse, 0x5000, RZ ;  /* 0x000050001a0b7810 */ /* 0x040fe20007f9e0ff */
[----:B------:R-:W-:Y:S01]  /*8290*/  ULDC.64 UR6, c[0x0][0xb88] ;  /* 0x0002e20000067ab9 */ /* 0x000fe20000000a00 */
[----:B------:R-:W-:Y:S01]  /*82a0*/  IADD3 R13, P3, R26, 0x4000, RZ ;  /* 0x000040001a0d7810 */ /* 0x000fe20007f7e0ff */
[----:B------:R-:W1:Y:S01]  /*82b0*/  SHFL.IDX PT, R31, R56, R33, 0x1c1f ;  /* 0x001c1f21381f7589 */ /* 0x000e6200000e0000 */
[----:B------:R-:W-:Y:S01]  /*82c0*/  IMAD R36, R36, UR6, RZ ;  /* 0x0000000624247c24 */ /* 0x000fe2000f8e02ff */
[----:B------:R-:W-:Y:S01]  /*82d0*/  LOP3.LUT R10, R11, 0x380, RZ, 0xc0, !PT ;  /* 0x000003800b0a7812 */ /* 0x000fe200078ec0ff */
[----:B------:R-:W-:Y:S01]  /*82e0*/  IMAD.WIDE.U32 R40, R61, UR6, R40 ;  /* 0x000000063d287c25 */ /* 0x000fe2000f8e0028 */
[----:B------:R-:W-:Y:S01]  /*82f0*/  SHFL.IDX PT, R82, R82, R3, 0x1c1f ;  /* 0x001c1f0352527589 */ /* 0x000fe200000e0000 */
[----:B------:R-:W-:Y:S01]  /*8300*/  LOP3.LUT R12, R13, 0x380, RZ, 0xc0, !PT ;  /* 0x000003800d0c7812 */ /* 0x000fe200078ec0ff */
[----:B------:R-:W-:Y:S01]  /*8310*/  ULDC UR6, c[0x0][0xa88] ;  /* 0x0002a20000067ab9 */ /* 0x000fe20000000800 */
[----:B------:R-:W-:Y:S01]  /*8320*/  IMAD R77, R61, UR7, R36 ;  /* 0x000000073d4d7c24 */ /* 0x000fe2000f8e0224 */
[----:B------:R-:W2:Y:S01]  /*8330*/  SHFL.IDX PT, R35, R84, R33, 0x1c1f ;  /* 0x001c1f2154237589 */ /* 0x000ea200000e0000 */
[----:B------:R-:W-:-:S02]  /*8340*/  SHF.R.U64 R10, R10, 0x3, RZ ;  /* 0x000000030a0a7819 */ /* 0x000fc400000012ff */
[----:B------:R-:W-:Y:S01]  /*8350*/  SHF.R.U64 R12, R12, 0x3, RZ ;  /* 0x000000030c0c7819 */ /* 0x000fe200000012ff */
[----:B------:R-:W-:Y:S01]  /*8360*/  SHFL.IDX PT, R62, R62, R3, 0x1c1f ;  /* 0x001c1f033e3e7589 */ /* 0x000fe200000e0000 */
[----:B------:R-:W-:Y:S01]  /*8370*/  LOP3.LUT R10, R10, R11, RZ, 0x3c, !PT ;  /* 0x0000000b0a0a7212 */ /* 0x000fe200078e3cff */
[--C-:B------:R-:W-:Y:S01]  /*8380*/  IMAD.X R11, RZ, RZ, R27.reuse, P4 ;  /* 0x000000ffff0b7224 */ /* 0x100fe200020e061b */
[----:B------:R-:W-:Y:S01]  /*8390*/  LOP3.LUT P1, RZ, R19, 0x3, RZ, 0xc0, !PT ;  /* 0x0000000313ff7812 */ /* 0x000fe2000782c0ff */
[----:B------:R-:W-:Y:S01]  /*83a0*/  SHFL.IDX PT, R86, R86, R3, 0x1c1f ;  /* 0x001c1f0356567589 */ /* 0x000fe200000e0000 */
[----:B------:R-:W-:Y:S01]  /*83b0*/  LOP3.LUT R12, R12, R13, RZ, 0x3c, !PT ;  /* 0x0000000d0c0c7212 */ /* 0x000fe200078e3cff */
[----:B------:R-:W-:Y:S01]  /*83c0*/  IMAD.X R13, RZ, RZ, R27, P3 ;  /* 0x000000ffff0d7224 */ /* 0x000fe200018e061b */
[----:B------:R-:W-:Y:S01]  /*83d0*/  IADD3 R9, P5, R26, 0x6000, RZ ;  /* 0x000060001a097810 */ /* 0x000fe20007fbe0ff */
[----:B------:R3:W4:Y:S01]  /*83e0*/  SHFL.IDX PT, R37, R64, R33, 0x1c1f ;  /* 0x001c1f2140257589 */ /* 0x00072200000e0000 */
[----:B0-----:R-:W-:-:S02]  /*83f0*/  SEL R28, R46, R29, P0 ;  /* 0x0000001d2e1c7207 */ /* 0x001fc40000000000 */
[----:B------:R-:W-:Y:S01]  /*8400*/  SEL R30, R29, R46, P0 ;  /* 0x0000002e1d1e7207 */ /* 0x000fe20000000000 */
[----:B------:R-:W0:Y:S01]  /*8410*/  SHFL.IDX PT, R39, R88, R33, 0x1c1f ;  /* 0x001c1f2158277589 */ /* 0x000e2200000e0000 */
[----:B-1----:R-:W-:Y:S02]  /*8420*/  SEL R32, R54, R31, P0 ;  /* 0x0000001f36207207 */ /* 0x002fe40000000000 */
[----:B------:R-:W-:Y:S01]  /*8430*/  SEL R34, R31, R54, P0 ;  /* 0x000000361f227207 */ /* 0x000fe20000000000 */
[----:B------:R-:W-:Y:S01]  /*8440*/  SHFL.IDX PT, R90, R90, R3, 0x1c1f ;  /* 0x001c1f035a5a7589 */ /* 0x000fe200000e0000 */
[----:B------:R-:W-:Y:S01]  /*8450*/  LOP3.LUT R8, R9, 0x380, RZ, 0xc0, !PT ;  /* 0x0000038009087812 */ /* 0x000fe200078ec0ff */
[----:B---3--:R-:W-:Y:S01]  /*8460*/  IMAD R64, R4, UR6, RZ ;  /* 0x0000000604407c24 */ /* 0x008fe2000f8e02ff */
[----:B------:R-:W-:Y:S01]  /*8470*/  LOP3.LUT R7, R26, 0x380, RZ, 0xc0, !PT ;  /* 0x000003801a077812 */ /* 0x000fe200078ec0ff */
[----:B------:R-:W1:Y:S01]  /*8480*/  SHFL.IDX PT, R51, R92, R33, 0x1c1f ;  /* 0x001c1f215c337589 */ /* 0x000e6200000e0000 */
[----:B--2---:R-:W-:-:S02]  /*8490*/  SEL R29, R82, R35, P0 ;  /* 0x00000023521d7207 */ /* 0x004fc40000000000 */
[----:B------:R-:W-:Y:S01]  /*84a0*/  SEL R31, R35, R82, P0 ;  /* 0x00000052231f7207 */ /* 0x000fe20000000000 */
[----:B------:R-:W-:Y:S01]  /*84b0*/  BAR.SYNC.DEFER_BLOCKING 0x1, 0x100 ;  /* 0x0044000000007b1d */ /* 0x000fe20000010000 */
[----:B------:R-:W-:-:S05]  /*84c0*/  SHF.R.U64 R8, R8, 0x3, RZ ;  /* 0x0000000308087819 */ /* 0x000fca00000012ff */
[----:B------:R-:W-:Y:S01]  /*84d0*/  SHFL.IDX PT, R70, R70, R3, 0x1c1f ;  /* 0x001c1f0346467589 */ /* 0x000fe200000e0000 */
[----:B----4-:R-:W-:Y:S02]  /*84e0*/  SEL R36, R62, R37, P0 ;  /* 0x000000253e247207 */ /* 0x010fe40000000000 */
[----:B------:R-:W-:Y:S01]  /*84f0*/  SEL R38, R37, R62, P0 ;  /* 0x0000003e25267207 */ /* 0x000fe20000000000 */
[----:B------:R-:W-:Y:S01]  /*8500*/  SHFL.IDX PT, R74, R74, R3, 0x1c1f ;  /* 0x001c1f034a4a7589 */ /* 0x000fe200000e0000 */
[----:B0-----:R-:W-:Y:S02]  /*8510*/  SEL R35, R39, R86, P0 ;  /* 0x0000005627237207 */ /* 0x001fe40000000000 */
[----:B------:R-:W-:Y:S01]  /*8520*/  LOP3.LUT R8, R8, R9, RZ, 0x3c, !PT ;  /* 0x0000000908087212 */ /* 0x000fe200078e3cff */
[----:B------:R-:W-:Y:S01]  /*8530*/  SHFL.IDX PT, R76, R76, R3, 0x1c1f ;  /* 0x001c1f034c4c7589 */ /* 0x000fe200000e0000 */
[----:B------:R-:W-:-:S03]  /*8540*/  IMAD.X R9, RZ, RZ, R27, P5 ;  /* 0x000000ffff097224 */ /* 0x000fc600028e061b */
[----:B------:R-:W-:Y:S01]  /*8550*/  SHFL.IDX PT, R78, R78, R3, 0x1c1f ;  /* 0x001c1f034e4e7589 */ /* 0x000fe200000e0000 */
[----:B-1----:R-:W-:-:S03]  /*8560*/  SEL R37, R90, R51, P0 ;  /* 0x000000335a257207 */ /* 0x002fc60000000000 */
[----:B------:R-:W-:Y:S04]  /*8570*/  SHFL.IDX PT, R80, R80, R3, 0x1c1f ;  /* 0x001c1f0350507589 */ /* 0x000fe800000e0000 */
[----:B------:R-:W-:Y:S04]  /*8580*/  SHFL.IDX PT, R94, R94, R3, 0x1c1f ;  /* 0x001c1f035e5e7589 */ /* 0x000fe800000e0000 */
[----:B------:R-:W-:Y:S04]  /*8590*/  SHFL.IDX PT, R98, R98, R3, 0x1c1f ;  /* 0x001c1f0362627589 */ /* 0x000fe800000e0000 */
[----:B------:R-:W-:Y:S04]  /*85a0*/  SHFL.IDX PT, R102, R102, R3, 0x1c1f ;  /* 0x001c1f0366667589 */ /* 0x000fe800000e0000 */
[----:B------:R-:W-:Y:S04]  /*85b0*/  SHFL.IDX PT, R104, R104, R3, 0x1c1f ;  /* 0x001c1f0368687589 */ /* 0x000fe800000e0000 */
[----:B------:R-:W-:Y:S04]  /*85c0*/  SHFL.IDX PT, R106, R106, R3, 0x1c1f ;  /* 0x001c1f036a6a7589 */ /* 0x000fe800000e0000 */
[----:B------:R-:W-:Y:S04]  /*85d0*/  SHFL.IDX PT, R43, R44, R33, 0x1c1f ;  /* 0x001c1f212c2b7589 */ /* 0x000fe800000e0000 */
[----:B------:R-:W-:Y:S04]  /*85e0*/  SHFL.IDX PT, R53, R96, R33, 0x1c1f ;  /* 0x001c1f2160357589 */ /* 0x000fe800000e0000 */
[----:B------:R-:W0:Y:S04]  /*85f0*/  SHFL.IDX PT, R45, R52, R33, 0x1c1f ;  /* 0x001c1f21342d7589 */ /* 0x000e2800000e0000 */
[----:B------:R-:W-:Y:S04]  /*8600*/  SHFL.IDX PT, R55, R100, R33, 0x1c1f ;  /* 0x001c1f2164377589 */ /* 0x000fe800000e0000 */
[----:B------:R-:W1:Y:S04]  /*8610*/  SHFL.IDX PT, R47, R60, R33, 0x1c1f ;  /* 0x001c1f213c2f7589 */ /* 0x000e6800000e0000 */
[----:B------:R-:W-:Y:S04]  /*8620*/  SHFL.IDX PT, R57, R50, R33, 0x1c1f ;  /* 0x001c1f2132397589 */ /* 0x000fe800000e0000 */
[----:B------:R-:W-:Y:S04]  /*8630*/  SHFL.IDX PT, R79, R58, R33, 0x1c1f ;  /* 0x001c1f213a4f7589 */ /* 0x000fe800000e0000 */
[----:B------:R-:W-:Y:S04]  /*8640*/  SHFL.IDX PT, R49, R68, R33, 0x1c1f ;  /* 0x001c1f2144317589 */ /* 0x000fe800000e0000 */
[----:B------:R-:W-:Y:S01]  /*8650*/  SHFL.IDX PT, R59, R66, R33, 0x1c1f ;  /* 0x001c1f21423b7589 */ /* 0x000fe200000e0000 */
[----:B0-----:R-:W-:-:S02]  /*8660*/  SEL R52, R76, R45, P0 ;  /* 0x0000002d4c347207 */ /* 0x001fc40000000000 */
[----:B------:R-:W-:Y:S01]  /*8670*/  SEL R54, R45, R76, P0 ;  /* 0x0000004c2d367207 */ /* 0x000fe20000000000 */
[----:B------:R0:W2:Y:S01]  /*8680*/  SHFL.IDX PT, R3, R72, R33, 0x1c1f ;  /* 0x001c1f2148037589 */ /* 0x0000a200000e0000 */
[----:B------:R-:W-:Y:S01]  /*8690*/  UIMAD UR6, UR12, UR8, URZ ;  /* 0x000000080c0672a4 */ /* 0x000fe2000f8e023f */
[----:B------:R-:W-:Y:S02]  /*86a0*/  SHF.R.U64 R7, R7, 0x3, RZ ;  /* 0x0000000307077819 */ /* 0x000fe400000012ff */
[----:B------:R3:W-:Y:S01]  /*86b0*/  STSM.16.M88.4 [R75], R28 ;  /* 0x0000001c4b007844 */ /* 0x0007e20000000200 */
[----:B-1----:R-:W-:Y:S02]  /*86c0*/  SEL R76, R78, R47, P0 ;  /* 0x0000002f4e4c7207 */ /* 0x002fe40000000000 */
[----:B------:R-:W-:Y:S02]  /*86d0*/  SEL R78, R47, R78, P0 ;  /* 0x0000004e2f4e7207 */ /* 0x000fe40000000000 */
[----:B0-----:R-:W-:-:S02]  /*86e0*/  SEL R33, R86, R39, P0 ;  /* 0x0000002756217207 */ /* 0x001fc40000000000 */
[----:B------:R-:W-:Y:S01]  /*86f0*/  SEL R39, R51, R90, P0 ;  /* 0x0000005a33277207 */ /* 0x000fe20000000000 */
[----:B------:R-:W-:Y:S01]  /*8700*/  IMAD R51, R81, 0x80, R168 ;  /* 0x0000008051337824 */ /* 0x000fe200078e02a8 */
[----:B------:R-:W-:Y:S01]  /*8710*/  UIMAD UR6, UR13, UR9, UR6 ;  /* 0x000000090d0672a4 */ /* 0x000fe2000f8e0206 */
[----:B------:R0:W-:Y:S01]  /*8720*/  STSM.16.M88.4 [R42], R32 ;  /* 0x000000202a007844 */ /* 0x0001e20000000200 */
[----:B------:R-:W-:Y:S01]  /*8730*/  LOP3.LUT R26, R7, R26, RZ, 0x3c, !PT ;  /* 0x0000001a071a7212 */ /* 0x000fe200078e3cff */
[----:B------:R-:W-:Y:S01]  /*8740*/  IMAD.X R7, RZ, RZ, R27, P6 ;  /* 0x000000ffff077224 */ /* 0x000fe200030e061b */
[----:B------:R-:W-:Y:S01]  /*8750*/  ISETP.GE.OR P3, PT, R51, R64, P1 ;  /* 0x000000403300720c */ /* 0x000fe20000f66670 */
[----:B------:R1:W-:Y:S01]  /*8760*/  STSM.16.M88.4 [R63], R36 ;  /* 0x000000243f007844 */ /* 0x0003e20000000200 */
[----:B---3--:R-:W-:Y:S01]  /*8770*/  IMAD.IADD R31, R41, 0x1, R77 ;  /* 0x00000001291f7824 */ /* 0x008fe200078e024d */
[----:B------:R-:W-:Y:S02]  /*8780*/  IADD3 R29, R51, 0x8, RZ ;  /* 0x00000008331d7810 */ /* 0x000fe40007ffe0ff */
[----:B------:R-:W-:-:S02]  /*8790*/  SEL R41, R98, R55, P0 ;  /* 0x0000003762297207 */ /* 0x000fc40000000000 */
[----:B------:R-:W-:Y:S02]  /*87a0*/  ISETP.GE.OR P1, PT, R29, R64, P1 ;  /* 0x000000401d00720c */ /* 0x000fe40000f26670 */
[----:B--2---:R-:W-:Y:S02]  /*87b0*/  SEL R28, R70, R3, P0 ;  /* 0x00000003461c7207 */ /* 0x004fe40000000000 */
[----:B------:R-:W-:Y:S02]  /*87c0*/  SEL R30, R3, R70, P0 ;  /* 0x00000046031e7207 */ /* 0x000fe40000000000 */
[C---:B0-----:R-:W-:Y:S01]  /*87d0*/  LEA R32, P4, R40.reuse, UR4, 0x2 ;  /* 0x0000000428207c11 */ /* 0x041fe2000f8810ff */
[----:B------:R-:W0:Y:S01]  /*87e0*/  @P2 LDC R3, c[0x0][0xbec] ;  /* 0x0002fb00ff032b82 */ /* 0x000e220000000800 */
[----:B------:R-:W-:Y:S02]  /*87f0*/  SEL R42, R43, R74, P0 ;  /* 0x0000004a2b2a7207 */ /* 0x000fe40000000000 */
[----:B------:R-:W-:Y:S01]  /*8800*/  LEA.HI.X R33, R40, UR5, R31, 0x2, P4 ;  /* 0x0000000528217c11 */ /* 0x000fe2000a0f141f */
[----:B------:R-:W-:Y:S01]  /*8810*/  SHFL.IDX PT, R60, R32, RZ, 0x1c1f ;  /* 0x001c1fff203c7589 */ /* 0x000fe200000e0000 */
[----:B------:R-:W-:-:S02]  /*8820*/  SEL R40, R74, R43, P0 ;  /* 0x0000002b4a287207 */ /* 0x000fc40000000000 */
[----:B------:R-:W-:Y:S01]  /*8830*/  SEL R29, R94, R53, P0 ;  /* 0x000000355e1d7207 */ /* 0x000fe20000000000 */
[----:B------:R-:W2:Y:S01]  /*8840*/  SHFL.IDX PT, R61, R33, RZ, 0x1c1f ;  /* 0x001c1fff213d7589 */ /* 0x000ea200000e0000 */
[----:B------:R-:W-:Y:S02]  /*8850*/  SEL R31, R53, R94, P0 ;  /* 0x0000005e351f7207 */ /* 0x000fe40000000000 */
[----:B------:R-:W-:Y:S01]  /*8860*/  SEL R43, R55, R98, P0 ;  /* 0x00000062372b7207 */ /* 0x000fe20000000000 */
[----:B------:R-:W-:Y:S01]  /*8870*/  SHFL.IDX PT, R62, R32, 0x1, 0x1c1f ;  /* 0x003c1f00203e7f89 */ /* 0x000fe200000e0000 */
[----:B------:R-:W-:Y:S02]  /*8880*/  SEL R53, R102, R57, P0 ;  /* 0x0000003966357207 */ /* 0x000fe40000000000 */
[----:B------:R-:W-:Y:S01]  /*8890*/  SEL R55, R57, R102, P0 ;  /* 0x0000006639377207 */ /* 0x000fe20000000000 */
[----:B------:R-:W-:Y:S01]  /*88a0*/  STSM.16.M88.4 [R73], R28 ;  /* 0x0000001c49007844 */ /* 0x000fe20000000200 */
[----:B------:R-:W-:-:S02]  /*88b0*/  SEL R77, R104, R79, P0 ;  /* 0x0000004f684d7207 */ /* 0x000fc40000000000 */
[----:B------:R-:W-:Y:S01]  /*88c0*/  SEL R79, R79, R104, P0 ;  /* 0x000000684f4f7207 */ /* 0x000fe20000000000 */
[----:B------:R-:W-:Y:S01]  /*88d0*/  STSM.16.M88.4 [R71], R40 ;  /* 0x0000002847007844 */ /* 0x000fe20000000200 */
[----:B-1----:R-:W-:Y:S02]  /*88e0*/  SEL R36, R80, R49, P0 ;  /* 0x0000003150247207 */ /* 0x002fe40000000000 */
[----:B------:R-:W-:Y:S01]  /*88f0*/  SEL R38, R49, R80, P0 ;  /* 0x0000005031267207 */ /* 0x000fe20000000000 */
[----:B------:R-:W-:Y:S01]  /*8900*/  STSM.16.M88.4 [R69], R52 ;  /* 0x0000003445007844 */ /* 0x000fe20000000200 */
[----:B------:R-:W-:Y:S02]  /*8910*/  SEL R37, R106, R59, P0 ;  /* 0x0000003b6a257207 */ /* 0x000fe40000000000 */
[----:B------:R-:W-:Y:S01]  /*8920*/  SEL R39, R59, R106, P0 ;  /* 0x0000006a3b277207 */ /* 0x000fe20000000000 */
[----:B------:R-:W-:Y:S04]  /*8930*/  STSM.16.M88.4 [R67], R76 ;  /* 0x0000004c43007844 */ /* 0x000fe80000000200 */
[----:B------:R-:W-:Y:S01]  /*8940*/  STSM.16.M88.4 [R65], R36 ;  /* 0x0000002441007844 */ /* 0x000fe20000000200 */
[----:B------:R-:W-:Y:S06]  /*8950*/  BAR.SYNC.DEFER_BLOCKING 0x1, 0x100 ;  /* 0x0044000000007b1d */ /* 0x000fec0000010000 */
[----:B------:R-:W1:Y:S04]  /*8960*/  SHFL.IDX PT, R63, R33, 0x1, 0x1c1f ;  /* 0x003c1f00213f7f89 */ /* 0x000e6800000e0000 */
[----:B--2---:R2:W-:Y:S01]  /*8970*/  @!P3 ST.E desc[UR48][R60.64], R5 ;  /* 0x000000053c00b985 */ /* 0x0045e2000c101930 */
[----:B------:R-:W-:-:S03]  /*8980*/  UIMAD.WIDE.U32 UR4, UR13, UR8, URZ ;  /* 0x000000080d0472a5 */ /* 0x000fc6000f8e003f */
[----:B------:R-:W-:Y:S01]  /*8990*/  ULDC.64 UR8, c[0x0][0xaf0] ;  /* 0x0002bc0000087ab9 */ /* 0x000fe20000000a00 */
[----:B-1----:R1:W-:Y:S01]  /*89a0*/  @!P1 ST.E desc[UR48][R62.64], R0 ;  /* 0x000000003e009985 */ /* 0x0023e2000c101930 */
[----:B--2---:R-:W2:Y:S03]  /*89b0*/  @P2 LDC R61, c[0x0][0xbf0] ;  /* 0x0002fc00ff3d2b82 */ /* 0x004ea60000000800 */
[----:B------:R3:W5:Y:S01]  /*89c0*/  LD.E.128 R40, desc[UR48][R8.64] ;  /* 0x0000003008287980 */ /* 0x000762000c101d00 */
[----:B------:R-:W-:Y:S02]  /*89d0*/  UIMAD UR7, UR14, UR8, URZ ;  /* 0x000000080e0772a4 */ /* 0x000fe4000f8e023f */
[----:B------:R-:W-:Y:S01]  /*89e0*/  UIADD3 UR5, UR5, UR6, URZ ;  /* 0x0000000605057290 */ /* 0x000fe2000fffe03f */
[----:B------:R4:W5:Y:S01]  /*89f0*/  LD.E.128 R36, desc[UR48][R6.64] ;  /* 0x0000003006247980 */ /* 0x000962000c101d00 */
[----:B-1----:R-:W-:-:S03]  /*8a00*/  IMAD R0, R17, 0x20, R18 ;  /* 0x0000002011007824 */ /* 0x002fc600078e0212 */
[----:B------:R-:W5:Y:S01]  /*8a10*/  LD.E.128 R48, desc[UR48][R26.64] ;  /* 0x000000301a307980 */ /* 0x000f62000c101d00 */
[----:B---3--:R-:W-:-:S03]  /*8a20*/  IMAD R8, R81, 0x80, R0 ;  /* 0x0000008051087824 */ /* 0x008fc600078e0200 */
[----:B------:R-:W5:Y:S01]  /*8a30*/  LD.E.128 R44, desc[UR48][R24.64] ;  /* 0x00000030182c7980 */ /* 0x000f62000c101d00 */
[----:B0-----:R-:W-:Y:S01]  /*8a40*/  @P2 IMAD.HI.U32 R0, R8, R3, RZ ;  /* 0x0000000308002227 */ /* 0x001fe200078e00ff */
[----:B------:R-:W-:Y:S02]  /*8a50*/  UIMAD UR7, UR38, UR9, UR7 ;  /* 0x00000009260772a4 */ /* 0x000fe4000f8e0207 */
[----:B------:R-:W5:Y:S01]  /*8a60*/  LD.E.128 R32, desc[UR48][R20.64] ;  /* 0x0000003014207980 */ /* 0x000f62000c101d00 */
[----:B------:R-:W-:Y:S01]  /*8a70*/  IMAD.MOV.U32 R5, RZ, RZ, R8 ;  /* 0x000000ffff057224 */ /* 0x000fe200078e0008 */
[----:B------:R-:W-:Y:S02]  /*8a80*/  UIMAD.WIDE.U32 UR38, UR38, UR8, UR4 ;  /* 0x00000008262672a5 */ /* 0x000fe4000f8e0004 */
[----:B------:R-:W5:Y:S01]  /*8a90*/  LD.E.128 R28, desc[UR48][R14.64] ;  /* 0x000000300e1c7980 */ /* 0x000f62000c101d00 */
[----:B--2---:R-:W-:Y:S01]  /*8aa0*/  @P2 SHF.R.U32.HI R5, RZ, R61, R0 ;  /* 0x0000003dff052219 */ /* 0x004fe20000011600 */
[----:B------:R-:W-:-:S02]  /*8ab0*/  UIADD3 UR4, UR39, UR7, URZ ;  /* 0x0000000727047290 */ /* 0x000fc4000fffe03f */
[----:B------:R-:W5:Y:S01]  /*8ac0*/  LD.E.128 R56, desc[UR48][R12.64] ;  /* 0x000000300c387980 */ /* 0x000f62000c101d00 */
[--C-:B------:R-:W-:Y:S01]  /*8ad0*/  SHF.R.S32.HI R0, RZ, 0x1f, R5.reuse ;  /* 0x0000001fff007819 */ /* 0x100fe20000011405 */
[----:B------:R-:W-:Y:S01]  /*8ae0*/  IMAD.MOV R3, RZ, RZ, -R5 ;  /* 0x000000ffff037224 */ /* 0x000fe200078e0a05 */
[----:B------:R-:W-:Y:S01]  /*8af0*/  ULDC.64 UR6, c[0x0][0xae0] ;  /* 0x0002b80000067ab9 */ /* 0x000fe20000000a00 */
[----:B----4-:R-:W-:Y:S01]  /*8b00*/  IMAD.U32 R7, RZ, RZ, UR39 ;  /* 0x00000027ff077e24 */ /* 0x010fe2000f8e00ff */
[----:B------:R0:W5:Y:S01]  /*8b10*/  LD.E.128 R52, desc[UR48][R10.64] ;  /* 0x000000300a347980 */ /* 0x000162000c101d00 */
[----:B------:R-:W-:Y:S02]  /*8b20*/  IMAD R0, R0, UR6, RZ ;  /* 0x0000000600007c24 */ /* 0x000fe4000f8e02ff */
[----:B------:R-:W-:Y:S01]  /*8b30*/  IMAD R3, R4, R3, R8 ;  /* 0x0000000304037224 */ /* 0x000fe200078e0208 */
[----:B------:R-:W-:Y:S01]  /*8b40*/  @!PT LDS RZ, [RZ] ;  /* 0x00000000fffff984 */ /* 0x000fe20000000800 */
[----:B------:R-:W-:Y:S01]  /*8b50*/  @!PT LDS RZ, [RZ] ;  /* 0x00000000fffff984 */ /* 0x000fe20000000800 */
[----:B------:R-:W-:Y:S01]  /*8b60*/  @!PT LDS RZ, [RZ] ;  /* 0x00000000fffff984 */ /* 0x000fe20000000800 */
[----:B------:R-:W-:Y:S01]  /*8b70*/  @!PT LDS RZ, [RZ] ;  /* 0x00000000fffff984 */ /* 0x000fe20000000800 */
[----:B------:R1:W-:Y:S06]  /*8b80*/  MEMBAR.ALL.CTA ;  /* 0x0000000000007992 */ /* 0x0003ec0000008000 */
[----:B-1----:R-:W1:Y:S01]  /*8b90*/  FENCE.VIEW.ASYNC.S ;  /* 0x00000000000073c6 */ /* 0x002e620000000000 */
[----:B------:R-:W-:-:S02]  /*8ba0*/  IMAD.U32 R6, RZ, RZ, UR38 ;  /* 0x00000026ff067e24 */ /* 0x000fc4000f8e00ff */
[----:B------:R-:W-:Y:S02]  /*8bb0*/  IMAD.U32 R7, RZ, RZ, UR4 ;  /* 0x00000004ff077e24 */ /* 0x000fe4000f8e00ff */
[C---:B------:R-:W-:Y:S01]  /*8bc0*/  IMAD R9, R5.reuse, UR7, R0 ;  /* 0x0000000705097c24 */ /* 0x040fe2000f8e0200 */
[----:B------:R-:W-:Y:S01]  /*8bd0*/  SHF.R.S32.HI R0, RZ, 0x1f, R3 ;  /* 0x0000001fff007819 */ /* 0x000fe20000011403 */
[----:B------:R-:W-:Y:S01]  /*8be0*/  IMAD.WIDE.U32 R4, R5, UR6, R6 ;  /* 0x0000000605047c25 */ /* 0x000fe2000f8e0006 */
[----:B------:R-:W-:-:S03]  /*8bf0*/  ULDC.64 UR6, c[0x0][0xad8] ;  /* 0x0002b60000067ab9 */ /* 0x000fc60000000a00 */
[----:B------:R-:W-:Y:S02]  /*8c00*/  IMAD.IADD R5, R5, 0x1, R9 ;  /* 0x0000000105057824 */ /* 0x000fe400078e0209 */
[----:B------:R-:W-:Y:S02]  /*8c10*/  IMAD R0, R0, UR6, RZ ;  /* 0x0000000600007c24 */ /* 0x000fe4000f8e02ff */
[----:B------:R-:W-:Y:S01]  /*8c20*/  IMAD R81, R81, 0x80, R18 ;  /* 0x0000008051517824 */ /* 0x000fe200078e0212 */
[----:B------:R-:W-:Y:S01]  /*8c30*/  UIADD3 UR41, UR41, 0x22820, URZ ;  /* 0x0002282029297890 */ /* 0x000fe2000fffe03f */
[C---:B------:R-:W-:Y:S02]  /*8c40*/  IMAD R9, R3.reuse, UR7, R0 ;  /* 0x0000000703097c24 */ /* 0x040fe4000f8e0200 */
[----:B------:R-:W-:Y:S01]  /*8c50*/  IMAD.WIDE.U32 R4, R3, UR6, R4 ;  /* 0x0000000603047c25 */ /* 0x000fe2000f8e0004 */
[----:B------:R-:W-:Y:S01]  /*8c60*/  UIADD3 UR44, UR44, 0x1, URZ ;  /* 0x000000012c2c7890 */ /* 0x000fe2000fffe03f */
[----:B------:R-:W-:Y:S01]  /*8c70*/  ISETP.GE.AND P1, PT, R81, R64, PT ;  /* 0x000000405100720c */ /* 0x000fe20003f26270 */
[----:B------:R-:W-:Y:S01]  /*8c80*/  ULDC.64 UR6, c[0x0][0xa80] ;  /* 0x0002a00000067ab9 */ /* 0x000fe20000000a00 */
[----:B------:R-:W-:Y:S01]  /*8c90*/  IMAD.IADD R5, R5, 0x1, R9 ;  /* 0x0000000105057824 */ /* 0x000fe200078e0209 */
[----:B------:R-:W-:Y:S01]  /*8ca0*/  UPRMT UR41, URZ, 0x654, UR41 ;  /* 0x000006543f297896 */ /* 0x000fe20008000029 */
[----:B------:R-:W-:Y:S01]  /*8cb0*/  LEA R0, P2, R4, UR6, 0x1 ;  /* 0x0000000604007c11 */ /* 0x000fe2000f8408ff */
[----:B------:R-:W-:-:S03]  /*8cc0*/  UISETP.NE.AND UP0, UPT, UR44, 0x2, UPT ;  /* 0x000000022c00788c */ /* 0x000fc6000bf05270 */
[----:B0-----:R-:W-:Y:S01]  /*8cd0*/  LEA.HI.X R10, R4, UR7, R5, 0x1, P2 ;  /* 0x00000007040a7c11 */ /* 0x001fe200090f0c05 */
[----:B------:R-:W-:Y:S01]  /*8ce0*/  USEL UR5, URZ, 0x1, UP0 ;  /* 0x000000013f057887 */ /* 0x000fe20008000000 */
[C---:B------:R-:W-:Y:S01]  /*8cf0*/  VIADD R7, R81.reuse, 0x20 ;  /* 0x0000002051077836 */ /* 0x040fe20000000000 */
[----:B------:R-:W-:Y:S01]  /*8d00*/  ULDC UR4, c[0x0][0xc] ;  /* 0x0000030000047ab9 */ /* 0x000fe20000000800 */
[----:B------:R-:W-:Y:S01]  /*8d10*/  VIADD R3, R81, 0x40 ;  /* 0x0000004051037836 */ /* 0x000fe20000000000 */
[----:B------:R-:W-:Y:S01]  /*8d20*/  UIADD3 UR43, UR4, UR43, URZ ;  /* 0x0000002b042b7290 */ /* 0x000fe2000fffe03f */
[----:B-1----:R0:W1:Y:S01]  /*8d30*/  SHFL.IDX PT, R8, R0, RZ, 0x181f ;  /* 0x00181fff00087589 */ /* 0x00206200000e0000 */
[----:B------:R-:W-:Y:S01]  /*8d40*/  USEL UR44, UR44, URZ, UP0 ;  /* 0x0000003f2c2c7287 */ /* 0x000fe20008000000 */
[----:B------:R-:W-:Y:S01]  /*8d50*/  SYNCS.ARRIVE.TRANS64.RED.A1T0 RZ, [UR41], RZ ;  /* 0x000000ffffff79a7 */ /* 0x000fe20008100429 */
[----:B------:R-:W-:Y:S01]  /*8d60*/  ULOP3.LUT UR45, UR45, UR5, URZ, 0x3c, !UPT ;  /* 0x000000052d2d7292 */ /* 0x000fe2000f8e3c3f */
[----:B------:R0:W2:Y:S01]  /*8d70*/  SHFL.IDX PT, R9, R10, RZ, 0x181f ;  /* 0x00181fff0a097589 */ /* 0x0000a200000e0000 */
[----:B------:R-:W-:Y:S01]  /*8d80*/  BSSY B0, `(.L_x_31) ;  /* 0x000000c000007945 */ /* 0x000fe20003800000 */
[----:B------:R-:W-:-:S02]  /*8d90*/  ISETP.GE.AND P3, PT, R7, R64, PT ;  /* 0x000000400700720c */ /* 0x000fc40003f66270 */
[----:B------:R-:W-:Y:S01]  /*8da0*/  ISETP.GE.AND P0, PT, R3, R64, PT ;  /* 0x000000400300720c */ /* 0x000fe20003f06270 */
[----:B------:R-:W-:-:S12]  /*8db0*/  @P1 BRA `(.L_x_32) ;  /* 0x0000000000201947 */ /* 0x000fd80003800000 */
[----:B------:R-:W-:Y:S02]  /*8dc0*/  ULDC UR4, c[0x0][0xac8] ;  /* 0x0002b20000047ab9 */ /* 0x000fe40000000800 */
[----:B------:R-:W-:Y:S02]  /*8dd0*/  ISETP.GE.AND P2, PT, R16, UR4, PT ;  /* 0x0000000410007c0c */ /* 0x000fe4000bf46270 */
[----:B------:R-:W-:-:S11]  /*8de0*/  ISETP.GE.AND P1, PT, R2, UR4, PT ;  /* 0x0000000402007c0c */ /* 0x000fd6000bf26270 */
[----:B-1----:R-:W-:Y:S02]  /*8df0*/  @!P2 LEA R6, P4, R16, R8, 0x1 ;  /* 0x000000081006a211 */ /* 0x002fe400078808ff */
[----:B--2---:R-:W-:Y:S02]  /*8e00*/  @!P1 IMAD.WIDE R4, R2, 0x2, R8 ;  /* 0x0000000202049825 */ /* 0x004fe400078e0208 */
[----:B------:R-:W-:-:S03]  /*8e10*/  @!P2 LEA.HI.X R7, R16, R9, R192, 0x1, P4 ;  /* 0x000000091007a211 */ /* 0x000fc600020f0cc0 */
[----:B-----5:R3:W-:Y:S04]  /*8e20*/  @!P1 ST.E.128 desc[UR48][R4.64], R48 ;  /* 0x0000003004009985 */ /* 0x0207e8000c101d30 */
[----:B------:R3:W-:Y:S02]  /*8e30*/  @!P2 ST.E.128 desc[UR48][R6.64], R56 ;  /* 0x000000380600a985 */ /* 0x0007e4000c101d30 */
.L_x_32:
[----:B------:R-:W-:Y:S05]  /*8e40*/  BSYNC B0 ;  /* 0x0000000000007941 */ /* 0x000fea0003800000 */
.L_x_31:
[----:B--2---:R2:W4:Y:S01]  /*8e50*/  SHFL.IDX PT, R9, R10, 0x1, 0x181f ;  /* 0x00381f000a097f89 */ /* 0x00452200000e0000 */
[----:B------:R-:W-:Y:S03]  /*8e60*/  BSSY B0, `(.L_x_33) ;  /* 0x000000b000007945 */ /* 0x000fe60003800000 */
[----:B-1----:R2:W1:Y:S01]  /*8e70*/  SHFL.IDX PT, R8, R0, 0x1, 0x181f ;  /* 0x00381f0000087f89 */ /* 0x00246200000e0000 */
[----:B------:R-:W-:Y:S05]  /*8e80*/  @P3 BRA `(.L_x_34) ;  /* 0x0000000000203947 */ /* 0x000fea0003800000 */
[----:B------:R-:W-:Y:S02]  /*8e90*/  ULDC UR4, c[0x0][0xac8] ;  /* 0x0002b20000047ab9 */ /* 0x000fe40000000800 */
[----:B------:R-:W-:Y:S02]  /*8ea0*/  ISETP.GE.AND P3, PT, R16, UR4, PT ;  /* 0x0000000410007c0c */ /* 0x000fe4000bf66270 */
[----:B------:R-:W-:-:S11]  /*8eb0*/  ISETP.GE.AND P2, PT, R2, UR4, PT ;  /* 0x0000000402007c0c */ /* 0x000fd6000bf46270 */
[----:B-1-3--:R-:W-:Y:S02]  /*8ec0*/  @!P3 LEA R6, P1, R16, R8, 0x1 ;  /* 0x000000081006b211 */ /* 0x00afe400078208ff */
[----:B----4-:R-:W-:Y:S02]  /*8ed0*/  @!P2 IMAD.WIDE R4, R2, 0x2, R8 ;  /* 0x000000020204a825 */ /* 0x010fe400078e0208 */
[----:B------:R-:W-:-:S03]  /*8ee0*/  @!P3 LEA.HI.X R7, R16, R9, R192, 0x1, P1 ;  /* 0x000000091007b211 */ /* 0x000fc600008f0cc0 */
[----:B-----5:R1:W-:Y:S04]  /*8ef0*/  @!P2 ST.E.128 desc[UR48][R4.64], R44 ;  /* 0x0000002c0400a985 */ /* 0x0203e8000c101d30 */
[----:B------:R1:W-:Y:S02]  /*8f00*/  @!P3 ST.E.128 desc[UR48][R6.64], R52 ;  /* 0x000000340600b985 */ /* 0x0003e4000c101d30 */
.L_x_34:
[----:B------:R-:W-:Y:S05]  /*8f10*/  BSYNC B0 ;  /* 0x0000000000007941 */ /* 0x000fea0003800000 */
.L_x_33:
[----:B----4-:R4:W0:Y:S01]  /*8f20*/  SHFL.IDX PT, R9, R10, 0x2, 0x181f ;  /* 0x00581f000a097f89 */ /* 0x01082200000e0000 */
[----:B------:R-:W-:Y:S03]  /*8f30*/  BSSY B0, `(.L_x_35) ;  /* 0x000000b000007945 */ /* 0x000fe60003800000 */
[----:B-1----:R4:W1:Y:S01]  /*8f40*/  SHFL.IDX PT, R8, R0, 0x2, 0x181f ;  /* 0x00581f0000087f89 */ /* 0x00286200000e0000 */
[----:B------:R-:W-:Y:S05]  /*8f50*/  @P0 BRA `(.L_x_36) ;  /* 0x0000000000200947 */ /* 0x000fea0003800000 */
[----:B------:R-:W-:Y:S02]  /*8f60*/  ULDC UR4, c[0x0][0xac8] ;  /* 0x0002b20000047ab9 */ /* 0x000fe40000000800 */
[----:B------:R-:W-:Y:S02]  /*8f70*/  ISETP.GE.AND P2, PT, R16, UR4, PT ;  /* 0x0000000410007c0c */ /* 0x000fe4000bf46270 */
[----:B------:R-:W-:-:S11]  /*8f80*/  ISETP.GE.AND P1, PT, R2, UR4, PT ;  /* 0x0000000402007c0c */ /* 0x000fd6000bf26270 */
[----:B-1-3--:R-:W-:Y:S02]  /*8f90*/  @!P2 LEA R6, P0, R16, R8, 0x1 ;  /* 0x000000081006a211 */ /* 0x00afe400078008ff */
[----:B0-----:R-:W-:Y:S02]  /*8fa0*/  @!P1 IMAD.WIDE R4, R2, 0x2, R8 ;  /* 0x0000000202049825 */ /* 0x001fe400078e0208 */
[----:B------:R-:W-:-:S03]  /*8fb0*/  @!P2 LEA.HI.X R7, R16, R9, R192, 0x1, P0 ;  /* 0x000000091007a211 */ /* 0x000fc600000f0cc0 */
[----:B-----5:R0:W-:Y:S04]  /*8fc0*/  @!P1 ST.E.128 desc[UR48][R4.64], R32 ;  /* 0x0000002004009985 */ /* 0x0201e8000c101d30 */
[----:B------:R0:W-:Y:S02]  /*8fd0*/  @!P2 ST.E.128 desc[UR48][R6.64], R40 ;  /* 0x000000280600a985 */ /* 0x0001e4000c101d30 */
.L_x_36:
[----:B------:R-:W-:Y:S05]  /*8fe0*/  BSYNC B0 ;  /* 0x0000000000007941 */ /* 0x000fea0003800000 */
.L_x_35:
[----:B------:R-:W-:Y:S01]  /*8ff0*/  IADD3 R3, R81, 0x60, RZ ;  /* 0x0000006051037810 */ /* 0x000fe20007ffe0ff */
[----:B0-----:R0:W0:Y:S01]  /*9000*/  SHFL.IDX PT, R9, R10, 0x3, 0x181f ;  /* 0x00781f000a097f89 */ /* 0x00102200000e0000 */
[----:B------:R-:W-:Y:S01]  /*9010*/  UIADD3 UR46, UR46, 0x1, URZ ;  /* 0x000000012e2e7890 */ /* 0x000fe2000fffe03f */
[----:B------:R-:W-:Y:S01]  /*9020*/  BSSY B0, `(.L_x_37) ;  /* 0x000000c000007945 */ /* 0x000fe20003800000 */
[----:B------:R-:W-:Y:S01]  /*9030*/  ISETP.GE.AND P0, PT, R3, R64, PT ;  /* 0x000000400300720c */ /* 0x000fe20003f06270 */
[----:B-1----:R1:W0:-:S12]  /*9040*/  SHFL.IDX PT, R8, R0, 0x3, 0x181f ;  /* 0x00781f0000087f89 */ /* 0x00221800000e0000 */
[----:B-1----:R-:W-:Y:S05]  /*9050*/  @P0 BRA `(.L_x_38) ;  /* 0x0000000000200947 */ /* 0x002fea0003800000 */
[----:B------:R-:W-:Y:S02]  /*9060*/  ULDC UR4, c[0x0][0xac8] ;  /* 0x0002b20000047ab9 */ /* 0x000fe40000000800 */
[----:B------:R-:W-:Y:S02]  /*9070*/  ISETP.GE.AND P2, PT, R16, UR4, PT ;  /* 0x0000000410007c0c */ /* 0x000fe4000bf46270 */
[----:B------:R-:W-:-:S11]  /*9080*/  ISETP.GE.AND P1, PT, R2, UR4, PT ;  /* 0x0000000402007c0c */ /* 0x000fd6000bf26270 */
[----:B0--3--:R-:W-:Y:S02]  /*9090*/  @!P2 LEA R6, P0, R16, R8, 0x1 ;  /* 0x000000081006a211 */ /* 0x009fe400078008ff */
[----:B------:R-:W-:Y:S02]  /*90a0*/  @!P1 IMAD.WIDE R4, R2, 0x2, R8 ;  /* 0x0000000202049825 */ /* 0x000fe400078e0208 */
[----:B------:R-:W-:-:S03]  /*90b0*/  @!P2 LEA.HI.X R7, R16, R9, R192, 0x1, P0 ;  /* 0x000000091007a211 */ /* 0x000fc600000f0cc0 */
[----:B-----5:R1:W-:Y:S04]  /*90c0*/  @!P1 ST.E.128 desc[UR48][R4.64], R28 ;  /* 0x0000001c04009985 */ /* 0x0203e8000c101d30 */
[----:B------:R1:W-:Y:S02]  /*90d0*/  @!P2 ST.E.128 desc[UR48][R6.64], R36 ;  /* 0x000000240600a985 */ /* 0x0003e4000c101d30 */
.L_x_38:
[----:B------:R-:W-:Y:S05]  /*90e0*/  BSYNC B0 ;  /* 0x0000000000007941 */ /* 0x000fea0003800000 */
.L_x_37:
[----:B--2-4-:R-:W2:Y:S02]  /*90f0*/  LDC R0, c[0x0][0xc34] ;  /* 0x00030d00ff007b82 */ /* 0x014ea40000000800 */
[----:B--2---:R-:W-:-:S13]  /*9100*/  ISETP.LE.AND P0, PT, R0, UR43, PT ;  /* 0x0000002b00007c0c */ /* 0x004fda000bf03270 */
[----:B------:R-:W-:Y:S05]  /*9110*/  @!P0 BRA `(.L_x_39) ;  /* 0xffffff7800f08947 */ /* 0x000fea000383ffff */
[----:B------:R-:W-:Y:S05]  /*9120*/  EXIT ;  /* 0x000000000000794d */ /* 0x000fea0003800000 */
.L_x_5:
[----:B------:R-:W-:-:S08]  /*9130*/  NOP ;  /* 0x0000000000007918 */ /* 0x000fd00000000000 */
[----:B------:R-:W0:-:S00]  /*9140*/  USETMAXREG.DEALLOC.CTAPOOL 0x28 ;  /* 0x00000028000079c8 */ /* 0x000e0000080e0500 */
[----:B------:R-:W1:Y:S01]  /*9150*/  S2UR UR39, SR_CTAID.X ;  /* 0x00000000002779c3 */ /* 0x000e620000002500 */
[----:B0-----:R-:W-:Y:S01]  /*9160*/  IMAD.MOV.U32 R0, RZ, RZ, 0x1 ;  /* 0x00000001ff007424 */ /* 0x001fe200078e00ff */
[----:B------:R-:W-:Y:S01]  /*9170*/  UMOV UR37, 0x1 ;  /* 0x0000000100257882 */ /* 0x000fe20000000000 */
[----:B------:R-:W-:-:S03]  /*9180*/  IMAD.MOV.U32 R36, RZ, RZ, RZ ;  /* 0x000000ffff247224 */ /* 0x000fc600078e00ff */
[----:B------:R0:W-:Y:S02]  /*9190*/  STL [R1+0x4], R0 ;  /* 0x0000040001007387 */ /* 0x0001e40000100800 */
[----:B------:R-:W1:Y:S02]  /*91a0*/  LDC R2, c[0x0][0xc34] ;  /* 0x00030d00ff027b82 */ /* 0x000e640000000800 */
[----:B-1----:R-:W-:-:S13]  /*91b0*/  ISETP.LE.AND P0, PT, R2, UR39, PT ;  /* 0x0000002702007c0c */ /* 0x002fda000bf03270 */
[----:B0-----:R-:W-:Y:S05]  /*91c0*/  @P0 BRA `(.L_x_40) ;  /* 0x0000004c00d80947 */ /* 0x001fea0003800000 */
[----:B------:R-:W0:Y:S01]  /*91d0*/  S2R R10, SR_TID.X ;  /* 0x00000000000a7919 */ /* 0x000e220000002100 */
[----:B------:R-:W-:Y:S01]  /*91e0*/  ULDC.64 UR4, c[0x0][0x418] ;  /* 0x0001060000047ab9 */ /* 0x000fe20000000a00 */
[----:B------:R-:W-:Y:S01]  /*91f0*/  ULDC.64 UR8, c[0x0][0x2f0] ;  /* 0x0000bc0000087ab9 */ /* 0x000fe20000000a00 */
[----:B------:R-:W-:Y:S01]  /*9200*/  UISETP.NE.U32.AND UP0, UPT, UR4, URZ, UPT ;  /* 0x0000003f0400728c */ /* 0x000fe2000bf05070 */
[----:B------:R-:W-:Y:S01]  /*9210*/  LOP3.LUT R28, R28, 0xff7fffff, RZ, 0xc0, !PT ;  /* 0xff7fffff1c1c7812 */ /* 0x000fe200078ec0ff */
[----:B------:R-:W-:Y:S01]  /*9220*/  UMOV UR42, 0x400 ;  /* 0x00000400002a7882 */ /* 0x000fe20000000000 */
[----:B------:R-:W-:Y:S01]  /*9230*/  ULDC UR4, c[0x0][0x424] ;  /* 0x0001090000047ab9 */ /* 0x000fe20000000800 */
[----:B------:R-:W-:Y:S01]  /*9240*/  UISETP.NE.AND.EX UP0, UPT, UR5, URZ, UPT, UP0 ;  /* 0x0000003f0500728c */ /* 0x000fe2000bf05300 */
[----:B------:R-:W-:Y:S01]  /*9250*/  IMAD.MOV.U32 R36, RZ, RZ, RZ ;  /* 0x000000ffff247224 */ /* 0x000fe200078e00ff */
[----:B------:R-:W-:Y:S02]  /*9260*/  ULEA UR42, UR46, UR42, 0x18 ;  /* 0x0000002a2e2a7291 */ /* 0x000fe4000f8ec03f */
[----:B------:R-:W-:Y:S01]  /*9270*/  USEL UR4, UR4, 0x1, UP0 ;  /* 0x0000000104047887 */ /* 0x000fe20008000000 */
[----:B------:R-:W-:Y:S01]  /*9280*/  UMOV UR6, 0xa0 ;  /* 0x000000a000067882 */ /* 0x000fe20000000000 */
[----:B------:R-:W-:-:S02]  /*9290*/  ULDC UR41, c[0x0][0x448] ;  /* 0x0001120000297ab9 */ /* 0x000fc40000000800 */
[----:B------:R-:W-:Y:S01]  /*92a0*/  UIMAD UR40, UR4, UR8, URZ ;  /* 0x00000008042872a4 */ /* 0x000fe2000f8e023f */
[----:B------:R-:W-:Y:S02]  /*92b0*/  ULDC UR7, c[0x0][0x288] ;  /* 0x0000a20000077ab9 */ /* 0x000fe40000000800 */
[----:B------:R-:W-:Y:S01]  /*92c0*/  ULDC UR8, c[0x0][0x2b8] ;  /* 0x0000ae0000087ab9 */ /* 0x000fe20000000800 */
[----:B------:R-:W-:Y:S02]  /*92d0*/  UIADD3 UR4, UR40, 0x9f, URZ ;  /* 0x0000009f28047890 */ /* 0x000fe4000fffe03f */
[----:B------:R-:W-:Y:S02]  /*92e0*/  ULOP3.LUT UR47, UR36, 0x2, URZ, 0xfc, !UPT ;  /* 0x00000002242f7892 */ /* 0x000fe4000f8efc3f */
[----:B------:R-:W-:Y:S02]  /*92f0*/  UIMAD.WIDE UR4, UR4, 0x66666667, URZ ;  /* 0x66666667040478a5 */ /* 0x000fe4000f8e023f */
[----:B------:R-:W-:-:S02]  /*9300*/  ULOP3.LUT UR50, UR36, 0x1, URZ, 0xfc, !UPT ;  /* 0x0000000124327892 */ /* 0x000fc4000f8efc3f */
[----:B------:R-:W-:Y:S01]  /*9310*/  USHF.R.U32.HI UR4, URZ, 0x1f, UR5 ;  /* 0x0000001f3f047899 */ /* 0x000fe20008011605 */
[----:B------:R-:W-:Y:S01]  /*9320*/  ULDC UR51, c[0x0][0xc] ;  /* 0x0000030000337ab9 */ /* 0x000fe20000000800 */
[----:B------:R-:W-:Y:S02]  /*9330*/  UMOV UR37, URZ ;  /* 0x0000003f00257c82 */ /* 0x000fe40008000000 */
[----:B------:R-:W-:Y:S01]  /*9340*/  ULEA.HI.SX32 UR43, UR5, UR4, 0x1a ;  /* 0x00000004052b7291 */ /* 0x000fe2000f8fd23f */
[C---:B0-----:R-:W-:Y:S01]  /*9350*/  IMAD.SHL.U32 R3, R10.reuse, 0x80, RZ ;  /* 0x000000800a037824 */ /* 0x041fe200078e00ff */
[C---:B------:R-:W-:Y:S01]  /*9360*/  LOP3.LUT R0, R10.reuse, 0x7f, RZ, 0xc0, !PT ;  /* 0x0000007f0a007812 */ /* 0x040fe200078ec0ff */
[C---:B------:R-:W-:Y:S01]  /*9370*/  IMAD.SHL.U32 R4, R10.reuse, 0x20, RZ ;  /* 0x000000200a047824 */ /* 0x040fe200078e00ff */
[----:B------:R-:W-:Y:S01]  /*9380*/  UIADD3 UR4, UR43, -0x1, URZ ;  /* 0xffffffff2b047890 */ /* 0x000fe2000fffe03f */
[----:B------:R-:W-:Y:S01]  /*9390*/  IMAD.SHL.U32 R9, R10, 0x4, RZ ;  /* 0x000000040a097824 */ /* 0x000fe200078e00ff */
[----:B------:R-:W-:Y:S01]  /*93a0*/  SHF.R.U32.HI R2, RZ, 0x5, R0 ;  /* 0x00000005ff027819 */ /* 0x000fe20000011600 */
[----:B------:R-:W-:Y:S01]  /*93b0*/  UIMAD UR41, UR41, UR7, URZ ;  /* 0x00000007292972a4 */ /* 0x000fe2000f8e023f */
[----:B------:R-:W-:Y:S01]  /*93c0*/  LOP3.LUT R5, R3, 0x380, RZ, 0xc0, !PT ;  /* 0x0000038003057812 */ /* 0x000fe200078ec0ff */
[----:B------:R-:W-:Y:S01]  /*93d0*/  UIMAD UR5, UR4, -0xa0, UR40 ;  /* 0xffffff60040578a4 */ /* 0x000fe2000f8e0228 */
[C---:B------:R-:W-:Y:S01]  /*93e0*/  LOP3.LUT R7, R4.reuse, 0x60, RZ, 0xc0, !PT ;  /* 0x0000006004077812 */ /* 0x040fe200078ec0ff */
[----:B------:R-:W-:Y:S01]  /*93f0*/  UIMAD UR4, UR43, UR6, -0xa0 ;  /* 0xffffff602b0474a4 */ /* 0x000fe2000f8e0206 */
[----:B------:R-:W-:Y:S01]  /*9400*/  LOP3.LUT R6, R4, 0x80, RZ, 0xc0, !PT ;  /* 0x0000008004067812 */ /* 0x000fe200078ec0ff */
[----:B------:R-:W-:Y:S01]  /*9410*/  IMAD R5, R2, 0x10, R5 ;  /* 0x0000001002057824 */ /* 0x000fe200078e0205 */
[----:B------:R-:W-:Y:S01]  /*9420*/  LOP3.LUT R4, R4, 0x100, RZ, 0xc0, !PT ;  /* 0x0000010004047812 */ /* 0x000fe200078ec0ff */
[----:B------:R-:W-:Y:S01]  /*9430*/  IMAD R8, R2, 0x200, R7 ;  /* 0x0000020002087824 */ /* 0x000fe200078e0207 */
[----:B------:R-:W-:Y:S01]  /*9440*/  LOP3.LUT R6, R6, 0x10, R10, 0xf8, !PT ;  /* 0x0000001006067812 */ /* 0x000fe200078ef80a */
[----:B------:R-:W-:Y:S01]  /*9450*/  IMAD.SHL.U32 R2, R10, 0x10, RZ ;  /* 0x000000100a027824 */ /* 0x000fe200078e00ff */
[----:B------:R-:W-:Y:S01]  /*9460*/  SHF.R.U32.HI R0, RZ, 0x3, R0 ;  /* 0x00000003ff007819 */ /* 0x000fe20000011600 */
[----:B------:R-:W-:Y:S01]  /*9470*/  UIADD3 UR43, UR43, -0x2, URZ ;  /* 0xfffffffe2b2b7890 */ /* 0x000fe2000fffe03f */
[----:B------:R-:W-:Y:S01]  /*9480*/  LOP3.LUT R7, R6, 0x10, R9, 0x78, !PT ;  /* 0x0000001006077812 */ /* 0x000fe200078e7809 */
[----:B------:R-:W-:Y:S01]  /*9490*/  IMAD.SHL.U32 R9, R10, 0x2, RZ ;  /* 0x000000020a097824 */ /* 0x000fe200078e00ff */
[----:B------:R-:W-:-:S02]  /*94a0*/  LOP3.LUT R6, R2, 0x3f0, RZ, 0xc0, !PT ;  /* 0x000003f002067812 */ /* 0x000fc400078ec0ff */
[----:B------:R-:W-:Y:S02]  /*94b0*/  LOP3.LUT P0, RZ, R10, 0x4, RZ, 0xc0, !PT ;  /* 0x000000040aff7812 */ /* 0x000fe4000780c0ff */
[----:B------:R-:W-:Y:S02]  /*94c0*/  LOP3.LUT R9, R6, 0x70, R9, 0x78, !PT ;  /* 0x0000007006097812 */ /* 0x000fe400078e7809 */
[----:B------:R-:W-:Y:S02]  /*94d0*/  IADD3 R6, R7, R8, R4 ;  /* 0x0000000807067210 */ /* 0x000fe40007ffe004 */
[--C-:B------:R-:W-:Y:S02]  /*94e0*/  LOP3.LUT R4, R5, 0x70, R2.reuse, 0x78, !PT ;  /* 0x0000007005047812 */ /* 0x100fe400078e7802 */
[----:B------:R-:W-:Y:S01]  /*94f0*/  LOP3.LUT R5, R0, 0x70, R2, 0xf8, !PT ;  /* 0x0000007000057812 */ /* 0x000fe200078ef802 */
[----:B------:R0:W-:Y:S01]  /*9500*/  STL [R1+0x18], R6 ;  /* 0x0000180601007387 */ /* 0x0001e20000100800 */
[----:B------:R-:W-:Y:S01]  /*9510*/  LOP3.LUT R3, R4, 0xc00, R3, 0xf8, !PT ;  /* 0x00000c0004037812 */ /* 0x000fe200078ef803 */
[----:B------:R-:W-:Y:S01]  /*9520*/  IMAD.MOV.U32 R4, RZ, RZ, 0x1 ;  /* 0x00000001ff047424 */ /* 0x000fe200078e00ff */
[----:B------:R-:W-:-:S03]  /*9530*/  IADD3 R0, -R0, UR5, RZ ;  /* 0x0000000500007c10 */ /* 0x000fc6000fffe1ff */
[----:B------:R1:W-:Y:S04]  /*9540*/  STL [R1+0x1c], R3 ;  /* 0x00001c0301007387 */ /* 0x0003e80000100800 */
[----:B------:R2:W-:Y:S01]  /*9550*/  STL [R1+0x4], R4 ;  /* 0x0000040401007387 */ /* 0x0005e20000100800 */
[----:B0-----:R-:W-:Y:S01]  /*9560*/  LOP3.LUT R6, R9, 0x400, R2, 0xf8, !PT ;  /* 0x0000040009067812 */ /* 0x001fe200078ef802 */
[----:B-1----:R-:W-:-:S04]  /*9570*/  IMAD.MOV.U32 R3, RZ, RZ, 0x40 ;  /* 0x00000040ff037424 */ /* 0x002fc800078e00ff */
[----:B------:R-:W-:Y:S01]  /*9580*/  STL [R1+0x14], R6 ;  /* 0x0000140601007387 */ /* 0x000fe20000100800 */
[----:B--2---:R-:W-:Y:S02]  /*9590*/  LOP3.LUT R4, R2, 0x70, RZ, 0xc0, !PT ;  /* 0x0000007002047812 */ /* 0x004fe400078ec0ff */
[----:B------:R-:W-:Y:S01]  /*95a0*/  SEL R2, R3, 0xffffffc0, !P0 ;  /* 0xffffffc003027807 */ /* 0x000fe20004000000 */
[----:B------:R-:W-:Y:S01]  /*95b0*/  VIADD R3, R6, UR42 ;  /* 0x0000002a06037c36 */ /* 0x000fe20008000000 */
[----:B------:R-:W-:-:S03]  /*95c0*/  ISETP.GE.AND P0, PT, R4, UR9, PT ;  /* 0x0000000904007c0c */ /* 0x000fc6000bf06270 */
[----:B------:R0:W-:Y:S01]  /*95d0*/  STL [R1+0x20], R2 ;  /* 0x0000200201007387 */ /* 0x0001e20000100800 */
[C---:B------:R-:W-:Y:S02]  /*95e0*/  ISETP.LT.OR P1, PT, R0.reuse, 0x1, P0 ;  /* 0x000000010000780c */ /* 0x040fe40000721670 */
[C---:B------:R-:W-:Y:S01]  /*95f0*/  ISETP.LT.OR P3, PT, R0.reuse, 0x11, P0 ;  /* 0x000000110000780c */ /* 0x040fe20000761670 */
[----:B------:R1:W-:Y:S01]  /*9600*/  STL [R1+0x2c], R3 ;  /* 0x00002c0301007387 */ /* 0x0003e20000100800 */
[----:B------:R-:W-:-:S03]  /*9610*/  ISETP.LT.OR P2, PT, R0, 0x21, P0 ;  /* 0x000000210000780c */ /* 0x000fc60000741670 */
[----:B------:R2:W-:Y:S01]  /*9620*/  STL [R1+0x10], R0 ;  /* 0x0000100001007387 */ /* 0x0005e20000100800 */
[C---:B0-----:R-:W-:Y:S01]  /*9630*/  LOP3.LUT R2, R5.reuse, 0x80, RZ, 0xfc, !PT ;  /* 0x0000008005027812 */ /* 0x041fe200078efcff */
[----:B------:R-:W-:-:S04]  /*9640*/  VIADD R5, R5, UR4 ;  /* 0x0000000405057c36 */ /* 0x000fc80008000000 */
[----:B------:R-:W-:Y:S02]  /*9650*/  @P1 LOP3.LUT R28, R28, 0x800000, RZ, 0xfc, !PT ;  /* 0x008000001c1c1812 */ /* 0x000fe400078efcff */
[----:B------:R-:W-:Y:S01]  /*9660*/  ISETP.LT.OR P1, PT, R0, 0x31, P0 ;  /* 0x000000310000780c */ /* 0x000fe20000721670 */
[----:B------:R2:W-:Y:S01]  /*9670*/  STL [R1+0x24], R5 ;  /* 0x0000240501007387 */ /* 0x0005e20000100800 */
[----:B------:R-:W-:Y:S02]  /*9680*/  LOP3.LUT R28, R28, 0xffbfffff, RZ, 0xc0, !PT ;  /* 0xffbfffff1c1c7812 */ /* 0x000fe400078ec0ff */
[----:B-1----:R-:W-:Y:S02]  /*9690*/  IADD3 R3, R2, UR4, RZ ;  /* 0x0000000402037c10 */ /* 0x002fe4000fffe0ff */
[----:B------:R-:W-:Y:S02]  /*96a0*/  @P3 LOP3.LUT R28, R28, 0x400000, RZ, 0xfc, !PT ;  /* 0x004000001c1c3812 */ /* 0x000fe400078efcff */
[----:B------:R-:W-:Y:S01]  /*96b0*/  ISETP.LT.OR P3, PT, R0, 0x41, P0 ;  /* 0x000000410000780c */ /* 0x000fe20000761670 */
[----:B------:R2:W-:Y:S01]  /*96c0*/  STL [R1+0x28], R3 ;  /* 0x0000280301007387 */ /* 0x0005e20000100800 */
[----:B------:R-:W-:-:S04]  /*96d0*/  LOP3.LUT R28, R28, 0xffdfffff, RZ, 0xc0, !PT ;  /* 0xffdfffff1c1c7812 */ /* 0x000fc800078ec0ff */
[----:B------:R-:W-:Y:S02]  /*96e0*/  @P2 LOP3.LUT R28, R28, 0x200000, RZ, 0xfc, !PT ;  /* 0x002000001c1c2812 */ /* 0x000fe400078efcff */
[----:B------:R-:W-:Y:S02]  /*96f0*/  ISETP.LT.OR P2, PT, R0, 0x51, P0 ;  /* 0x000000510000780c */ /* 0x000fe40000741670 */
        /* <DEDUP_REMOVED lines=12> */
[----:B------:R-:W-:Y:S02]  /*97c0*/  LOP3.LUT R28, R28, 0xfffeffff, RZ, 0xc0, !PT ;  /* 0xfffeffff1c1c7812 */ /* 0x000fe400078ec0ff */
[----:B------:R-:W-:Y:S02]  /*97d0*/  ISETP.GE.AND P0, PT, R3, UR40, PT ;  /* 0x0000002803007c0c */ /* 0x000fe4000bf06270 */
[----:B------:R-:W-:-:S04]  /*97e0*/  @P3 LOP3.LUT R28, R28, 0x10000, RZ, 0xfc, !PT ;  /* 0x000100001c1c3812 */ /* 0x000fc800078efcff */
[----:B------:R-:W-:-:S04]  /*97f0*/  LOP3.LUT R28, R28, 0xffff7fff, RZ, 0xc0, !PT ;  /* 0xffff7fff1c1c7812 */ /* 0x000fc800078ec0ff */
[----:B------:R-:W-:Y:S02]  /*9800*/  @P2 LOP3.LUT R28, R28, 0x8000, RZ, 0xfc, !PT ;  /* 0x000080001c1c2812 */ /* 0x000fe400078efcff */
[----:B------:R-:W-:Y:S02]  /*9810*/  ISETP.LT.U32.AND P2, PT, R2, 0xa0, !P0 ;  /* 0x000000a00200780c */ /* 0x000fe40004741070 */
[----:B------:R-:W-:Y:S02]  /*9820*/  LOP3.LUT R28, R28, 0xfeffffff, RZ, 0xc0, !PT ;  /* 0xfeffffff1c1c7812 */ /* 0x000fe400078ec0ff */
[----:B------:R-:W-:Y:S02]  /*9830*/  ISETP.GE.AND P0, PT, R0, 0x1, PT ;  /* 0x000000010000780c */ /* 0x000fe40003f06270 */
[----:B------:R-:W-:Y:S02]  /*9840*/  @P1 LOP3.LUT R28, R28, 0x1000000, RZ, 0xfc, !PT ;  /* 0x010000001c1c1812 */ /* 0x000fe400078efcff */
[----:B------:R-:W-:-:S02]  /*9850*/  ISETP.GE.AND P1, PT, R0, 0x11, PT ;  /* 0x000000110000780c */ /* 0x000fc40003f26270 */
[----:B------:R-:W-:-:S04]  /*9860*/  LOP3.LUT R28, R28, 0xfffffff7, RZ, 0xc0, !PT ;  /* 0xfffffff71c1c7812 */ /* 0x000fc800078ec0ff */
[----:B------:R-:W-:Y:S02]  /*9870*/  @P2 LOP3.LUT R28, R28, 0x8, RZ, 0xfc, !PT ;  /* 0x000000081c1c2812 */ /* 0x000fe400078efcff */
[----:B------:R-:W-:Y:S02]  /*9880*/  ISETP.GE.AND P2, PT, R0, 0x21, PT ;  /* 0x000000210000780c */ /* 0x000fe40003f46270 */
        /* <DEDUP_REMOVED lines=23> */
[----:B------:R-:W-:Y:S02]  /*9a00*/  ISETP.GE.AND P1, PT, R4, UR9, PT ;  /* 0x0000000904007c0c */ /* 0x000fe4000bf26270 */
[----:B------:R-:W-:-:S04]  /*9a10*/  LOP3.LUT R28, R28, 0xffffffdf, RZ, 0xc0, !PT ;  /* 0xffffffdf1c1c7812 */ /* 0x000fc800078ec0ff */
[----:B------:R-:W-:-:S04]  /*9a20*/  @P2 LOP3.LUT R28, R28, 0x20, RZ, 0xfc, !PT ;  /* 0x000000201c1c2812 */ /* 0x000fc800078efcff */
[----:B------:R-:W-:-:S04]  /*9a30*/  LOP3.LUT R28, R28, 0xfffffffe, RZ, 0xc0, !PT ;  /* 0xfffffffe1c1c7812 */ /* 0x000fc800078ec0ff */
[----:B------:R-:W-:-:S04]  /*9a40*/  LOP3.LUT R28, R28, 0xffffbfff, RZ, 0xc0, !PT ;  /* 0xffffbfff1c1c7812 */ /* 0x000fc800078ec0ff */
[----:B------:R-:W-:Y:S02]  /*9a50*/  @P0 LOP3.LUT R28, R28, 0x4000, RZ, 0xfc, !PT ;  /* 0x000040001c1c0812 */ /* 0x000fe400078efcff */
[----:B------:R-:W-:Y:S02]  /*9a60*/  ISETP.GE.AND P0, PT, R4, UR8, PT ;  /* 0x0000000804007c0c */ /* 0x000fe4000bf06270 */
[----:B------:R-:W-:-:S04]  /*9a70*/  @P1 LOP3.LUT R28, R28, 0x1, RZ, 0xfc, !PT ;  /* 0x000000011c1c1812 */ /* 0x000fc800078efcff */
[----:B------:R-:W-:-:S07]  /*9a80*/  LOP3.LUT R28, R28, 0xffffffef, RZ, 0xc0, !PT ;  /* 0xffffffef1c1c7812 */ /* 0x000fce00078ec0ff */
[----:B--2---:R-:W-:-:S07]  /*9a90*/  @P0 LOP3.LUT R28, R28, 0x10, RZ, 0xfc, !PT ;  /* 0x000000101c1c0812 */ /* 0x004fce00078efcff */
.L_x_90:
[----:B------:R-:W-:Y:S01]  /*9aa0*/  ULDC UR4, c[0x0][0xc38] ;  /* 0x00030e0000047ab9 */ /* 0x000fe20000000800 */
[----:B------:R-:W-:Y:S01]  /*9ab0*/  ULDC.64 UR8, c[0x0][0xa28] ;  /* 0x00028a0000087ab9 */ /* 0x000fe20000000a00 */
[----:B------:R-:W-:Y:S01]  /*9ac0*/  UISETP.NE.AND UP0, UPT, UR4, 0x1, UPT ;  /* 0x000000010400788c */ /* 0x000fe2000bf05270 */
[----:B------:R-:W-:Y:S01]  /*9ad0*/  ISETP.NE.U32.AND P0, PT, RZ, UR8, PT ;  /* 0x00000008ff007c0c */ /* 0x000fe2000bf05070 */
[----:B------:R-:W-:Y:S01]  /*9ae0*/  UMOV UR44, UR39 ;  /* 0x00000027002c7c82 */ /* 0x000fe20008000000 */
[----:B------:R-:W-:Y:S01]  /*9af0*/  ULDC UR4, c[0x0][0xc44] ;  /* 0x0003110000047ab9 */ /* 0x000fe20000000800 */
[----:B------:R-:W-:Y:S01]  /*9b00*/  UIADD3 UR11, UR42, 0x18400, URZ ;  /* 0x000184002a0b7890 */ /* 0x000fe2000fffe03f */
[----:B------:R-:W-:Y:S01]  /*9b10*/  ISETP.NE.AND.EX P0, PT, RZ, UR9, PT, P0 ;  /* 0x00000009ff007c0c */ /* 0x000fe2000bf05300 */
[----:B------:R-:W-:Y:S01]  /*9b20*/  UISETP.NE.AND UP1, UPT, UR4, 0x1, UPT ;  /* 0x000000010400788c */ /* 0x000fe2000bf25270 */
[----:B------:R-:W-:-:S04]  /*9b30*/  UMOV UR38, URZ ;  /* 0x0000003f00267c82 */ /* 0x000fc80008000000 */
[----:B------:R-:W-:Y:S01]  /*9b40*/  @UP0 ULDC UR4, c[0x0][0xc3c] ;  /* 0x00030f0000040ab9 */ /* 0x000fe20000000800 */
[----:B------:R-:W-:Y:S01]  /*9b50*/  @UP0 ULDC UR10, c[0x0][0xc40] ;  /* 0x00031000000a0ab9 */ /* 0x000fe20000000800 */
[----:B------:R-:W-:-:S04]  /*9b60*/  UIMAD.WIDE.U32 UR4, UR39, UR4, URZ ;  /* 0x00000004270472a5 */ /* 0x000fc8000f8e003f */
[----:B------:R-:W-:Y:S01]  /*9b70*/  @UP0 USHF.R.U32.HI UR44, URZ, UR10, UR5 ;  /* 0x0000000a3f2c0299 */ /* 0x000fe20008011605 */
[----:B------:R-:W-:Y:S01]  /*9b80*/  @UP1 ULDC.64 UR6, c[0x0][0xc48] ;  /* 0x0003120000061ab9 */ /* 0x000fe20000000a00 */
[----:B------:R-:W-:Y:S02]  /*9b90*/  ULOP3.LUT UP0, URZ, UR11, 0x3ff, URZ, 0xc0, !UPT ;  /* 0x000003ff0b3f7892 */ /* 0x000fe4000f80c03f */
[----:B------:R-:W-:-:S03]  /*9ba0*/  UIMAD.WIDE.U32 UR4, UR44, UR6, URZ ;  /* 0x000000062c0472a5 */ /* 0x000fc6000f8e003f */
[----:B------:R-:W-:Y:S01]  /*9bb0*/  UMOV UR45, UR44 ;  /* 0x0000002c002d7c82 */ /* 0x000fe20008000000 */
[----:B------:R-:W-:Y:S01]  /*9bc0*/  @UP1 USHF.R.U32.HI UR45, URZ, UR7, UR5 ;  /* 0x000000073f2d1299 */ /* 0x000fe20008011605 */
[----:B0----5:R-:W-:Y:S11]  /*9bd0*/  @!P0 BRA `(.L_x_41) ;  /* 0x0000000000188947 */ /* 0x021ff60003800000 */
[----:B------:R-:W-:Y:S02]  /*9be0*/  ULDC.64 UR4, c[0x0][0xa28] ;  /* 0x00028a0000047ab9 */ /* 0x000fe40000000a00 */
[----:B------:R-:W-:-:S06]  /*9bf0*/  UIMAD.WIDE UR4, UR45, 0x4, UR4 ;  /* 0x000000042d0478a5 */ /* 0x000fcc000f8e0204 */
[----:B------:R-:W-:Y:S02]  /*9c00*/  IMAD.U32 R2, RZ, RZ, UR4 ;  /* 0x00000004ff027e24 */ /* 0x000fe4000f8e00ff */
[----:B------:R-:W-:-:S05]  /*9c10*/  IMAD.U32 R3, RZ, RZ, UR5 ;  /* 0x00000005ff037e24 */ /* 0x000fca000f8e00ff */
[----:B------:R-:W2:Y:S02]  /*9c20*/  LDG.E R2, desc[UR48][R2.64] ;  /* 0x0000003002027981 */ /* 0x000ea4000c1e1900 */
[----:B--2---:R-:W-:-:S15]  /*9c30*/  R2UR UR38, R2 ;  /* 0x00000000022672ca */ /* 0x004fde00000e0000 */
.L_x_41:
[----:B------:R-:W-:-:S13]  /*9c40*/  PLOP3.LUT P0, PT, PT, PT, UP0, 0x80, 0x0 ;  /* 0x000000000000781c */ /* 0x000fda0003f0f008 */
[----:B------:R-:W-:Y:S05]  /*9c50*/  @!P0 BRA `(.L_x_42) ;  /* 0x0000000000408947 */ /* 0x000fea0003800000 */
[----:B------:R-:W-:Y:S01]  /*9c60*/  MOV R2, 0x0 ;  /* 0x0000000000027802 */ /* 0x000fe20000000f00 */
[----:B------:R-:W-:Y:S01]  /*9c70*/  ULDC.64 UR4, c[0x4][0x98] ;  /* 0x0100260000047ab9 */ /* 0x000fe20000000a00 */
[----:B------:R-:W-:Y:S01]  /*9c80*/  ULDC.64 UR6, c[0x4][0xa0] ;  /* 0x0100280000067ab9 */ /* 0x000fe20000000a00 */
[----:B------:R-:W-:Y:S02]  /*9c90*/  IMAD.U32 R4, RZ, RZ, UR4 ;  /* 0x00000004ff047e24 */ /* 0x000fe4000f8e00ff */
[----:B------:R-:W-:Y:S01]  /*9ca0*/  IMAD.U32 R5, RZ, RZ, UR5 ;  /* 0x00000005ff057e24 */ /* 0x000fe2000f8e00ff */
[----:B------:R-:W0:Y:S01]  /*9cb0*/  LDC.64 R2, c[0x4][R2] ;  /* 0x0100000002027b82 */ /* 0x000e220000000a00 */
[----:B------:R-:W-:Y:S01]  /*9cc0*/  ULDC.64 UR4, c[0x4][0x8] ;  /* 0x0100020000047ab9 */ /* 0x000fe20000000a00 */
[----:B------:R-:W-:Y:S02]  /*9cd0*/  IMAD.U32 R6, RZ, RZ, UR6 ;  /* 0x00000006ff067e24 */ /* 0x000fe4000f8e00ff */
[----:B------:R-:W-:-:S02]  /*9ce0*/  IMAD.U32 R7, RZ, RZ, UR7 ;  /* 0x00000007ff077e24 */ /* 0x000fc4000f8e00ff */
[----:B------:R-:W-:Y:S02]  /*9cf0*/  IMAD.U32 R10, RZ, RZ, UR4 ;  /* 0x00000004ff0a7e24 */ /* 0x000fe4000f8e00ff */
[----:B------:R-:W-:Y:S02]  /*9d00*/  IMAD.U32 R11, RZ, RZ, UR5 ;  /* 0x00000005ff0b7e24 */ /* 0x000fe4000f8e00ff */
[----:B------:R-:W-:Y:S02]  /*9d10*/  IMAD.MOV.U32 R8, RZ, RZ, 0x70 ;  /* 0x00000070ff087424 */ /* 0x000fe400078e00ff */
[----:B------:R-:W-:Y:S02]  /*9d20*/  IMAD.MOV.U32 R12, RZ, RZ, 0x1 ;  /* 0x00000001ff0c7424 */ /* 0x000fe400078e00ff */
[----:B------:R-:W-:-:S07]  /*9d30*/  IMAD.MOV.U32 R13, RZ, RZ, RZ ;  /* 0x000000ffff0d7224 */ /* 0x000fce00078e00ff */
[----:B------:R-:W-:-:S07]  /*9d40*/  LEPC R20, `(.L_x_42) ;  /* 0x000000001014794e */ /* 0x000fce0000000000 */
[----:B0-----:R-:W-:Y:S05]  /*9d50*/  CALL.ABS.NOINC R2 ;  /* 0x0000000002007343 */ /* 0x001fea0003c00000 */
.L_x_42:
[----:B------:R-:W-:Y:S01]  /*9d60*/  UIADD3 UR4, UR42, 0xa400, URZ ;  /* 0x0000a4002a047890 */ /* 0x000fe2000fffe03f */
[----:B------:R-:W-:-:S05]  /*9d70*/  LOP3.LUT R28, R28, 0xfffffffd, RZ, 0xc0, !PT ;  /* 0xfffffffd1c1c7812 */ /* 0x000fca00078ec0ff */
[----:B------:R-:W-:-:S05]  /*9d80*/  IMAD.U32 R16, RZ, RZ, UR4 ;  /* 0x00000004ff107e24 */ /* 0x000fca000f8e00ff */
[----:B------:R-:W-:-:S13]  /*9d90*/  LOP3.LUT P0, RZ, R16, 0x3ff, RZ, 0xc0, !PT ;  /* 0x000003ff10ff7812 */ /* 0x000fda000780c0ff */
[----:B------:R-:W-:Y:S01]  /*9da0*/  @P0 LOP3.LUT R28, R28, 0x2, RZ, 0xfc, !PT ;  /* 0x000000021c1c0812 */ /* 0x000fe200078efcff */
[----:B------:R-:W-:Y:S06]  /*9db0*/  @!P0 BRA `(.L_x_43) ;  /* 0x0000000000408947 */ /* 0x000fec0003800000 */
[----:B------:R-:W-:Y:S01]  /*9dc0*/  MOV R2, 0x0 ;  /* 0x0000000000027802 */ /* 0x000fe20000000f00 */
[----:B------:R-:W-:Y:S01]  /*9dd0*/  ULDC.64 UR4, c[0x4][0x98] ;  /* 0x0100260000047ab9 */ /* 0x000fe20000000a00 */
[----:B------:R-:W-:Y:S01]  /*9de0*/  ULDC.64 UR6, c[0x4][0xa0] ;  /* 0x0100280000067ab9 */ /* 0x000fe20000000a00 */
[----:B------:R-:W-:Y:S01]  /*9df0*/  MOV R4, UR4 ;  /* 0x0000000400047c02 */ /* 0x000fe20008000f00 */
[----:B------:R-:W-:Y:S01]  /*9e00*/  IMAD.U32 R5, RZ, RZ, UR5 ;  /* 0x00000005ff057e24 */ /* 0x000fe2000f8e00ff */
[----:B------:R-:W-:Y:S01]  /*9e10*/  ULDC.64 UR4, c[0x4][0x10] ;  /* 0x0100040000047ab9 */ /* 0x000fe20000000a00 */
[----:B------:R-:W0:Y:S01]  /*9e20*/  LDC.64 R2, c[0x4][R2] ;  /* 0x0100000002027b82 */ /* 0x000e220000000a00 */
[----:B------:R-:W-:Y:S02]  /*9e30*/  IMAD.U32 R6, RZ, RZ, UR6 ;  /* 0x00000006ff067e24 */ /* 0x000fe4000f8e00ff */
[----:B------:R-:W-:Y:S02]  /*9e40*/  IMAD.U32 R7, RZ, RZ, UR7 ;  /* 0x00000007ff077e24 */ /* 0x000fe4000f8e00ff */
[----:B------:R-:W-:-:S02]  /*9e50*/  IMAD.U32 R10, RZ, RZ, UR4 ;  /* 0x00000004ff0a7e24 */ /* 0x000fc4000f8e00ff */
[----:B------:R-:W-:Y:S02]  /*9e60*/  IMAD.U32 R11, RZ, RZ, UR5 ;  /* 0x00000005ff0b7e24 */ /* 0x000fe4000f8e00ff */
[----:B------:R-:W-:Y:S02]  /*9e70*/  IMAD.MOV.U32 R8, RZ, RZ, 0x70 ;  /* 0x00000070ff087424 */ /* 0x000fe400078e00ff */
[----:B------:R-:W-:Y:S02]  /*9e80*/  IMAD.MOV.U32 R12, RZ, RZ, 0x1 ;  /* 0x00000001ff0c7424 */ /* 0x000fe400078e00ff */
[----:B------:R-:W-:-:S07]  /*9e90*/  IMAD.MOV.U32 R13, RZ, RZ, RZ ;  /* 0x000000ffff0d7224 */ /* 0x000fce00078e00ff */
[----:B------:R-:W-:-:S07]  /*9ea0*/  LEPC R20, `(.L_x_43) ;  /* 0x000000001014794e */ /* 0x000fce0000000000 */
[----:B0-----:R-:W-:Y:S05]  /*9eb0*/  CALL.ABS.NOINC R2 ;  /* 0x0000000002007343 */ /* 0x001fea0003c00000 */
.L_x_43:
[----:B------:R-:W-:-:S04]  /*9ec0*/  UIADD3 UR4, UR42, 0x400, URZ ;  /* 0x000004002a047890 */ /* 0x000fc8000fffe03f */
[----:B------:R-:W-:-:S06]  /*9ed0*/  ULOP3.LUT UP0, URZ, UR4, 0x9f, URZ, 0xc0, !UPT ;  /* 0x0000009f043f7892 */ /* 0x000fcc000f80c03f */
        /* <DEDUP_REMOVED lines=9> */
[----:B------:R-:W-:Y:S01]  /*9f70*/  IMAD.U32 R6, RZ, RZ, UR6 ;  /* 0x00000006ff067e24 */ /* 0x000fe2000f8e00ff */
[----:B------:R-:W-:Y:S01]  /*9f80*/  MOV R11, UR5 ;  /* 0x00000005000b7c02 */ /* 0x000fe20008000f00 */
[----:B------:R-:W-:-:S02]  /*9f90*/  IMAD.U32 R7, RZ, RZ, UR7 ;  /* 0x00000007ff077e24 */ /* 0x000fc4000f8e00ff */
[----:B------:R-:W-:Y:S02]  /*9fa0*/  IMAD.U32 R10, RZ, RZ, UR4 ;  /* 0x00000004ff0a7e24 */ /* 0x000fe4000f8e00ff */
[----:B------:R-:W-:Y:S02]  /*9fb0*/  IMAD.MOV.U32 R8, RZ, RZ, 0x70 ;  /* 0x00000070ff087424 */ /* 0x000fe400078e00ff */
[----:B------:R-:W-:Y:S02]  /*9fc0*/  IMAD.MOV.U32 R12, RZ, RZ, 0x1 ;  /* 0x00000001ff0c7424 */ /* 0x000fe400078e00ff */
[----:B------:R-:W-:-:S07]  /*9fd0*/  IMAD.MOV.U32 R13, RZ, RZ, RZ ;  /* 0x000000ffff0d7224 */ /* 0x000fce00078e00ff */
[----:B------:R-:W-:-:S07]  /*9fe0*/  LEPC R20, `(.L_x_44) ;  /* 0x000000001014794e */ /* 0x000fce0000000000 */
[----:B0-----:R-:W-:Y:S05]  /*9ff0*/  CALL.ABS.NOINC R2 ;  /* 0x0000000002007343 */ /* 0x001fea0003c00000 */
.L_x_44:
[----:B------:R-:W-:-:S13]  /*a000*/  LOP3.LUT P6, RZ, R16, 0x3ff, RZ, 0xc0, !PT ;  /* 0x000003ff10ff7812 */ /* 0x000fda00078cc0ff */
        /* <DEDUP_REMOVED lines=17> */
.L_x_45:
[----:B------:R-:W-:Y:S01]  /*a120*/  ULDC.64 UR4, c[0x0][0x9f8] ;  /* 0x00027e0000047ab9 */ /* 0x000fe20000000a00 */
[----:B------:R-:W-:Y:S01]  /*a130*/  IMAD.U32 R17, RZ, RZ, UR45 ;  /* 0x0000002dff117e24 */ /* 0x000fe2000f8e00ff */
[----:B------:R-:W-:Y:S01]  /*a140*/  UISETP.NE.U32.AND UP0, UPT, UR4, URZ, UPT ;  /* 0x0000003f0400728c */ /* 0x000fe2000bf05070 */
[----:B------:R-:W0:Y:S03]  /*a150*/  LDC R16, c[0x0][0x430] ;  /* 0x00010c00ff107b82 */ /* 0x000e260000000800 */
[----:B------:R-:W-:-:S06]  /*a160*/  UISETP.NE.AND.EX UP0, UPT, UR5, URZ, UPT, UP0 ;  /* 0x0000003f0500728c */ /* 0x000fcc000bf05300 */
[----:B------:R-:W-:-:S05]  /*a170*/  PLOP3.LUT P0, PT, PT, PT, UP0, 0x80, 0x0 ;  /* 0x000000000000781c */ /* 0x000fca0003f0f008 */
[----:B------:R-:W-:Y:S02]  /*a180*/  @UP0 ULDC.64 UR4, c[0x0][0x9f8] ;  /* 0x00027e0000040ab9 */ /* 0x000fe40000000a00 */
[----:B------:R-:W-:-:S06]  /*a190*/  @UP0 UIMAD.WIDE UR4, UR45, 0x4, UR4 ;  /* 0x000000042d0408a5 */ /* 0x000fcc000f8e0204 */
[----:B------:R-:W-:Y:S01]  /*a1a0*/  MOV R2, UR4 ;  /* 0x0000000400027c02 */ /* 0x000fe20008000f00 */
[----:B------:R-:W-:-:S05]  /*a1b0*/  IMAD.U32 R3, RZ, RZ, UR5 ;  /* 0x00000005ff037e24 */ /* 0x000fca000f8e00ff */
[----:B------:R-:W2:Y:S01]  /*a1c0*/  @P0 LDG.E R17, desc[UR48][R2.64] ;  /* 0x0000003002110981 */ /* 0x000ea2000c1e1900 */
[----:B------:R-:W-:-:S03]  /*a1d0*/  UMOV UR4, 0xffffffff ;  /* 0xffffffff00047882 */ /* 0x000fc60000000000 */
[----:B--2---:R1:W-:Y:S01]  /*a1e0*/  STL [R1], R17 ;  /* 0x0000001101007387 */ /* 0x0043e20000100800 */
[----:B0-----:R-:W-:Y:S05]  /*a1f0*/  BRA.DIV UR4, `(.L_x_46) ;  /* 0x0000004604287947 */ /* 0x001fea000b800000 */
.L_x_107:
[----:B------:R-:W2:Y:S04]  /*a200*/  LDL R0, [R1+0x24] ;  /* 0x0000240001007983 */ /* 0x000ea80000100800 */
[----:B------:R-:W3:Y:S01]  /*a210*/  LDL R8, [R1+0x28] ;  /* 0x0000280001087983 */ /* 0x000ee20000100800 */
[----:B------:R-:W-:Y:S02]  /*a220*/  ISETP.NE.AND P3, PT, R16, 0x1, PT ;  /* 0x000000011000780c */ /* 0x000fe40003f65270 */
[----:B------:R-:W-:Y:S02]  /*a230*/  SHF.R.S32.HI R12, RZ, 0x1f, R17 ;  /* 0x0000001fff0c7819 */ /* 0x000fe40000011411 */
[C---:B------:R-:W-:Y:S02]  /*a240*/  LOP3.LUT P2, RZ, R28.reuse, 0x8, RZ, 0xc0, !PT ;  /* 0x000000081cff7812 */ /* 0x040fe4000784c0ff */
[----:B------:R-:W-:Y:S01]  /*a250*/  LOP3.LUT R28, R28, 0xfffffffb, RZ, 0xc0, !PT ;  /* 0xfffffffb1c1c7812 */ /* 0x000fe200078ec0ff */
[----:B------:R0:W-:Y:S06]  /*a260*/  STL [R1+0xc], R12 ;  /* 0x00000c0c01007387 */ /* 0x0001ec0000100800 */
[----:B------:R-:W4:Y:S01]  /*a270*/  @P3 LDC R3, c[0x0][0x434] ;  /* 0x00010d00ff033b82 */ /* 0x000f220000000800 */
[----:B------:R-:W-:-:S07]  /*a280*/  @P3 LOP3.LUT R28, R28, 0x4, RZ, 0xfc, !PT ;  /* 0x000000041c1c3812 */ /* 0x000fce00078efcff */
[----:B------:R-:W1:Y:S01]  /*a290*/  @P3 LDC R5, c[0x0][0x438] ;  /* 0x00010e00ff053b82 */ /* 0x000e620000000800 */
[----:B------:R-:W-:Y:S02]  /*a2a0*/  LOP3.LUT R28, R28, 0xfffffffd, RZ, 0xc0, !PT ;  /* 0xfffffffd1c1c7812 */ /* 0x000fe400078ec0ff */
[C---:B--2---:R-:W-:Y:S01]  /*a2b0*/  ISETP.GE.AND P0, PT, R0.reuse, UR40, PT ;  /* 0x0000002800007c0c */ /* 0x044fe2000bf06270 */
[----:B------:R-:W-:Y:S02]  /*a2c0*/  VIADD R0, R0, UR38 ;  /* 0x0000002600007c36 */ /* 0x000fe40008000000 */
[----:B---3--:R-:W-:Y:S02]  /*a2d0*/  VIADD R11, R8, UR38 ;  /* 0x00000026080b7c36 */ /* 0x008fe40008000000 */
[----:B----4-:R-:W-:Y:S01]  /*a2e0*/  @P3 IMAD.HI.U32 R2, R0, R3, RZ ;  /* 0x0000000300023227 */ /* 0x010fe200078e00ff */
[----:B------:R-:W2:Y:S03]  /*a2f0*/  @P2 LDC.64 R8, c[0x0][0x428] ;  /* 0x00010a00ff082b82 */ /* 0x000ea60000000a00 */
[----:B------:R-:W-:Y:S01]  /*a300*/  IMAD.MOV.U32 R10, RZ, RZ, R0 ;  /* 0x000000ffff0a7224 */ /* 0x000fe200078e0000 */
[----:B-1----:R-:W-:Y:S01]  /*a310*/  @P3 SHF.R.U32.HI R10, RZ, R5, R2 ;  /* 0x00000005ff0a3219 */ /* 0x002fe20000011602 */
[----:B------:R-:W-:-:S03]  /*a320*/  IMAD.MOV.U32 R13, RZ, RZ, R11 ;  /* 0x000000ffff0d7224 */ /* 0x000fc600078e000b */
[----:B------:R-:W1:Y:S01]  /*a330*/  @!P0 LDC.64 R6, c[0x0][0x428] ;  /* 0x00010a00ff068b82 */ /* 0x000e620000000a00 */
[----:B------:R-:W-:-:S07]  /*a340*/  @!P0 SHF.R.S32.HI R3, RZ, 0x1f, R10 ;  /* 0x0000001fff038819 */ /* 0x000fce000001140a */
[----:B------:R-:W3:Y:S01]  /*a350*/  @!P0 LDC.64 R4, c[0x0][0x418] ;  /* 0x00010600ff048b82 */ /* 0x000ee20000000a00 */
[----:B-1----:R-:W-:-:S04]  /*a360*/  @!P0 IMAD R2, R12, R6, RZ ;  /* 0x000000060c028224 */ /* 0x002fc800078e02ff */
[----:B------:R-:W-:Y:S02]  /*a370*/  @!P0 IMAD R7, R17, R7, R2 ;  /* 0x0000000711078224 */ /* 0x000fe400078e0202 */
[----:B------:R-:W-:-:S04]  /*a380*/  @!P0 IMAD.MOV.U32 R2, RZ, RZ, R10 ;  /* 0x000000ffff028224 */ /* 0x000fc800078e000a */
[----:B------:R-:W-:-:S04]  /*a390*/  @!P0 IMAD.WIDE.U32 R2, R17, R6, R2 ;  /* 0x0000000611028225 */ /* 0x000fc800078e0002 */
[----:B------:R-:W-:Y:S01]  /*a3a0*/  @!P0 IMAD.IADD R3, R3, 0x1, R7 ;  /* 0x0000000103038824 */ /* 0x000fe200078e0207 */
[C---:B---3--:R-:W-:Y:S01]  /*a3b0*/  @!P0 LEA R4, P1, R2.reuse, R4, 0x2 ;  /* 0x0000000402048211 */ /* 0x048fe200078210ff */
[----:B------:R-:W1:Y:S03]  /*a3c0*/  @P2 LDC.64 R6, c[0x0][0x418] ;  /* 0x00010600ff062b82 */ /* 0x000e660000000a00 */
[----:B------:R-:W-:-:S05]  /*a3d0*/  @!P0 LEA.HI.X R5, R2, R5, R3, 0x2, P1 ;  /* 0x0000000502058211 */ /* 0x000fca00008f1403 */
[----:B------:R-:W3:Y:S08]  /*a3e0*/  @P3 LDC R2, c[0x0][0x434] ;  /* 0x00010d00ff023b82 */ /* 0x000ef00000000800 */
[----:B------:R-:W4:Y:S01]  /*a3f0*/  @P3 LDC R3, c[0x0][0x438] ;  /* 0x00010e00ff033b82 */ /* 0x000f220000000800 */
[----:B---3--:R-:W-:-:S05]  /*a400*/  @P3 IMAD.HI.U32 R2, R11, R2, RZ ;  /* 0x000000020b023227 */ /* 0x008fca00078e00ff */
[----:B----4-:R-:W-:Y:S01]  /*a410*/  @P3 SHF.R.U32.HI R13, RZ, R3, R2 ;  /* 0x00000003ff0d3219 */ /* 0x010fe20000011602 */
[----:B--2---:R-:W-:-:S03]  /*a420*/  @P2 IMAD R2, R12, R8, RZ ;  /* 0x000000080c022224 */ /* 0x004fc600078e02ff */
[--C-:B------:R-:W-:Y:S01]  /*a430*/  @P2 SHF.R.S32.HI R3, RZ, 0x1f, R13.reuse ;  /* 0x0000001fff032819 */ /* 0x100fe2000001140d */
[----:B------:R-:W-:Y:S02]  /*a440*/  @P2 IMAD R9, R17, R9, R2 ;  /* 0x0000000911092224 */ /* 0x000fe400078e0202 */
[----:B------:R-:W-:-:S04]  /*a450*/  @P2 IMAD.MOV.U32 R2, RZ, RZ, R13 ;  /* 0x000000ffff022224 */ /* 0x000fc800078e000d */
[----:B------:R-:W-:-:S04]  /*a460*/  @P2 IMAD.WIDE.U32 R2, R17, R8, R2 ;  /* 0x0000000811022225 */ /* 0x000fc800078e0002 */
[----:B------:R-:W-:Y:S01]  /*a470*/  @P2 IMAD.IADD R3, R9, 0x1, R3 ;  /* 0x0000000109032824 */ /* 0x000fe200078e0203 */
[C---:B-1----:R-:W-:Y:S01]  /*a480*/  @P2 LEA R6, P1, R2.reuse, R6, 0x2 ;  /* 0x0000000602062211 */ /* 0x042fe200078210ff */
[----:B------:R-:W1:Y:S01]  /*a490*/  LDC R9, c[0x0][0xc44] ;  /* 0x00031100ff097b82 */ /* 0x000e620000000800 */
[----:B------:R-:W-:Y:S02]  /*a4a0*/  IMAD.MOV.U32 R8, RZ, RZ, RZ ;  /* 0x000000ffff087224 */ /* 0x000fe400078e00ff */
[----:B------:R-:W-:-:S04]  /*a4b0*/  @P2 LEA.HI.X R7, R2, R7, R3, 0x2, P1 ;  /* 0x0000000702072211 */ /* 0x000fc800008f1403 */
[----:B------:R2:W5:Y:S01]  /*a4c0*/  @!P0 LDG.E R8, desc[UR48][R4.64] ;  /* 0x0000003004088981 */ /* 0x000562000c1e1900 */
[----:B------:R-:W-:Y:S02]  /*a4d0*/  IMAD.MOV R3, RZ, RZ, -R10 ;  /* 0x000000ffff037224 */ /* 0x000fe400078e0a0a */
[----:B------:R-:W-:Y:S02]  /*a4e0*/  IMAD.MOV R2, RZ, RZ, -R13 ;  /* 0x000000ffff027224 */ /* 0x000fe400078e0a0d */
[----:B--2---:R-:W-:-:S06]  /*a4f0*/  IMAD.MOV.U32 R5, RZ, RZ, RZ ;  /* 0x000000ffff057224 */ /* 0x004fcc00078e00ff */
[----:B------:R2:W5:Y:S02]  /*a500*/  @P2 LDG.E R5, desc[UR48][R6.64] ;  /* 0x0000003006052981 */ /* 0x000564000c1e1900 */
[C---:B--2---:R-:W-:Y:S02]  /*a510*/  IMAD R7, R16.reuse, R3, R0 ;  /* 0x0000000310077224 */ /* 0x044fe400078e0200 */
[----:B------:R-:W-:Y:S01]  /*a520*/  IMAD R6, R16, R2, R11 ;  /* 0x0000000210067224 */ /* 0x000fe200078e020b */
[----:B------:R-:W-:Y:S01]  /*a530*/  IADD3 R16, RZ, -UR45, RZ ;  /* 0x8000002dff107c10 */ /* 0x000fe2000fffe0ff */
[----:B------:R-:W-:-:S04]  /*a540*/  IMAD.U32 R0, RZ, RZ, UR47 ;  /* 0x0000002fff007e24 */ /* 0x000fc8000f8e00ff */
[----:B-1----:R-:W-:Y:S01]  /*a550*/  IMAD R16, R9, R16, UR44 ;  /* 0x0000002c09107e24 */ /* 0x002fe2000f8e0210 */
[----:B------:R-:W-:-:S04]  /*a560*/  ISETP.NE.AND P0, PT, R0, 0x3, PT ;  /* 0x000000030000780c */ /* 0x000fc80003f05270 */
[----:B------:R-:W-:-:S05]  /*a570*/  SHF.R.S32.HI R2, RZ, 0x1f, R16 ;  /* 0x0000001fff027819 */ /* 0x000fca0000011410 */
[----:B------:R0:W-:Y:S04]  /*a580*/  STL [R1+0x8], R2 ;  /* 0x0000080201007387 */ /* 0x0001e80000100800 */
[----:B------:R-:W-:Y:S01]  /*a590*/  @P0 LOP3.LUT R28, R28, 0x2, RZ, 0xfc, !PT ;  /* 0x000000021c1c0812 */ /* 0x000fe200078efcff */
[----:B------:R-:W-:Y:S06]  /*a5a0*/  @!P0 BRA `(.L_x_47) ;  /* 0x0000000000048947 */ /* 0x000fec0003800000 */
[----:B------:R-:W-:Y:S01]  /*a5b0*/  BPT.TRAP 0x1 ;  /* 0x000000040000795c */ /* 0x000fe20000300000 */
.L_x_47:
[----:B0-----:R-:W2:Y:S01]  /*a5c0*/  LDL R2, [R1+0x4] ;  /* 0x0000040001027983 */ /* 0x001ea20000100800 */
[----:B------:R-:W-:Y:S01]  /*a5d0*/  LEA R0, R36, UR42, 0x3 ;  /* 0x0000002a24007c11 */ /* 0x000fe2000f8e18ff */
[----:B------:R-:W-:Y:S01]  /*a5e0*/  BSSY B0, `(.L_x_48) ;  /* 0x0000005000007945 */ /* 0x000fe20003800000 */
[----:B------:R-:W-:Y:S02]  /*a5f0*/  SHF.R.S32.HI R30, RZ, 0x1f, R7 ;  /* 0x0000001fff1e7819 */ /* 0x000fe40000011407 */
[----:B--2---:R-:W-:-:S04]  /*a600*/  SHF.L.U32 R34, R2, 0x1f, RZ ;  /* 0x0000001f02227819 */ /* 0x004fc800000006ff */
[----:B------:R-:W0:Y:S02]  /*a610*/  SYNCS.PHASECHK.TRANS64.TRYWAIT P0, [R0+URZ+0x22880], R34 ;  /* 0x02288022000075a7 */ /* 0x000e24000800017f */
[----:B0-----:R-:W-:Y:S05]  /*a620*/  @!P0 BRA `(.L_x_49) ;  /* 0x0000004000488947 */ /* 0x001fea0003800000 */
.L_x_108:
[----:B------:R-:W-:Y:S05]  /*a630*/  BSYNC B0 ;  /* 0x0000000000007941 */ /* 0x000fea0003800000 */
.L_x_48:
[----:B------:R-:W2:Y:S01]  /*a640*/  LDL R4, [R1+0x8] ;  /* 0x0000080001047983 */ /* 0x000ea20000100800 */
[----:B------:R-:W-:-:S03]  /*a650*/  ULDC.64 UR4, c[0x0][0x328] ;  /* 0x0000ca0000047ab9 */ /* 0x000fc60000000a00 */
[----:B------:R-:W3:Y:S01]  /*a660*/  LDL R13, [R1+0x14] ;  /* 0x00001400010d7983 */ /* 0x000ee20000100800 */
[----:B------:R-:W-:Y:S01]  /*a670*/  IMAD R2, R30, UR4, RZ ;  /* 0x000000041e027c24 */ /* 0x000fe2000f8e02ff */
[----:B-----5:R-:W-:Y:S01]  /*a680*/  SHF.R.S32.HI R32, RZ, 0x1f, R8 ;  /* 0x0000001fff207819 */ /* 0x020fe20000011408 */
[----:B------:R-:W-:Y:S01]  /*a690*/  ULDC.64 UR6, c[0x0][0x338] ;  /* 0x0000ce0000067ab9 */ /* 0x000fe20000000a00 */
[----:B------:R-:W-:Y:S01]  /*a6a0*/  ULDC.64 UR8, c[0x0][0x330] ;  /* 0x0000cc0000087ab9 */ /* 0x000fe20000000a00 */
[C---:B------:R-:W-:Y:S01]  /*a6b0*/  IMAD R9, R7.reuse, UR5, R2 ;  /* 0x0000000507097c24 */ /* 0x040fe2000f8e0202 */
[----:B------:R-:W-:Y:S01]  /*a6c0*/  ULDC.64 UR10, c[0x0][0x318] ;  /* 0x0000c600000a7ab9 */ /* 0x000fe20000000a00 */
[----:B------:R-:W-:Y:S01]  /*a6d0*/  IMAD.WIDE.U32 R2, R7, UR4, RZ ;  /* 0x0000000407027c25 */ /* 0x000fe2000f8e00ff */
[----:B------:R-:W-:Y:S01]  /*a6e0*/  SHF.R.S32.HI R31, RZ, 0x1f, R6 ;  /* 0x0000001fff1f7819 */ /* 0x000fe20000011406 */
[----:B------:R-:W1:Y:S01]  /*a6f0*/  S2R R12, SR_TID.X ;  /* 0x00000000000c7919 */ /* 0x000e620000002100 */
[----:B------:R-:W-:Y:S01]  /*a700*/  SHF.R.S32.HI R33, RZ, 0x1f, R5 ;  /* 0x0000001fff217819 */ /* 0x000fe20000011405 */
[----:B------:R-:W-:-:S02]  /*a710*/  IMAD.IADD R3, R3, 0x1, R9 ;  /* 0x0000000103037824 */ /* 0x000fc400078e0209 */
[----:B------:R-:W-:Y:S02]  /*a720*/  IMAD R9, R32, UR6, RZ ;  /* 0x0000000620097c24 */ /* 0x000fe4000f8e02ff */
[----:B------:R-:W-:-:S04]  /*a730*/  IMAD.WIDE.U32 R2, R8, UR6, R2 ;  /* 0x0000000608027c25 */ /* 0x000fc8000f8e0002 */
[----:B------:R-:W-:-:S04]  /*a740*/  IMAD R9, R8, UR7, R9 ;  /* 0x0000000708097c24 */ /* 0x000fc8000f8e0209 */
[----:B------:R-:W-:Y:S02]  /*a750*/  IMAD.IADD R3, R3, 0x1, R9 ;  /* 0x0000000103037824 */ /* 0x000fe400078e0209 */
[----:B------:R-:W-:-:S04]  /*a760*/  IMAD.WIDE.U32 R2, R16, UR8, R2 ;  /* 0x0000000810027c25 */ /* 0x000fc8000f8e0002 */
[----:B-1----:R-:W-:-:S05]  /*a770*/  IMAD.SHL.U32 R35, R12, 0x10, RZ ;  /* 0x000000100c237824 */ /* 0x002fca00078e00ff */
[----:B------:R-:W-:Y:S01]  /*a780*/  LOP3.LUT R35, R35, 0x70, RZ, 0xc0, !PT ;  /* 0x0000007023237812 */ /* 0x000fe200078ec0ff */
[----:B--2---:R-:W-:Y:S02]  /*a790*/  IMAD R9, R4, UR8, RZ ;  /* 0x0000000804097c24 */ /* 0x004fe4000f8e02ff */
[----:B------:R-:W-:Y:S02]  /*a7a0*/  IMAD R4, R33, UR6, RZ ;  /* 0x0000000621047c24 */ /* 0x000fe4000f8e02ff */
[----:B------:R-:W-:Y:S01]  /*a7b0*/  IMAD R18, R16, UR9, R9 ;  /* 0x0000000910127c24 */ /* 0x000fe2000f8e0209 */
[----:B------:R-:W-:Y:S01]  /*a7c0*/  IADD3 R9, P0, R2, UR10, RZ ;  /* 0x0000000a02097c10 */ /* 0x000fe2000ff1e0ff */
[----:B------:R-:W-:Y:S02]  /*a7d0*/  IMAD R4, R5, UR7, R4 ;  /* 0x0000000705047c24 */ /* 0x000fe4000f8e0204 */
[----:B---3--:R-:W-:Y:S01]  /*a7e0*/  IMAD R29, R36, 0x5000, R13 ;  /* 0x00005000241d7824 */ /* 0x008fe200078e020d */
[----:B------:R-:W-:Y:S01]  /*a7f0*/  IADD3.X R10, R3, UR11, R18, P0, !PT ;  /* 0x0000000b030a7c10 */ /* 0x000fe200087fe412 */
[----:B------:R-:W-:-:S04]  /*a800*/  IMAD R3, R31, UR4, RZ ;  /* 0x000000041f037c24 */ /* 0x000fc8000f8e02ff */
[C---:B------:R-:W-:Y:S02]  /*a810*/  IMAD R11, R6.reuse, UR5, R3 ;  /* 0x00000005060b7c24 */ /* 0x040fe4000f8e0203 */
[----:B------:R-:W-:Y:S01]  /*a820*/  IMAD.WIDE.U32 R2, R6, UR4, RZ ;  /* 0x0000000406027c25 */ /* 0x000fe2000f8e00ff */
[----:B------:R-:W-:-:S03]  /*a830*/  UMOV UR4, 0xffffffff ;  /* 0xffffffff00047882 */ /* 0x000fc60000000000 */
[----:B------:R-:W-:Y:S02]  /*a840*/  IMAD.IADD R3, R3, 0x1, R11 ;  /* 0x0000000103037824 */ /* 0x000fe400078e020b */
[----:B------:R-:W-:-:S04]  /*a850*/  IMAD.WIDE.U32 R2, R5, UR6, R2 ;  /* 0x0000000605027c25 */ /* 0x000fc8000f8e0002 */
[----:B------:R-:W-:Y:S02]  /*a860*/  IMAD.IADD R3, R3, 0x1, R4 ;  /* 0x0000000103037824 */ /* 0x000fe400078e0204 */
[----:B------:R-:W-:-:S03]  /*a870*/  IMAD.WIDE.U32 R2, R16, UR8, R2 ;  /* 0x0000000810027c25 */ /* 0x000fc6000f8e0002 */
[----:B------:R-:W-:-:S04]  /*a880*/  IADD3 R17, P0, R2, UR10, RZ ;  /* 0x0000000a02117c10 */ /* 0x000fc8000ff1e0ff */
[----:B------:R-:W-:Y:S01]  /*a890*/  IADD3.X R18, R18, UR11, R3, P0, !PT ;  /* 0x0000000b12127c10 */ /* 0x000fe200087fe403 */
[----:B------:R-:W-:Y:S08]  /*a8a0*/  BRA.DIV UR4, `(.L_x_50) ;  /* 0x0000003e04bc7947 */ /* 0x000ff0000b800000 */
[----:B------:R-:W1:Y:S01]  /*a8b0*/  SHFL.IDX PT, R2, R9, 0x1, 0x181f ;  /* 0x00381f0009027f89 */ /* 0x000e6200000e0000 */
[C---:B------:R-:W-:Y:S02]  /*a8c0*/  LOP3.LUT P6, RZ, R28.reuse, 0x100000, RZ, 0xc0, !PT ;  /* 0x001000001cff7812 */ /* 0x040fe400078cc0ff */
[----:B------:R-:W-:Y:S01]  /*a8d0*/  LOP3.LUT R28, R28, 0xfdffffff, RZ, 0xc0, !PT ;  /* 0xfdffffff1c1c7812 */ /* 0x000fe200078ec0ff */
[----:B------:R-:W2:Y:S04]  /*a8e0*/  SHFL.IDX PT, R3, R10, 0x1, 0x181f ;  /* 0x00381f000a037f89 */ /* 0x000ea800000e0000 */
[----:B------:R-:W-:Y:S04]  /*a8f0*/  SHFL.IDX PT, R26, R9, 0x3, 0x181f ;  /* 0x00781f00091a7f89 */ /* 0x000fe800000e0000 */
[----:B------:R-:W-:Y:S02]  /*a900*/  SHFL.IDX PT, R19, R10, 0x3, 0x181f ;  /* 0x00781f000a137f89 */ /* 0x000fe400000e0000 */
[----:B------:R-:W-:-:S02]  /*a910*/  @P6 LOP3.LUT R28, R28, 0x2000000, RZ, 0xfc, !PT ;  /* 0x020000001c1c6812 */ /* 0x000fc400078efcff */
[----:B------:R-:W-:Y:S02]  /*a920*/  SHFL.IDX PT, R24, R9, 0x4, 0x181f ;  /* 0x00981f0009187f89 */ /* 0x000fe400000e0000 */
[C---:B------:R-:W-:Y:S02]  /*a930*/  LOP3.LUT P6, RZ, R28.reuse, 0x400000, RZ, 0xc0, !PT ;  /* 0x004000001cff7812 */ /* 0x040fe400078cc0ff */
[----:B------:R-:W-:Y:S01]  /*a940*/  SHFL.IDX PT, R22, R9, 0x5, 0x181f ;  /* 0x00b81f0009167f89 */ /* 0x000fe200000e0000 */
[----:B------:R-:W-:Y:S02]  /*a950*/  LOP3.LUT R28, R28, 0xfbffffff, RZ, 0xc0, !PT ;  /* 0xfbffffff1c1c7812 */ /* 0x000fe400078ec0ff */
[----:B-1----:R-:W-:Y:S01]  /*a960*/  IADD3 R12, P0, R35, R2, RZ ;  /* 0x00000002230c7210 */ /* 0x002fe20007f1e0ff */
[----:B------:R-:W-:Y:S04]  /*a970*/  SHFL.IDX PT, R20, R9, 0x6, 0x181f ;  /* 0x00d81f0009147f89 */ /* 0x000fe800000e0000 */
[----:B------:R-:W1:Y:S01]  /*a980*/  SHFL.IDX PT, R2, R9, 0x2, 0x181f ;  /* 0x00581f0009027f89 */ /* 0x000e6200000e0000 */
[----:B--2---:R-:W-:-:S02]  /*a990*/  IMAD.X R13, RZ, RZ, R3, P0 ;  /* 0x000000ffff0d7224 */ /* 0x004fc400000e0603 */
[----:B------:R-:W-:Y:S01]  /*a9a0*/  @P6 LOP3.LUT R28, R28, 0x4000000, RZ, 0xfc, !PT ;  /* 0x040000001c1c6812 */ /* 0x000fe200078efcff */
[----:B------:R-:W2:Y:S03]  /*a9b0*/  SHFL.IDX PT, R3, R10, 0x2, 0x181f ;  /* 0x00581f000a037f89 */ /* 0x000ea600000e0000 */
[C---:B------:R-:W-:Y:S01]  /*a9c0*/  LOP3.LUT P6, RZ, R28.reuse, 0x800000, RZ, 0xc0, !PT ;  /* 0x008000001cff7812 */ /* 0x040fe200078cc0ff */
[----:B------:R-:W-:Y:S01]  /*a9d0*/  SHFL.IDX PT, R14, R9, RZ, 0x181f ;  /* 0x00181fff090e7589 */ /* 0x000fe200000e0000 */
[C---:B------:R-:W-:Y:S02]  /*a9e0*/  LOP3.LUT P5, RZ, R28.reuse, 0x80000, RZ, 0xc0, !PT ;  /* 0x000800001cff7812 */ /* 0x040fe400078ac0ff */
[C---:B------:R-:W-:Y:S01]  /*a9f0*/  LOP3.LUT P4, RZ, R28.reuse, 0x40000, RZ, 0xc0, !PT ;  /* 0x000400001cff7812 */ /* 0x040fe2000788c0ff */
[----:B------:R-:W-:Y:S01]  /*aa00*/  SHFL.IDX PT, R4, R10, RZ, 0x181f ;  /* 0x00181fff0a047589 */ /* 0x000fe200000e0000 */
[----:B------:R-:W-:-:S02]  /*aa10*/  LOP3.LUT P3, RZ, R28, 0x20000, RZ, 0xc0, !PT ;  /* 0x000200001cff7812 */ /* 0x000fc4000786c0ff */
[C---:B------:R-:W-:Y:S01]  /*aa20*/  LOP3.LUT P2, RZ, R28.reuse, 0x10000, RZ, 0xc0, !PT ;  /* 0x000100001cff7812 */ /* 0x040fe2000784c0ff */
[----:B------:R-:W-:Y:S01]  /*aa30*/  SHFL.IDX PT, R9, R9, 0x7, 0x181f ;  /* 0x00f81f0009097f89 */ /* 0x000fe200000e0000 */
[----:B------:R-:W-:Y:S02]  /*aa40*/  LOP3.LUT P1, RZ, R28, 0x8000, RZ, 0xc0, !PT ;  /* 0x000080001cff7812 */ /* 0x000fe4000782c0ff */
[----:B-1----:R-:W-:-:S05]  /*aa50*/  IADD3 R2, P0, R35, R2, RZ ;  /* 0x0000000223027210 */ /* 0x002fca0007f1e0ff */
[----:B--2---:R-:W-:Y:S01]  /*aa60*/  IMAD.X R3, RZ, RZ, R3, P0 ;  /* 0x000000ffff037224 */ /* 0x004fe200000e0603 */
[----:B------:R-:W-:-:S05]  /*aa70*/  IADD3 R26, P0, R35, R26, RZ ;  /* 0x0000001a231a7210 */ /* 0x000fca0007f1e0ff */
[----:B------:R-:W-:Y:S01]  /*aa80*/  IMAD.X R27, RZ, RZ, R19, P0 ;  /* 0x000000ffff1b7224 */ /* 0x000fe200000e0613 */
[C---:B------:R-:W-:Y:S01]  /*aa90*/  IADD3 R24, P0, R35.reuse, R24, RZ ;  /* 0x0000001823187210 */ /* 0x040fe20007f1e0ff */
[----:B------:R-:W1:Y:S04]  /*aaa0*/  SHFL.IDX PT, R19, R10, 0x4, 0x181f ;  /* 0x00981f000a137f89 */ /* 0x000e6800000e0000 */
[----:B-1----:R-:W-:Y:S01]  /*aab0*/  IMAD.X R25, RZ, RZ, R19, P0 ;  /* 0x000000ffff197224 */ /* 0x002fe200000e0613 */
[C---:B------:R-:W-:Y:S01]  /*aac0*/  IADD3 R22, P0, R35.reuse, R22, RZ ;  /* 0x0000001623167210 */ /* 0x040fe20007f1e0ff */
[----:B------:R-:W1:Y:S04]  /*aad0*/  SHFL.IDX PT, R19, R10, 0x5, 0x181f ;  /* 0x00b81f000a137f89 */ /* 0x000e6800000e0000 */
[----:B-1----:R-:W-:Y:S01]  /*aae0*/  IMAD.X R23, RZ, RZ, R19, P0 ;  /* 0x000000ffff177224 */ /* 0x002fe200000e0613 */
[C---:B------:R-:W-:Y:S01]  /*aaf0*/  IADD3 R20, P0, R35.reuse, R20, RZ ;  /* 0x0000001423147210 */ /* 0x040fe20007f1e0ff */
[----:B------:R-:W1:Y:S04]  /*ab00*/  SHFL.IDX PT, R19, R10, 0x6, 0x181f ;  /* 0x00d81f000a137f89 */ /* 0x000e6800000e0000 */
[----:B------:R-:W-:Y:S01]  /*ab10*/  SHFL.IDX PT, R10, R10, 0x7, 0x181f ;  /* 0x00f81f000a0a7f89 */ /* 0x000fe200000e0000 */
[----:B-1----:R-:W-:Y:S01]  /*ab20*/  IMAD.X R21, RZ, RZ, R19, P0 ;  /* 0x000000ffff157224 */ /* 0x002fe200000e0613 */
[----:B------:R-:W-:-:S05]  /*ab30*/  IADD3 R14, P0, R35, R14, RZ ;  /* 0x0000000e230e7210 */ /* 0x000fca0007f1e0ff */
[----:B------:R-:W-:Y:S01]  /*ab40*/  IMAD.X R15, RZ, RZ, R4, P0 ;  /* 0x000000ffff0f7224 */ /* 0x000fe200000e0604 */
[----:B------:R-:W-:Y:S02]  /*ab50*/  IADD3 R4, R29, UR42, RZ ;  /* 0x0000002a1d047c10 */ /* 0x000fe4000fffe0ff */
[----:B------:R-:W-:-:S03]  /*ab60*/  LOP3.LUT P0, RZ, R28, 0x200000, RZ, 0xc0, !PT ;  /* 0x002000001cff7812 */ /* 0x000fc6000780c0ff */
[----:B------:R1:W-:Y:S01]  /*ab70*/  LDGSTS.E.BYPASS.LTC128B.128 [R4+0xa400], desc[UR48][R14.64], !P6 ;  /* 0x0a4000000e047fae */ /* 0x0003e2000f101d70 */
[----:B------:R-:W-:-:S03]  /*ab80*/  LOP3.LUT P6, RZ, R28, 0x4000000, RZ, 0xc0, !PT ;  /* 0x040000001cff7812 */ /* 0x000fc600078cc0ff */
[----:B-1----:R-:W-:Y:S10]  /*ab90*/  SHFL.IDX PT, R14, R17, 0x1, 0x181f ;  /* 0x00381f00110e7f89 */ /* 0x002ff400000e0000 */
[----:B------:R-:W-:Y:S01]  /*aba0*/  LDGSTS.E.BYPASS.LTC128B.128 [R4+0xac00], desc[UR48][R12.64], !P6 ;  /* 0x0ac000000c047fae */ /* 0x000fe2000f101d70 */
[----:B------:R-:W-:-:S03]  /*abb0*/  LOP3.LUT P6, RZ, R28, 0x2000000, RZ, 0xc0, !PT ;  /* 0x020000001cff7812 */ /* 0x000fc600078cc0ff */
[----:B------:R1:W-:Y:S10]  /*abc0*/  LDGSTS.E.BYPASS.LTC128B.128 [R4+0xb400], desc[UR48][R2.64], !P0 ;  /* 0x0b40000002047fae */ /* 0x0003f4000c101d70 */
[----:B------:R2:W-:Y:S04]  /*abd0*/  LDGSTS.E.BYPASS.LTC128B.128 [R4+0xbc00], desc[UR48][R26.64], !P6 ;  /* 0x0bc000001a047fae */ /* 0x0005e8000f101d70 */
[----:B-1----:R-:W1:Y:S04]  /*abe0*/  SHFL.IDX PT, R2, R17, RZ, 0x181f ;  /* 0x00181fff11027589 */ /* 0x002e6800000e0000 */
[----:B------:R-:W3:Y:S04]  /*abf0*/  SHFL.IDX PT, R3, R18, RZ, 0x181f ;  /* 0x00181fff12037589 */ /* 0x000ee800000e0000 */
[----:B------:R2:W-:Y:S04]  /*ac00*/  LDGSTS.E.BYPASS.LTC128B.128 [R4+0xc400], desc[UR48][R24.64], !P5 ;  /* 0x0c40000018047fae */ /* 0x0005e8000e901d70 */
[----:B------:R2:W-:Y:S04]  /*ac10*/  LDGSTS.E.BYPASS.LTC128B.128 [R4+0xcc00], desc[UR48][R22.64], !P4 ;  /* 0x0cc0000016047fae */ /* 0x0005e8000e101d70 */
[----:B------:R2:W-:Y:S04]  /*ac20*/  LDGSTS.E.BYPASS.LTC128B.128 [R4+0xd400], desc[UR48][R20.64], !P3 ;  /* 0x0d40000014047fae */ /* 0x0005e8000d901d70 */
[----:B------:R-:W4:Y:S01]  /*ac30*/  SHFL.IDX PT, R18, R18, 0x1, 0x181f ;  /* 0x00381f0012127f89 */ /* 0x000f2200000e0000 */
[----:B-1----:R-:W-:-:S05]  /*ac40*/  IADD3 R12, P0, R35, R2, RZ ;  /* 0x00000002230c7210 */ /* 0x002fca0007f1e0ff */
[----:B---3--:R-:W-:Y:S01]  /*ac50*/  IMAD.X R13, RZ, RZ, R3, P0 ;  /* 0x000000ffff0d7224 */ /* 0x008fe200000e0603 */
[----:B------:R-:W-:-:S05]  /*ac60*/  IADD3 R2, P0, R35, R9, RZ ;  /* 0x0000000923027210 */ /* 0x000fca0007f1e0ff */
[----:B------:R-:W-:-:S05]  /*ac70*/  IMAD.X R3, RZ, RZ, R10, P0 ;  /* 0x000000ffff037224 */ /* 0x000fca00000e060a */
[----:B------:R2:W-:Y:S04]  /*ac80*/  LDGSTS.E.BYPASS.LTC128B.128 [R4+0xdc00], desc[UR48][R2.64], !P2 ;  /* 0x0dc0000002047fae */ /* 0x0005e8000d101d70 */
[----:B----4-:R2:W-:Y:S02]  /*ac90*/  LDGSTS.E.BYPASS.LTC128B.128 [R4+0xe400], desc[UR48][R12.64], !P1 ;  /* 0x0e4000000c047fae */ /* 0x0105e4000c901d70 */
.L_x_130:
[----:B------:R-:W-:Y:S02]  /*aca0*/  LOP3.LUT P1, RZ, R28, 0x1000000, RZ, 0xc0, !PT ;  /* 0x010000001cff7812 */ /* 0x000fe4000782c0ff */
[----:B--2---:R-:W-:-:S05]  /*acb0*/  IADD3 R2, P0, R35, R14, RZ ;  /* 0x0000000e23027210 */ /* 0x004fca0007f1e0ff */
[----:B------:R-:W-:Y:S01]  /*acc0*/  IMAD.X R3, RZ, RZ, R18, P0 ;  /* 0x000000ffff037224 */ /* 0x000fe200000e0612 */
[----:B------:R-:W-:-:S05]  /*acd0*/  PLOP3.LUT P0, PT, PT, PT, PT, 0x80, 0x0 ;  /* 0x000000000000781c */ /* 0x000fca0003f0f070 */
[----:B------:R-:W-:Y:S01]  /*ace0*/  @!PT LDS RZ, [RZ] ;  /* 0x00000000fffff984 */ /* 0x000fe20000000800 */
[----:B------:R-:W-:Y:S01]  /*acf0*/  @!PT LDS RZ, [RZ] ;  /* 0x00000000fffff984 */ /* 0x000fe20000000800 */
[----:B------:R-:W-:Y:S01]  /*ad00*/  @!PT LDS RZ, [RZ] ;  /* 0x00000000fffff984 */ /* 0x000fe20000000800 */
[----:B------:R1:W-:Y:S01]  /*ad10*/  LDGSTS.E.BYPASS.LTC128B.128 [R4+0xec00], desc[UR48][R2.64], !P1 ;  /* 0x0ec0000002047fae */ /* 0x0003e2000c901d70 */
[----:B------:R-:W-:-:S07]  /*ad20*/  NOP ;  /* 0x0000000000007918 */ /* 0x000fce0000000000 */
.L_x_51:
[----:B------:R-:W-:Y:S02]  /*ad30*/  PLOP3.LUT P1, PT, P1, P0, PT, 0xa2, 0x0 ;  /* 0x000000000000781c */ /* 0x000fe40000f21472 */
[----:B------:R-:W-:-:S08]  /*ad40*/  @P0 R2UR P1, UR4, R0 ;  /* 0x00000000000402ca */ /* 0x000fd00000020000 */
[----:B------:R-:W-:-:S05]  /*ad50*/  @P0 PLOP3.LUT P0, PT, P1, PT, PT, 0x80, 0x0 ;  /* 0x000000000000081c */ /* 0x000fca0000f0f070 */
[----:B------:R-:W-:Y:S01]  /*ad60*/  @!P1 SYNCS.ARRIVE.TRANS64.RED.A0T1 RZ, [UR4+0x22870], RZ ;  /* 0x022870ffffff99a7 */ /* 0x000fe20008200404 */
[----:B------:R-:W-:Y:S07]  /*ad70*/  @!P1 ARRIVES.LDGSTSBAR.64.TRANSCNT [UR4+0x22870] ;  /* 0x02287000ff0099b0 */ /* 0x000fee0008000a84 */
[----:B------:R-:W-:Y:S05]  /*ad80*/  @P0 BRA.U.ANY `(.L_x_51) ;  /* 0xfffffffd00e80947 */ /* 0x000fea000393ffff */
[----:B------:R-:W-:Y:S01]  /*ad90*/  NOP ;  /* 0x0000000000007918 */ /* 0x000fe20000000000 */
[----:B-1----:R-:W-:-:S05]  /*ada0*/  IMAD.U32 R2, RZ, RZ, UR47 ;  /* 0x0000002fff027e24 */ /* 0x002fca000f8e00ff */
[----:B------:R-:W-:-:S13]  /*adb0*/  ISETP.NE.AND P2, PT, R2, 0x3, PT ;  /* 0x000000030200780c */ /* 0x000fda0003f45270 */
[----:B------:R-:W-:Y:S05]  /*adc0*/  @!P2 BRA `(.L_x_52) ;  /* 0x000000000004a947 */ /* 0x000fea0003800000 */
[----:B------:R-:W-:Y:S01]  /*add0*/  BPT.TRAP 0x1 ;  /* 0x000000040000795c */ /* 0x000fe20000300000 */
.L_x_52:
[----:B------:R1:W-:Y:S01]  /*ade0*/  SYNCS.ARRIVE.TRANS64.A1T0 RZ, [R0+URZ+0x22870], RZ ;  /* 0x022870ff00ff79a7 */ /* 0x0003e2000810003f */
[----:B------:R-:W-:Y:S05]  /*adf0*/  @!P2 BRA `(.L_x_53) ;  /* 0x000000000004a947 */ /* 0x000fea0003800000 */
[----:B------:R-:W-:Y:S01]  /*ae00*/  BPT.TRAP 0x1 ;  /* 0x000000040000795c */ /* 0x000fe20000300000 */
.L_x_53:
[----:B------:R-:W2:Y:S01]  /*ae10*/  SYNCS.PHASECHK.TRANS64.TRYWAIT P0, [R0+URZ+0x22840], R34 ;  /* 0x02284022000075a7 */ /* 0x000ea2000800017f */
[----:B------:R-:W-:Y:S04]  /*ae20*/  BSSY B0, `(.L_x_54) ;  /* 0x0000002000007945 */ /* 0x000fe80003800000 */
[----:B--2---:R-:W-:Y:S05]  /*ae30*/  @!P0 BRA `(.L_x_55) ;  /* 0x0000004400288947 */ /* 0x004fea0003800000 */
.L_x_131:
[----:B------:R-:W-:Y:S05]  /*ae40*/  BSYNC B0 ;  /* 0x0000000000007941 */ /* 0x000fea0003800000 */
.L_x_54:
[----:B------:R-:W3:Y:S01]  /*ae50*/  LDL R10, [R1+0x8] ;  /* 0x00000800010a7983 */ /* 0x000ee20000100800 */
[----:B------:R-:W-:Y:S01]  /*ae60*/  ULDC.64 UR4, c[0x0][0x300] ;  /* 0x0000c00000047ab9 */ /* 0x000fe20000000a00 */
[----:B------:R-:W-:Y:S01]  /*ae70*/  ULDC.64 UR6, c[0x0][0x310] ;  /* 0x0000c40000067ab9 */ /* 0x000fe20000000a00 */
[----:B------:R-:W-:Y:S01]  /*ae80*/  IMAD R30, R30, UR4, RZ ;  /* 0x000000041e1e7c24 */ /* 0x000fe2000f8e02ff */
[----:B------:R4:W5:Y:S01]  /*ae90*/  LDL R23, [R1+0x10] ;  /* 0x0000100001177983 */ /* 0x0009620000100800 */
[C---:B------:R-:W-:Y:S01]  /*aea0*/  IMAD.WIDE.U32 R2, R7.reuse, UR4, RZ ;  /* 0x0000000407027c25 */ /* 0x040fe2000f8e00ff */
[----:B------:R-:W-:Y:S01]  /*aeb0*/  ULDC.64 UR8, c[0x0][0x308] ;  /* 0x0000c20000087ab9 */ /* 0x000fe20000000a00 */
[----:B------:R-:W-:Y:S01]  /*aec0*/  ULDC.64 UR10, c[0x0][0x2e8] ;  /* 0x0000ba00000a7ab9 */ /* 0x000fe20000000a00 */
[----:B------:R-:W-:Y:S01]  /*aed0*/  LOP3.LUT P1, RZ, R28, 0x1, RZ, 0xc0, !PT ;  /* 0x000000011cff7812 */ /* 0x000fe2000782c0ff */
[----:B------:R-:W-:Y:S02]  /*aee0*/  IMAD R9, R7, UR5, R30 ;  /* 0x0000000507097c24 */ /* 0x000fe4000f8e021e */
[----:B------:R-:W-:-:S02]  /*aef0*/  IMAD R7, R32, UR6, RZ ;  /* 0x0000000620077c24 */ /* 0x000fc4000f8e02ff */
[----:B------:R-:W-:Y:S02]  /*af00*/  IMAD.IADD R3, R3, 0x1, R9 ;  /* 0x0000000103037824 */ /* 0x000fe400078e0209 */
[C---:B------:R-:W-:Y:S02]  /*af10*/  IMAD R7, R8.reuse, UR7, R7 ;  /* 0x0000000708077c24 */ /* 0x040fe4000f8e0207 */
[----:B------:R-:W-:-:S04]  /*af20*/  IMAD.WIDE.U32 R2, R8, UR6, R2 ;  /* 0x0000000608027c25 */ /* 0x000fc8000f8e0002 */
[----:B------:R-:W-:Y:S02]  /*af30*/  IMAD.IADD R3, R3, 0x1, R7 ;  /* 0x0000000103037824 */ /* 0x000fe400078e0207 */
[----:B------:R-:W-:-:S04]  /*af40*/  IMAD.WIDE.U32 R2, R16, UR8, R2 ;  /* 0x0000000810027c25 */ /* 0x000fc8000f8e0002 */
[----:B------:R-:W-:Y:S01]  /*af50*/  IMAD R31, R31, UR4, RZ ;  /* 0x000000041f1f7c24 */ /* 0x000fe2000f8e02ff */
[----:B------:R-:W-:-:S03]  /*af60*/  IADD3 R8, P0, R2, UR10, RZ ;  /* 0x0000000a02087c10 */ /* 0x000fc6000ff1e0ff */
[----:B------:R-:W-:Y:S02]  /*af70*/  IMAD R31, R6, UR5, R31 ;  /* 0x00000005061f7c24 */ /* 0x000fe4000f8e021f */
[----:B---3--:R-:W-:Y:S02]  /*af80*/  IMAD R9, R10, UR8, RZ ;  /* 0x000000080a097c24 */ /* 0x008fe4000f8e02ff */
[----:B------:R-:W3:Y:S02]  /*af90*/  S2R R10, SR_TID.X ;  /* 0x00000000000a7919 */ /* 0x000ee40000002100 */
[----:B------:R-:W-:-:S05]  /*afa0*/  IMAD R9, R16, UR9, R9 ;  /* 0x0000000910097c24 */ /* 0x000fca000f8e0209 */
[----:B------:R-:W-:Y:S01]  /*afb0*/  IADD3.X R7, R3, UR11, R9, P0, !PT ;  /* 0x0000000b03077c10 */ /* 0x000fe200087fe409 */
[----:B------:R-:W-:-:S04]  /*afc0*/  IMAD.WIDE.U32 R2, R6, UR4, RZ ;  /* 0x0000000406027c25 */ /* 0x000fc8000f8e00ff */
[----:B------:R-:W-:Y:S02]  /*afd0*/  IMAD.IADD R3, R3, 0x1, R31 ;  /* 0x0000000103037824 */ /* 0x000fe400078e021f */
[----:B------:R-:W-:Y:S02]  /*afe0*/  IMAD R6, R33, UR6, RZ ;  /* 0x0000000621067c24 */ /* 0x000fe4000f8e02ff */
[----:B------:R-:W-:-:S04]  /*aff0*/  IMAD.WIDE.U32 R2, R5, UR6, R2 ;  /* 0x0000000605027c25 */ /* 0x000fc8000f8e0002 */
[----:B------:R-:W-:-:S04]  /*b000*/  IMAD R11, R5, UR7, R6 ;  /* 0x00000007050b7c24 */ /* 0x000fc8000f8e0206 */
[----:B------:R-:W-:Y:S02]  /*b010*/  IMAD.IADD R3, R3, 0x1, R11 ;  /* 0x0000000103037824 */ /* 0x000fe400078e020b */
[----:B------:R-:W-:Y:S01]  /*b020*/  IMAD.WIDE.U32 R2, R16, UR8, R2 ;  /* 0x0000000810027c25 */ /* 0x000fe2000f8e0002 */
[----:B------:R-:W-:Y:S02]  /*b030*/  UMOV UR4, 0xffffffff ;  /* 0xffffffff00047882 */ /* 0x000fe40000000000 */
[----:B------:R-:W-:Y:S01]  /*b040*/  IADD3 R6, P0, R2, UR10, RZ ;  /* 0x0000000a02067c10 */ /* 0x000fe2000ff1e0ff */
[----:B---3--:R-:W-:-:S03]  /*b050*/  IMAD.SHL.U32 R22, R10, 0x10, RZ ;  /* 0x000000100a167824 */ /* 0x008fc600078e00ff */
[----:B------:R-:W-:Y:S02]  /*b060*/  IADD3.X R5, R9, UR11, R3, P0, !PT ;  /* 0x0000000b09057c10 */ /* 0x000fe400087fe403 */
[----:B------:R-:W-:Y:S01]  /*b070*/  LOP3.LUT R22, R22, 0x70, RZ, 0xc0, !PT ;  /* 0x0000007016167812 */ /* 0x000fe200078ec0ff */
[----:B----4-:R-:W-:Y:S06]  /*b080*/  BRA.DIV UR4, `(.L_x_56) ;  /* 0x0000004204a87947 */ /* 0x010fec000b800000 */
[----:B------:R-:W3:Y:S01]  /*b090*/  SHFL.IDX PT, R14, R8, 0x1, 0x181f ;  /* 0x00381f00080e7f89 */ /* 0x000ee200000e0000 */
[C---:B-----5:R-:W-:Y:S02]  /*b0a0*/  ISETP.GE.AND P2, PT, R23.reuse, 0x11, PT ;  /* 0x000000111700780c */ /* 0x060fe40003f46270 */
[C---:B------:R-:W-:Y:S01]  /*b0b0*/  ISETP.GE.AND P3, PT, R23.reuse, 0x21, PT ;  /* 0x000000211700780c */ /* 0x040fe20003f66270 */
[----:B------:R-:W4:Y:S01]  /*b0c0*/  SHFL.IDX PT, R21, R7, 0x1, 0x181f ;  /* 0x00381f0007157f89 */ /* 0x000f2200000e0000 */
[C---:B------:R-:W-:Y:S02]  /*b0d0*/  ISETP.GE.AND P4, PT, R23.reuse, 0x31, PT ;  /* 0x000000311700780c */ /* 0x040fe40003f86270 */
[C---:B------:R-:W-:Y:S01]  /*b0e0*/  ISETP.GE.AND P6, PT, R23.reuse, 0x41, PT ;  /* 0x000000411700780c */ /* 0x040fe20003fc6270 */
[----:B------:R-:W-:Y:S01]  /*b0f0*/  SHFL.IDX PT, R9, R7, 0x2, 0x181f ;  /* 0x00581f0007097f89 */ /* 0x000fe200000e0000 */
[----:B------:R-:W-:Y:S02]  /*b100*/  LOP3.LUT R28, R28, 0xfdffffff, RZ, 0xc0, !PT ;  /* 0xfdffffff1c1c7812 */ /* 0x000fe400078ec0ff */
[----:B------:R-:W-:Y:S01]  /*b110*/  ISETP.GE.AND P5, PT, R23, 0x51, PT ;  /* 0x000000511700780c */ /* 0x000fe20003fa6270 */
[----:B------:R-:W-:Y:S01]  /*b120*/  SHFL.IDX PT, R17, R7, 0x3, 0x181f ;  /* 0x00781f0007117f89 */ /* 0x000fe200000e0000 */
[----:B------:R-:W-:-:S02]  /*b130*/  @P1 LOP3.LUT R28, R28, 0x2000000, RZ, 0xfc, !PT ;  /* 0x020000001c1c1812 */ /* 0x000fc400078efcff */
[----:B------:R-:W-:Y:S01]  /*b140*/  ISETP.GE.AND P1, PT, R23, 0x1, PT ;  /* 0x000000011700780c */ /* 0x000fe20003f26270 */
[----:B------:R-:W-:Y:S04]  /*b150*/  SHFL.IDX PT, R2, R7, 0x4, 0x181f ;  /* 0x00981f0007027f89 */ /* 0x000fe800000e0000 */
[----:B------:R-:W-:Y:S01]  /*b160*/  SHFL.IDX PT, R11, R8, 0x5, 0x181f ;  /* 0x00b81f00080b7f89 */ /* 0x000fe200000e0000 */
[----:B---3--:R-:W-:-:S03]  /*b170*/  @P2 IADD3 R19, P0, R22, R14, RZ ;  /* 0x0000000e16132210 */ /* 0x008fc60007f1e0ff */
[----:B------:R-:W-:Y:S04]  /*b180*/  SHFL.IDX PT, R10, R7, 0x5, 0x181f ;  /* 0x00b81f00070a7f89 */ /* 0x000fe800000e0000 */
[----:B------:R-:W3:Y:S01]  /*b190*/  SHFL.IDX PT, R14, R8, 0x2, 0x181f ;  /* 0x00581f00080e7f89 */ /* 0x000ee200000e0000 */
[----:B----4-:R-:W-:-:S03]  /*b1a0*/  @P2 IMAD.X R21, RZ, RZ, R21, P0 ;  /* 0x000000ffff152224 */ /* 0x010fc600000e0615 */
[----:B------:R-:W-:Y:S04]  /*b1b0*/  SHFL.IDX PT, R3, R8, RZ, 0x181f ;  /* 0x00181fff08037589 */ /* 0x000fe800000e0000 */
[----:B------:R-:W-:Y:S01]  /*b1c0*/  SHFL.IDX PT, R20, R8, 0x6, 0x181f ;  /* 0x00d81f0008147f89 */ /* 0x000fe200000e0000 */
[----:B---3--:R-:W-:-:S03]  /*b1d0*/  @P3 IADD3 R12, P0, R22, R14, RZ ;  /* 0x0000000e160c3210 */ /* 0x008fc60007f1e0ff */
[----:B------:R-:W3:Y:S02]  /*b1e0*/  SHFL.IDX PT, R14, R8, 0x3, 0x181f ;  /* 0x00781f00080e7f89 */ /* 0x000ee400000e0000 */
[----:B------:R-:W-:Y:S02]  /*b1f0*/  @P3 IMAD.X R13, RZ, RZ, R9, P0 ;  /* 0x000000ffff0d3224 */ /* 0x000fe400000e0609 */
[----:B------:R-:W-:Y:S01]  /*b200*/  SHFL.IDX PT, R9, R7, 0x6, 0x181f ;  /* 0x00d81f0007097f89 */ /* 0x000fe200000e0000 */
[----:B---3--:R-:W-:-:S03]  /*b210*/  @P4 IADD3 R18, P0, R22, R14, RZ ;  /* 0x0000000e16124210 */ /* 0x008fc60007f1e0ff */
[----:B------:R-:W3:Y:S02]  /*b220*/  SHFL.IDX PT, R14, R8, 0x4, 0x181f ;  /* 0x00981f00080e7f89 */ /* 0x000ee400000e0000 */
[----:B------:R-:W-:Y:S01]  /*b230*/  @P4 IMAD.X R17, RZ, RZ, R17, P0 ;  /* 0x000000ffff114224 */ /* 0x000fe200000e0611 */
[----:B------:R-:W-:Y:S01]  /*b240*/  ISETP.GE.AND P4, PT, R23, 0x61, PT ;  /* 0x000000611700780c */ /* 0x000fe20003f86270 */
[----:B------:R-:W-:Y:S01]  /*b250*/  SHFL.IDX PT, R8, R8, 0x7, 0x181f ;  /* 0x00f81f0008087f89 */ /* 0x000fe200000e0000 */
[----:B---3--:R-:W-:-:S05]  /*b260*/  @P6 IADD3 R14, P0, R22, R14, RZ ;  /* 0x0000000e160e6210 */ /* 0x008fca0007f1e0ff */
[----:B------:R-:W-:Y:S01]  /*b270*/  @P6 IMAD.X R15, RZ, RZ, R2, P0 ;  /* 0x000000ffff0f6224 */ /* 0x000fe200000e0602 */
[C---:B------:R-:W-:Y:S01]  /*b280*/  @P5 IADD3 R11, P0, R22.reuse, R11, RZ ;  /* 0x0000000b160b5210 */ /* 0x040fe20007f1e0ff */
[----:B------:R-:W3:Y:S03]  /*b290*/  SHFL.IDX PT, R2, R7, RZ, 0x181f ;  /* 0x00181fff07027589 */ /* 0x000ee600000e0000 */
[----:B------:R-:W-:Y:S02]  /*b2a0*/  @P5 IADD3.X R10, RZ, R10, RZ, P0, !PT ;  /* 0x0000000aff0a5210 */ /* 0x000fe400007fe4ff */
[----:B------:R-:W-:-:S05]  /*b2b0*/  @P1 IADD3 R3, P0, R22, R3, RZ ;  /* 0x0000000316031210 */ /* 0x000fca0007f1e0ff */
[----:B---3--:R-:W-:Y:S01]  /*b2c0*/  @P1 IMAD.X R2, RZ, RZ, R2, P0 ;  /* 0x000000ffff021224 */ /* 0x008fe200000e0602 */
[----:B------:R-:W-:Y:S02]  /*b2d0*/  @P4 IADD3 R20, P0, R22, R20, RZ ;  /* 0x0000001416144210 */ /* 0x000fe40007f1e0ff */
[----:B------:R-:W-:-:S03]  /*b2e0*/  LOP3.LUT P1, RZ, R28, 0x2000000, RZ, 0xc0, !PT ;  /* 0x020000001cff7812 */ /* 0x000fc6000782c0ff */
[----:B------:R-:W-:Y:S01]  /*b2f0*/  @P4 IMAD.X R9, RZ, RZ, R9, P0 ;  /* 0x000000ffff094224 */ /* 0x000fe200000e0609 */
[----:B------:R-:W-:-:S13]  /*b300*/  ISETP.GE.AND P0, PT, R23, 0x1, PT ;  /* 0x000000011700780c */ /* 0x000fda0003f06270 */
[----:B------:R-:W-:-:S04]  /*b310*/  @P0 LOP3.LUT R3, R3, R2, RZ, 0x3c, !PT ;  /* 0x0000000203030212 */ /* 0x000fc800078e3cff */
[----:B------:R-:W-:-:S04]  /*b320*/  @P0 LOP3.LUT R2, R3, R2, RZ, 0x3c, !PT ;  /* 0x0000000203020212 */ /* 0x000fc800078e3cff */
[----:B------:R-:W-:-:S05]  /*b330*/  @P0 LOP3.LUT R3, R3, R2, RZ, 0x3c, !PT ;  /* 0x0000000203030212 */ /* 0x000fca00078e3cff */
[----:B------:R3:W-:Y:S02]  /*b340*/  @P0 LDGSTS.E.BYPASS.LTC128B.128 [R4+0x18400], desc[UR48][R2.64], !P1 ;  /* 0x1840000002040fae */ /* 0x0007e4000c901d70 */
[----:B---3--:R-:W-:Y:S02]  /*b350*/  @P2 IMAD.MOV.U32 R2, RZ, RZ, R19 ;  /* 0x000000ffff022224 */ /* 0x008fe400078e0013 */
[----:B------:R-:W-:Y:S01]  /*b360*/  @P2 IMAD.MOV.U32 R3, RZ, RZ, R21 ;  /* 0x000000ffff032224 */ /* 0x000fe200078e0015 */
[----:B------:R-:W-:Y:S04]  /*b370*/  SHFL.IDX PT, R19, R7, 0x7, 0x181f ;  /* 0x00f81f0007137f89 */ /* 0x000fe800000e0000 */
[----:B------:R3:W-:Y:S01]  /*b380*/  @P2 LDGSTS.E.BYPASS.LTC128B.128 [R4+0x18c00], desc[UR48][R2.64], !P1 ;  /* 0x18c0000002042fae */ /* 0x0007e2000c901d70 */
[----:B------:R-:W-:Y:S01]  /*b390*/  ISETP.GE.AND P2, PT, R23, 0x81, PT ;  /* 0x000000811700780c */ /* 0x000fe20003f46270 */
[----:B---3--:R-:W-:-:S02]  /*b3a0*/  @P3 IMAD.MOV.U32 R2, RZ, RZ, R12 ;  /* 0x000000ffff023224 */ /* 0x008fc400078e000c */
[----:B------:R-:W-:Y:S01]  /*b3b0*/  @P3 IMAD.MOV.U32 R3, RZ, RZ, R13 ;  /* 0x000000ffff033224 */ /* 0x000fe200078e000d */
[----:B------:R-:W3:Y:S04]  /*b3c0*/  SHFL.IDX PT, R12, R6, RZ, 0x181f ;  /* 0x00181fff060c7589 */ /* 0x000ee800000e0000 */
[----:B------:R4:W-:Y:S01]  /*b3d0*/  @P3 LDGSTS.E.BYPASS.LTC128B.128 [R4+0x19400], desc[UR48][R2.64], !P1 ;  /* 0x1940000002043fae */ /* 0x0009e2000c901d70 */
[----:B------:R-:W-:-:S03]  /*b3e0*/  ISETP.GE.AND P3, PT, R23, 0x71, PT ;  /* 0x000000711700780c */ /* 0x000fc60003f66270 */
[----:B----4-:R-:W4:Y:S04]  /*b3f0*/  SHFL.IDX PT, R2, R5, RZ, 0x181f ;  /* 0x00181fff05027589 */ /* 0x010f2800000e0000 */
[----:B------:R-:W0:Y:S01]  /*b400*/  SHFL.IDX PT, R5, R5, 0x1, 0x181f ;  /* 0x00381f0005057f89 */ /* 0x000e2200000e0000 */
[----:B---3--:R-:W-:-:S05]  /*b410*/  @P2 IADD3 R12, P0, R22, R12, RZ ;  /* 0x0000000c160c2210 */ /* 0x008fca0007f1e0ff */
[----:B----4-:R-:W-:Y:S01]  /*b420*/  @P2 IMAD.X R13, RZ, RZ, R2, P0 ;  /* 0x000000ffff0d2224 */ /* 0x010fe200000e0602 */
[----:B------:R-:W-:-:S05]  /*b430*/  @P3 IADD3 R7, P0, R22, R8, RZ ;  /* 0x0000000816073210 */ /* 0x000fca0007f1e0ff */
[----:B------:R-:W-:Y:S01]  /*b440*/  @P3 IMAD.X R19, RZ, RZ, R19, P0 ;  /* 0x000000ffff133224 */ /* 0x000fe200000e0613 */
[----:B------:R-:W-:-:S13]  /*b450*/  ISETP.GE.AND P0, PT, R23, 0x31, PT ;  /* 0x000000311700780c */ /* 0x000fda0003f06270 */
[----:B------:R-:W-:Y:S02]  /*b460*/  @P0 IMAD.MOV.U32 R2, RZ, RZ, R18 ;  /* 0x000000ffff020224 */ /* 0x000fe400078e0012 */
[----:B------:R-:W-:-:S05]  /*b470*/  @P0 IMAD.MOV.U32 R3, RZ, RZ, R17 ;  /* 0x000000ffff030224 */ /* 0x000fca00078e0011 */
[----:B------:R3:W-:Y:S02]  /*b480*/  @P0 LDGSTS.E.BYPASS.LTC128B.128 [R4+0x19c00], desc[UR48][R2.64], !P1 ;  /* 0x19c0000002040fae */ /* 0x0007e4000c901d70 */
[----:B---3--:R-:W-:Y:S02]  /*b490*/  @P6 IMAD.MOV.U32 R2, RZ, RZ, R14 ;  /* 0x000000ffff026224 */ /* 0x008fe400078e000e */
[----:B------:R-:W-:Y:S01]  /*b4a0*/  @P6 IMAD.MOV.U32 R3, RZ, RZ, R15 ;  /* 0x000000ffff036224 */ /* 0x000fe200078e000f */
[----:B------:R3:W4:Y:S04]  /*b4b0*/  SHFL.IDX PT, R14, R6, 0x1, 0x181f ;  /* 0x00381f00060e7f89 */ /* 0x00072800000e0000 */
[----:B------:R1:W-:Y:S02]  /*b4c0*/  @P6 LDGSTS.E.BYPASS.LTC128B.128 [R4+0x1a400], desc[UR48][R2.64], !P1 ;  /* 0x1a40000002046fae */ /* 0x0003e4000c901d70 */
[----:B-1----:R-:W-:Y:S01]  /*b4d0*/  @P5 IMAD.MOV.U32 R2, RZ, RZ, R11 ;  /* 0x000000ffff025224 */ /* 0x002fe200078e000b */
[----:B------:R-:W-:-:S05]  /*b4e0*/  @P5 MOV R3, R10 ;  /* 0x0000000a00035202 */ /* 0x000fca0000000f00 */
[----:B------:R1:W-:Y:S02]  /*b4f0*/  @P5 LDGSTS.E.BYPASS.LTC128B.128 [R4+0x1ac00], desc[UR48][R2.64], !P1 ;  /* 0x1ac0000002045fae */ /* 0x0003e4000c901d70 */
[----:B-1----:R-:W-:Y:S02]  /*b500*/  @P4 IMAD.MOV.U32 R2, RZ, RZ, R20 ;  /* 0x000000ffff024224 */ /* 0x002fe400078e0014 */
[----:B------:R-:W-:-:S05]  /*b510*/  @P4 IMAD.MOV.U32 R3, RZ, RZ, R9 ;  /* 0x000000ffff034224 */ /* 0x000fca00078e0009 */
[----:B------:R1:W-:Y:S02]  /*b520*/  @P4 LDGSTS.E.BYPASS.LTC128B.128 [R4+0x1b400], desc[UR48][R2.64], !P1 ;  /* 0x1b40000002044fae */ /* 0x0003e4000c901d70 */
[----:B-1----:R-:W-:Y:S02]  /*b530*/  @P3 IMAD.MOV.U32 R2, RZ, RZ, R7 ;  /* 0x000000ffff023224 */ /* 0x002fe400078e0007 */
[----:B------:R-:W-:-:S05]  /*b540*/  @P3 IMAD.MOV.U32 R3, RZ, RZ, R19 ;  /* 0x000000ffff033224 */ /* 0x000fca00078e0013 */
[----:B------:R1:W-:Y:S02]  /*b550*/  @P3 LDGSTS.E.BYPASS.LTC128B.128 [R4+0x1bc00], desc[UR48][R2.64], !P1 ;  /* 0x1bc0000002043fae */ /* 0x0003e4000c901d70 */
[----:B-1----:R-:W-:Y:S02]  /*b560*/  @P2 IMAD.MOV.U32 R2, RZ, RZ, R12 ;  /* 0x000000ffff022224 */ /* 0x002fe400078e000c */
[----:B------:R-:W-:-:S05]  /*b570*/  @P2 IMAD.MOV.U32 R3, RZ, RZ, R13 ;  /* 0x000000ffff032224 */ /* 0x000fca00078e000d */
[----:B0---4-:R3:W-:Y:S02]  /*b580*/  @P2 LDGSTS.E.BYPASS.LTC128B.128 [R4+0x1c400], desc[UR48][R2.64], !P1 ;  /* 0x1c40000002042fae */ /* 0x0117e4000c901d70 */
.L_x_153:
[----:B------:R-:W-:-:S13]  /*b590*/  ISETP.GE.AND P2, PT, R23, 0x91, PT ;  /* 0x000000911700780c */ /* 0x000fda0003f46270 */
[----:B---3--:R-:W-:-:S05]  /*b5a0*/  @P2 IADD3 R2, P0, R22, R14, RZ ;  /* 0x0000000e16022210 */ /* 0x008fca0007f1e0ff */
[----:B------:R-:W-:Y:S01]  /*b5b0*/  @P2 IMAD.X R3, RZ, RZ, R5, P0 ;  /* 0x000000ffff032224 */ /* 0x000fe200000e0605 */
[----:B------:R-:W-:-:S04]  /*b5c0*/  PLOP3.LUT P0, PT, PT, PT, PT, 0x80, 0x0 ;  /* 0x000000000000781c */ /* 0x000fc80003f0f070 */
[----:B------:R-:W-:Y:S01]  /*b5d0*/  @!PT LDS RZ, [RZ] ;  /* 0x00000000fffff984 */ /* 0x000fe20000000800 */
[----:B------:R-:W-:Y:S01]  /*b5e0*/  @!PT LDS RZ, [RZ] ;  /* 0x00000000fffff984 */ /* 0x000fe20000000800 */
[----:B------:R-:W-:Y:S01]  /*b5f0*/  @!PT LDS RZ, [RZ] ;  /* 0x00000000fffff984 */ /* 0x000fe20000000800 */
[----:B------:R0:W-:Y:S01]  /*b600*/  @P2 LDGSTS.E.BYPASS.LTC128B.128 [R4+0x1cc00], desc[UR48][R2.64], !P1 ;  /* 0x1cc0000002042fae */ /* 0x0001e2000c901d70 */
[----:B------:R-:W-:-:S08]  /*b610*/  NOP ;  /* 0x0000000000007918 */ /* 0x000fd00000000000 */
.L_x_57:
[----:B------:R-:W-:Y:S02]  /*b620*/  PLOP3.LUT P1, PT, P1, P0, PT, 0xa2, 0x0 ;  /* 0x000000000000781c */ /* 0x000fe40000f21472 */
[----:B------:R-:W-:-:S08]  /*b630*/  @P0 R2UR P1, UR4, R0 ;  /* 0x00000000000402ca */ /* 0x000fd00000020000 */
[----:B------:R-:W-:-:S05]  /*b640*/  @P0 PLOP3.LUT P0, PT, P1, PT, PT, 0x80, 0x0 ;  /* 0x000000000000081c */ /* 0x000fca0000f0f070 */
[----:B------:R-:W-:Y:S01]  /*b650*/  @!P1 SYNCS.ARRIVE.TRANS64.RED.A0T1 RZ, [UR4+0x22830], RZ ;  /* 0x022830ffffff99a7 */ /* 0x000fe20008200404 */
[----:B------:R-:W-:Y:S07]  /*b660*/  @!P1 ARRIVES.LDGSTSBAR.64.TRANSCNT [UR4+0x22830] ;  /* 0x02283000ff0099b0 */ /* 0x000fee0008000a84 */
[----:B------:R-:W-:Y:S05]  /*b670*/  @P0 BRA.U.ANY `(.L_x_57) ;  /* 0xfffffffd00e80947 */ /* 0x000fea000393ffff */
[----:B------:R-:W-:Y:S01]  /*b680*/  NOP ;  /* 0x0000000000007918 */ /* 0x000fe20000000000 */
[----:B0-----:R-:W-:-:S05]  /*b690*/  IMAD.U32 R2, RZ, RZ, UR47 ;  /* 0x0000002fff027e24 */ /* 0x001fca000f8e00ff */
[----:B------:R-:W-:-:S13]  /*b6a0*/  ISETP.NE.AND P2, PT, R2, 0x3, PT ;  /* 0x000000030200780c */ /* 0x000fda0003f45270 */
[----:B------:R-:W-:Y:S05]  /*b6b0*/  @!P2 BRA `(.L_x_58) ;  /* 0x000000000004a947 */ /* 0x000fea0003800000 */
[----:B------:R-:W-:Y:S01]  /*b6c0*/  BPT.TRAP 0x1 ;  /* 0x000000040000795c */ /* 0x000fe20000300000 */
.L_x_58:
[----:B------:R0:W-:Y:S02]  /*b6d0*/  SYNCS.ARRIVE.TRANS64.A1T0 RZ, [R0+URZ+0x22830], RZ ;  /* 0x022830ff00ff79a7 */ /* 0x0001e4000810003f */
[----:B------:R-:W-:Y:S05]  /*b6e0*/  WARPSYNC.ALL ;  /* 0x0000000000007948 */ /* 0x000fea0003800000 */
[----:B------:R-:W-:-:S04]  /*b6f0*/  UIADD3 UR4, UR42, 0x14400, URZ ;  /* 0x000144002a047890 */ /* 0x000fc8000fffe03f */
[----:B------:R-:W-:Y:S01]  /*b700*/  ULOP3.LUT UP0, URZ, UR4, 0x3ff, URZ, 0xc0, !UPT ;  /* 0x000003ff043f7892 */ /* 0x000fe2000f80c03f */
[----:B------:R-:W-:Y:S05]  /*b710*/  BAR.SYNC.DEFER_BLOCKING 0x8, 0x180 ;  /* 0x0206000000007b1d */ /* 0x000fea0000010000 */
[----:B------:R-:W-:-:S13]  /*b720*/  PLOP3.LUT P0, PT, PT, PT, UP0, 0x80, 0x0 ;  /* 0x000000000000781c */ /* 0x000fda0003f0f008 */
[----:B------:R-:W-:Y:S05]  /*b730*/  @!P0 BRA `(.L_x_59) ;  /* 0x0000000000408947 */ /* 0x000fea0003800000 */
[----:B------:R-:W-:Y:S01]  /*b740*/  MOV R2, 0x0 ;  /* 0x0000000000027802 */ /* 0x000fe20000000f00 */
[----:B------:R-:W-:Y:S01]  /*b750*/  ULDC.64 UR6, c[0x4][0x98] ;  /* 0x0100260000067ab9 */ /* 0x000fe20000000a00 */
[----:B------:R-:W-:Y:S01]  /*b760*/  ULDC.64 UR8, c[0x4][0xa0] ;  /* 0x0100280000087ab9 */ /* 0x000fe20000000a00 */
[----:B------:R-:W-:Y:S01]  /*b770*/  ULDC.64 UR4, c[0x4][0x28] ;  /* 0x01000a0000047ab9 */ /* 0x000fe20000000a00 */
[----:B------:R-:W-:Y:S01]  /*b780*/  IMAD.U32 R4, RZ, RZ, UR6 ;  /* 0x00000006ff047e24 */ /* 0x000fe2000f8e00ff */
[----:B------:R-:W-:Y:S01]  /*b790*/  MOV R11, UR5 ;  /* 0x00000005000b7c02 */ /* 0x000fe20008000f00 */
[----:B------:R-:W1:Y:S01]  /*b7a0*/  LDC.64 R2, c[0x4][R2] ;  /* 0x0100000002027b82 */ /* 0x000e620000000a00 */
        /* <DEDUP_REMOVED lines=8> */
[----:B012---:R-:W-:Y:S05]  /*b830*/  CALL.ABS.NOINC R2 ;  /* 0x0000000002007343 */ /* 0x007fea0003c00000 */
.L_x_59:
[----:B------:R-:W3:Y:S01]  /*b840*/  LDL R17, [R1+0x8] ;  /* 0x0000080001117983 */ /* 0x000ee20000100800 */
[----:B------:R-:W1:Y:S01]  /*b850*/  LDC R6, c[0x0][0x448] ;  /* 0x00011200ff067b82 */ /* 0x000e620000000800 */
[----:B------:R-:W-:Y:S01]  /*b860*/  IMAD R5, RZ, RZ, -UR44 ;  /* 0x8000002cff057e24 */ /* 0x000fe2000f8e02ff */
[----:B------:R-:W-:Y:S01]  /*b870*/  LOP3.LUT P5, RZ, R28, 0x10, RZ, 0xc0, !PT ;  /* 0x000000101cff7812 */ /* 0x000fe200078ac0ff */
[----:B------:R4:W5:Y:S01]  /*b880*/  LDL R8, [R1+0x2c] ;  /* 0x00002c0001087983 */ /* 0x0009620000100800 */
[----:B------:R-:W4:Y:S04]  /*b890*/  S2R R18, SR_TID.X ;  /* 0x0000000000127919 */ /* 0x000f280000002100 */
[----:B------:R-:W0:Y:S01]  /*b8a0*/  LDC R2, c[0x0][0xc38] ;  /* 0x00030e00ff027b82 */ /* 0x000e220000000800 */
[----:B------:R-:W-:Y:S01]  /*b8b0*/  R2UR UR7, R16 ;  /* 0x00000000100772ca */ /* 0x000fe200000e0000 */
[----:B------:R-:W-:Y:S01]  /*b8c0*/  ULDC.64 UR8, c[0x0][0x2d8] ;  /* 0x0000b60000087ab9 */ /* 0x000fe20000000a00 */
[----:B-1----:R-:W-:-:S02]  /*b8d0*/  ISETP.NE.AND P0, PT, R6, 0x1, PT ;  /* 0x000000010600780c */ /* 0x002fc40003f05270 */
[----:B------:R-:W-:Y:S01]  /*b8e0*/  R2UR UR4, R16 ;  /* 0x00000000100472ca */ /* 0x000fe200000e0000 */
[----:B0-----:R-:W-:-:S04]  /*b8f0*/  IMAD R5, R2, R5, UR39 ;  /* 0x0000002702057e24 */ /* 0x001fc8000f8e0205 */
[----:B------:R-:W-:-:S06]  /*b900*/  IMAD.SHL.U32 R5, R5, 0x80, RZ ;  /* 0x0000008005057824 */ /* 0x000fcc00078e00ff */
[----:B--2---:R-:W0:Y:S01]  /*b910*/  @P0 LDC R0, c[0x0][0x44c] ;  /* 0x00011300ff000b82 */ /* 0x004e220000000800 */
[C---:B----4-:R-:W-:Y:S01]  /*b920*/  LOP3.LUT R19, R18.reuse, 0x7f, RZ, 0xc0, !PT ;  /* 0x0000007f12137812 */ /* 0x050fe200078ec0ff */
[----:B------:R-:W-:-:S03]  /*b930*/  IMAD.SHL.U32 R18, R18, 0x10, RZ ;  /* 0x0000001012127824 */ /* 0x000fc600078e00ff */
[----:B------:R-:W-:-:S03]  /*b940*/  SHF.R.U32.HI R19, RZ, 0x3, R19 ;  /* 0x00000003ff137819 */ /* 0x000fc60000011613 */
[----:B------:R-:W1:Y:S01]  /*b950*/  @P0 LDC R3, c[0x0][0x450] ;  /* 0x00011400ff030b82 */ /* 0x000e620000000800 */
[----:B------:R-:W-:-:S04]  /*b960*/  LOP3.LUT R18, R19, 0x70, R18, 0xf8, !PT ;  /* 0x0000007013127812 */ /* 0x000fc800078ef812 */
[----:B------:R-:W-:Y:S01]  /*b970*/  LOP3.LUT R4, R18, R5, RZ, 0xfc, !PT ;  /* 0x0000000512047212 */ /* 0x000fe200078efcff */
[----:B------:R-:W-:-:S04]  /*b980*/  UIMAD.WIDE.U32 UR4, UR4, UR8, URZ ;  /* 0x00000008040472a5 */ /* 0x000fc8000f8e003f */
[----:B------:R-:W-:Y:S02]  /*b990*/  IMAD.MOV.U32 R2, RZ, RZ, R4 ;  /* 0x000000ffff027224 */ /* 0x000fe400078e0004 */
[----:B0-----:R-:W-:-:S05]  /*b9a0*/  @P0 IMAD.HI.U32 R0, R4, R0, RZ ;  /* 0x0000000004000227 */ /* 0x001fca00078e00ff */
[----:B-1----:R-:W-:-:S04]  /*b9b0*/  @P0 SHF.R.U32.HI R2, RZ, R3, R0 ;  /* 0x00000003ff020219 */ /* 0x002fc80000011600 */
[--C-:B------:R-:W-:Y:S01]  /*b9c0*/  SHF.R.S32.HI R0, RZ, 0x1f, R2.reuse ;  /* 0x0000001fff007819 */ /* 0x100fe20000011402 */
[----:B------:R-:W-:-:S04]  /*b9d0*/  IMAD.MOV R7, RZ, RZ, -R2 ;  /* 0x000000ffff077224 */ /* 0x000fc800078e0a02 */
[----:B------:R-:W-:Y:S01]  /*b9e0*/  IMAD R7, R6, R7, R4 ;  /* 0x0000000706077224 */ /* 0x000fe200078e0204 */
[----:B---3--:R-:W-:Y:S02]  /*b9f0*/  R2UR UR6, R17 ;  /* 0x00000000110672ca */ /* 0x008fe400000e0000 */
[----:B------:R-:W0:Y:S11]  /*ba00*/  S2R R17, SR_TID.X ;  /* 0x0000000000117919 */ /* 0x000e360000002100 */
[----:B------:R-:W-:-:S04]  /*ba10*/  UIMAD UR6, UR6, UR8, URZ ;  /* 0x00000008060672a4 */ /* 0x000fc8000f8e023f */
[----:B------:R-:W-:Y:S02]  /*ba20*/  UIMAD UR7, UR7, UR9, UR6 ;  /* 0x00000009070772a4 */ /* 0x000fe4000f8e0206 */
[----:B------:R-:W-:Y:S01]  /*ba30*/  USHF.R.S32.HI UR6, URZ, 0x1f, UR45 ;  /* 0x0000001f3f067899 */ /* 0x000fe2000801142d */
[----:B------:R-:W-:Y:S01]  /*ba40*/  ULDC.64 UR8, c[0x0][0x2e0] ;  /* 0x0000b80000087ab9 */ /* 0x000fe20000000a00 */
[----:B------:R-:W-:Y:S02]  /*ba50*/  UIADD3 UR5, UR5, UR7, URZ ;  /* 0x0000000705057290 */ /* 0x000fe4000fffe03f */
[----:B------:R-:W-:Y:S02]  /*ba60*/  UIMAD UR6, UR6, UR8, URZ ;  /* 0x00000008060672a4 */ /* 0x000fe4000f8e023f */
[----:B------:R-:W-:Y:S02]  /*ba70*/  UIMAD.WIDE.U32 UR4, UR45, UR8, UR4 ;  /* 0x000000082d0472a5 */ /* 0x000fe4000f8e0004 */
[----:B------:R-:W-:-:S03]  /*ba80*/  UIMAD UR6, UR45, UR9, UR6 ;  /* 0x000000092d0672a4 */ /* 0x000fc6000f8e0206 */
[----:B------:R-:W-:Y:S01]  /*ba90*/  ULDC.64 UR8, c[0x0][0x2d0] ;  /* 0x0000b40000087ab9 */ /* 0x000fe20000000a00 */
[----:B------:R-:W-:Y:S01]  /*baa0*/  UIADD3 UR5, UR5, UR6, URZ ;  /* 0x0000000605057290 */ /* 0x000fe2000fffe03f */
[----:B------:R-:W-:Y:S02]  /*bab0*/  IMAD R3, R0, UR8, RZ ;  /* 0x0000000800037c24 */ /* 0x000fe4000f8e02ff */
[----:B------:R-:W-:Y:S02]  /*bac0*/  IMAD.U32 R11, RZ, RZ, UR8 ;  /* 0x00000008ff0b7e24 */ /* 0x000fe4000f8e00ff */
[C---:B------:R-:W-:Y:S01]  /*bad0*/  IMAD R9, R2.reuse, UR9, R3 ;  /* 0x0000000902097c24 */ /* 0x040fe2000f8e0203 */
[----:B------:R-:W-:Y:S01]  /*bae0*/  SHF.R.S32.HI R0, RZ, 0x1f, R7 ;  /* 0x0000001fff007819 */ /* 0x000fe20000011407 */
[----:B------:R-:W-:Y:S01]  /*baf0*/  IMAD.WIDE.U32 R2, R2, R11, UR4 ;  /* 0x0000000402027e25 */ /* 0x000fe2000f8e000b */
[----:B------:R-:W-:-:S03]  /*bb00*/  ULDC.64 UR4, c[0x0][0x2c8] ;  /* 0x0000b20000047ab9 */ /* 0x000fc60000000a00 */
[----:B------:R-:W-:Y:S02]  /*bb10*/  IMAD.IADD R3, R3, 0x1, R9 ;  /* 0x0000000103037824 */ /* 0x000fe400078e0209 */
[----:B------:R-:W-:Y:S02]  /*bb20*/  IMAD R0, R0, UR4, RZ ;  /* 0x0000000400007c24 */ /* 0x000fe4000f8e02ff */
[----:B------:R-:W-:-:S04]  /*bb30*/  IMAD.WIDE.U32 R2, R7, UR4, R2 ;  /* 0x0000000407027c25 */ /* 0x000fc8000f8e0002 */
[----:B------:R-:W-:Y:S01]  /*bb40*/  IMAD R7, R7, UR5, R0 ;  /* 0x0000000507077c24 */ /* 0x000fe2000f8e0200 */
[----:B------:R-:W-:Y:S02]  /*bb50*/  ULDC.64 UR4, c[0x0][0x280] ;  /* 0x0000a00000047ab9 */ /* 0x000fe40000000a00 */
[----:B------:R-:W-:Y:S01]  /*bb60*/  IADD3 R0, P0, R2, UR4, RZ ;  /* 0x0000000402007c10 */ /* 0x000fe2000ff1e0ff */
[C---:B0-----:R-:W-:Y:S01]  /*bb70*/  IMAD.SHL.U32 R10, R17.reuse, 0x10, RZ ;  /* 0x00000010110a7824 */ /* 0x041fe200078e00ff */
[----:B------:R-:W-:Y:S01]  /*bb80*/  UMOV UR4, 0xffffffff ;  /* 0xffffffff00047882 */ /* 0x000fe20000000000 */
[----:B------:R-:W-:Y:S02]  /*bb90*/  LOP3.LUT R17, R17, 0x7f, RZ, 0xc0, !PT ;  /* 0x0000007f11117812 */ /* 0x000fe400078ec0ff */
[----:B------:R-:W-:Y:S02]  /*bba0*/  IADD3.X R4, R3, UR5, R7, P0, !PT ;  /* 0x0000000503047c10 */ /* 0x000fe400087fe407 */
[----:B------:R-:W-:-:S02]  /*bbb0*/  LOP3.LUT R10, R10, 0x70, RZ, 0xc0, !PT ;  /* 0x000000700a0a7812 */ /* 0x000fc400078ec0ff */
[----:B------:R-:W-:Y:S01]  /*bbc0*/  SHF.R.U32.HI R17, RZ, 0x3, R17 ;  /* 0x00000003ff117819 */ /* 0x000fe20000011611 */
[----:B------:R-:W-:Y:S06]  /*bbd0*/  BRA.DIV UR4, `(.L_x_60) ;  /* 0x0000004204e87947 */ /* 0x000fec000b800000 */
[----:B------:R-:W0:Y:S01]  /*bbe0*/  SHFL.IDX PT, R14, R0, RZ, 0x181f ;  /* 0x00181fff000e7589 */ /* 0x000e2200000e0000 */
[----:B------:R-:W-:-:S03]  /*bbf0*/  IMAD.IADD R5, R17, 0x1, R5 ;  /* 0x0000000111057824 */ /* 0x000fc600078e0205 */
[----:B------:R-:W1:Y:S01]  /*bc00*/  SHFL.IDX PT, R2, R4, RZ, 0x181f ;  /* 0x00181fff04027589 */ /* 0x000e6200000e0000 */
[C---:B------:R-:W-:Y:S01]  /*bc10*/  VIADD R7, R5.reuse, 0x10 ;  /* 0x0000001005077836 */ /* 0x040fe20000000000 */
[----:B------:R-:W-:Y:S02]  /*bc20*/  ISETP.GE.AND P1, PT, R5, UR41, PT ;  /* 0x0000002905007c0c */ /* 0x000fe4000bf26270 */
[----:B------:R-:W-:Y:S11]  /*bc30*/  SHFL.IDX PT, R6, R4, 0x1, 0x181f ;  /* 0x00381f0004067f89 */ /* 0x000ff600000e0000 */
[----:B0-----:R-:W-:-:S05]  /*bc40*/  @!P1 IADD3 R14, P0, R10, R14, RZ ;  /* 0x0000000e0a0e9210 */ /* 0x001fca0007f1e0ff */
[----:B-1----:R-:W-:Y:S01]  /*bc50*/  @!P1 IMAD.X R3, RZ, RZ, R2, P0 ;  /* 0x000000ffff039224 */ /* 0x002fe200000e0602 */
[----:B------:R-:W-:Y:S02]  /*bc60*/  @!P1 MOV R2, R14 ;  /* 0x0000000e00029202 */ /* 0x000fe40000000f00 */
[----:B------:R-:W0:Y:S04]  /*bc70*/  SHFL.IDX PT, R14, R0, 0x1, 0x181f ;  /* 0x00381f00000e7f89 */ /* 0x000e2800000e0000 */
[----:B-----5:R0:W-:Y:S01]  /*bc80*/  @!P1 LDGSTS.E.BYPASS.LTC128B.128 [R8+0x14400], desc[UR48][R2.64], !P5 ;  /* 0x1440000002089fae */ /* 0x0201e2000e901d70 */
[----:B------:R-:W-:Y:S01]  /*bc90*/  ISETP.GE.AND P1, PT, R7, UR41, PT ;  /* 0x0000002907007c0c */ /* 0x000fe2000bf26270 */
[----:B------:R-:W-:-:S12]  /*bca0*/  VIADD R7, R5, 0x20 ;  /* 0x0000002005077836 */ /* 0x000fd80000000000 */
[----:B0-----:R-:W-:Y:S02]  /*bcb0*/  @!P1 IADD3 R2, P0, R10, R14, RZ ;  /* 0x0000000e0a029210 */ /* 0x001fe40007f1e0ff */
[----:B------:R-:W0:Y:S03]  /*bcc0*/  SHFL.IDX PT, R14, R0, 0x2, 0x181f ;  /* 0x00581f00000e7f89 */ /* 0x000e2600000e0000 */
[----:B------:R-:W-:Y:S02]  /*bcd0*/  @!P1 IMAD.X R3, RZ, RZ, R6, P0 ;  /* 0x000000ffff039224 */ /* 0x000fe400000e0606 */
[----:B------:R-:W1:Y:S04]  /*bce0*/  SHFL.IDX PT, R6, R4, 0x2, 0x181f ;  /* 0x00581f0004067f89 */ /* 0x000e6800000e0000 */
[----:B------:R0:W-:Y:S01]  /*bcf0*/  @!P1 LDGSTS.E.BYPASS.LTC128B.128 [R8+0x14c00], desc[UR48][R2.64], !P5 ;  /* 0x14c0000002089fae */ /* 0x0001e2000e901d70 */
[----:B------:R-:W-:Y:S01]  /*bd00*/  ISETP.GE.AND P1, PT, R7, UR41, PT ;  /* 0x0000002907007c0c */ /* 0x000fe2000bf26270 */
[----:B------:R-:W-:-:S12]  /*bd10*/  VIADD R7, R5, 0x30 ;  /* 0x0000003005077836 */ /* 0x000fd80000000000 */
[----:B0-----:R-:W-:Y:S02]  /*bd20*/  @!P1 IADD3 R2, P0, R10, R14, RZ ;  /* 0x0000000e0a029210 */ /* 0x001fe40007f1e0ff */
[----:B------:R-:W0:Y:S03]  /*bd30*/  SHFL.IDX PT, R14, R0, 0x3, 0x181f ;  /* 0x00781f00000e7f89 */ /* 0x000e2600000e0000 */
[----:B-1----:R-:W-:Y:S02]  /*bd40*/  @!P1 IMAD.X R3, RZ, RZ, R6, P0 ;  /* 0x000000ffff039224 */ /* 0x002fe400000e0606 */
        /* <DEDUP_REMOVED lines=23> */
[----:B------:R-:W-:-:S13]  /*bec0*/  ISETP.GE.AND P1, PT, R7, UR41, PT ;  /* 0x0000002907007c0c */ /* 0x000fda000bf26270 */
[----:B0-----:R-:W-:Y:S02]  /*bed0*/  @!P1 IADD3 R2, P0, R10, R14, RZ ;  /* 0x0000000e0a029210 */ /* 0x001fe40007f1e0ff */
[----:B------:R0:W2:Y:S03]  /*bee0*/  SHFL.IDX PT, R14, R0, 0x7, 0x181f ;  /* 0x00f81f00000e7f89 */ /* 0x0000a600000e0000 */
[----:B-1----:R-:W-:Y:S02]  /*bef0*/  @!P1 IMAD.X R3, RZ, RZ, R6, P0 ;  /* 0x000000ffff039224 */ /* 0x002fe400000e0606 */
[----:B------:R0:W1:Y:S04]  /*bf00*/  SHFL.IDX PT, R6, R4, 0x7, 0x181f ;  /* 0x00f81f0004067f89 */ /* 0x00006800000e0000 */
[----:B------:R0:W-:Y:S02]  /*bf10*/  @!P1 LDGSTS.E.BYPASS.LTC128B.128 [R8+0x17400], desc[UR48][R2.64], !P5 ;  /* 0x1740000002089fae */ /* 0x0001e4000e901d70 */
.L_x_170:
[----:B------:R-:W-:-:S04]  /*bf20*/  IADD3 R5, R5, 0x70, RZ ;  /* 0x0000007005057810 */ /* 0x000fc80007ffe0ff */
[----:B------:R-:W-:-:S13]  /*bf30*/  ISETP.GE.AND P0, PT, R5, UR41, PT ;  /* 0x0000002905007c0c */ /* 0x000fda000bf06270 */
[----:B0-2---:R-:W-:-:S05]  /*bf40*/  @!P0 IADD3 R2, P1, R10, R14, RZ ;  /* 0x0000000e0a028210 */ /* 0x005fca0007f3e0ff */
[----:B-1----:R-:W-:-:S05]  /*bf50*/  @!P0 IMAD.X R3, RZ, RZ, R6, P1 ;  /* 0x000000ffff038224 */ /* 0x002fca00008e0606 */
[----:B------:R-:W-:Y:S01]  /*bf60*/  @!PT LDS RZ, [RZ] ;  /* 0x00000000fffff984 */ /* 0x000fe20000000800 */
[----:B------:R-:W-:Y:S01]  /*bf70*/  @!PT LDS RZ, [RZ] ;  /* 0x00000000fffff984 */ /* 0x000fe20000000800 */
[----:B------:R-:W-:Y:S01]  /*bf80*/  @!PT LDS RZ, [RZ] ;  /* 0x00000000fffff984 */ /* 0x000fe20000000800 */
[----:B------:R0:W-:Y:S01]  /*bf90*/  @!P0 LDGSTS.E.BYPASS.LTC128B.128 [R8+0x17c00], desc[UR48][R2.64], !P5 ;  /* 0x17c0000002088fae */ /* 0x0001e2000e901d70 */
[----:B------:R-:W-:Y:S01]  /*bfa0*/  NOP ;  /* 0x0000000000007918 */ /* 0x000fe20000000000 */
[----:B------:R-:W-:Y:S02]  /*bfb0*/  SYNCS.ARRIVE.TRANS64.RED.A0T1 RZ, [UR42+0x22800], RZ ;  /* 0x022800ffffff79a7 */ /* 0x000fe4000820042a */
[----:B------:R-:W-:Y:S01]  /*bfc0*/  ARRIVES.LDGSTSBAR.64.TRANSCNT [UR42+0x22800] ;  /* 0x02280000ff0079b0 */ /* 0x000fe20008000aaa */
[----:B------:R-:W-:Y:S01]  /*bfd0*/  NOP ;  /* 0x0000000000007918 */ /* 0x000fe20000000000 */
[----:B------:R-:W-:Y:S01]  /*bfe0*/  ULOP3.LUT UR4, UR37, 0x1, URZ, 0xc, !UPT ;  /* 0x0000000125047892 */ /* 0x000fe2000f8e0c3f */
[----:B------:R-:W-:Y:S01]  /*bff0*/  SYNCS.ARRIVE.TRANS64.A1T0 RZ, [UR42+0x22800], RZ ;  /* 0x022800ffffff79a7 */ /* 0x000fe2000810002a */
[----:B0-----:R-:W-:-:S04]  /*c000*/  IMAD.U32 R2, RZ, RZ, UR40 ;  /* 0x00000028ff027e24 */ /* 0x001fc8000f8e00ff */
[----:B------:R-:W-:-:S05]  /*c010*/  IMAD.U32 R0, RZ, RZ, UR4 ;  /* 0x00000004ff007e24 */ /* 0x000fca000f8e00ff */
[----:B------:R-:W-:-:S04]  /*c020*/  SHF.L.U32 R0, R0, 0x1f, RZ ;  /* 0x0000001f00007819 */ /* 0x000fc800000006ff */
[----:B------:R-:W0:Y:S02]  /*c030*/  SYNCS.PHASECHK.TRANS64.TRYWAIT P0, [UR42+0x22820], R0 ;  /* 0x02282000ff0075a7 */ /* 0x000e24000800016a */
[----:B0-----:R-:W-:Y:S05]  /*c040*/  @!P0 BRA `(.L_x_61) ;  /* 0x0000004400fc8947 */ /* 0x001fea0003800000 */
.L_x_171:
[----:B------:R-:W-:-:S13]  /*c050*/  ISETP.GE.AND P0, PT, R2, 0xa1, PT ;  /* 0x000000a10200780c */ /* 0x000fda0003f06270 */
[----:B------:R-:W-:Y:S05]  /*c060*/  @!P0 BRA `(.L_x_62) ;  /* 0x0000001800508947 */ /* 0x000fea0003800000 */
[----:B------:R1:W5:Y:S01]  /*c070*/  LDL.LU R30, [R1+0x4] ;  /* 0x00000400011e7983 */ /* 0x0003620000300800 */
[----:B------:R-:W-:Y:S02]  /*c080*/  IMAD.MOV.U32 R29, RZ, RZ, R36 ;  /* 0x000000ffff1d7224 */ /* 0x000fe400078e0024 */
[----:B------:R-:W-:-:S07]  /*c090*/  IMAD.U32 R37, RZ, RZ, UR43 ;  /* 0x0000002bff257e24 */ /* 0x000fce000f8e00ff */
.L_x_82:
[----:B0-2---:R-:W2:Y:S01]  /*c0a0*/  LDL R4, [R1+0xc] ;  /* 0x00000c0001047983 */ /* 0x005ea20000100800 */
[----:B0-----:R-:W0:Y:S01]  /*c0b0*/  LDC R3, c[0x0][0x430] ;  /* 0x00010c00ff037b82 */ /* 0x001e220000000800 */
[----:B------:R-:W-:Y:S01]  /*c0c0*/  ULDC.64 UR4, c[0x0][0x428] ;  /* 0x00010a0000047ab9 */ /* 0x000fe20000000a00 */
[----:B------:R-:W-:Y:S01]  /*c0d0*/  ULDC.64 UR6, c[0x0][0x418] ;  /* 0x0001060000067ab9 */ /* 0x000fe20000000a00 */
[----:B------:R-:W3:Y:S01]  /*c0e0*/  LDL R6, [R1] ;  /* 0x0000000001067983 */ /* 0x000ee20000100800 */
[----:B------:R-:W4:Y:S01]  /*c0f0*/  S2R R2, SR_TID.X ;  /* 0x0000000000027919 */ /* 0x000f220000002100 */
[----:B0-----:R-:W-:Y:S01]  /*c100*/  ISETP.NE.AND P1, PT, R3, 0x1, PT ;  /* 0x000000010300780c */ /* 0x001fe20003f25270 */
[----:B------:R-:W0:-:S12]  /*c110*/  S2R R7, SR_TID.X ;  /* 0x0000000000077919 */ /* 0x000e180000002100 */
[----:B------:R-:W1:Y:S01]  /*c120*/  @P1 LDC R3, c[0x0][0x434] ;  /* 0x00010d00ff031b82 */ /* 0x000e620000000800 */
[C---:B----4-:R-:W-:Y:S01]  /*c130*/  LOP3.LUT R0, R2.reuse, 0x7f, RZ, 0xc0, !PT ;  /* 0x0000007f02007812 */ /* 0x050fe200078ec0ff */
[----:B------:R-:W-:-:S03]  /*c140*/  IMAD.SHL.U32 R2, R2, 0x10, RZ ;  /* 0x0000001002027824 */ /* 0x000fc600078e00ff */
[----:B------:R-:W-:-:S03]  /*c150*/  SHF.R.U32.HI R0, RZ, 0x3, R0 ;  /* 0x00000003ff007819 */ /* 0x000fc60000011600 */
[----:B------:R-:W4:Y:S01]  /*c160*/  @P1 LDC R5, c[0x0][0x438] ;  /* 0x00010e00ff051b82 */ /* 0x000f220000000800 */
[----:B------:R-:W-:Y:S01]  /*c170*/  LOP3.LUT R2, R0, 0x70, R2, 0xf8, !PT ;  /* 0x0000007000027812 */ /* 0x000fe200078ef802 */
[----:B------:R-:W-:-:S04]  /*c180*/  IMAD.MOV.U32 R0, RZ, RZ, 0xa0 ;  /* 0x000000a0ff007424 */ /* 0x000fc800078e00ff */
[----:B------:R-:W-:-:S04]  /*c190*/  IMAD R11, R37, R0, UR38 ;  /* 0x00000026250b7e24 */ /* 0x000fc8000f8e0200 */
[----:B------:R-:W-:-:S04]  /*c1a0*/  IMAD.IADD R0, R2, 0x1, R11 ;  /* 0x0000000102007824 */ /* 0x000fc800078e020b */
[----:B-1----:R-:W-:-:S04]  /*c1b0*/  @P1 IMAD.HI.U32 R2, R0, R3, RZ ;  /* 0x0000000300021227 */ /* 0x002fc800078e00ff */
[----:B------:R-:W-:Y:S01]  /*c1c0*/  IMAD.MOV.U32 R10, RZ, RZ, R0 ;  /* 0x000000ffff0a7224 */ /* 0x000fe200078e0000 */
[----:B----4-:R-:W-:Y:S02]  /*c1d0*/  @P1 SHF.R.U32.HI R10, RZ, R5, R2 ;  /* 0x00000005ff0a1219 */ /* 0x010fe40000011602 */
[C---:B0-----:R-:W-:Y:S02]  /*c1e0*/  LOP3.LUT R12, R7.reuse, 0x7f, RZ, 0xc0, !PT ;  /* 0x0000007f070c7812 */ /* 0x041fe400078ec0ff */
[--C-:B------:R-:W-:Y:S01]  /*c1f0*/  SHF.R.S32.HI R3, RZ, 0x1f, R10.reuse ;  /* 0x0000001fff037819 */ /* 0x100fe2000001140a */
[----:B------:R-:W-:Y:S01]  /*c200*/  IMAD.MOV.U32 R2, RZ, RZ, R10 ;  /* 0x000000ffff027224 */ /* 0x000fe200078e000a */
[----:B------:R-:W-:Y:S01]  /*c210*/  SHF.R.U32.HI R12, RZ, 0x3, R12 ;  /* 0x00000003ff0c7819 */ /* 0x000fe2000001160c */
[----:B------:R-:W-:-:S05]  /*c220*/  IMAD.SHL.U32 R7, R7, 0x10, RZ ;  /* 0x0000001007077824 */ /* 0x000fca00078e00ff */
[----:B------:R-:W-:-:S04]  /*c230*/  LOP3.LUT R7, R12, 0x70, R7, 0xf8, !PT ;  /* 0x000000700c077812 */ /* 0x000fc800078ef807 */
[----:B------:R-:W-:-:S04]  /*c240*/  LOP3.LUT R7, R7, 0x80, RZ, 0xfc, !PT ;  /* 0x0000008007077812 */ /* 0x000fc800078efcff */
[----:B------:R-:W-:Y:S01]  /*c250*/  IADD3 R11, R7, R11, RZ ;  /* 0x0000000b070b7210 */ /* 0x000fe20007ffe0ff */
[----:B--2---:R-:W-:-:S04]  /*c260*/  IMAD R4, R4, UR4, RZ ;  /* 0x0000000404047c24 */ /* 0x004fc8000f8e02ff */
[C---:B---3--:R-:W-:Y:S02]  /*c270*/  IMAD R4, R6.reuse, UR5, R4 ;  /* 0x0000000506047c24 */ /* 0x048fe4000f8e0204 */
[----:B------:R-:W-:-:S04]  /*c280*/  IMAD.WIDE.U32 R2, R6, UR4, R2 ;  /* 0x0000000406027c25 */ /* 0x000fc8000f8e0002 */
[----:B------:R-:W-:Y:S01]  /*c290*/  IMAD.IADD R3, R4, 0x1, R3 ;  /* 0x0000000104037824 */ /* 0x000fe200078e0203 */
[----:B------:R-:W-:-:S04]  /*c2a0*/  LEA R8, P0, R2, UR6, 0x2 ;  /* 0x0000000602087c11 */ /* 0x000fc8000f8010ff */
[----:B------:R-:W-:Y:S02]  /*c2b0*/  LEA.HI.X R9, R2, UR7, R3, 0x2, P0 ;  /* 0x0000000702097c11 */ /* 0x000fe400080f1403 */
[----:B------:R-:W-:Y:S01]  /*c2c0*/  ISETP.GT.U32.AND P0, PT, R7, 0x9f, PT ;  /* 0x0000009f0700780c */ /* 0x000fe20003f04070 */
[----:B------:R-:W0:Y:S02]  /*c2d0*/  @P1 LDC R2, c[0x0][0x434] ;  /* 0x00010d00ff021b82 */ /* 0x000e240000000800 */
[----:B------:R-:W2:Y:S06]  /*c2e0*/  LDG.E R7, desc[UR48][R8.64] ;  /* 0x0000003008077981 */ /* 0x000eac000c1e1900 */
[----:B------:R-:W1:Y:S01]  /*c2f0*/  @P1 LDC R3, c[0x0][0x438] ;  /* 0x00010e00ff031b82 */ /* 0x000e620000000800 */
[----:B------:R-:W-:-:S02]  /*c300*/  IMAD.MOV.U32 R12, RZ, RZ, R11 ;  /* 0x000000ffff0c7224 */ /* 0x000fc400078e000b */
[----:B0-----:R-:W-:-:S05]  /*c310*/  @P1 IMAD.HI.U32 R2, R11, R2, RZ ;  /* 0x000000020b021227 */ /* 0x001fca00078e00ff */
[----:B-1----:R-:W-:-:S04]  /*c320*/  @P1 SHF.R.U32.HI R12, RZ, R3, R2 ;  /* 0x00000003ff0c1219 */ /* 0x002fc80000011602 */
[--C-:B------:R-:W-:Y:S01]  /*c330*/  @!P0 SHF.R.S32.HI R3, RZ, 0x1f, R12.reuse ;  /* 0x0000001fff038819 */ /* 0x100fe2000001140c */
[----:B------:R-:W-:-:S04]  /*c340*/  @!P0 IMAD.MOV.U32 R2, RZ, RZ, R12 ;  /* 0x000000ffff028224 */ /* 0x000fc800078e000c */
[----:B------:R-:W-:Y:S01]  /*c350*/  @!P0 IMAD.WIDE.U32 R2, R6, UR4, R2 ;  /* 0x0000000406028c25 */ /* 0x000fe2000f8e0002 */
[----:B------:R-:W-:-:S03]  /*c360*/  ULDC UR4, c[0x0][0x430] ;  /* 0x00010c0000047ab9 */ /* 0x000fc60000000800 */
[----:B------:R-:W-:Y:S01]  /*c370*/  @!P0 IMAD.IADD R3, R4, 0x1, R3 ;  /* 0x0000000104038824 */ /* 0x000fe200078e0203 */
[C---:B------:R-:W-:Y:S01]  /*c380*/  @!P0 LEA R4, P1, R2.reuse, UR6, 0x2 ;  /* 0x0000000602048c11 */ /* 0x040fe2000f8210ff */
[----:B------:R-:W-:Y:S02]  /*c390*/  IMAD.MOV.U32 R6, RZ, RZ, RZ ;  /* 0x000000ffff067224 */ /* 0x000fe400078e00ff */
[----:B------:R-:W-:Y:S01]  /*c3a0*/  VIADD R36, R29, 0x1 ;  /* 0x000000011d247836 */ /* 0x000fe20000000000 */
[----:B------:R-:W-:Y:S01]  /*c3b0*/  @!P0 LEA.HI.X R5, R2, UR7, R3, 0x2, P1 ;  /* 0x0000000702058c11 */ /* 0x000fe200088f1403 */
[----:B------:R-:W-:-:S04]  /*c3c0*/  IMAD.MOV R2, RZ, RZ, -R12 ;  /* 0x000000ffff027224 */ /* 0x000fc800078e0a0c */
[----:B-----5:R0:W5:Y:S01]  /*c3d0*/  @!P0 LDG.E R6, desc[UR48][R4.64] ;  /* 0x0000003004068981 */ /* 0x020162000c1e1900 */
[----:B------:R-:W-:-:S04]  /*c3e0*/  ISETP.NE.AND P0, PT, R36, 0x2, PT ;  /* 0x000000022400780c */ /* 0x000fc80003f05270 */
[----:B------:R-:W-:Y:S01]  /*c3f0*/  SEL R3, RZ, 0x1, P0 ;  /* 0x00000001ff037807 */ /* 0x000fe20000000000 */
[----:B0-----:R-:W-:-:S03]  /*c400*/  IMAD R5, R2, UR4, R11 ;  /* 0x0000000402057c24 */ /* 0x001fc6000f8e020b */
[----:B------:R-:W-:Y:S01]  /*c410*/  LOP3.LUT R2, R30, R3, RZ, 0x3c, !PT ;  /* 0x000000031e027212 */ /* 0x000fe200078e3cff */
[----:B------:R-:W-:-:S04]  /*c420*/  IMAD.U32 R14, RZ, RZ, UR47 ;  /* 0x0000002fff0e7e24 */ /* 0x000fc8000f8e00ff */
[----:B------:R0:W-:Y:S01]  /*c430*/  STL [R1+0x4], R2 ;  /* 0x0000040201007387 */ /* 0x0001e20000100800 */
[----:B------:R-:W-:Y:S01]  /*c440*/  ISETP.NE.AND P2, PT, R14, 0x3, PT ;  /* 0x000000030e00780c */ /* 0x000fe20003f45270 */
[----:B------:R-:W-:-:S04]  /*c450*/  IMAD.MOV R13, RZ, RZ, -R10 ;  /* 0x000000ffff0d7224 */ /* 0x000fc800078e0a0a */
[----:B------:R-:W-:Y:S02]  /*c460*/  IMAD R8, R13, UR4, R0 ;  /* 0x000000040d087c24 */ /* 0x000fe4000f8e0200 */
[----:B------:R-:W-:Y:S01]  /*c470*/  IMAD.MOV.U32 R0, RZ, RZ, R37 ;  /* 0x000000ffff007224 */ /* 0x000fe200078e0025 */
[----:B------:R-:W-:Y:S01]  /*c480*/  SEL R36, R36, RZ, P0 ;  /* 0x000000ff24247207 */ /* 0x000fe20000000000 */
[----:B------:R-:W-:-:S03]  /*c490*/  VIADD R37, R37, 0xffffffff ;  /* 0xffffffff25257836 */ /* 0x000fc60000000000 */
[----:B------:R-:W-:Y:S02]  /*c4a0*/  ISETP.GT.AND P1, PT, R0, RZ, PT ;  /* 0x000000ff0000720c */ /* 0x000fe40003f24270 */
[----:B--2---:R-:W-:Y:S01]  /*c4b0*/  SHF.R.S32.HI R34, RZ, 0x1f, R7 ;  /* 0x0000001fff227819 */ /* 0x004fe20000011407 */
[----:B0-----:R-:W-:Y:S10]  /*c4c0*/  @!P2 BRA `(.L_x_63) ;  /* 0x000000000004a947 */ /* 0x001ff40003800000 */
[----:B------:R-:W-:Y:S01]  /*c4d0*/  BPT.TRAP 0x1 ;  /* 0x000000040000795c */ /* 0x000fe20000300000 */
.L_x_63:
[----:B------:R-:W-:Y:S01]  /*c4e0*/  LEA R0, R36, UR42, 0x3 ;  /* 0x0000002a24007c11 */ /* 0x000fe2000f8e18ff */
[----:B------:R-:W-:Y:S01]  /*c4f0*/  BSSY B0, `(.L_x_64) ;  /* 0x0000005000007945 */ /* 0x000fe20003800000 */
[----:B------:R-:W-:Y:S02]  /*c500*/  SHF.L.U32 R35, R2, 0x1f, RZ ;  /* 0x0000001f02237819 */ /* 0x000fe400000006ff */
[----:B------:R-:W-:Y:S02]  /*c510*/  SHF.R.S32.HI R19, RZ, 0x1f, R8 ;  /* 0x0000001fff137819 */ /* 0x000fe40000011408 */
[----:B------:R-:W0:Y:S02]  /*c520*/  SYNCS.PHASECHK.TRANS64.TRYWAIT P0, [R0+URZ+0x22880], R35 ;  /* 0x02288023000075a7 */ /* 0x000e24000800017f */
[----:B0-----:R-:W-:Y:S05]  /*c530*/  @!P0 BRA `(.L_x_65) ;  /* 0x0000004000d88947 */ /* 0x001fea0003800000 */
.L_x_172:
[----:B------:R-:W-:Y:S05]  /*c540*/  BSYNC B0 ;  /* 0x0000000000007941 */ /* 0x000fea0003800000 */
.L_x_64:
[----:B------:R-:W2:Y:S01]  /*c550*/  LDL R10, [R1+0x8] ;  /* 0x00000800010a7983 */ /* 0x000ea20000100800 */
[----:B------:R-:W-:Y:S01]  /*c560*/  ULDC.64 UR4, c[0x0][0x328] ;  /* 0x0000ca0000047ab9 */ /* 0x000fe20000000a00 */
[----:B------:R-:W-:Y:S02]  /*c570*/  ULDC.64 UR6, c[0x0][0x338] ;  /* 0x0000ce0000067ab9 */ /* 0x000fe40000000a00 */
[----:B------:R-:W3:Y:S01]  /*c580*/  LDL R11, [R1+0x14] ;  /* 0x00001400010b7983 */ /* 0x000ee20000100800 */
[----:B------:R-:W-:Y:S01]  /*c590*/  IMAD R3, R19, UR4, RZ ;  /* 0x0000000413037c24 */ /* 0x000fe2000f8e02ff */
[----:B------:R-:W-:Y:S01]  /*c5a0*/  ULDC.64 UR8, c[0x0][0x330] ;  /* 0x0000cc0000087ab9 */ /* 0x000fe20000000a00 */
[----:B------:R-:W-:Y:S01]  /*c5b0*/  IMAD R4, R34, UR6, RZ ;  /* 0x0000000622047c24 */ /* 0x000fe2000f8e02ff */
[----:B------:R-:W-:Y:S01]  /*c5c0*/  SHF.R.S32.HI R32, RZ, 0x1f, R5 ;  /* 0x0000001fff207819 */ /* 0x000fe20000011405 */
[C---:B------:R-:W-:Y:S01]  /*c5d0*/  IMAD R9, R8.reuse, UR5, R3 ;  /* 0x0000000508097c24 */ /* 0x040fe2000f8e0203 */
[----:B------:R-:W-:Y:S01]  /*c5e0*/  ULDC.64 UR10, c[0x0][0x318] ;  /* 0x0000c600000a7ab9 */ /* 0x000fe20000000a00 */
[----:B------:R-:W-:Y:S01]  /*c5f0*/  IMAD.WIDE.U32 R2, R8, UR4, RZ ;  /* 0x0000000408027c25 */ /* 0x000fe2000f8e00ff */
[----:B-----5:R-:W-:-:S02]  /*c600*/  SHF.R.S32.HI R33, RZ, 0x1f, R6 ;  /* 0x0000001fff217819 */ /* 0x020fc40000011406 */
[----:B------:R-:W-:Y:S01]  /*c610*/  LOP3.LUT P2, RZ, R28, 0x1, RZ, 0xc0, !PT ;  /* 0x000000011cff7812 */ /* 0x000fe2000784c0ff */
[----:B------:R-:W-:Y:S02]  /*c620*/  IMAD.IADD R3, R3, 0x1, R9 ;  /* 0x0000000103037824 */ /* 0x000fe400078e0209 */
[C---:B------:R-:W-:Y:S02]  /*c630*/  IMAD R4, R7.reuse, UR7, R4 ;  /* 0x0000000707047c24 */ /* 0x040fe4000f8e0204 */
[----:B------:R-:W-:-:S04]  /*c640*/  IMAD.WIDE.U32 R2, R7, UR6, R2 ;  /* 0x0000000607027c25 */ /* 0x000fc8000f8e0002 */
[----:B------:R-:W-:Y:S02]  /*c650*/  IMAD.IADD R3, R3, 0x1, R4 ;  /* 0x0000000103037824 */ /* 0x000fe400078e0204 */
[----:B------:R-:W-:Y:S02]  /*c660*/  IMAD R4, R32, UR4, RZ ;  /* 0x0000000420047c24 */ /* 0x000fe4000f8e02ff */
[----:B------:R-:W-:-:S04]  /*c670*/  IMAD.WIDE.U32 R2, R16, UR8, R2 ;  /* 0x0000000810027c25 */ /* 0x000fc8000f8e0002 */
[----:B------:R-:W-:Y:S02]  /*c680*/  IMAD R4, R5, UR5, R4 ;  /* 0x0000000505047c24 */ /* 0x000fe4000f8e0204 */
[----:B--2---:R-:W-:-:S04]  /*c690*/  IMAD R9, R10, UR8, RZ ;  /* 0x000000080a097c24 */ /* 0x004fc8000f8e02ff */
[----:B------:R-:W-:Y:S01]  /*c6a0*/  IMAD R18, R16, UR9, R9 ;  /* 0x0000000910127c24 */ /* 0x000fe2000f8e0209 */
[----:B------:R-:W-:Y:S01]  /*c6b0*/  IADD3 R9, P0, R2, UR10, RZ ;  /* 0x0000000a02097c10 */ /* 0x000fe2000ff1e0ff */
[----:B---3--:R-:W-:-:S03]  /*c6c0*/  IMAD R31, R36, 0x5000, R11 ;  /* 0x00005000241f7824 */ /* 0x008fc600078e020b */
[----:B------:R-:W-:Y:S01]  /*c6d0*/  IADD3.X R10, R18, UR11, R3, P0, !PT ;  /* 0x0000000b120a7c10 */ /* 0x000fe200087fe403 */
[----:B------:R-:W-:Y:S01]  /*c6e0*/  IMAD.WIDE.U32 R2, R5, UR4, RZ ;  /* 0x0000000405027c25 */ /* 0x000fe2000f8e00ff */
[----:B------:R-:W-:-:S04]  /*c6f0*/  UMOV UR4, 0xffffffff ;  /* 0xffffffff00047882 */ /* 0x000fc80000000000 */
[----:B------:R-:W-:Y:S01]  /*c700*/  IADD3 R3, R3, R4, RZ ;  /* 0x0000000403037210 */ /* 0x000fe20007ffe0ff */
[----:B------:R-:W-:-:S04]  /*c710*/  IMAD R4, R33, UR6, RZ ;  /* 0x0000000621047c24 */ /* 0x000fc8000f8e02ff */
[C---:B------:R-:W-:Y:S02]  /*c720*/  IMAD R4, R6.reuse, UR7, R4 ;  /* 0x0000000706047c24 */ /* 0x040fe4000f8e0204 */
[----:B------:R-:W-:-:S04]  /*c730*/  IMAD.WIDE.U32 R2, R6, UR6, R2 ;  /* 0x0000000606027c25 */ /* 0x000fc8000f8e0002 */
[----:B------:R-:W-:Y:S02]  /*c740*/  IMAD.IADD R3, R3, 0x1, R4 ;  /* 0x0000000103037824 */ /* 0x000fe400078e0204 */
[----:B------:R-:W-:-:S03]  /*c750*/  IMAD.WIDE.U32 R2, R16, UR8, R2 ;  /* 0x0000000810027c25 */ /* 0x000fc6000f8e0002 */
[----:B------:R-:W-:-:S04]  /*c760*/  IADD3 R17, P0, R2, UR10, RZ ;  /* 0x0000000a02117c10 */ /* 0x000fc8000ff1e0ff */
[----:B------:R-:W-:Y:S01]  /*c770*/  IADD3.X R18, R18, UR11, R3, P0, !PT ;  /* 0x0000000b12127c10 */ /* 0x000fe200087fe403 */
[----:B------:R-:W-:Y:S08]  /*c780*/  BRA.DIV UR4, `(.L_x_66) ;  /* 0x0000004204587947 */ /* 0x000ff0000b800000 */
[----:B------:R-:W1:Y:S01]  /*c790*/  S2R R3, SR_TID.X ;  /* 0x0000000000037919 */ /* 0x000e620000002100 */
[----:B------:R-:W2:Y:S04]  /*c7a0*/  SHFL.IDX PT, R2, R9, 0x1, 0x181f ;  /* 0x00381f0009027f89 */ /* 0x000ea800000e0000 */
[----:B------:R-:W-:Y:S04]  /*c7b0*/  SHFL.IDX PT, R26, R9, 0x3, 0x181f ;  /* 0x00781f00091a7f89 */ /* 0x000fe800000e0000 */
[----:B------:R-:W-:Y:S04]  /*c7c0*/  SHFL.IDX PT, R20, R10, 0x3, 0x181f ;  /* 0x00781f000a147f89 */ /* 0x000fe800000e0000 */
[----:B------:R-:W-:Y:S04]  /*c7d0*/  SHFL.IDX PT, R24, R9, 0x4, 0x181f ;  /* 0x00981f0009187f89 */ /* 0x000fe800000e0000 */
[----:B------:R-:W-:Y:S04]  /*c7e0*/  SHFL.IDX PT, R22, R9, 0x5, 0x181f ;  /* 0x00b81f0009167f89 */ /* 0x000fe800000e0000 */
[----:B------:R-:W-:Y:S04]  /*c7f0*/  SHFL.IDX PT, R21, R10, 0x6, 0x181f ;  /* 0x00d81f000a157f89 */ /* 0x000fe800000e0000 */
[----:B------:R-:W-:Y:S01]  /*c800*/  SHFL.IDX PT, R14, R9, RZ, 0x181f ;  /* 0x00181fff090e7589 */ /* 0x000fe200000e0000 */
[----:B-1----:R-:W-:-:S03]  /*c810*/  IMAD.SHL.U32 R11, R3, 0x10, RZ ;  /* 0x00000010030b7824 */ /* 0x002fc600078e00ff */
[----:B------:R-:W-:Y:S04]  /*c820*/  SHFL.IDX PT, R4, R10, RZ, 0x181f ;  /* 0x00181fff0a047589 */ /* 0x000fe800000e0000 */
[----:B------:R-:W1:Y:S01]  /*c830*/  SHFL.IDX PT, R3, R10, 0x1, 0x181f ;  /* 0x00381f000a037f89 */ /* 0x000e6200000e0000 */
[----:B------:R-:W-:-:S04]  /*c840*/  LOP3.LUT R11, R11, 0x70, RZ, 0xc0, !PT ;  /* 0x000000700b0b7812 */ /* 0x000fc800078ec0ff */
[C---:B--2---:R-:W-:Y:S02]  /*c850*/  IADD3 R12, P0, R11.reuse, R2, RZ ;  /* 0x000000020b0c7210 */ /* 0x044fe40007f1e0ff */
[----:B------:R-:W2:Y:S03]  /*c860*/  SHFL.IDX PT, R2, R9, 0x2, 0x181f ;  /* 0x00581f0009027f89 */ /* 0x000ea600000e0000 */
[----:B-1----:R-:W-:Y:S02]  /*c870*/  IMAD.X R13, RZ, RZ, R3, P0 ;  /* 0x000000ffff0d7224 */ /* 0x002fe400000e0603 */
[----:B------:R-:W1:Y:S01]  /*c880*/  SHFL.IDX PT, R3, R10, 0x2, 0x181f ;  /* 0x00581f000a037f89 */ /* 0x000e6200000e0000 */
[----:B--2---:R-:W-:-:S05]  /*c890*/  IADD3 R2, P0, R11, R2, RZ ;  /* 0x000000020b027210 */ /* 0x004fca0007f1e0ff */
[----:B-1----:R-:W-:Y:S01]  /*c8a0*/  IMAD.X R3, RZ, RZ, R3, P0 ;  /* 0x000000ffff037224 */ /* 0x002fe200000e0603 */
[----:B------:R-:W-:-:S05]  /*c8b0*/  IADD3 R26, P0, R11, R26, RZ ;  /* 0x0000001a0b1a7210 */ /* 0x000fca0007f1e0ff */
[----:B------:R-:W-:Y:S01]  /*c8c0*/  IMAD.X R27, RZ, RZ, R20, P0 ;  /* 0x000000ffff1b7224 */ /* 0x000fe200000e0614 */
[C---:B------:R-:W-:Y:S01]  /*c8d0*/  IADD3 R24, P0, R11.reuse, R24, RZ ;  /* 0x000000180b187210 */ /* 0x040fe20007f1e0ff */
[----:B------:R-:W1:Y:S04]  /*c8e0*/  SHFL.IDX PT, R20, R10, 0x4, 0x181f ;  /* 0x00981f000a147f89 */ /* 0x000e6800000e0000 */
[----:B-1----:R-:W-:Y:S01]  /*c8f0*/  IMAD.X R25, RZ, RZ, R20, P0 ;  /* 0x000000ffff197224 */ /* 0x002fe200000e0614 */
[----:B------:R-:W-:Y:S01]  /*c900*/  IADD3 R22, P0, R11, R22, RZ ;  /* 0x000000160b167210 */ /* 0x000fe20007f1e0ff */
[----:B------:R-:W1:Y:S04]  /*c910*/  SHFL.IDX PT, R20, R10, 0x5, 0x181f ;  /* 0x00b81f000a147f89 */ /* 0x000e6800000e0000 */
[----:B------:R-:W-:Y:S01]  /*c920*/  SHFL.IDX PT, R10, R10, 0x7, 0x181f ;  /* 0x00f81f000a0a7f89 */ /* 0x000fe200000e0000 */
[----:B-1----:R-:W-:-:S03]  /*c930*/  IMAD.X R23, RZ, RZ, R20, P0 ;  /* 0x000000ffff177224 */ /* 0x002fc600000e0614 */
[----:B------:R-:W1:Y:S04]  /*c940*/  SHFL.IDX PT, R20, R9, 0x6, 0x181f ;  /* 0x00d81f0009147f89 */ /* 0x000e6800000e0000 */
[----:B------:R-:W-:Y:S01]  /*c950*/  SHFL.IDX PT, R9, R9, 0x7, 0x181f ;  /* 0x00f81f0009097f89 */ /* 0x000fe200000e0000 */
[----:B-1----:R-:W-:-:S05]  /*c960*/  IADD3 R20, P0, R11, R20, RZ ;  /* 0x000000140b147210 */ /* 0x002fca0007f1e0ff */
[----:B------:R-:W-:Y:S01]  /*c970*/  IMAD.X R21, RZ, RZ, R21, P0 ;  /* 0x000000ffff157224 */ /* 0x000fe200000e0615 */
[----:B------:R-:W-:-:S05]  /*c980*/  IADD3 R14, P0, R11, R14, RZ ;  /* 0x0000000e0b0e7210 */ /* 0x000fca0007f1e0ff */
[----:B------:R-:W-:Y:S02]  /*c990*/  IMAD.X R15, RZ, RZ, R4, P0 ;  /* 0x000000ffff0f7224 */ /* 0x000fe400000e0604 */
[----:B------:R-:W-:-:S05]  /*c9a0*/  VIADD R4, R31, UR42 ;  /* 0x0000002a1f047c36 */ /* 0x000fca0008000000 */
[----:B------:R-:W-:Y:S04]  /*c9b0*/  LDGSTS.E.BYPASS.LTC128B.128 [R4+0xa400], desc[UR48][R14.64], !P2 ;  /* 0x0a4000000e047fae */ /* 0x000fe8000d101d70 */
[----:B------:R-:W-:Y:S04]  /*c9c0*/  LDGSTS.E.BYPASS.LTC128B.128 [R4+0xac00], desc[UR48][R12.64], !P2 ;  /* 0x0ac000000c047fae */ /* 0x000fe8000d101d70 */
[----:B------:R1:W-:Y:S04]  /*c9d0*/  LDGSTS.E.BYPASS.LTC128B.128 [R4+0xb400], desc[UR48][R2.64], !P2 ;  /* 0x0b40000002047fae */ /* 0x0003e8000d101d70 */
[----:B------:R-:W-:Y:S04]  /*c9e0*/  LDGSTS.E.BYPASS.LTC128B.128 [R4+0xbc00], desc[UR48][R26.64], !P2 ;  /* 0x0bc000001a047fae */ /* 0x000fe8000d101d70 */
[----:B------:R-:W-:Y:S04]  /*c9f0*/  LDGSTS.E.BYPASS.LTC128B.128 [R4+0xc400], desc[UR48][R24.64], !P2 ;  /* 0x0c40000018047fae */ /* 0x000fe8000d101d70 */
[----:B-1----:R-:W1:Y:S04]  /*ca00*/  SHFL.IDX PT, R2, R17, RZ, 0x181f ;  /* 0x00181fff11027589 */ /* 0x002e6800000e0000 */
[----:B------:R-:W2:Y:S04]  /*ca10*/  SHFL.IDX PT, R3, R18, RZ, 0x181f ;  /* 0x00181fff12037589 */ /* 0x000ea800000e0000 */
[----:B------:R-:W-:Y:S04]  /*ca20*/  LDGSTS.E.BYPASS.LTC128B.128 [R4+0xcc00], desc[UR48][R22.64], !P2 ;  /* 0x0cc0000016047fae */ /* 0x000fe8000d101d70 */
[----:B------:R-:W-:Y:S04]  /*ca30*/  LDGSTS.E.BYPASS.LTC128B.128 [R4+0xd400], desc[UR48][R20.64], !P2 ;  /* 0x0d40000014047fae */ /* 0x000fe8000d101d70 */
[----:B------:R-:W3:Y:S01]  /*ca40*/  SHFL.IDX PT, R18, R18, 0x1, 0x181f ;  /* 0x00381f0012127f89 */ /* 0x000ee200000e0000 */
[----:B-1----:R-:W-:-:S05]  /*ca50*/  IADD3 R12, P0, R11, R2, RZ ;  /* 0x000000020b0c7210 */ /* 0x002fca0007f1e0ff */
[----:B--2---:R-:W-:Y:S01]  /*ca60*/  IMAD.X R13, RZ, RZ, R3, P0 ;  /* 0x000000ffff0d7224 */ /* 0x004fe200000e0603 */
[----:B------:R-:W-:-:S05]  /*ca70*/  IADD3 R2, P0, R11, R9, RZ ;  /* 0x000000090b027210 */ /* 0x000fca0007f1e0ff */
[----:B------:R-:W-:-:S05]  /*ca80*/  IMAD.X R3, RZ, RZ, R10, P0 ;  /* 0x000000ffff037224 */ /* 0x000fca00000e060a */
[----:B------:R1:W-:Y:S04]  /*ca90*/  LDGSTS.E.BYPASS.LTC128B.128 [R4+0xdc00], desc[UR48][R2.64], !P2 ;  /* 0x0dc0000002047fae */ /* 0x0003e8000d101d70 */
[----:B------:R2:W-:Y:S04]  /*caa0*/  LDGSTS.E.BYPASS.LTC128B.128 [R4+0xe400], desc[UR48][R12.64], !P2 ;  /* 0x0e4000000c047fae */ /* 0x0005e8000d101d70 */
[----:B-1-3--:R2:W1:Y:S02]  /*cab0*/  SHFL.IDX PT, R2, R17, 0x1, 0x181f ;  /* 0x00381f0011027f89 */ /* 0x00a46400000e0000 */
.L_x_194:
[----:B------:R-:W3:Y:S02]  /*cac0*/  S2R R3, SR_TID.X ;  /* 0x0000000000037919 */ /* 0x000ee40000002100 */
[----:B---3--:R-:W-:-:S04]  /*cad0*/  SHF.L.U32 R3, R3, 0x4, RZ ;  /* 0x0000000403037819 */ /* 0x008fc800000006ff */
[----:B------:R-:W-:-:S04]  /*cae0*/  LOP3.LUT R3, R3, 0x70, RZ, 0xc0, !PT ;  /* 0x0000007003037812 */ /* 0x000fc800078ec0ff */
[----:B-1----:R-:W-:-:S05]  /*caf0*/  IADD3 R2, P0, R3, R2, RZ ;  /* 0x0000000203027210 */ /* 0x002fca0007f1e0ff */
[----:B------:R-:W-:Y:S01]  /*cb00*/  IMAD.X R3, RZ, RZ, R18, P0 ;  /* 0x000000ffff037224 */ /* 0x000fe200000e0612 */
[----:B------:R-:W-:-:S04]  /*cb10*/  PLOP3.LUT P0, PT, PT, PT, PT, 0x80, 0x0 ;  /* 0x000000000000781c */ /* 0x000fc80003f0f070 */
[----:B------:R-:W-:Y:S01]  /*cb20*/  @!PT LDS RZ, [RZ] ;  /* 0x00000000fffff984 */ /* 0x000fe20000000800 */
[----:B------:R-:W-:Y:S01]  /*cb30*/  @!PT LDS RZ, [RZ] ;  /* 0x00000000fffff984 */ /* 0x000fe20000000800 */
[----:B------:R-:W-:Y:S01]  /*cb40*/  @!PT LDS RZ, [RZ] ;  /* 0x00000000fffff984 */ /* 0x000fe20000000800 */
[----:B------:R1:W-:Y:S01]  /*cb50*/  LDGSTS.E.BYPASS.LTC128B.128 [R4+0xec00], desc[UR48][R2.64], !P2 ;  /* 0x0ec0000002047fae */ /* 0x0003e2000d101d70 */
[----:B------:R-:W-:-:S08]  /*cb60*/  NOP ;  /* 0x0000000000007918 */ /* 0x000fd00000000000 */
.L_x_67:
        /* <DEDUP_REMOVED lines=11> */
.L_x_68:
[----:B------:R1:W-:Y:S01]  /*cc20*/  SYNCS.ARRIVE.TRANS64.A1T0 RZ, [R0+URZ+0x22870], RZ ;  /* 0x022870ff00ff79a7 */ /* 0x0003e2000810003f */
[----:B------:R-:W-:Y:S05]  /*cc30*/  @!P3 BRA `(.L_x_69) ;  /* 0x000000000004b947 */ /* 0x000fea0003800000 */
[----:B------:R-:W-:Y:S01]  /*cc40*/  BPT.TRAP 0x1 ;  /* 0x000000040000795c */ /* 0x000fe20000300000 */
.L_x_69:
[----:B------:R-:W3:Y:S01]  /*cc50*/  SYNCS.PHASECHK.TRANS64.TRYWAIT P0, [R0+URZ+0x22840], R35 ;  /* 0x02284023000075a7 */ /* 0x000ee2000800017f */
[----:B------:R-:W-:Y:S04]  /*cc60*/  BSSY B0, `(.L_x_70) ;  /* 0x0000002000007945 */ /* 0x000fe80003800000 */
[----:B---3--:R-:W-:Y:S05]  /*cc70*/  @!P0 BRA `(.L_x_71) ;  /* 0x0000004400d88947 */ /* 0x008fea0003800000 */
.L_x_195:
[----:B------:R-:W-:Y:S05]  /*cc80*/  BSYNC B0 ;  /* 0x0000000000007941 */ /* 0x000fea0003800000 */
.L_x_70:
[----:B------:R-:W4:Y:S01]  /*cc90*/  LDL R10, [R1+0x8] ;  /* 0x00000800010a7983 */ /* 0x000f220000100800 */
[----:B------:R-:W-:Y:S01]  /*cca0*/  ULDC.64 UR4, c[0x0][0x300] ;  /* 0x0000c00000047ab9 */ /* 0x000fe20000000a00 */
[----:B------:R-:W-:Y:S01]  /*ccb0*/  ULDC.64 UR6, c[0x0][0x310] ;  /* 0x0000c40000067ab9 */ /* 0x000fe20000000a00 */
[----:B------:R-:W-:Y:S01]  /*ccc0*/  IMAD R19, R19, UR4, RZ ;  /* 0x0000000413137c24 */ /* 0x000fe2000f8e02ff */
[----:B------:R-:W-:Y:S01]  /*ccd0*/  ULDC.64 UR8, c[0x0][0x308] ;  /* 0x0000c20000087ab9 */ /* 0x000fe20000000a00 */
[----:B------:R-:W-:Y:S01]  /*cce0*/  IMAD.WIDE.U32 R2, R8, UR4, RZ ;  /* 0x0000000408027c25 */ /* 0x000fe2000f8e00ff */
[----:B------:R-:W5:Y:S01]  /*ccf0*/  S2R R11, SR_TID.X ;  /* 0x00000000000b7919 */ /* 0x000f620000002100 */
        /* <DEDUP_REMOVED lines=8> */
[----:B------:R-:W-:Y:S02]  /*cd80*/  IMAD R32, R32, UR4, RZ ;  /* 0x0000000420207c24 */ /* 0x000fe4000f8e02ff */
[----:B------:R-:W-:-:S04]  /*cd90*/  IMAD.WIDE.U32 R2, R16, UR8, R2 ;  /* 0x0000000810027c25 */ /* 0x000fc8000f8e0002 */
[----:B------:R-:W-:Y:S01]  /*cda0*/  IMAD R33, R33, UR6, RZ ;  /* 0x0000000621217c24 */ /* 0x000fe2000f8e02ff */
[----:B------:R-:W-:-:S03]  /*cdb0*/  IADD3 R8, P0, R2, UR10, RZ ;  /* 0x0000000a02087c10 */ /* 0x000fc6000ff1e0ff */
[----:B------:R-:W-:Y:S02]  /*cdc0*/  IMAD R33, R6, UR7, R33 ;  /* 0x0000000706217c24 */ /* 0x000fe4000f8e0221 */
[----:B-----5:R-:W-:-:S05]  /*cdd0*/  IMAD.SHL.U32 R24, R11, 0x10, RZ ;  /* 0x000000100b187824 */ /* 0x020fca00078e00ff */
[----:B------:R-:W-:Y:S01]  /*cde0*/  LOP3.LUT R24, R24, 0x70, RZ, 0xc0, !PT ;  /* 0x0000007018187812 */ /* 0x000fe200078ec0ff */
[----:B----4-:R-:W-:-:S04]  /*cdf0*/  IMAD R7, R10, UR8, RZ ;  /* 0x000000080a077c24 */ /* 0x010fc8000f8e02ff */
[----:B------:R-:W-:Y:S02]  /*ce00*/  IMAD R10, R16, UR9, R7 ;  /* 0x00000009100a7c24 */ /* 0x000fe4000f8e0207 */
[----:B------:R-:W-:-:S03]  /*ce10*/  IMAD R7, R5, UR5, R32 ;  /* 0x0000000505077c24 */ /* 0x000fc6000f8e0220 */
[----:B------:R-:W-:Y:S01]  /*ce20*/  IADD3.X R9, R10, UR11, R3, P0, !PT ;  /* 0x0000000b0a097c10 */ /* 0x000fe200087fe403 */
        /* <DEDUP_REMOVED lines=9> */
[----:B------:R-:W4:Y:S04]  /*cec0*/  SHFL.IDX PT, R14, R8, 0x1, 0x181f ;  /* 0x00381f00080e7f89 */ /* 0x000f2800000e0000 */
[----:B------:R-:W5:Y:S04]  /*ced0*/  SHFL.IDX PT, R3, R9, 0x1, 0x181f ;  /* 0x00381f0009037f89 */ /* 0x000f6800000e0000 */
[----:B--2---:R-:W-:Y:S04]  /*cee0*/  SHFL.IDX PT, R17, R9, 0x3, 0x181f ;  /* 0x00781f0009117f89 */ /* 0x004fe800000e0000 */
[----:B------:R-:W-:Y:S04]  /*cef0*/  SHFL.IDX PT, R20, R8, 0x4, 0x181f ;  /* 0x00981f0008147f89 */ /* 0x000fe800000e0000 */
[----:B------:R-:W-:Y:S04]  /*cf00*/  SHFL.IDX PT, R18, R8, 0x5, 0x181f ;  /* 0x00b81f0008127f89 */ /* 0x000fe800000e0000 */
[----:B------:R-:W-:Y:S01]  /*cf10*/  SHFL.IDX PT, R12, R8, RZ, 0x181f ;  /* 0x00181fff080c7589 */ /* 0x000fe200000e0000 */
[----:B----4-:R-:W-:-:S03]  /*cf20*/  IADD3 R6, P0, R24, R14, RZ ;  /* 0x0000000e18067210 */ /* 0x010fc60007f1e0ff */
[----:B------:R-:W2:Y:S02]  /*cf30*/  SHFL.IDX PT, R14, R8, 0x2, 0x181f ;  /* 0x00581f00080e7f89 */ /* 0x000ea400000e0000 */
[----:B-----5:R-:W-:Y:S02]  /*cf40*/  IMAD.X R7, RZ, RZ, R3, P0 ;  /* 0x000000ffff077224 */ /* 0x020fe400000e0603 */
[----:B------:R-:W4:Y:S01]  /*cf50*/  SHFL.IDX PT, R3, R9, 0x2, 0x181f ;  /* 0x00581f0009037f89 */ /* 0x000f2200000e0000 */
[----:B--2---:R-:W-:-:S03]  /*cf60*/  IADD3 R2, P0, R24, R14, RZ ;  /* 0x0000000e18027210 */ /* 0x004fc60007f1e0ff */
[----:B------:R-:W2:Y:S02]  /*cf70*/  SHFL.IDX PT, R14, R8, 0x3, 0x181f ;  /* 0x00781f00080e7f89 */ /* 0x000ea400000e0000 */
[----:B----4-:R-:W-:Y:S01]  /*cf80*/  IMAD.X R3, RZ, RZ, R3, P0 ;  /* 0x000000ffff037224 */ /* 0x010fe200000e0603 */
[C---:B--2---:R-:W-:Y:S02]  /*cf90*/  IADD3 R22, P0, R24.reuse, R14, RZ ;  /* 0x0000000e18167210 */ /* 0x044fe40007f1e0ff */
[----:B------:R-:W-:Y:S03]  /*cfa0*/  SHFL.IDX PT, R14, R8, 0x6, 0x181f ;  /* 0x00d81f00080e7f89 */ /* 0x000fe600000e0000 */
[----:B------:R-:W-:Y:S01]  /*cfb0*/  IMAD.X R23, RZ, RZ, R17, P0 ;  /* 0x000000ffff177224 */ /* 0x000fe200000e0611 */
[C---:B------:R-:W-:Y:S01]  /*cfc0*/  IADD3 R20, P0, R24.reuse, R20, RZ ;  /* 0x0000001418147210 */ /* 0x040fe20007f1e0ff */
[----:B------:R-:W2:Y:S04]  /*cfd0*/  SHFL.IDX PT, R17, R9, 0x4, 0x181f ;  /* 0x00981f0009117f89 */ /* 0x000ea800000e0000 */
[----:B--2---:R-:W-:Y:S01]  /*cfe0*/  IMAD.X R21, RZ, RZ, R17, P0 ;  /* 0x000000ffff157224 */ /* 0x004fe200000e0611 */
[C---:B------:R-:W-:Y:S01]  /*cff0*/  IADD3 R18, P0, R24.reuse, R18, RZ ;  /* 0x0000001218127210 */ /* 0x040fe20007f1e0ff */
[----:B------:R-:W2:Y:S04]  /*d000*/  SHFL.IDX PT, R17, R9, 0x5, 0x181f ;  /* 0x00b81f0009117f89 */ /* 0x000ea800000e0000 */
[----:B--2---:R-:W-:Y:S01]  /*d010*/  IMAD.X R19, RZ, RZ, R17, P0 ;  /* 0x000000ffff137224 */ /* 0x004fe200000e0611 */
[----:B------:R-:W-:Y:S01]  /*d020*/  IADD3 R12, P0, R24, R12, RZ ;  /* 0x0000000c180c7210 */ /* 0x000fe20007f1e0ff */
[----:B------:R-:W2:Y:S03]  /*d030*/  SHFL.IDX PT, R17, R9, RZ, 0x181f ;  /* 0x00181fff09117589 */ /* 0x000ea600000e0000 */
[----:B--2---:R-:W-:-:S02]  /*d040*/  IADD3.X R13, RZ, R17, RZ, P0, !PT ;  /* 0x00000011ff0d7210 */ /* 0x004fc400007fe4ff */
[----:B------:R-:W2:Y:S01]  /*d050*/  SHFL.IDX PT, R17, R9, 0x6, 0x181f ;  /* 0x00d81f0009117f89 */ /* 0x000ea200000e0000 */
[----:B------:R-:W-:-:S03]  /*d060*/  IADD3 R14, P0, R24, R14, RZ ;  /* 0x0000000e180e7210 */ /* 0x000fc60007f1e0ff */
[----:B------:R-:W-:Y:S04]  /*d070*/  LDGSTS.E.BYPASS.LTC128B.128 [R4+0x18400], desc[UR48][R12.64], !P2 ;  /* 0x184000000c047fae */ /* 0x000fe8000d101d70 */
[----:B------:R4:W-:Y:S04]  /*d080*/  LDGSTS.E.BYPASS.LTC128B.128 [R4+0x18c00], desc[UR48][R6.64], !P2 ;  /* 0x18c0000006047fae */ /* 0x0009e8000d101d70 */
[----:B------:R5:W-:Y:S04]  /*d090*/  LDGSTS.E.BYPASS.LTC128B.128 [R4+0x19400], desc[UR48][R2.64], !P2 ;  /* 0x1940000002047fae */ /* 0x000be8000d101d70 */
[----:B------:R-:W-:Y:S04]  /*d0a0*/  SHFL.IDX PT, R9, R9, 0x7, 0x181f ;  /* 0x00f81f0009097f89 */ /* 0x000fe800000e0000 */
[----:B----4-:R-:W-:Y:S04]  /*d0b0*/  SHFL.IDX PT, R6, R8, 0x7, 0x181f ;  /* 0x00f81f0008067f89 */ /* 0x010fe800000e0000 */
[----:B-----5:R-:W4:Y:S01]  /*d0c0*/  SHFL.IDX PT, R2, R5, RZ, 0x181f ;  /* 0x00181fff05027589 */ /* 0x020f2200000e0000 */
[----:B--2---:R-:W-:-:S03]  /*d0d0*/  IMAD.X R15, RZ, RZ, R17, P0 ;  /* 0x000000ffff0f7224 */ /* 0x004fc600000e0611 */
[----:B------:R-:W2:Y:S04]  /*d0e0*/  SHFL.IDX PT, R3, R10, RZ, 0x181f ;  /* 0x00181fff0a037589 */ /* 0x000ea800000e0000 */
[----:B------:R0:W-:Y:S04]  /*d0f0*/  LDGSTS.E.BYPASS.LTC128B.128 [R4+0x19c00], desc[UR48][R22.64], !P2 ;  /* 0x19c0000016047fae */ /* 0x0001e8000d101d70 */
[----:B------:R0:W-:Y:S04]  /*d100*/  LDGSTS.E.BYPASS.LTC128B.128 [R4+0x1a400], desc[UR48][R20.64], !P2 ;  /* 0x1a40000014047fae */ /* 0x0001e8000d101d70 */
[----:B------:R0:W-:Y:S04]  /*d110*/  LDGSTS.E.BYPASS.LTC128B.128 [R4+0x1ac00], desc[UR48][R18.64], !P2 ;  /* 0x1ac0000012047fae */ /* 0x0001e8000d101d70 */
[----:B------:R0:W-:Y:S01]  /*d120*/  LDGSTS.E.BYPASS.LTC128B.128 [R4+0x1b400], desc[UR48][R14.64], !P2 ;  /* 0x1b4000000e047fae */ /* 0x0001e2000d101d70 */
[----:B----4-:R-:W-:-:S03]  /*d130*/  IADD3 R2, P0, R24, R2, RZ ;  /* 0x0000000218027210 */ /* 0x010fc60007f1e0ff */
[----:B------:R-:W4:Y:S02]  /*d140*/  SHFL.IDX PT, R10, R10, 0x1, 0x181f ;  /* 0x00381f000a0a7f89 */ /* 0x000f2400000e0000 */
[----:B--2---:R-:W-:Y:S01]  /*d150*/  IMAD.X R3, RZ, RZ, R3, P0 ;  /* 0x000000ffff037224 */ /* 0x004fe200000e0603 */
[----:B------:R-:W-:Y:S01]  /*d160*/  IADD3 R6, P0, R24, R6, RZ ;  /* 0x0000000618067210 */ /* 0x000fe20007f1e0ff */
[----:B------:R-:W2:Y:S04]  /*d170*/  SHFL.IDX PT, R5, R5, 0x1, 0x181f ;  /* 0x00381f0005057f89 */ /* 0x000ea800000e0000 */
[----:B------:R-:W-:-:S05]  /*d180*/  IMAD.X R7, RZ, RZ, R9, P0 ;  /* 0x000000ffff077224 */ /* 0x000fca00000e0609 */
[----:B------:R0:W-:Y:S04]  /*d190*/  LDGSTS.E.BYPASS.LTC128B.128 [R4+0x1bc00], desc[UR48][R6.64], !P2 ;  /* 0x1bc0000006047fae */ /* 0x0001e8000d101d70 */
[----:B------:R0:W-:Y:S02]  /*d1a0*/  LDGSTS.E.BYPASS.LTC128B.128 [R4+0x1c400], desc[UR48][R2.64], !P2 ;  /* 0x1c40000002047fae */ /* 0x0001e4000d101d70 */
.L_x_217:
[----:B0-2---:R-:W-:-:S05]  /*d1b0*/  IADD3 R2, P0, R24, R5, RZ ;  /* 0x0000000518027210 */ /* 0x005fca0007f1e0ff */
[----:B----4-:R-:W-:Y:S01]  /*d1c0*/  IMAD.X R3, RZ, RZ, R10, P0 ;  /* 0x000000ffff037224 */ /* 0x010fe200000e060a */
[----:B------:R-:W-:-:S04]  /*d1d0*/  PLOP3.LUT P0, PT, PT, PT, PT, 0x80, 0x0 ;  /* 0x000000000000781c */ /* 0x000fc80003f0f070 */
[----:B------:R-:W-:Y:S01]  /*d1e0*/  @!PT LDS RZ, [RZ] ;  /* 0x00000000fffff984 */ /* 0x000fe20000000800 */
[----:B------:R-:W-:Y:S01]  /*d1f0*/  @!PT LDS RZ, [RZ] ;  /* 0x00000000fffff984 */ /* 0x000fe20000000800 */
[----:B------:R-:W-:Y:S01]  /*d200*/  @!PT LDS RZ, [RZ] ;  /* 0x00000000fffff984 */ /* 0x000fe20000000800 */
[----:B------:R0:W-:Y:S01]  /*d210*/  LDGSTS.E.BYPASS.LTC128B.128 [R4+0x1cc00], desc[UR48][R2.64], !P2 ;  /* 0x1cc0000002047fae */ /* 0x0001e2000d101d70 */
[----:B------:R-:W-:-:S08]  /*d220*/  NOP ;  /* 0x0000000000007918 */ /* 0x000fd00000000000 */
.L_x_73:
        /* <DEDUP_REMOVED lines=11> */
.L_x_74:
[----:B------:R1:W-:Y:S02]  /*d2e0*/  SYNCS.ARRIVE.TRANS64.A1T0 RZ, [R0+URZ+0x22830], RZ ;  /* 0x022830ff00ff79a7 */ /* 0x0003e4000810003f */
[----:B-1-3--:R-:W-:-:S05]  /*d2f0*/  IMAD.U32 R0, RZ, RZ, UR50 ;  /* 0x00000032ff007e24 */ /* 0x00afca000f8e00ff */
[----:B------:R-:W-:-:S13]  /*d300*/  ISETP.NE.AND P0, PT, R0, 0x3, PT ;  /* 0x000000030000780c */ /* 0x000fda0003f05270 */
[----:B------:R-:W-:Y:S05]  /*d310*/  @!P0 BRA `(.L_x_75) ;  /* 0x0000000000048947 */ /* 0x000fea0003800000 */
[----:B------:R-:W-:Y:S01]  /*d320*/  BPT.TRAP 0x1 ;  /* 0x000000040000795c */ /* 0x000fe20000300000 */
.L_x_75:
[----:B------:R-:W-:Y:S01]  /*d330*/  LOP3.LUT R0, R30, 0x1, RZ, 0x3c, !PT ;  /* 0x000000011e007812 */ /* 0x000fe200078e3cff */
[----:B------:R-:W-:Y:S01]  /*d340*/  BSSY B0, `(.L_x_76) ;  /* 0x0000005000007945 */ /* 0x000fe20003800000 */
[----:B------:R-:W-:Y:S02]  /*d350*/  LEA R17, R29, UR42, 0x3 ;  /* 0x0000002a1d117c11 */ /* 0x000fe4000f8e18ff */
[----:B------:R-:W-:-:S04]  /*d360*/  SHF.L.U32 R0, R0, 0x1f, RZ ;  /* 0x0000001f00007819 */ /* 0x000fc800000006ff */
[----:B------:R-:W0:Y:S02]  /*d370*/  SYNCS.PHASECHK.TRANS64.TRYWAIT P2, [R17+URZ+0x22870], R0 ;  /* 0x02287000110075a7 */ /* 0x000e24000804017f */
[----:B0-----:R-:W-:Y:S05]  /*d380*/  @!P2 BRA `(.L_x_77) ;  /* 0x0000004800c8a947 */ /* 0x001fea0003800000 */
.L_x_218:
[----:B------:R-:W-:Y:S05]  /*d390*/  BSYNC B0 ;  /* 0x0000000000007941 */ /* 0x000fea0003800000 */
.L_x_76:
[----:B------:R-:W-:-:S05]  /*d3a0*/  IMAD.U32 R2, RZ, RZ, UR47 ;  /* 0x0000002fff027e24 */ /* 0x000fca000f8e00ff */
[----:B------:R-:W-:-:S13]  /*d3b0*/  ISETP.NE.AND P2, PT, R2, 0x3, PT ;  /* 0x000000030200780c */ /* 0x000fda0003f45270 */
[----:B------:R-:W-:Y:S05]  /*d3c0*/  @!P2 BRA `(.L_x_78) ;  /* 0x000000000004a947 */ /* 0x000fea0003800000 */
[----:B------:R-:W-:Y:S01]  /*d3d0*/  BPT.TRAP 0x1 ;  /* 0x000000040000795c */ /* 0x000fe20000300000 */
.L_x_78:
[----:B0-----:R-:W-:Y:S01]  /*d3e0*/  SHF.L.U32 R0, R30, 0x1f, RZ ;  /* 0x0000001f1e007819 */ /* 0x001fe200000006ff */
[----:B------:R-:W-:-:S03]  /*d3f0*/  IMAD R2, R29, 0x5000, RZ ;  /* 0x000050001d027824 */ /* 0x000fc600078e02ff */
[----:B------:R-:W0:Y:S02]  /*d400*/  SYNCS.PHASECHK.TRANS64.TRYWAIT P2, [R17+URZ+0x22860], R0 ;  /* 0x02286000110075a7 */ /* 0x000e24000804017f */
[----:B0-----:R-:W-:Y:S05]  /*d410*/  @!P2 BRA `(.L_x_79) ;  /* 0x0000004800b8a947 */ /* 0x001fea0003800000 */
.L_x_219:
[----:B------:R-:W2:Y:S04]  /*d420*/  LDL R3, [R1+0x1c] ;  /* 0x00001c0001037983 */ /* 0x000ea80000100800 */
[----:B------:R-:W3:Y:S04]  /*d430*/  LDL R4, [R1+0x20] ;  /* 0x0000200001047983 */ /* 0x000ee80000100800 */
[----:B------:R-:W4:Y:S01]  /*d440*/  LDL R18, [R1+0x18] ;  /* 0x0000180001127983 */ /* 0x000f220000100800 */
[----:B------:R-:W-:Y:S05]  /*d450*/  WARPSYNC.ALL ;  /* 0x0000000000007948 */ /* 0x000fea0003800000 */
[----:B--2---:R-:W-:-:S05]  /*d460*/  LOP3.LUT R3, R2, R3, RZ, 0xfc, !PT ;  /* 0x0000000302037212 */ /* 0x004fca00078efcff */
[----:B0-----:R-:W-:Y:S01]  /*d470*/  VIADD R0, R3, UR42 ;  /* 0x0000002a03007c36 */ /* 0x001fe20008000000 */
[----:B------:R-:W0:Y:S01]  /*d480*/  LDSM.16.MT88.4 R12, [R3+UR42+0xa400] ;  /* 0x00a4002a030c783b */ /* 0x000e220008004200 */
[----:B----4-:R-:W-:Y:S02]  /*d490*/  IADD3 R2, R2, UR42, R18 ;  /* 0x0000002a02027c10 */ /* 0x010fe4000fffe012 */
[----:B---3--:R-:W-:Y:S02]  /*d4a0*/  IMAD.IADD R0, R4, 0x1, R0 ;  /* 0x0000000104007824 */ /* 0x008fe400078e0200 */
[----:B------:R-:W-:-:S03]  /*d4b0*/  IMAD.U32 R18, RZ, RZ, UR47 ;  /* 0x0000002fff127e24 */ /* 0x000fc6000f8e00ff */
[----:B------:R-:W1:Y:S02]  /*d4c0*/  LDSM.16.MT88.4 R4, [R0+0xa400] ;  /* 0x00a400000004783b */ /* 0x000e640000004200 */
[----:B------:R-:W-:Y:S02]  /*d4d0*/  ISETP.NE.AND P2, PT, R18, 0x3, PT ;  /* 0x000000031200780c */ /* 0x000fe40003f45270 */
[C-C-:B0-----:R-:W-:Y:S02]  /*d4e0*/  PRMT R8, R12.reuse, 0x6420, R13.reuse ;  /* 0x000064200c087816 */ /* 0x141fe4000000000d */
[----:B------:R-:W-:Y:S02]  /*d4f0*/  PRMT R9, R12, 0x7531, R13 ;  /* 0x000075310c097816 */ /* 0x000fe4000000000d */
[C-C-:B------:R-:W-:Y:S02]  /*d500*/  PRMT R10, R14.reuse, 0x6420, R15.reuse ;  /* 0x000064200e0a7816 */ /* 0x140fe4000000000f */
[----:B------:R-:W-:-:S02]  /*d510*/  PRMT R11, R14, 0x7531, R15 ;  /* 0x000075310e0b7816 */ /* 0x000fc4000000000f */
[C-C-:B-1----:R-:W-:Y:S02]  /*d520*/  PRMT R20, R4.reuse, 0x6420, R5.reuse ;  /* 0x0000642004147816 */ /* 0x142fe40000000005 */
[----:B------:R-:W-:Y:S01]  /*d530*/  PRMT R21, R4, 0x7531, R5 ;  /* 0x0000753104157816 */ /* 0x000fe20000000005 */
[----:B------:R-:W-:Y:S01]  /*d540*/  STSM.16.M88.4 [R2+0x400], R8 ;  /* 0x0004000802007844 */ /* 0x000fe20000000200 */
[C-C-:B------:R-:W-:Y:S02]  /*d550*/  PRMT R22, R6.reuse, 0x6420, R7.reuse ;  /* 0x0000642006167816 */ /* 0x140fe40000000007 */
[----:B------:R-:W-:-:S05]  /*d560*/  PRMT R23, R6, 0x7531, R7 ;  /* 0x0000753106177816 */ /* 0x000fca0000000007 */
[----:B------:R-:W-:Y:S04]  /*d570*/  STSM.16.M88.4 [R2+0xc00], R20 ;  /* 0x000c001402007844 */ /* 0x000fe80000000200 */
[----:B------:R-:W0:Y:S04]  /*d580*/  LDSM.16.MT88.4 R4, [R3+UR42+0xb400] ;  /* 0x00b4002a0304783b */ /* 0x000e280008004200 */
[----:B------:R-:W1:Y:S01]  /*d590*/  LDSM.16.MT88.4 R8, [R0+0xb400] ;  /* 0x00b400000008783b */ /* 0x000e620000004200 */
[C-C-:B0-----:R-:W-:Y:S02]  /*d5a0*/  PRMT R12, R4.reuse, 0x6420, R5.reuse ;  /* 0x00006420040c7816 */ /* 0x141fe40000000005 */
[----:B------:R-:W-:-:S02]  /*d5b0*/  PRMT R13, R4, 0x7531, R5 ;  /* 0x00007531040d7816 */ /* 0x000fc40000000005 */
[C-C-:B------:R-:W-:Y:S02]  /*d5c0*/  PRMT R14, R6.reuse, 0x6420, R7.reuse ;  /* 0x00006420060e7816 */ /* 0x140fe40000000007 */
[----:B------:R-:W-:Y:S02]  /*d5d0*/  PRMT R15, R6, 0x7531, R7 ;  /* 0x00007531060f7816 */ /* 0x000fe40000000007 */
        /* <DEDUP_REMOVED lines=38> */
[----:B------:R0:W-:Y:S01]  /*d840*/  STSM.16.M88.4 [R2+0x4400], R12 ;  /* 0x0044000c02007844 */ /* 0x0001e20000000200 */
[C-C-:B------:R-:W-:Y:S02]  /*d850*/  PRMT R6, R10.reuse, 0x6420, R11.reuse ;  /* 0x000064200a067816 */ /* 0x140fe4000000000b */
[----:B------:R-:W-:-:S05]  /*d860*/  PRMT R7, R10, 0x7531, R11 ;  /* 0x000075310a077816 */ /* 0x000fca000000000b */
[----:B------:R0:W-:Y:S01]  /*d870*/  STSM.16.M88.4 [R2+0x4c00], R4 ;  /* 0x004c000402007844 */ /* 0x0001e20000000200 */
[----:B------:R-:W-:Y:S01]  /*d880*/  @!PT LDS RZ, [RZ] ;  /* 0x00000000fffff984 */ /* 0x000fe20000000800 */
[----:B------:R-:W-:Y:S01]  /*d890*/  @!PT LDS RZ, [RZ] ;  /* 0x00000000fffff984 */ /* 0x000fe20000000800 */
[----:B------:R-:W-:Y:S01]  /*d8a0*/  @!PT LDS RZ, [RZ] ;  /* 0x00000000fffff984 */ /* 0x000fe20000000800 */
[----:B------:R-:W-:Y:S01]  /*d8b0*/  @!PT LDS RZ, [RZ] ;  /* 0x00000000fffff984 */ /* 0x000fe20000000800 */
[----:B------:R1:W-:Y:S06]  /*d8c0*/  MEMBAR.ALL.CTA ;  /* 0x0000000000007992 */ /* 0x0003ec0000008000 */
[----:B-1----:R-:W1:Y:S01]  /*d8d0*/  FENCE.VIEW.ASYNC.S ;  /* 0x00000000000073c6 */ /* 0x002e620000000000 */
[----:B------:R-:W-:Y:S05]  /*d8e0*/  @!P2 BRA `(.L_x_80) ;  /* 0x000000000004a947 */ /* 0x000fea0003800000 */
[----:B------:R-:W-:Y:S01]  /*d8f0*/  BPT.TRAP 0x1 ;  /* 0x000000040000795c */ /* 0x000fe20000300000 */
.L_x_80:
[----:B-1----:R1:W-:Y:S01]  /*d900*/  SYNCS.ARRIVE.TRANS64.A1T0 RZ, [R17+URZ+0x22850], RZ ;  /* 0x022850ff11ff79a7 */ /* 0x0023e2000810003f */
[----:B------:R-:W-:Y:S06]  /*d910*/  BAR.SYNC.DEFER_BLOCKING 0x2, 0x80 ;  /* 0x0082000000007b1d */ /* 0x000fec0000010000 */
[----:B------:R-:W-:Y:S05]  /*d920*/  @!P0 BRA `(.L_x_81) ;  /* 0x0000000000048947 */ /* 0x000fea0003800000 */
[----:B------:R-:W-:Y:S01]  /*d930*/  BPT.TRAP 0x1 ;  /* 0x000000040000795c */ /* 0x000fe20000300000 */
.L_x_81:
[----:B------:R2:W5:Y:S01]  /*d940*/  LDL R30, [R1+0x4] ;  /* 0x00000400011e7983 */ /* 0x0005620000100800 */
[----:B-1----:R-:W-:Y:S02]  /*d950*/  VIADD R17, R17, 0x22880 ;  /* 0x0002288011117836 */ /* 0x002fe40000000000 */
[----:B------:R-:W-:-:S05]  /*d960*/  IMAD.U32 R0, RZ, RZ, UR46 ;  /* 0x0000002eff007e24 */ /* 0x000fca000f8e00ff */
[----:B------:R-:W-:-:S04]  /*d970*/  PRMT R17, R0, 0x654, R17 ;  /* 0x0000065400117816 */ /* 0x000fc80000000011 */
[----:B------:R2:W-:Y:S01]  /*d980*/  SYNCS.ARRIVE.TRANS64.RED.A1T0 RZ, [R17+URZ], RZ ;  /* 0x000000ff11ff79a7 */ /* 0x0005e2000810043f */
[----:B------:R-:W-:Y:S01]  /*d990*/  MOV R29, R36 ;  /* 0x00000024001d7202 */ /* 0x000fe20000000f00 */
[----:B------:R-:W-:Y:S06]  /*d9a0*/  @P1 BRA `(.L_x_82) ;  /* 0xffffffe400bc1947 */ /* 0x000fec000383ffff */
.L_x_62:
[----:B0-----:R-:W-:-:S05]  /*d9b0*/  IMAD.U32 R0, RZ, RZ, UR50 ;  /* 0x00000032ff007e24 */ /* 0x001fca000f8e00ff */
[----:B------:R-:W-:-:S13]  /*d9c0*/  ISETP.NE.AND P0, PT, R0, 0x3, PT ;  /* 0x000000030000780c */ /* 0x000fda0003f05270 */
[----:B------:R-:W-:Y:S05]  /*d9d0*/  @!P0 BRA `(.L_x_83) ;  /* 0x0000000000048947 */ /* 0x000fea0003800000 */
[----:B------:R-:W-:Y:S01]  /*d9e0*/  BPT.TRAP 0x1 ;  /* 0x000000040000795c */ /* 0x000fe20000300000 */
.L_x_83:
[----:B------:R-:W3:Y:S01]  /*d9f0*/  LDL R0, [R1+0x4] ;  /* 0x0000040001007983 */ /* 0x000ee20000100800 */
[----:B------:R-:W-:Y:S01]  /*da00*/  LEA R24, R36, UR42, 0x3 ;  /* 0x0000002a24187c11 */ /* 0x000fe2000f8e18ff */
[----:B------:R-:W-:Y:S01]  /*da10*/  BSSY B0, `(.L_x_84) ;  /* 0x0000005000007945 */ /* 0x000fe20003800000 */
[----:B---3--:R-:W-:-:S04]  /*da20*/  LOP3.LUT R3, R0, 0x1, RZ, 0x3c, !PT ;  /* 0x0000000100037812 */ /* 0x008fc800078e3cff */
[----:B------:R-:W-:-:S04]  /*da30*/  SHF.L.U32 R3, R3, 0x1f, RZ ;  /* 0x0000001f03037819 */ /* 0x000fc800000006ff */
[----:B------:R-:W0:Y:S02]  /*da40*/  SYNCS.PHASECHK.TRANS64.TRYWAIT P1, [R24+URZ+0x22870], R3 ;  /* 0x02287003180075a7 */ /* 0x000e24000802017f */
[----:B0-----:R-:W-:Y:S05]  /*da50*/  @!P1 BRA `(.L_x_85) ;  /* 0x00000044003c9947 */ /* 0x001fea0003800000 */
.L_x_220:
[----:B------:R-:W-:Y:S05]  /*da60*/  BSYNC B0 ;  /* 0x0000000000007941 */ /* 0x000fea0003800000 */
.L_x_84:
[----:B------:R-:W-:-:S05]  /*da70*/  IMAD.U32 R0, RZ, RZ, UR47 ;  /* 0x0000002fff007e24 */ /* 0x000fca000f8e00ff */
[----:B------:R-:W-:-:S13]  /*da80*/  ISETP.NE.AND P1, PT, R0, 0x3, PT ;  /* 0x000000030000780c */ /* 0x000fda0003f25270 */
[----:B------:R-:W-:Y:S05]  /*da90*/  @!P1 BRA `(.L_x_86) ;  /* 0x0000000000049947 */ /* 0x000fea0003800000 */
[----:B------:R-:W-:Y:S01]  /*daa0*/  BPT.TRAP 0x1 ;  /* 0x000000040000795c */ /* 0x000fe20000300000 */
.L_x_86:
[----:B0-----:R-:W3:Y:S04]  /*dab0*/  LDL R3, [R1+0x4] ;  /* 0x0000040001037983 */ /* 0x001ee80000100800 */
[----:B------:R-:W4:Y:S01]  /*dac0*/  LDL R2, [R1+0x1c] ;  /* 0x00001c0001027983 */ /* 0x000f220000100800 */
[----:B------:R-:W-:Y:S01]  /*dad0*/  IMAD R0, R36, 0x5000, RZ ;  /* 0x0000500024007824 */ /* 0x000fe200078e02ff */
[----:B---3--:R-:W-:-:S04]  /*dae0*/  SHF.L.U32 R5, R3, 0x1f, RZ ;  /* 0x0000001f03057819 */ /* 0x008fc800000006ff */
[----:B------:R-:W0:Y:S01]  /*daf0*/  SYNCS.PHASECHK.TRANS64.TRYWAIT P1, [R24+URZ+0x22860], R5 ;  /* 0x02286005180075a7 */ /* 0x000e22000802017f */
[----:B----4-:R-:W-:-:S05]  /*db00*/  LOP3.LUT R2, R0, R2, RZ, 0xfc, !PT ;  /* 0x0000000200027212 */ /* 0x010fca00078efcff */
[----:B------:R-:W-:Y:S01]  /*db10*/  VIADD R3, R2, UR42 ;  /* 0x0000002a02037c36 */ /* 0x000fe20008000000 */
[----:B0-----:R-:W-:Y:S06]  /*db20*/  @!P1 BRA `(.L_x_87) ;  /* 0x00000044001c9947 */ /* 0x001fec0003800000 */
.L_x_221:
[----:B------:R-:W3:Y:S04]  /*db30*/  LDL R4, [R1+0x20] ;  /* 0x0000200001047983 */ /* 0x000ee80000100800 */
[----:B------:R-:W4:Y:S01]  /*db40*/  LDL R16, [R1+0x18] ;  /* 0x0000180001107983 */ /* 0x000f220000100800 */
[----:B------:R-:W-:Y:S05]  /*db50*/  WARPSYNC.ALL ;  /* 0x0000000000007948 */ /* 0x000fea0003800000 */
[----:B------:R-:W1:Y:S01]  /*db60*/  LDSM.16.MT88.4 R8, [R2+UR42+0xa400] ;  /* 0x00a4002a0208783b */ /* 0x000e620008004200 */
[----:B------:R-:W-:-:S05]  /*db70*/  IMAD.U32 R25, RZ, RZ, UR47 ;  /* 0x0000002fff197e24 */ /* 0x000fca000f8e00ff */
[----:B------:R-:W-:Y:S02]  /*db80*/  ISETP.NE.AND P1, PT, R25, 0x3, PT ;  /* 0x000000031900780c */ /* 0x000fe40003f25270 */
[C-C-:B-1----:R-:W-:Y:S02]  /*db90*/  PRMT R12, R8.reuse, 0x6420, R9.reuse ;  /* 0x00006420080c7816 */ /* 0x142fe40000000009 */
[----:B------:R-:W-:Y:S02]  /*dba0*/  PRMT R13, R8, 0x7531, R9 ;  /* 0x00007531080d7816 */ /* 0x000fe40000000009 */
[C-C-:B------:R-:W-:Y:S02]  /*dbb0*/  PRMT R14, R10.reuse, 0x6420, R11.reuse ;  /* 0x000064200a0e7816 */ /* 0x140fe4000000000b */
[----:B------:R-:W-:Y:S01]  /*dbc0*/  PRMT R15, R10, 0x7531, R11 ;  /* 0x000075310a0f7816 */ /* 0x000fe2000000000b */
[----:B---3--:R-:W-:Y:S01]  /*dbd0*/  IMAD.IADD R3, R4, 0x1, R3 ;  /* 0x0000000104037824 */ /* 0x008fe200078e0203 */
[----:B----4-:R-:W-:-:S04]  /*dbe0*/  IADD3 R0, R0, UR42, R16 ;  /* 0x0000002a00007c10 */ /* 0x010fc8000fffe010 */
[----:B0-----:R-:W0:Y:S04]  /*dbf0*/  LDSM.16.MT88.4 R4, [R3+0xa400] ;  /* 0x00a400000304783b */ /* 0x001e280000004200 */
[----:B------:R-:W-:Y:S01]  /*dc00*/  STSM.16.M88.4 [R0+0x400], R12 ;  /* 0x0004000c00007844 */ /* 0x000fe20000000200 */
[C-C-:B0-----:R-:W-:Y:S02]  /*dc10*/  PRMT R16, R4.reuse, 0x6420, R5.reuse ;  /* 0x0000642004107816 */ /* 0x141fe40000000005 */
[----:B--2---:R-:W-:Y:S02]  /*dc20*/  PRMT R17, R4, 0x7531, R5 ;  /* 0x0000753104117816 */ /* 0x004fe40000000005 */
        /* <DEDUP_REMOVED lines=59> */
.L_x_88:
[----:B-1----:R1:W-:Y:S01]  /*dfe0*/  SYNCS.ARRIVE.TRANS64.A1T0 RZ, [R24+URZ+0x22850], RZ ;  /* 0x022850ff18ff79a7 */ /* 0x0023e2000810003f */
[----:B------:R-:W-:Y:S06]  /*dff0*/  BAR.SYNC.DEFER_BLOCKING 0x2, 0x80 ;  /* 0x0082000000007b1d */ /* 0x000fec0000010000 */
[----:B------:R-:W-:Y:S05]  /*e000*/  @!P0 BRA `(.L_x_89) ;  /* 0x0000000000048947 */ /* 0x000fea0003800000 */
[----:B------:R-:W-:Y:S01]  /*e010*/  BPT.TRAP 0x1 ;  /* 0x000000040000795c */ /* 0x000fe20000300000 */
.L_x_89:
[----:B------:R-:W2:Y:S01]  /*e020*/  LDL.LU R4, [R1+0x4] ;  /* 0x0000040001047983 */ /* 0x000ea20000300800 */
[----:B------:R-:W3:Y:S01]  /*e030*/  LDC R2, c[0x0][0xc34] ;  /* 0x00030d00ff027b82 */ /* 0x000ee20000000800 */
[----:B------:R-:W-:Y:S01]  /*e040*/  VIADD R36, R36, 0x1 ;  /* 0x0000000124247836 */ /* 0x000fe20000000000 */
[----:B------:R-:W-:Y:S01]  /*e050*/  UIADD3 UR39, UR51, UR39, URZ ;  /* 0x0000002733277290 */ /* 0x000fe2000fffe03f */
[----:B-1----:R-:W-:Y:S01]  /*e060*/  VIADD R24, R24, 0x22880 ;  /* 0x0002288018187836 */ /* 0x002fe20000000000 */
[----:B------:R-:W-:Y:S01]  /*e070*/  UIADD3 UR37, UR37, 0x1, URZ ;  /* 0x0000000125257890 */ /* 0x000fe2000fffe03f */
[----:B------:R-:W-:Y:S01]  /*e080*/  IMAD.U32 R3, RZ, RZ, UR46 ;  /* 0x0000002eff037e24 */ /* 0x000fe2000f8e00ff */
[----:B------:R-:W-:-:S04]  /*e090*/  ISETP.NE.AND P0, PT, R36, 0x2, PT ;  /* 0x000000022400780c */ /* 0x000fc80003f05270 */
[----:B0-----:R-:W-:Y:S02]  /*e0a0*/  SEL R0, RZ, 0x1, P0 ;  /* 0x00000001ff007807 */ /* 0x001fe40000000000 */
[----:B------:R-:W-:Y:S02]  /*e0b0*/  SEL R36, R36, RZ, P0 ;  /* 0x000000ff24247207 */ /* 0x000fe40000000000 */
[----:B------:R-:W-:-:S04]  /*e0c0*/  PRMT R24, R3, 0x654, R24 ;  /* 0x0000065403187816 */ /* 0x000fc80000000018 */
[----:B------:R0:W-:Y:S01]  /*e0d0*/  SYNCS.ARRIVE.TRANS64.RED.A1T0 RZ, [R24+URZ], RZ ;  /* 0x000000ff18ff79a7 */ /* 0x0001e2000810043f */
[----:B---3--:R-:W-:Y:S02]  /*e0e0*/  ISETP.LE.AND P0, PT, R2, UR39, PT ;  /* 0x0000002702007c0c */ /* 0x008fe4000bf03270 */
[----:B--2---:R-:W-:-:S05]  /*e0f0*/  LOP3.LUT R4, R4, R0, RZ, 0x3c, !PT ;  /* 0x0000000004047212 */ /* 0x004fca00078e3cff */
[----:B------:R0:W-:Y:S06]  /*e100*/  STL [R1+0x4], R4 ;  /* 0x0000040401007387 */ /* 0x0001ec0000100800 */
[----:B------:R-:W-:Y:S05]  /*e110*/  @!P0 BRA `(.L_x_90) ;  /* 0xffffffb800608947 */ /* 0x000fea000383ffff */
[----:B------:R-:W-:-:S12]  /*e120*/  ULOP3.LUT UR37, UR37, 0x1, URZ, 0xc, !UPT ;  /* 0x0000000125257892 */ /* 0x000fd8000f8e0c3f */
.L_x_40:
[----:B------:R-:W1:Y:S01]  /*e130*/  S2R R3, SR_CgaCtaId ;  /* 0x0000000000037919 */ /* 0x000e620000008800 */
[----:B------:R-:W-:Y:S01]  /*e140*/  MOV R0, 0x400 ;  /* 0x0000040000007802 */ /* 0x000fe20000000f00 */
[----:B------:R-:W-:-:S03]  /*e150*/  IMAD.U32 R2, RZ, RZ, UR37 ;  /* 0x00000025ff027e24 */ /* 0x000fc6000f8e00ff */
[----:B-1----:R-:W-:Y:S02]  /*e160*/  LEA R5, R3, R0, 0x18 ;  /* 0x0000000003057211 */ /* 0x002fe400078ec0ff */
[----:B------:R-:W-:-:S04]  /*e170*/  SHF.L.U32 R0, R2, 0x1f, RZ ;  /* 0x0000001f02007819 */ /* 0x000fc800000006ff */
[----:B------:R-:W1:Y:S02]  /*e180*/  SYNCS.PHASECHK.TRANS64.TRYWAIT P0, [R5+URZ+0x22820], R0 ;  /* 0x02282000050075a7 */ /* 0x000e64000800017f */
[----:B-1----:R-:W-:Y:S05]  /*e190*/  @!P0 BRA `(.L_x_91) ;  /* 0x0000003c00948947 */ /* 0x002fea0003800000 */
.L_x_222:
[----:B------:R-:W2:Y:S02]  /*e1a0*/  S2R R2, SR_TID.X ;  /* 0x0000000000027919 */ /* 0x000ea40000002100 */
[----:B--2---:R-:W-:-:S04]  /*e1b0*/  SHF.R.U32.HI R2, RZ, 0x5, R2 ;  /* 0x00000005ff027819 */ /* 0x004fc80000011602 */
[----:B------:R-:W-:-:S05]  /*e1c0*/  LOP3.LUT R2, R2, 0x3, RZ, 0xc0, !PT ;  /* 0x0000000302027812 */ /* 0x000fca00078ec0ff */
[----:B-1----:R-:W1:Y:S02]  /*e1d0*/  SHFL.IDX PT, R0, R2, RZ, 0x1f ;  /* 0x00001fff02007589 */ /* 0x002e6400000e0000 */
[----:B-1----:R-:W-:-:S13]  /*e1e0*/  ISETP.NE.AND P0, PT, R0, RZ, PT ;  /* 0x000000ff0000720c */ /* 0x002fda0003f05270 */
[----:B------:R-:W-:Y:S05]  /*e1f0*/  @P0 EXIT ;  /* 0x000000000000094d */ /* 0x000fea0003800000 */
[----:B------:R-:W-:Y:S01]  /*e200*/  ELECT P0, URZ, PT ;  /* 0x00000000003f782f */ /* 0x000fe20003800000 */
[----:B------:R-:W-:-:S12]  /*e210*/  BSSY B0, `(.L_x_92) ;  /* 0x000002a000007945 */ /* 0x000fd80003800000 */
[----:B------:R-:W-:Y:S05]  /*e220*/  @!P0 BRA `(.L_x_93) ;  /* 0x0000000000a08947 */ /* 0x000fea0003800000 */
[----:B------:R-:W-:-:S06]  /*e230*/  ULOP3.LUT UR4, UR36, 0x2, URZ, 0xfc, !UPT ;  /* 0x0000000224047892 */ /* 0x000fcc000f8efc3f */
[----:B------:R-:W-:-:S05]  /*e240*/  IMAD.U32 R0, RZ, RZ, UR4 ;  /* 0x00000004ff007e24 */ /* 0x000fca000f8e00ff */
[----:B------:R-:W-:-:S13]  /*e250*/  ISETP.NE.AND P0, PT, R0, 0x3, PT ;  /* 0x000000030000780c */ /* 0x000fda0003f05270 */
[----:B------:R-:W-:Y:S05]  /*e260*/  @!P0 BRA `(.L_x_94) ;  /* 0x0000000000048947 */ /* 0x000fea0003800000 */
[----:B------:R-:W-:Y:S01]  /*e270*/  BPT.TRAP 0x1 ;  /* 0x000000040000795c */ /* 0x000fe20000300000 */
.L_x_94:
[----:B------:R-:W2:Y:S01]  /*e280*/  LDL R0, [R1+0x4] ;  /* 0x0000040001007983 */ /* 0x000ea20000100800 */
[C---:B------:R-:W-:Y:S02]  /*e290*/  IMAD R3, R36.reuse, 0x8, R5 ;  /* 0x0000000824037824 */ /* 0x040fe400078e0205 */
[----:B------:R-:W-:-:S05]  /*e2a0*/  VIADD R36, R36, 0x1 ;  /* 0x0000000124247836 */ /* 0x000fca0000000000 */
[----:B------:R-:W-:Y:S02]  /*e2b0*/  ISETP.NE.AND P2, PT, R36, 0x2, PT ;  /* 0x000000022400780c */ /* 0x000fe40003f45270 */
[----:B--2---:R-:W-:Y:S02]  /*e2c0*/  SHF.L.U32 R2, R0, 0x1f, RZ ;  /* 0x0000001f00027819 */ /* 0x004fe400000006ff */
[----:B------:R-:W-:Y:S02]  /*e2d0*/  SEL R0, RZ, 0x1, P2 ;  /* 0x00000001ff007807 */ /* 0x000fe40001000000 */
[----:B------:R-:W1:Y:S02]  /*e2e0*/  SYNCS.PHASECHK.TRANS64.TRYWAIT P1, [R3+URZ+0x22840], R2 ;  /* 0x02284002030075a7 */ /* 0x000e64000802017f */
[----:B-1----:R-:W-:Y:S05]  /*e2f0*/  @!P1 BRA `(.L_x_95) ;  /* 0x0000003c00509947 */ /* 0x002fea0003800000 */
.L_x_223:
[----:B0-----:R-:W2:Y:S01]  /*e300*/  LDL.LU R4, [R1+0x4] ;  /* 0x0000040001047983 */ /* 0x001ea20000300800 */
[----:B------:R-:W-:Y:S02]  /*e310*/  SEL R36, R36, RZ, P2 ;  /* 0x000000ff24247207 */ /* 0x000fe40001000000 */
[----:B--2---:R-:W-:Y:S01]  /*e320*/  LOP3.LUT R0, R4, R0, RZ, 0x3c, !PT ;  /* 0x0000000004007212 */ /* 0x004fe200078e3cff */
[----:B------:R-:W-:Y:S06]  /*e330*/  @!P0 BRA `(.L_x_96) ;  /* 0x0000000000048947 */ /* 0x000fec0003800000 */
[----:B------:R-:W-:Y:S01]  /*e340*/  BPT.TRAP 0x1 ;  /* 0x000000040000795c */ /* 0x000fe20000300000 */
.L_x_96:
[----:B------:R-:W-:Y:S02]  /*e350*/  LEA R5, R36, R5, 0x3 ;  /* 0x0000000524057211 */ /* 0x000fe400078e18ff */
[----:B------:R-:W-:-:S04]  /*e360*/  SHF.L.U32 R0, R0, 0x1f, RZ ;  /* 0x0000001f00007819 */ /* 0x000fc800000006ff */
[----:B------:R-:W0:Y:S02]  /*e370*/  SYNCS.PHASECHK.TRANS64.TRYWAIT P1, [R5+URZ+0x22840], R0 ;  /* 0x02284000050075a7 */ /* 0x000e24000802017f */
[----:B0-----:R-:W-:Y:S05]  /*e380*/  @!P1 BRA `(.L_x_97) ;  /* 0x0000003c00409947 */ /* 0x001fea0003800000 */
.L_x_224:
[----:B------:R-:W-:Y:S05]  /*e390*/  @!P0 BRA `(.L_x_98) ;  /* 0x0000000000048947 */ /* 0x000fea0003800000 */
[----:B------:R-:W-:Y:S01]  /*e3a0*/  BPT.TRAP 0x1 ;  /* 0x000000040000795c */ /* 0x000fe20000300000 */
.L_x_98:
[----:B------:R-:W2:Y:S02]  /*e3b0*/  SYNCS.PHASECHK.TRANS64.TRYWAIT P1, [R3+URZ+0x22860], R2 ;  /* 0x02286002030075a7 */ /* 0x000ea4000802017f */
[----:B--2---:R-:W-:Y:S05]  /*e3c0*/  @!P1 BRA `(.L_x_99) ;  /* 0x0000003c00449947 */ /* 0x004fea0003800000 */
.L_x_225:
[----:B------:R-:W-:Y:S05]  /*e3d0*/  @!P0 BRA `(.L_x_100) ;  /* 0x0000000000048947 */ /* 0x000fea0003800000 */
[----:B------:R-:W-:Y:S01]  /*e3e0*/  BPT.TRAP 0x1 ;  /* 0x000000040000795c */ /* 0x000fe20000300000 */
.L_x_100:
[----:B------:R-:W3:Y:S02]  /*e3f0*/  SYNCS.PHASECHK.TRANS64.TRYWAIT P1, [R5+URZ+0x22860], R0 ;  /* 0x02286000050075a7 */ /* 0x000ee4000802017f */
[----:B---3--:R-:W-:Y:S05]  /*e400*/  @!P1 BRA `(.L_x_101) ;  /* 0x0000003c00489947 */ /* 0x008fea0003800000 */
.L_x_226:
[----:B------:R-:W-:Y:S05]  /*e410*/  @!P0 BRA `(.L_x_102) ;  /* 0x0000000000048947 */ /* 0x000fea0003800000 */
[----:B------:R-:W-:Y:S01]  /*e420*/  BPT.TRAP 0x1 ;  /* 0x000000040000795c */ /* 0x000fe20000300000 */
.L_x_102:
[----:B------:R-:W4:Y:S02]  /*e430*/  SYNCS.PHASECHK.TRANS64.TRYWAIT P1, [R3+URZ+0x22880], R2 ;  /* 0x02288002030075a7 */ /* 0x000f24000802017f */
[----:B----4-:R-:W-:Y:S05]  /*e440*/  @!P1 BRA `(.L_x_103) ;  /* 0x0000003c004c9947 */ /* 0x010fea0003800000 */
.L_x_227:
[----:B------:R-:W-:Y:S05]  /*e450*/  @!P0 BRA `(.L_x_104) ;  /* 0x0000000000048947 */ /* 0x000fea0003800000 */
[----:B------:R-:W-:Y:S01]  /*e460*/  BPT.TRAP 0x1 ;  /* 0x000000040000795c */ /* 0x000fe20000300000 */
.L_x_104:
[----:B------:R0:W0:Y:S02]  /*e470*/  SYNCS.PHASECHK.TRANS64.TRYWAIT P0, [R5+URZ+0x22880], R0 ;  /* 0x02288000050075a7 */ /* 0x000024000800017f */
[----:B0-----:R-:W-:Y:S05]  /*e480*/  @!P0 NANOSLEEP.SYNCS 0x989680 ;  /* 0x009896800000895d */ /* 0x001fea0003900000 */
[----:B------:R-:W0:Y:S02]  /*e490*/  @!P0 SYNCS.PHASECHK.TRANS64 P0, [R5+URZ+0x22880], R0 ;  /* 0x02288000050085a7 */ /* 0x000e24000800007f */
[----:B0-----:R-:W-:Y:S05]  /*e4a0*/  @!P0 BRA `(.L_x_104) ;  /* 0xfffffffc00f08947 */ /* 0x001fea000383ffff */
.L_x_93:
[----:B------:R-:W-:Y:S05]  /*e4b0*/  BSYNC B0 ;  /* 0x0000000000007941 */ /* 0x000fea0003800000 */
.L_x_92:
[----:B------:R-:W-:Y:S05]  /*e4c0*/  EXIT ;  /* 0x000000000000794d */ /* 0x000fea0003800000 */
.L_x_8:
[----:B0-----:R-:W-:-:S04]  /*e4d0*/  IMAD.U32 R3, RZ, RZ, UR41 ;  /* 0x00000029ff037e24 */ /* 0x001fc8000f8e00ff */
[----:B------:R0:W1:Y:S03]  /*e4e0*/  SYNCS.PHASECHK.TRANS64.TRYWAIT P1, [R3+URZ+0x22800], R0 ;  /* 0x02280000030075a7 */ /* 0x000066000802017f */
[----:B-1----:R-:W-:Y:S05]  /*e4f0*/  @!P1 NANOSLEEP.SYNCS 0x989680 ;  /* 0x009896800000995d */ /* 0x002fea0003900000 */
[----:B------:R-:W1:Y:S02]  /*e500*/  @!P1 SYNCS.PHASECHK.TRANS64 P1, [R3+URZ+0x22800], R0 ;  /* 0x02280000030095a7 */ /* 0x000e64000802007f */
[----:B-1----:R-:W-:Y:S05]  /*e510*/  @!P1 BRA `(.L_x_8) ;  /* 0xfffffffc00ec9947 */ /* 0x002fea000383ffff */
[----:B------:R-:W-:Y:S05]  /*e520*/  BRA `(.L_x_105) ;  /* 0xffffff2c00b47947 */ /* 0x000fea000383ffff */
.L_x_12:
[----:B-1----:R1:W2:Y:S02]  /*e530*/  SYNCS.PHASECHK.TRANS64.TRYWAIT P1, [R5+URZ+0x22830], R0 ;  /* 0x02283000050075a7 */ /* 0x0022a4000802017f */
[----:B--2---:R-:W-:Y:S05]  /*e540*/  @!P1 NANOSLEEP.SYNCS 0x989680 ;  /* 0x009896800000995d */ /* 0x004fea0003900000 */
[----:B------:R-:W2:Y:S02]  /*e550*/  @!P1 SYNCS.PHASECHK.TRANS64 P1, [R5+URZ+0x22830], R0 ;  /* 0x02283000050095a7 */ /* 0x000ea4000802007f */
[----:B--2---:R-:W-:Y:S05]  /*e560*/  @!P1 BRA `(.L_x_12) ;  /* 0xfffffffc00f09947 */ /* 0x004fea000383ffff */
[----:B------:R-:W-:Y:S05]  /*e570*/  BRA `(.L_x_11) ;  /* 0xffffff2c00d07947 */ /* 0x000fea000383ffff */
.L_x_18:
[----:B-1----:R-:W-:-:S04]  /*e580*/  IMAD.U32 R4, RZ, RZ, UR6 ;  /* 0x00000006ff047e24 */ /* 0x002fc8000f8e00ff */
[----:B------:R1:W2:Y:S03]  /*e590*/  SYNCS.PHASECHK.TRANS64.TRYWAIT P1, [R4+URZ+0x22830], R3 ;  /* 0x02283003040075a7 */ /* 0x0002a6000802017f */
[----:B--2---:R-:W-:Y:S05]  /*e5a0*/  @!P1 NANOSLEEP.SYNCS 0x989680 ;  /* 0x009896800000995d */ /* 0x004fea0003900000 */
[----:B------:R-:W2:Y:S02]  /*e5b0*/  @!P1 SYNCS.PHASECHK.TRANS64 P1, [R4+URZ+0x22830], R3 ;  /* 0x02283003040095a7 */ /* 0x000ea4000802007f */
[----:B--2---:R-:W-:Y:S05]  /*e5c0*/  @!P1 BRA `(.L_x_18) ;  /* 0xfffffffc00ec9947 */ /* 0x004fea000383ffff */
[----:B------:R-:W-:Y:S05]  /*e5d0*/  BRA `(.L_x_15) ;  /* 0xffffff5c00c07947 */ /* 0x000fea000383ffff */
.L_x_22:
[----:B-1----:R-:W-:-:S04]  /*e5e0*/  IMAD.U32 R4, RZ, RZ, UR6 ;  /* 0x00000006ff047e24 */ /* 0x002fc8000f8e00ff */
[----:B------:R1:W2:Y:S03]  /*e5f0*/  SYNCS.PHASECHK.TRANS64.TRYWAIT P1, [R4+URZ+0x22850], R3 ;  /* 0x02285003040075a7 */ /* 0x0002a6000802017f */
[----:B--2---:R-:W-:Y:S05]  /*e600*/  @!P1 NANOSLEEP.SYNCS 0x989680 ;  /* 0x009896800000995d */ /* 0x004fea0003900000 */
[----:B------:R-:W2:Y:S02]  /*e610*/  @!P1 SYNCS.PHASECHK.TRANS64 P1, [R4+URZ+0x22850], R3 ;  /* 0x02285003040095a7 */ /* 0x000ea4000802007f */
[----:B--2---:R-:W-:Y:S05]  /*e620*/  @!P1 BRA `(.L_x_22) ;  /* 0xfffffffc00ec9947 */ /* 0x004fea000383ffff */
[----:B------:R-:W-:Y:S05]  /*e630*/  BRA `(.L_x_19) ;  /* 0xffffff6400d47947 */ /* 0x000fea000383ffff */
.L_x_29:
[----:B-1----:R-:W-:-:S04]  /*e640*/  IMAD.U32 R7, RZ, RZ, UR4 ;  /* 0x00000004ff077e24 */ /* 0x002fc8000f8e00ff */
[----:B------:R1:W2:Y:S03]  /*e650*/  SYNCS.PHASECHK.TRANS64.TRYWAIT P1, [R7+URZ+0x22850], R0 ;  /* 0x02285000070075a7 */ /* 0x0002a6000802017f */
[----:B--2---:R-:W-:Y:S05]  /*e660*/  @!P1 NANOSLEEP.SYNCS 0x989680 ;  /* 0x009896800000995d */ /* 0x004fea0003900000 */
[----:B------:R-:W2:Y:S02]  /*e670*/  @!P1 SYNCS.PHASECHK.TRANS64 P1, [R7+URZ+0x22850], R0 ;  /* 0x02285000070095a7 */ /* 0x000ea4000802007f */
[----:B--2---:R-:W-:Y:S05]  /*e680*/  @!P1 BRA `(.L_x_29) ;  /* 0xfffffffc00ec9947 */ /* 0x004fea000383ffff */
[----:B------:R-:W-:Y:S05]  /*e690*/  BRA `(.L_x_28) ;  /* 0xffffff8400a47947 */ /* 0x000fea000383ffff */
.L_x_46:
[----:B------:R-:W0:Y:S01]  /*e6a0*/  S2R R18, SR_TID.X ;  /* 0x0000000000127919 */ /* 0x000e220000002100 */
[----:B------:R-:W-:Y:S02]  /*e6b0*/  IMAD.MOV.U32 R12, RZ, RZ, RZ ;  /* 0x000000ffff0c7224 */ /* 0x000fe400078e00ff */
[----:B------:R-:W-:Y:S02]  /*e6c0*/  IMAD.MOV.U32 R11, RZ, RZ, 0x1f ;  /* 0x0000001fff0b7424 */ /* 0x000fe400078e00ff */
[----:B------:R-:W-:Y:S01]  /*e6d0*/  IMAD.MOV.U32 R15, RZ, RZ, -0x1 ;  /* 0xffffffffff0f7424 */ /* 0x000fe200078e00ff */
[----:B0-----:R-:W-:-:S04]  /*e6e0*/  SHF.R.U32.HI R18, RZ, 0x5, R18 ;  /* 0x00000005ff127819 */ /* 0x001fc80000011612 */
[----:B------:R-:W-:-:S05]  /*e6f0*/  LOP3.LUT R18, R18, 0x3, RZ, 0xc0, !PT ;  /* 0x0000000312127812 */ /* 0x000fca00078ec0ff */
[----:B------:R-:W-:-:S07]  /*e700*/  IMAD.MOV.U32 R13, RZ, RZ, R18 ;  /* 0x000000ffff0d7224 */ /* 0x000fce00078e0012 */
[----:B-1----:R-:W-:Y:S05]  /*e710*/  WARPSYNC.COLLECTIVE R15, `(.L_x_106) ;  /* 0x000000000f087348 */ /* 0x002fea0003c00000 */
[----:B------:R0:W2:Y:S02]  /*e720*/  SHFL.IDX P6, R14, R13, R12, R11 ;  /* 0x0000000c0d0e7389 */ /* 0x0000a400000c000b */
[----:B012---:R-:W-:Y:S01]  /*e730*/  ENDCOLLECTIVE ;  /* 0x000000000000791b */ /* 0x007fe20003800000 */
.L_x_106:
[----:B------:R-:W-:Y:S05]  /*e740*/  BRA `(.L_x_107) ;  /* 0xffffffb800ac7947 */ /* 0x000fea000383ffff */
.L_x_49:
[----:B0-----:R0:W1:Y:S02]  /*e750*/  SYNCS.PHASECHK.TRANS64.TRYWAIT P0, [R0+URZ+0x22880], R34 ;  /* 0x02288022000075a7 */ /* 0x001064000800017f */
[----:B-1----:R-:W-:Y:S05]  /*e760*/  @!P0 NANOSLEEP.SYNCS 0x989680 ;  /* 0x009896800000895d */ /* 0x002fea0003900000 */
[----:B------:R-:W1:Y:S02]  /*e770*/  @!P0 SYNCS.PHASECHK.TRANS64 P0, [R0+URZ+0x22880], R34 ;  /* 0x02288022000085a7 */ /* 0x000e64000800007f */
[----:B-1----:R-:W-:Y:S05]  /*e780*/  @!P0 BRA `(.L_x_49) ;  /* 0xfffffffc00f08947 */ /* 0x002fea000383ffff */
[----:B------:R-:W-:Y:S05]  /*e790*/  BRA `(.L_x_108) ;  /* 0xffffffbc00a47947 */ /* 0x000fea000383ffff */
.L_x_50:
[----:B------:R-:W-:Y:S01]  /*e7a0*/  BSSY B0, `(.L_x_109) ;  /* 0x0000008000007945 */ /* 0x000fe20003800000 */
[----:B------:R-:W-:Y:S02]  /*e7b0*/  IMAD.MOV.U32 R13, RZ, RZ, R10 ;  /* 0x000000ffff0d7224 */ /* 0x000fe400078e000a */
[----:B------:R-:W-:Y:S02]  /*e7c0*/  IMAD.MOV.U32 R12, RZ, RZ, RZ ;  /* 0x000000ffff0c7224 */ /* 0x000fe400078e00ff */
[----:B------:R-:W-:Y:S02]  /*e7d0*/  IMAD.MOV.U32 R11, RZ, RZ, 0x181f ;  /* 0x0000181fff0b7424 */ /* 0x000fe400078e00ff */
[----:B------:R-:W-:-:S07]  /*e7e0*/  IMAD.MOV.U32 R15, RZ, RZ, -0x1 ;  /* 0xffffffffff0f7424 */ /* 0x000fce00078e00ff */
[----:B0-----:R-:W-:Y:S05]  /*e7f0*/  WARPSYNC.COLLECTIVE R15, `(.L_x_110) ;  /* 0x000000000f087348 */ /* 0x001fea0003c00000 */
[----:B------:R1:W2:Y:S02]  /*e800*/  SHFL.IDX P6, R14, R13, R12, R11 ;  /* 0x0000000c0d0e7389 */ /* 0x0002a400000c000b */
[----:B012---:R-:W-:Y:S01]  /*e810*/  ENDCOLLECTIVE ;  /* 0x000000000000791b */ /* 0x007fe20003800000 */
.L_x_110:
[----:B------:R-:W-:Y:S05]  /*e820*/  BSYNC B0 ;  /* 0x0000000000007941 */ /* 0x000fea0003800000 */
.L_x_109:
[----:B------:R-:W-:Y:S01]  /*e830*/  IMAD.MOV.U32 R13, RZ, RZ, R9 ;  /* 0x000000ffff0d7224 */ /* 0x000fe200078e0009 */
[----:B------:R-:W-:Y:S01]  /*e840*/  MOV R4, R14 ;  /* 0x0000000e00047202 */ /* 0x000fe20000000f00 */
[----:B------:R-:W-:Y:S01]  /*e850*/  IMAD.MOV.U32 R12, RZ, RZ, RZ ;  /* 0x000000ffff0c7224 */ /* 0x000fe200078e00ff */
[C---:B------:R-:W-:Y:S01]  /*e860*/  LOP3.LUT P2, RZ, R28.reuse, 0x800000, RZ, 0xc0, !PT ;  /* 0x008000001cff7812 */ /* 0x040fe2000784c0ff */
[----:B------:R-:W-:Y:S01]  /*e870*/  IMAD.MOV.U32 R11, RZ, RZ, 0x181f ;  /* 0x0000181fff0b7424 */ /* 0x000fe200078e00ff */
[C---:B------:R-:W-:Y:S01]  /*e880*/  LOP3.LUT P1, RZ, R28.reuse, 0x400000, RZ, 0xc0, !PT ;  /* 0x004000001cff7812 */ /* 0x040fe2000782c0ff */
[----:B------:R-:W-:Y:S01]  /*e890*/  IMAD.MOV.U32 R15, RZ, RZ, -0x1 ;  /* 0xffffffffff0f7424 */ /* 0x000fe200078e00ff */
[----:B------:R-:W-:-:S13]  /*e8a0*/  LOP3.LUT P3, RZ, R28, 0x20000, RZ, 0xc0, !PT ;  /* 0x000200001cff7812 */ /* 0x000fda000786c0ff */
[----:B------:R-:W-:Y:S05]  /*e8b0*/  WARPSYNC.COLLECTIVE R15, `(.L_x_111) ;  /* 0x000000000f087348 */ /* 0x000fea0003c00000 */
[----:B------:R0:W1:Y:S02]  /*e8c0*/  SHFL.IDX P6, R14, R13, R12, R11 ;  /* 0x0000000c0d0e7389 */ /* 0x00006400000c000b */
[----:B01----:R-:W-:Y:S01]  /*e8d0*/  ENDCOLLECTIVE ;  /* 0x000000000000791b */ /* 0x003fe20003800000 */
.L_x_111:
[----:B------:R-:W-:Y:S02]  /*e8e0*/  IMAD.MOV.U32 R13, RZ, RZ, R10 ;  /* 0x000000ffff0d7224 */ /* 0x000fe400078e000a */
[----:B------:R-:W-:Y:S01]  /*e8f0*/  IMAD.MOV.U32 R12, RZ, RZ, 0x1 ;  /* 0x00000001ff0c7424 */ /* 0x000fe200078e00ff */
[----:B------:R-:W-:-:S13]  /*e900*/  IADD3 R2, P0, R35, R14, RZ ;  /* 0x0000000e23027210 */ /* 0x000fda0007f1e0ff */
[----:B------:R-:W-:Y:S05]  /*e910*/  WARPSYNC.COLLECTIVE R15, `(.L_x_112) ;  /* 0x000000000f087348 */ /* 0x000fea0003c00000 */
[----:B------:R0:W1:Y:S02]  /*e920*/  SHFL.IDX P6, R14, R13, R12, R11 ;  /* 0x0000000c0d0e7389 */ /* 0x00006400000c000b */
[----:B01----:R-:W-:Y:S01]  /*e930*/  ENDCOLLECTIVE ;  /* 0x000000000000791b */ /* 0x003fe20003800000 */
.L_x_112:
[----:B------:R-:W-:Y:S02]  /*e940*/  IMAD.X R3, RZ, RZ, R4, P0 ;  /* 0x000000ffff037224 */ /* 0x000fe400000e0604 */
[----:B------:R-:W-:-:S05]  /*e950*/  VIADD R4, R29, UR42 ;  /* 0x0000002a1d047c36 */ /* 0x000fca0008000000 */
[----:B------:R-:W-:Y:S01]  /*e960*/  @!PT LDS RZ, [RZ] ;  /* 0x00000000fffff984 */ /* 0x000fe20000000800 */
[----:B------:R-:W-:Y:S01]  /*e970*/  @!PT LDS RZ, [RZ] ;  /* 0x00000000fffff984 */ /* 0x000fe20000000800 */
[----:B------:R-:W-:Y:S01]  /*e980*/  @!PT LDS RZ, [RZ] ;  /* 0x00000000fffff984 */ /* 0x000fe20000000800 */
[----:B------:R0:W-:Y:S01]  /*e990*/  LDGSTS.E.BYPASS.LTC128B.128 [R4+0xa400], desc[UR48][R2.64], !P2 ;  /* 0x0a40000002047fae */ /* 0x0001e2000d101d70 */
[----:B------:R-:W-:Y:S01]  /*e9a0*/  LOP3.LUT P2, RZ, R28, 0x200000, RZ, 0xc0, !PT ;  /* 0x002000001cff7812 */ /* 0x000fe2000784c0ff */
[----:B------:R-:W-:Y:S02]  /*e9b0*/  IMAD.MOV.U32 R13, RZ, RZ, R9 ;  /* 0x000000ffff0d7224 */ /* 0x000fe400078e0009 */
[----:B0-----:R-:W-:-:S10]  /*e9c0*/  IMAD.MOV.U32 R3, RZ, RZ, R14 ;  /* 0x000000ffff037224 */ /* 0x001fd400078e000e */
[----:B------:R-:W-:Y:S05]  /*e9d0*/  WARPSYNC.COLLECTIVE R15, `(.L_x_113) ;  /* 0x000000000f087348 */ /* 0x000fea0003c00000 */
[----:B------:R0:W1:Y:S02]  /*e9e0*/  SHFL.IDX P6, R14, R13, R12, R11 ;  /* 0x0000000c0d0e7389 */ /* 0x00006400000c000b */
[----:B01----:R-:W-:Y:S01]  /*e9f0*/  ENDCOLLECTIVE ;  /* 0x000000000000791b */ /* 0x003fe20003800000 */
.L_x_113:
[----:B------:R-:W-:Y:S01]  /*ea00*/  MOV R13, R10 ;  /* 0x0000000a000d7202 */ /* 0x000fe20000000f00 */
[----:B------:R-:W-:Y:S02]  /*ea10*/  IMAD.MOV.U32 R12, RZ, RZ, 0x2 ;  /* 0x00000002ff0c7424 */ /* 0x000fe400078e00ff */
[----:B------:R-:W-:-:S07]  /*ea20*/  IMAD.MOV.U32 R2, RZ, RZ, R14 ;  /* 0x000000ffff027224 */ /* 0x000fce00078e000e */
[----:B------:R-:W-:Y:S05]  /*ea30*/  WARPSYNC.COLLECTIVE R15, `(.L_x_114) ;  /* 0x000000000f087348 */ /* 0x000fea0003c00000 */
[----:B------:R0:W1:Y:S02]  /*ea40*/  SHFL.IDX P6, R14, R13, R12, R11 ;  /* 0x0000000c0d0e7389 */ /* 0x00006400000c000b */
[----:B01----:R-:W-:Y:S01]  /*ea50*/  ENDCOLLECTIVE ;  /* 0x000000000000791b */ /* 0x003fe20003800000 */
.L_x_114:
[----:B------:R-:W-:-:S05]  /*ea60*/  IADD3 R2, P0, R35, R2, RZ ;  /* 0x0000000223027210 */ /* 0x000fca0007f1e0ff */
[----:B------:R-:W-:-:S05]  /*ea70*/  IMAD.X R3, RZ, RZ, R3, P0 ;  /* 0x000000ffff037224 */ /* 0x000fca00000e0603 */
[----:B------:R-:W-:Y:S01]  /*ea80*/  @!PT LDS RZ, [RZ] ;  /* 0x00000000fffff984 */ /* 0x000fe20000000800 */
[----:B------:R-:W-:Y:S01]  /*ea90*/  @!PT LDS RZ, [RZ] ;  /* 0x00000000fffff984 */ /* 0x000fe20000000800 */
[----:B------:R-:W-:Y:S01]  /*eaa0*/  @!PT LDS RZ, [RZ] ;  /* 0x00000000fffff984 */ /* 0x000fe20000000800 */
[----:B------:R0:W-:Y:S01]  /*eab0*/  LDGSTS.E.BYPASS.LTC128B.128 [R4+0xac00], desc[UR48][R2.64], !P1 ;  /* 0x0ac0000002047fae */ /* 0x0001e2000c901d70 */
[----:B------:R-:W-:Y:S01]  /*eac0*/  IMAD.MOV.U32 R13, RZ, RZ, R9 ;  /* 0x000000ffff0d7224 */ /* 0x000fe200078e0009 */
[----:B------:R-:W-:Y:S01]  /*ead0*/  LOP3.LUT P1, RZ, R28, 0x100000, RZ, 0xc0, !PT ;  /* 0x001000001cff7812 */ /* 0x000fe2000782c0ff */
[----:B0-----:R-:W-:-:S12]  /*eae0*/  IMAD.MOV.U32 R3, RZ, RZ, R14 ;  /* 0x000000ffff037224 */ /* 0x001fd800078e000e */
[----:B------:R-:W-:Y:S05]  /*eaf0*/  WARPSYNC.COLLECTIVE R15, `(.L_x_115) ;  /* 0x000000000f087348 */ /* 0x000fea0003c00000 */
[----:B------:R0:W1:Y:S02]  /*eb00*/  SHFL.IDX P6, R14, R13, R12, R11 ;  /* 0x0000000c0d0e7389 */ /* 0x00006400000c000b */
[----:B01----:R-:W-:Y:S01]  /*eb10*/  ENDCOLLECTIVE ;  /* 0x000000000000791b */ /* 0x003fe20003800000 */
.L_x_115:
[----:B------:R-:W-:Y:S02]  /*eb20*/  IMAD.MOV.U32 R13, RZ, RZ, R10 ;  /* 0x000000ffff0d7224 */ /* 0x000fe400078e000a */
[----:B------:R-:W-:Y:S02]  /*eb30*/  IMAD.MOV.U32 R12, RZ, RZ, 0x3 ;  /* 0x00000003ff0c7424 */ /* 0x000fe400078e00ff */
[----:B------:R-:W-:-:S07]  /*eb40*/  IMAD.MOV.U32 R2, RZ, RZ, R14 ;  /* 0x000000ffff027224 */ /* 0x000fce00078e000e */
[----:B------:R-:W-:Y:S05]  /*eb50*/  WARPSYNC.COLLECTIVE R15, `(.L_x_116) ;  /* 0x000000000f087348 */ /* 0x000fea0003c00000 */
[----:B------:R0:W1:Y:S02]  /*eb60*/  SHFL.IDX P6, R14, R13, R12, R11 ;  /* 0x0000000c0d0e7389 */ /* 0x00006400000c000b */
[----:B01----:R-:W-:Y:S01]  /*eb70*/  ENDCOLLECTIVE ;  /* 0x000000000000791b */ /* 0x003fe20003800000 */
.L_x_116:
        /* <DEDUP_REMOVED lines=8> */
[----:B------:R-:W-:-:S12]  /*ec00*/  IMAD.MOV.U32 R19, RZ, RZ, R14 ;  /* 0x000000ffff137224 */ /* 0x000fd800078e000e */
[----:B0-----:R-:W-:Y:S05]  /*ec10*/  WARPSYNC.COLLECTIVE R15, `(.L_x_117) ;  /* 0x000000000f087348 */ /* 0x001fea0003c00000 */
[----:B------:R1:W2:Y:S02]  /*ec20*/  SHFL.IDX P6, R14, R13, R12, R11 ;  /* 0x0000000c0d0e7389 */ /* 0x0002a400000c000b */
[----:B012---:R-:W-:Y:S01]  /*ec30*/  ENDCOLLECTIVE ;  /* 0x000000000000791b */ /* 0x007fe20003800000 */
.L_x_117:
[----:B------:R-:W-:Y:S01]  /*ec40*/  IMAD.MOV.U32 R13, RZ, RZ, R10 ;  /* 0x000000ffff0d7224 */ /* 0x000fe200078e000a */
[----:B------:R-:W-:Y:S01]  /*ec50*/  MOV R12, 0x4 ;  /* 0x00000004000c7802 */ /* 0x000fe20000000f00 */
[----:B------:R-:W-:-:S07]  /*ec60*/  IMAD.MOV.U32 R26, RZ, RZ, R14 ;  /* 0x000000ffff1a7224 */ /* 0x000fce00078e000e */
[----:B------:R-:W-:Y:S05]  /*ec70*/  WARPSYNC.COLLECTIVE R15, `(.L_x_118) ;  /* 0x000000000f087348 */ /* 0x000fea0003c00000 */
[----:B------:R0:W1:Y:S02]  /*ec80*/  SHFL.IDX P6, R14, R13, R12, R11 ;  /* 0x0000000c0d0e7389 */ /* 0x00006400000c000b */
[----:B01----:R-:W-:Y:S01]  /*ec90*/  ENDCOLLECTIVE ;  /* 0x000000000000791b */ /* 0x003fe20003800000 */
.L_x_118:
        /* <DEDUP_REMOVED lines=12> */
.L_x_119:
[----:B------:R-:W-:Y:S02]  /*ed60*/  IMAD.MOV.U32 R13, RZ, RZ, R10 ;  /* 0x000000ffff0d7224 */ /* 0x000fe400078e000a */
[----:B------:R-:W-:Y:S02]  /*ed70*/  IMAD.MOV.U32 R12, RZ, RZ, 0x5 ;  /* 0x00000005ff0c7424 */ /* 0x000fe400078e00ff */
[----:B------:R-:W-:-:S07]  /*ed80*/  IMAD.MOV.U32 R24, RZ, RZ, R14 ;  /* 0x000000ffff187224 */ /* 0x000fce00078e000e */
[----:B------:R-:W-:Y:S05]  /*ed90*/  WARPSYNC.COLLECTIVE R15, `(.L_x_120) ;  /* 0x000000000f087348 */ /* 0x000fea0003c00000 */
[----:B------:R0:W1:Y:S02]  /*eda0*/  SHFL.IDX P6, R14, R13, R12, R11 ;  /* 0x0000000c0d0e7389 */ /* 0x00006400000c000b */
[----:B01----:R-:W-:Y:S01]  /*edb0*/  ENDCOLLECTIVE ;  /* 0x000000000000791b */ /* 0x003fe20003800000 */
.L_x_120:
        /* <DEDUP_REMOVED lines=12> */
.L_x_121:
[----:B------:R-:W-:Y:S02]  /*ee80*/  IMAD.MOV.U32 R13, RZ, RZ, R10 ;  /* 0x000000ffff0d7224 */ /* 0x000fe400078e000a */
[----:B------:R-:W-:Y:S02]  /*ee90*/  IMAD.MOV.U32 R12, RZ, RZ, 0x6 ;  /* 0x00000006ff0c7424 */ /* 0x000fe400078e00ff */
[----:B------:R-:W-:-:S07]  /*eea0*/  IMAD.MOV.U32 R22, RZ, RZ, R14 ;  /* 0x000000ffff167224 */ /* 0x000fce00078e000e */
[----:B------:R-:W-:Y:S05]  /*eeb0*/  WARPSYNC.COLLECTIVE R15, `(.L_x_122) ;  /* 0x000000000f087348 */ /* 0x000fea0003c00000 */
[----:B------:R0:W1:Y:S02]  /*eec0*/  SHFL.IDX P6, R14, R13, R12, R11 ;  /* 0x0000000c0d0e7389 */ /* 0x00006400000c000b */
[----:B01----:R-:W-:Y:S01]  /*eed0*/  ENDCOLLECTIVE ;  /* 0x000000000000791b */ /* 0x003fe20003800000 */
.L_x_122:
[----:B------:R-:W-:-:S05]  /*eee0*/  IADD3 R2, P0, R35, R22, RZ ;  /* 0x0000001623027210 */ /* 0x000fca0007f1e0ff */
[----:B------:R-:W-:-:S05]  /*eef0*/  IMAD.X R3, RZ, RZ, R19, P0 ;  /* 0x000000ffff037224 */ /* 0x000fca00000e0613 */
[----:B------:R-:W-:Y:S01]  /*ef00*/  @!PT LDS RZ, [RZ] ;  /* 0x00000000fffff984 */ /* 0x000fe20000000800 */
[----:B------:R-:W-:Y:S01]  /*ef10*/  @!PT LDS RZ, [RZ] ;  /* 0x00000000fffff984 */ /* 0x000fe20000000800 */
[----:B------:R-:W-:Y:S01]  /*ef20*/  @!PT LDS RZ, [RZ] ;  /* 0x00000000fffff984 */ /* 0x000fe20000000800 */
[----:B------:R0:W-:Y:S01]  /*ef30*/  LDGSTS.E.BYPASS.LTC128B.128 [R4+0xcc00], desc[UR48][R2.64], !P1 ;  /* 0x0cc0000002047fae */ /* 0x0001e2000c901d70 */
[----:B------:R-:W-:Y:S01]  /*ef40*/  IMAD.MOV.U32 R13, RZ, RZ, R9 ;  /* 0x000000ffff0d7224 */ /* 0x000fe200078e0009 */
[----:B------:R-:W-:Y:S02]  /*ef50*/  LOP3.LUT P1, RZ, R28, 0x8000, RZ, 0xc0, !PT ;  /* 0x000080001cff7812 */ /* 0x000fe4000782c0ff */
[----:B------:R-:W-:-:S11]  /*ef60*/  MOV R19, R14 ;  /* 0x0000000e00137202 */ /* 0x000fd60000000f00 */
[----:B0-----:R-:W-:Y:S05]  /*ef70*/  WARPSYNC.COLLECTIVE R15, `(.L_x_123) ;  /* 0x000000000f087348 */ /* 0x001fea0003c00000 */
[----:B------:R1:W2:Y:S02]  /*ef80*/  SHFL.IDX P6, R14, R13, R12, R11 ;  /* 0x0000000c0d0e7389 */ /* 0x0002a400000c000b */
[----:B012---:R-:W-:Y:S01]  /*ef90*/  ENDCOLLECTIVE ;  /* 0x000000000000791b */ /* 0x007fe20003800000 */
.L_x_123:
[----:B------:R-:W-:Y:S02]  /*efa0*/  IMAD.MOV.U32 R13, RZ, RZ, R10 ;  /* 0x000000ffff0d7224 */ /* 0x000fe400078e000a */
[----:B------:R-:W-:Y:S02]  /*efb0*/  IMAD.MOV.U32 R12, RZ, RZ, 0x7 ;  /* 0x00000007ff0c7424 */ /* 0x000fe400078e00ff */
[----:B------:R-:W-:-:S07]  /*efc0*/  IMAD.MOV.U32 R20, RZ, RZ, R14 ;  /* 0x000000ffff147224 */ /* 0x000fce00078e000e */
[----:B------:R-:W-:Y:S05]  /*efd0*/  WARPSYNC.COLLECTIVE R15, `(.L_x_124) ;  /* 0x000000000f087348 */ /* 0x000fea0003c00000 */
[----:B------:R0:W1:Y:S02]  /*efe0*/  SHFL.IDX P6, R14, R13, R12, R11 ;  /* 0x0000000c0d0e7389 */ /* 0x00006400000c000b */
[----:B01----:R-:W-:Y:S01]  /*eff0*/  ENDCOLLECTIVE ;  /* 0x000000000000791b */ /* 0x003fe20003800000 */
.L_x_124:
[----:B------:R-:W-:-:S05]  /*f000*/  IADD3 R2, P0, R35, R20, RZ ;  /* 0x0000001423027210 */ /* 0x000fca0007f1e0ff */
[----:B------:R-:W-:-:S05]  /*f010*/  IMAD.X R3, RZ, RZ, R19, P0 ;  /* 0x000000ffff037224 */ /* 0x000fca00000e0613 */
[----:B------:R-:W-:Y:S01]  /*f020*/  @!PT LDS RZ, [RZ] ;  /* 0x00000000fffff984 */ /* 0x000fe20000000800 */
[----:B------:R-:W-:Y:S01]  /*f030*/  @!PT LDS RZ, [RZ] ;  /* 0x00000000fffff984 */ /* 0x000fe20000000800 */
[----:B------:R-:W-:Y:S01]  /*f040*/  @!PT LDS RZ, [RZ] ;  /* 0x00000000fffff984 */ /* 0x000fe20000000800 */
[----:B------:R0:W-:Y:S01]  /*f050*/  LDGSTS.E.BYPASS.LTC128B.128 [R4+0xd400], desc[UR48][R2.64], !P3 ;  /* 0x0d40000002047fae */ /* 0x0001e2000d901d70 */
[----:B------:R-:W-:Y:S02]  /*f060*/  IMAD.MOV.U32 R13, RZ, RZ, R9 ;  /* 0x000000ffff0d7224 */ /* 0x000fe400078e0009 */
[----:B------:R-:W-:-:S07]  /*f070*/  IMAD.MOV.U32 R10, RZ, RZ, R14 ;  /* 0x000000ffff0a7224 */ /* 0x000fce00078e000e */
[----:B0-----:R-:W-:Y:S05]  /*f080*/  WARPSYNC.COLLECTIVE R15, `(.L_x_125) ;  /* 0x000000000f087348 */ /* 0x001fea0003c00000 */
[----:B------:R1:W2:Y:S02]  /*f090*/  SHFL.IDX P6, R14, R13, R12, R11 ;  /* 0x0000000c0d0e7389 */ /* 0x0002a400000c000b */
[----:B012---:R-:W-:Y:S01]  /*f0a0*/  ENDCOLLECTIVE ;  /* 0x000000000000791b */ /* 0x007fe20003800000 */
.L_x_125:
[----:B------:R-:W-:Y:S02]  /*f0b0*/  IMAD.MOV.U32 R13, RZ, RZ, R18 ;  /* 0x000000ffff0d7224 */ /* 0x000fe400078e0012 */
[----:B------:R-:W-:Y:S02]  /*f0c0*/  IMAD.MOV.U32 R12, RZ, RZ, RZ ;  /* 0x000000ffff0c7224 */ /* 0x000fe400078e00ff */
[----:B------:R-:W-:-:S07]  /*f0d0*/  IMAD.MOV.U32 R9, RZ, RZ, R14 ;  /* 0x000000ffff097224 */ /* 0x000fce00078e000e */
[----:B------:R-:W-:Y:S05]  /*f0e0*/  WARPSYNC.COLLECTIVE R15, `(.L_x_126) ;  /* 0x000000000f087348 */ /* 0x000fea0003c00000 */
[----:B------:R0:W1:Y:S02]  /*f0f0*/  SHFL.IDX P6, R14, R13, R12, R11 ;  /* 0x0000000c0d0e7389 */ /* 0x00006400000c000b */
[----:B01----:R-:W-:Y:S01]  /*f100*/  ENDCOLLECTIVE ;  /* 0x000000000000791b */ /* 0x003fe20003800000 */
.L_x_126:
[----:B------:R-:W-:-:S05]  /*f110*/  IADD3 R2, P0, R35, R9, RZ ;  /* 0x0000000923027210 */ /* 0x000fca0007f1e0ff */
[----:B------:R-:W-:-:S05]  /*f120*/  IMAD.X R3, RZ, RZ, R10, P0 ;  /* 0x000000ffff037224 */ /* 0x000fca00000e060a */
[----:B------:R-:W-:Y:S01]  /*f130*/  @!PT LDS RZ, [RZ] ;  /* 0x00000000fffff984 */ /* 0x000fe20000000800 */
[----:B------:R-:W-:Y:S01]  /*f140*/  @!PT LDS RZ, [RZ] ;  /* 0x00000000fffff984 */ /* 0x000fe20000000800 */
[----:B------:R-:W-:Y:S01]  /*f150*/  @!PT LDS RZ, [RZ] ;  /* 0x00000000fffff984 */ /* 0x000fe20000000800 */
[----:B------:R0:W-:Y:S01]  /*f160*/  LDGSTS.E.BYPASS.LTC128B.128 [R4+0xdc00], desc[UR48][R2.64], !P2 ;  /* 0x0dc0000002047fae */ /* 0x0001e2000d101d70 */
[----:B------:R-:W-:Y:S01]  /*f170*/  MOV R13, R17 ;  /* 0x00000011000d7202 */ /* 0x000fe20000000f00 */
[----:B0-----:R-:W-:-:S07]  /*f180*/  IMAD.MOV.U32 R3, RZ, RZ, R14 ;  /* 0x000000ffff037224 */ /* 0x001fce00078e000e */
[----:B------:R-:W-:Y:S05]  /*f190*/  WARPSYNC.COLLECTIVE R15, `(.L_x_127) ;  /* 0x000000000f087348 */ /* 0x000fea0003c00000 */
[----:B------:R0:W1:Y:S02]  /*f1a0*/  SHFL.IDX P6, R14, R13, R12, R11 ;  /* 0x0000000c0d0e7389 */ /* 0x00006400000c000b */
[----:B01----:R-:W-:Y:S01]  /*f1b0*/  ENDCOLLECTIVE ;  /* 0x000000000000791b */ /* 0x003fe20003800000 */
.L_x_127:
[----:B------:R-:W-:Y:S02]  /*f1c0*/  IMAD.MOV.U32 R13, RZ, RZ, R18 ;  /* 0x000000ffff0d7224 */ /* 0x000fe400078e0012 */
[----:B------:R-:W-:Y:S02]  /*f1d0*/  IMAD.MOV.U32 R12, RZ, RZ, 0x1 ;  /* 0x00000001ff0c7424 */ /* 0x000fe400078e00ff */
[----:B------:R-:W-:-:S07]  /*f1e0*/  IMAD.MOV.U32 R2, RZ, RZ, R14 ;  /* 0x000000ffff027224 */ /* 0x000fce00078e000e */
[----:B------:R-:W-:Y:S05]  /*f1f0*/  WARPSYNC.COLLECTIVE R15, `(.L_x_128) ;  /* 0x000000000f087348 */ /* 0x000fea0003c00000 */
[----:B------:R0:W1:Y:S02]  /*f200*/  SHFL.IDX P6, R14, R13, R12, R11 ;  /* 0x0000000c0d0e7389 */ /* 0x00006400000c000b */
[----:B01----:R-:W-:Y:S01]  /*f210*/  ENDCOLLECTIVE ;  /* 0x000000000000791b */ /* 0x003fe20003800000 */
.L_x_128:
        /* <DEDUP_REMOVED lines=11> */
.L_x_129:
[----:B------:R-:W-:Y:S05]  /*f2d0*/  BRA `(.L_x_130) ;  /* 0xffffffb800707947 */ /* 0x000fea000383ffff */
.L_x_55:
[----:B--2---:R2:W3:Y:S02]  /*f2e0*/  SYNCS.PHASECHK.TRANS64.TRYWAIT P0, [R0+URZ+0x22840], R34 ;  /* 0x02284022000075a7 */ /* 0x0044e4000800017f */
[----:B---3--:R-:W-:Y:S05]  /*f2f0*/  @!P0 NANOSLEEP.SYNCS 0x989680 ;  /* 0x009896800000895d */ /* 0x008fea0003900000 */
[----:B------:R-:W3:Y:S02]  /*f300*/  @!P0 SYNCS.PHASECHK.TRANS64 P0, [R0+URZ+0x22840], R34 ;  /* 0x02284022000085a7 */ /* 0x000ee4000800007f */
[----:B---3--:R-:W-:Y:S05]  /*f310*/  @!P0 BRA `(.L_x_55) ;  /* 0xfffffffc00f08947 */ /* 0x008fea000383ffff */
[----:B------:R-:W-:Y:S05]  /*f320*/  BRA `(.L_x_131) ;  /* 0xffffffb800c47947 */ /* 0x000fea000383ffff */
.L_x_56:
[----:B------:R-:W-:Y:S01]  /*f330*/  BSSY B0, `(.L_x_132) ;  /* 0x0000008000007945 */ /* 0x000fe20003800000 */
[----:B------:R-:W-:Y:S02]  /*f340*/  IMAD.MOV.U32 R13, RZ, RZ, R7 ;  /* 0x000000ffff0d7224 */ /* 0x000fe400078e0007 */
[----:B------:R-:W-:Y:S02]  /*f350*/  IMAD.MOV.U32 R12, RZ, RZ, RZ ;  /* 0x000000ffff0c7224 */ /* 0x000fe400078e00ff */
[----:B------:R-:W-:Y:S02]  /*f360*/  IMAD.MOV.U32 R11, RZ, RZ, 0x181f ;  /* 0x0000181fff0b7424 */ /* 0x000fe400078e00ff */
[----:B------:R-:W-:-:S07]  /*f370*/  IMAD.MOV.U32 R15, RZ, RZ, -0x1 ;  /* 0xffffffffff0f7424 */ /* 0x000fce00078e00ff */
[----:B012--5:R-:W-:Y:S05]  /*f380*/  WARPSYNC.COLLECTIVE R15, `(.L_x_133) ;  /* 0x000000000f087348 */ /* 0x027fea0003c00000 */
[----:B------:R3:W4:Y:S02]  /*f390*/  SHFL.IDX P6, R14, R13, R12, R11 ;  /* 0x0000000c0d0e7389 */ /* 0x00072400000c000b */
[----:B012345:R-:W-:Y:S01]  /*f3a0*/  ENDCOLLECTIVE ;  /* 0x000000000000791b */ /* 0x03ffe20003800000 */
.L_x_133:
[----:B------:R-:W-:Y:S05]  /*f3b0*/  BSYNC B0 ;  /* 0x0000000000007941 */ /* 0x000fea0003800000 */
.L_x_132:
[----:B------:R-:W-:Y:S01]  /*f3c0*/  IMAD.MOV.U32 R13, RZ, RZ, R8 ;  /* 0x000000ffff0d7224 */ /* 0x000fe200078e0008 */
[----:B------:R-:W-:Y:S01]  /*f3d0*/  MOV R12, RZ ;  /* 0x000000ff000c7202 */ /* 0x000fe20000000f00 */
[----:B------:R-:W-:Y:S01]  /*f3e0*/  IMAD.MOV.U32 R11, RZ, RZ, 0x181f ;  /* 0x0000181fff0b7424 */ /* 0x000fe200078e00ff */
[C---:B------:R-:W-:Y:S01]  /*f3f0*/  ISETP.GE.AND P2, PT, R23.reuse, 0x1, PT ;  /* 0x000000011700780c */ /* 0x040fe20003f46270 */
[----:B------:R-:W-:Y:S01]  /*f400*/  IMAD.MOV.U32 R15, RZ, RZ, -0x1 ;  /* 0xffffffffff0f7424 */ /* 0x000fe200078e00ff */
[----:B------:R-:W-:Y:S01]  /*f410*/  ISETP.GE.AND P3, PT, R23, 0x61, PT ;  /* 0x000000611700780c */ /* 0x000fe20003f66270 */
[----:B------:R-:W-:-:S12]  /*f420*/  IMAD.MOV.U32 R2, RZ, RZ, R14 ;  /* 0x000000ffff027224 */ /* 0x000fd800078e000e */
[----:B------:R-:W-:Y:S05]  /*f430*/  WARPSYNC.COLLECTIVE R15, `(.L_x_134) ;  /* 0x000000000f087348 */ /* 0x000fea0003c00000 */
[----:B------:R0:W1:Y:S02]  /*f440*/  SHFL.IDX P6, R14, R13, R12, R11 ;  /* 0x0000000c0d0e7389 */ /* 0x00006400000c000b */
[----:B01----:R-:W-:Y:S01]  /*f450*/  ENDCOLLECTIVE ;  /* 0x000000000000791b */ /* 0x003fe20003800000 */
.L_x_134:
[----:B------:R-:W-:Y:S02]  /*f460*/  IMAD.MOV.U32 R13, RZ, RZ, R7 ;  /* 0x000000ffff0d7224 */ /* 0x000fe400078e0007 */
[----:B------:R-:W-:Y:S02]  /*f470*/  IMAD.MOV.U32 R12, RZ, RZ, 0x1 ;  /* 0x00000001ff0c7424 */ /* 0x000fe400078e00ff */
[----:B------:R-:W-:-:S07]  /*f480*/  IMAD.MOV.U32 R3, RZ, RZ, R14 ;  /* 0x000000ffff037224 */ /* 0x000fce00078e000e */
[----:B------:R-:W-:Y:S05]  /*f490*/  WARPSYNC.COLLECTIVE R15, `(.L_x_135) ;  /* 0x000000000f087348 */ /* 0x000fea0003c00000 */
[----:B------:R0:W1:Y:S02]  /*f4a0*/  SHFL.IDX P6, R14, R13, R12, R11 ;  /* 0x0000000c0d0e7389 */ /* 0x00006400000c000b */
[----:B01----:R-:W-:Y:S01]  /*f4b0*/  ENDCOLLECTIVE ;  /* 0x000000000000791b */ /* 0x003fe20003800000 */
.L_x_135:
[----:B------:R-:W-:-:S05]  /*f4c0*/  @P2 IADD3 R3, P0, R22, R3, RZ ;  /* 0x0000000316032210 */ /* 0x000fca0007f1e0ff */
[----:B------:R-:W-:-:S05]  /*f4d0*/  @P2 IMAD.X R2, RZ, RZ, R2, P0 ;  /* 0x000000ffff022224 */ /* 0x000fca00000e0602 */
[----:B------:R-:W-:Y:S01]  /*f4e0*/  @P2 LOP3.LUT R3, R3, R2, RZ, 0x3c, !PT ;  /* 0x0000000203032212 */ /* 0x000fe200078e3cff */
[----:B------:R-:W-:-:S03]  /*f4f0*/  IMAD.MOV.U32 R13, RZ, RZ, R8 ;  /* 0x000000ffff0d7224 */ /* 0x000fc600078e0008 */
[----:B------:R-:W-:-:S04]  /*f500*/  @P2 LOP3.LUT R2, R3, R2, RZ, 0x3c, !PT ;  /* 0x0000000203022212 */ /* 0x000fc800078e3cff */
[----:B------:R-:W-:Y:S01]  /*f510*/  @P2 LOP3.LUT R3, R3, R2, RZ, 0x3c, !PT ;  /* 0x0000000203032212 */ /* 0x000fe200078e3cff */
[----:B------:R-:W-:-:S07]  /*f520*/  IMAD.MOV.U32 R21, RZ, RZ, R14 ;  /* 0x000000ffff157224 */ /* 0x000fce00078e000e */
[----:B------:R-:W-:Y:S05]  /*f530*/  WARPSYNC.COLLECTIVE R15, `(.L_x_136) ;  /* 0x000000000f087348 */ /* 0x000fea0003c00000 */
[----:B------:R0:W1:Y:S02]  /*f540*/  SHFL.IDX P6, R14, R13, R12, R11 ;  /* 0x0000000c0d0e7389 */ /* 0x00006400000c000b */
[----:B01----:R-:W-:Y:S01]  /*f550*/  ENDCOLLECTIVE ;  /* 0x000000000000791b */ /* 0x003fe20003800000 */
.L_x_136:
[----:B------:R-:W-:Y:S01]  /*f560*/  @!PT LDS RZ, [RZ] ;  /* 0x00000000fffff984 */ /* 0x000fe20000000800 */
[----:B------:R-:W-:Y:S01]  /*f570*/  @!PT LDS RZ, [RZ] ;  /* 0x00000000fffff984 */ /* 0x000fe20000000800 */
[----:B------:R-:W-:Y:S01]  /*f580*/  @!PT LDS RZ, [RZ] ;  /* 0x00000000fffff984 */ /* 0x000fe20000000800 */
[----:B------:R0:W-:Y:S01]  /*f590*/  @P2 LDGSTS.E.BYPASS.LTC128B.128 [R4+0x18400], desc[UR48][R2.64], !P1 ;  /* 0x1840000002042fae */ /* 0x0001e2000c901d70 */
[----:B------:R-:W-:Y:S01]  /*f5a0*/  ISETP.GE.AND P2, PT, R23, 0x11, PT ;  /* 0x000000111700780c */ /* 0x000fe20003f46270 */
[----:B------:R-:W-:Y:S01]  /*f5b0*/  IMAD.MOV.U32 R13, RZ, RZ, R7 ;  /* 0x000000ffff0d7224 */ /* 0x000fe200078e0007 */
[----:B------:R-:W-:-:S11]  /*f5c0*/  MOV R12, 0x2 ;  /* 0x00000002000c7802 */ /* 0x000fd60000000f00 */
[----:B0-----:R-:W-:-:S13]  /*f5d0*/  @P2 IADD3 R19, P0, R22, R14, RZ ;  /* 0x0000000e16132210 */ /* 0x001fda0007f1e0ff */
[----:B------:R-:W-:Y:S05]  /*f5e0*/  WARPSYNC.COLLECTIVE R15, `(.L_x_137) ;  /* 0x000000000f087348 */ /* 0x000fea0003c00000 */
[----:B------:R0:W1:Y:S02]  /*f5f0*/  SHFL.IDX P6, R14, R13, R12, R11 ;  /* 0x0000000c0d0e7389 */ /* 0x00006400000c000b */
[----:B01----:R-:W-:Y:S01]  /*f600*/  ENDCOLLECTIVE ;  /* 0x000000000000791b */ /* 0x003fe20003800000 */
.L_x_137:
[----:B------:R-:W-:Y:S02]  /*f610*/  @P2 IMAD.X R21, RZ, RZ, R21, P0 ;  /* 0x000000ffff152224 */ /* 0x000fe400000e0615 */
[----:B------:R-:W-:Y:S02]  /*f620*/  @P2 IMAD.MOV.U32 R2, RZ, RZ, R19 ;  /* 0x000000ffff022224 */ /* 0x000fe400078e0013 */
[----:B------:R-:W-:-:S05]  /*f630*/  @P2 IMAD.MOV.U32 R3, RZ, RZ, R21 ;  /* 0x000000ffff032224 */ /* 0x000fca00078e0015 */
[----:B------:R-:W-:Y:S01]  /*f640*/  @!PT LDS RZ, [RZ] ;  /* 0x00000000fffff984 */ /* 0x000fe20000000800 */
[----:B------:R-:W-:Y:S01]  /*f650*/  @!PT LDS RZ, [RZ] ;  /* 0x00000000fffff984 */ /* 0x000fe20000000800 */
[----:B------:R-:W-:Y:S01]  /*f660*/  @!PT LDS RZ, [RZ] ;  /* 0x00000000fffff984 */ /* 0x000fe20000000800 */
[----:B------:R0:W-:Y:S01]  /*f670*/  @P2 LDGSTS.E.BYPASS.LTC128B.128 [R4+0x18c00], desc[UR48][R2.64], !P1 ;  /* 0x18c0000002042fae */ /* 0x0001e2000c901d70 */
[----:B------:R-:W-:Y:S01]  /*f680*/  ISETP.GE.AND P2, PT, R23, 0x21, PT ;  /* 0x000000211700780c */ /* 0x000fe20003f46270 */
[----:B------:R-:W-:Y:S02]  /*f690*/  IMAD.MOV.U32 R13, RZ, RZ, R8 ;  /* 0x000000ffff0d7224 */ /* 0x000fe400078e0008 */
[----:B------:R-:W-:-:S10]  /*f6a0*/  IMAD.MOV.U32 R9, RZ, RZ, R14 ;  /* 0x000000ffff097224 */ /* 0x000fd400078e000e */
[----:B0-----:R-:W-:Y:S05]  /*f6b0*/  WARPSYNC.COLLECTIVE R15, `(.L_x_138) ;  /* 0x000000000f087348 */ /* 0x001fea0003c00000 */
[----:B------:R1:W2:Y:S02]  /*f6c0*/  SHFL.IDX P6, R14, R13, R12, R11 ;  /* 0x0000000c0d0e7389 */ /* 0x0002a400000c000b */
[----:B012---:R-:W-:Y:S01]  /*f6d0*/  ENDCOLLECTIVE ;  /* 0x000000000000791b */ /* 0x007fe20003800000 */
.L_x_138:
[----:B------:R-:W-:-:S05]  /*f6e0*/  @P2 IADD3 R12, P0, R22, R14, RZ ;  /* 0x0000000e160c2210 */ /* 0x000fca0007f1e0ff */
[----:B------:R-:W-:Y:S02]  /*f6f0*/  @P2 IMAD.X R13, RZ, RZ, R9, P0 ;  /* 0x000000ffff0d2224 */ /* 0x000fe400000e0609 */
[----:B------:R-:W-:Y:S02]  /*f700*/  @P2 IMAD.MOV.U32 R2, RZ, RZ, R12 ;  /* 0x000000ffff022224 */ /* 0x000fe400078e000c */
[----:B------:R-:W-:Y:S02]  /*f710*/  @P2 IMAD.MOV.U32 R3, RZ, RZ, R13 ;  /* 0x000000ffff032224 */ /* 0x000fe400078e000d */
[----:B------:R-:W-:Y:S02]  /*f720*/  IMAD.MOV.U32 R13, RZ, RZ, R7 ;  /* 0x000000ffff0d7224 */ /* 0x000fe400078e0007 */
[----:B------:R-:W-:Y:S01]  /*f730*/  IMAD.MOV.U32 R12, RZ, RZ, 0x3 ;  /* 0x00000003ff0c7424 */ /* 0x000fe200078e00ff */
[----:B------:R-:W-:Y:S01]  /*f740*/  @!PT LDS RZ, [RZ] ;  /* 0x00000000fffff984 */ /* 0x000fe20000000800 */
[----:B------:R-:W-:Y:S01]  /*f750*/  @!PT LDS RZ, [RZ] ;  /* 0x00000000fffff984 */ /* 0x000fe20000000800 */
[----:B------:R-:W-:Y:S01]  /*f760*/  @!PT LDS RZ, [RZ] ;  /* 0x00000000fffff984 */ /* 0x000fe20000000800 */
[----:B------:R0:W-:Y:S01]  /*f770*/  @P2 LDGSTS.E.BYPASS.LTC128B.128 [R4+0x19400], desc[UR48][R2.64], !P1 ;  /* 0x1940000002042fae */ /* 0x0001e2000c901d70 */
[----:B------:R-:W-:-:S13]  /*f780*/  ISETP.GE.AND P2, PT, R23, 0x31, PT ;  /* 0x000000311700780c */ /* 0x000fda0003f46270 */
[----:B0-----:R-:W-:Y:S05]  /*f790*/  WARPSYNC.COLLECTIVE R15, `(.L_x_139) ;  /* 0x000000000f087348 */ /* 0x001fea0003c00000 */
[----:B------:R1:W2:Y:S02]  /*f7a0*/  SHFL.IDX P6, R14, R13, R12, R11 ;  /* 0x0000000c0d0e7389 */ /* 0x0002a400000c000b */
[----:B012---:R-:W-:Y:S01]  /*f7b0*/  ENDCOLLECTIVE ;  /* 0x000000000000791b */ /* 0x007fe20003800000 */
.L_x_139:
[----:B------:R-:W-:Y:S02]  /*f7c0*/  IMAD.MOV.U32 R13, RZ, RZ, R8 ;  /* 0x000000ffff0d7224 */ /* 0x000fe400078e0008 */
[----:B------:R-:W-:-:S07]  /*f7d0*/  IMAD.MOV.U32 R17, RZ, RZ, R14 ;  /* 0x000000ffff117224 */ /* 0x000fce00078e000e */
[----:B------:R-:W-:Y:S05]  /*f7e0*/  WARPSYNC.COLLECTIVE R15, `(.L_x_140) ;  /* 0x000000000f087348 */ /* 0x000fea0003c00000 */
[----:B------:R0:W1:Y:S02]  /*f7f0*/  SHFL.IDX P6, R14, R13, R12, R11 ;  /* 0x0000000c0d0e7389 */ /* 0x00006400000c000b */
[----:B01----:R-:W-:Y:S01]  /*f800*/  ENDCOLLECTIVE ;  /* 0x000000000000791b */ /* 0x003fe20003800000 */
.L_x_140:
[----:B------:R-:W-:Y:S01]  /*f810*/  MOV R13, R7 ;  /* 0x00000007000d7202 */ /* 0x000fe20000000f00 */
[----:B------:R-:W-:Y:S01]  /*f820*/  IMAD.MOV.U32 R12, RZ, RZ, 0x4 ;  /* 0x00000004ff0c7424 */ /* 0x000fe200078e00ff */
[----:B------:R-:W-:-:S13]  /*f830*/  @P2 IADD3 R18, P0, R22, R14, RZ ;  /* 0x0000000e16122210 */ /* 0x000fda0007f1e0ff */
[----:B------:R-:W-:Y:S05]  /*f840*/  WARPSYNC.COLLECTIVE R15, `(.L_x_141) ;  /* 0x000000000f087348 */ /* 0x000fea0003c00000 */
[----:B------:R0:W1:Y:S02]  /*f850*/  SHFL.IDX P6, R14, R13, R12, R11 ;  /* 0x0000000c0d0e7389 */ /* 0x00006400000c000b */
[----:B01----:R-:W-:Y:S01]  /*f860*/  ENDCOLLECTIVE ;  /* 0x000000000000791b */ /* 0x003fe20003800000 */
.L_x_141:
        /* <DEDUP_REMOVED lines=9> */
[----:B0-----:R-:W-:-:S10]  /*f900*/  IMAD.MOV.U32 R2, RZ, RZ, R14 ;  /* 0x000000ffff027224 */ /* 0x001fd400078e000e */
[----:B------:R-:W-:Y:S05]  /*f910*/  WARPSYNC.COLLECTIVE R15, `(.L_x_142) ;  /* 0x000000000f087348 */ /* 0x000fea0003c00000 */
[----:B------:R0:W1:Y:S02]  /*f920*/  SHFL.IDX P6, R14, R13, R12, R11 ;  /* 0x0000000c0d0e7389 */ /* 0x00006400000c000b */
[----:B01----:R-:W-:Y:S01]  /*f930*/  ENDCOLLECTIVE ;  /* 0x000000000000791b */ /* 0x003fe20003800000 */
.L_x_142:
[----:B------:R-:W-:Y:S02]  /*f940*/  IMAD.MOV.U32 R13, RZ, RZ, R7 ;  /* 0x000000ffff0d7224 */ /* 0x000fe400078e0007 */
[----:B------:R-:W-:Y:S01]  /*f950*/  IMAD.MOV.U32 R12, RZ, RZ, 0x5 ;  /* 0x00000005ff0c7424 */ /* 0x000fe200078e00ff */
[----:B------:R-:W-:-:S05]  /*f960*/  @P2 IADD3 R14, P0, R22, R14, RZ ;  /* 0x0000000e160e2210 */ /* 0x000fca0007f1e0ff */
[----:B------:R-:W-:Y:S02]  /*f970*/  @P2 IMAD.X R15, RZ, RZ, R2, P0 ;  /* 0x000000ffff0f2224 */ /* 0x000fe400000e0602 */
[----:B------:R-:W-:Y:S02]  /*f980*/  @P2 IMAD.MOV.U32 R2, RZ, RZ, R14 ;  /* 0x000000ffff022224 */ /* 0x000fe400078e000e */
[----:B------:R-:W-:Y:S02]  /*f990*/  @P2 IMAD.MOV.U32 R3, RZ, RZ, R15 ;  /* 0x000000ffff032224 */ /* 0x000fe400078e000f */
[----:B------:R-:W-:-:S03]  /*f9a0*/  IMAD.MOV.U32 R15, RZ, RZ, -0x1 ;  /* 0xffffffffff0f7424 */ /* 0x000fc600078e00ff */
        /* <DEDUP_REMOVED lines=8> */
.L_x_143:
[----:B------:R-:W-:Y:S02]  /*fa30*/  IMAD.MOV.U32 R13, RZ, RZ, R8 ;  /* 0x000000ffff0d7224 */ /* 0x000fe400078e0008 */
[----:B------:R-:W-:-:S07]  /*fa40*/  IMAD.MOV.U32 R10, RZ, RZ, R14 ;  /* 0x000000ffff0a7224 */ /* 0x000fce00078e000e */
[----:B------:R-:W-:Y:S05]  /*fa50*/  WARPSYNC.COLLECTIVE R15, `(.L_x_144) ;  /* 0x000000000f087348 */ /* 0x000fea0003c00000 */
[----:B------:R0:W1:Y:S02]  /*fa60*/  SHFL.IDX P6, R14, R13, R12, R11 ;  /* 0x0000000c0d0e7389 */ /* 0x00006400000c000b */
[----:B01----:R-:W-:Y:S01]  /*fa70*/  ENDCOLLECTIVE ;  /* 0x000000000000791b */ /* 0x003fe20003800000 */
.L_x_144:
[----:B------:R-:W-:Y:S02]  /*fa80*/  IMAD.MOV.U32 R13, RZ, RZ, R7 ;  /* 0x000000ffff0d7224 */ /* 0x000fe400078e0007 */
[----:B------:R-:W-:Y:S02]  /*fa90*/  IMAD.MOV.U32 R12, RZ, RZ, 0x6 ;  /* 0x00000006ff0c7424 */ /* 0x000fe400078e00ff */
[----:B------:R-:W-:-:S05]  /*faa0*/  IMAD.MOV.U32 R11, RZ, RZ, R14 ;  /* 0x000000ffff0b7224 */ /* 0x000fca00078e000e */
[----:B------:R-:W-:-:S04]  /*fab0*/  @P2 IADD3 R11, P0, R22, R11, RZ ;  /* 0x0000000b160b2210 */ /* 0x000fc80007f1e0ff */
[----:B------:R-:W-:Y:S01]  /*fac0*/  @P2 IADD3.X R10, RZ, R10, RZ, P0, !PT ;  /* 0x0000000aff0a2210 */ /* 0x000fe200007fe4ff */
[----:B------:R-:W-:Y:S02]  /*fad0*/  @P2 IMAD.MOV.U32 R2, RZ, RZ, R11 ;  /* 0x000000ffff022224 */ /* 0x000fe400078e000b */
[----:B------:R-:W-:Y:S02]  /*fae0*/  IMAD.MOV.U32 R11, RZ, RZ, 0x181f ;  /* 0x0000181fff0b7424 */ /* 0x000fe400078e00ff */
[----:B------:R-:W-:-:S07]  /*faf0*/  @P2 IMAD.MOV.U32 R3, RZ, RZ, R10 ;  /* 0x000000ffff032224 */ /* 0x000fce00078e000a */
[----:B------:R-:W-:Y:S05]  /*fb00*/  WARPSYNC.COLLECTIVE R15, `(.L_x_145) ;  /* 0x000000000f087348 */ /* 0x000fea0003c00000 */
[----:B------:R0:W1:Y:S02]  /*fb10*/  SHFL.IDX P6, R14, R13, R12, R11 ;  /* 0x0000000c0d0e7389 */ /* 0x00006400000c000b */
[----:B01----:R-:W-:Y:S01]  /*fb20*/  ENDCOLLECTIVE ;  /* 0x000000000000791b */ /* 0x003fe20003800000 */
.L_x_145:
        /* <DEDUP_REMOVED lines=10> */
.L_x_146:
[----:B------:R-:W-:Y:S02]  /*fbd0*/  IMAD.MOV.U32 R13, RZ, RZ, R7 ;  /* 0x000000ffff0d7224 */ /* 0x000fe400078e0007 */
[----:B------:R-:W-:Y:S02]  /*fbe0*/  IMAD.MOV.U32 R12, RZ, RZ, 0x7 ;  /* 0x00000007ff0c7424 */ /* 0x000fe400078e00ff */
[----:B------:R-:W-:-:S07]  /*fbf0*/  IMAD.MOV.U32 R20, RZ, RZ, R14 ;  /* 0x000000ffff147224 */ /* 0x000fce00078e000e */
[----:B------:R-:W-:Y:S05]  /*fc00*/  WARPSYNC.COLLECTIVE R15, `(.L_x_147) ;  /* 0x000000000f087348 */ /* 0x000fea0003c00000 */
[----:B------:R0:W1:Y:S02]  /*fc10*/  SHFL.IDX P6, R14, R13, R12, R11 ;  /* 0x0000000c0d0e7389 */ /* 0x00006400000c000b */
[----:B01----:R-:W-:Y:S01]  /*fc20*/  ENDCOLLECTIVE ;  /* 0x000000000000791b */ /* 0x003fe20003800000 */
.L_x_147:
[----:B------:R-:W-:-:S05]  /*fc30*/  @P3 IADD3 R20, P0, R22, R20, RZ ;  /* 0x0000001416143210 */ /* 0x000fca0007f1e0ff */
[----:B------:R-:W-:Y:S02]  /*fc40*/  @P3 IMAD.X R9, RZ, RZ, R9, P0 ;  /* 0x000000ffff093224 */ /* 0x000fe400000e0609 */
[----:B------:R-:W-:Y:S02]  /*fc50*/  @P3 IMAD.MOV.U32 R2, RZ, RZ, R20 ;  /* 0x000000ffff023224 */ /* 0x000fe400078e0014 */
[----:B------:R-:W-:Y:S01]  /*fc60*/  @P3 IMAD.MOV.U32 R3, RZ, RZ, R9 ;  /* 0x000000ffff033224 */ /* 0x000fe200078e0009 */
[----:B------:R-:W-:-:S04]  /*fc70*/  MOV R13, R8 ;  /* 0x00000008000d7202 */ /* 0x000fc80000000f00 */
[----:B------:R-:W-:Y:S01]  /*fc80*/  @!PT LDS RZ, [RZ] ;  /* 0x00000000fffff984 */ /* 0x000fe20000000800 */
[----:B------:R-:W-:Y:S01]  /*fc90*/  @!PT LDS RZ, [RZ] ;  /* 0x00000000fffff984 */ /* 0x000fe20000000800 */
[----:B------:R-:W-:Y:S01]  /*fca0*/  @!PT LDS RZ, [RZ] ;  /* 0x00000000fffff984 */ /* 0x000fe20000000800 */
[----:B------:R0:W-:Y:S01]  /*fcb0*/  @P3 LDGSTS.E.BYPASS.LTC128B.128 [R4+0x1b400], desc[UR48][R2.64], !P1 ;  /* 0x1b40000002043fae */ /* 0x0001e2000c901d70 */
[----:B------:R-:W-:-:S07]  /*fcc0*/  IMAD.MOV.U32 R19, RZ, RZ, R14 ;  /* 0x000000ffff137224 */ /* 0x000fce00078e000e */
[----:B0-----:R-:W-:Y:S05]  /*fcd0*/  WARPSYNC.COLLECTIVE R15, `(.L_x_148) ;  /* 0x000000000f087348 */ /* 0x001fea0003c00000 */
[----:B------:R1:W2:Y:S02]  /*fce0*/  SHFL.IDX P6, R14, R13, R12, R11 ;  /* 0x0000000c0d0e7389 */ /* 0x0002a400000c000b */
[----:B012---:R-:W-:Y:S01]  /*fcf0*/  ENDCOLLECTIVE ;  /* 0x000000000000791b */ /* 0x007fe20003800000 */
.L_x_148:
[----:B------:R-:W-:Y:S02]  /*fd00*/  IMAD.MOV.U32 R13, RZ, RZ, R5 ;  /* 0x000000ffff0d7224 */ /* 0x000fe400078e0005 */
[----:B------:R-:W-:Y:S02]  /*fd10*/  IMAD.MOV.U32 R12, RZ, RZ, RZ ;  /* 0x000000ffff0c7224 */ /* 0x000fe400078e00ff */
[----:B------:R-:W-:-:S07]  /*fd20*/  IMAD.MOV.U32 R8, RZ, RZ, R14 ;  /* 0x000000ffff087224 */ /* 0x000fce00078e000e */
[----:B------:R-:W-:Y:S05]  /*fd30*/  WARPSYNC.COLLECTIVE R15, `(.L_x_149) ;  /* 0x000000000f087348 */ /* 0x000fea0003c00000 */
[----:B------:R0:W1:Y:S02]  /*fd40*/  SHFL.IDX P6, R14, R13, R12, R11 ;  /* 0x0000000c0d0e7389 */ /* 0x00006400000c000b */
[----:B01----:R-:W-:Y:S01]  /*fd50*/  ENDCOLLECTIVE ;  /* 0x000000000000791b */ /* 0x003fe20003800000 */
.L_x_149:
[----:B------:R-:W-:-:S05]  /*fd60*/  @P2 IADD3 R7, P0, R22, R8, RZ ;  /* 0x0000000816072210 */ /* 0x000fca0007f1e0ff */
[----:B------:R-:W-:Y:S02]  /*fd70*/  @P2 IMAD.X R19, RZ, RZ, R19, P0 ;  /* 0x000000ffff132224 */ /* 0x000fe400000e0613 */
[----:B------:R-:W-:Y:S02]  /*fd80*/  @P2 IMAD.MOV.U32 R2, RZ, RZ, R7 ;  /* 0x000000ffff022224 */ /* 0x000fe400078e0007 */
[----:B------:R-:W-:Y:S02]  /*fd90*/  @P2 IMAD.MOV.U32 R3, RZ, RZ, R19 ;  /* 0x000000ffff032224 */ /* 0x000fe400078e0013 */
[----:B------:R-:W-:-:S03]  /*fda0*/  IMAD.MOV.U32 R13, RZ, RZ, R6 ;  /* 0x000000ffff0d7224 */ /* 0x000fc600078e0006 */
[----:B------:R-:W-:Y:S01]  /*fdb0*/  @!PT LDS RZ, [RZ] ;  /* 0x00000000fffff984 */ /* 0x000fe20000000800 */
[----:B------:R-:W-:Y:S01]  /*fdc0*/  @!PT LDS RZ, [RZ] ;  /* 0x00000000fffff984 */ /* 0x000fe20000000800 */
[----:B------:R-:W-:Y:S01]  /*fdd0*/  @!PT LDS RZ, [RZ] ;  /* 0x00000000fffff984 */ /* 0x000fe20000000800 */
[----:B------:R0:W-:Y:S01]  /*fde0*/  @P2 LDGSTS.E.BYPASS.LTC128B.128 [R4+0x1bc00], desc[UR48][R2.64], !P1 ;  /* 0x1bc0000002042fae */ /* 0x0001e2000c901d70 */
[----:B------:R-:W-:Y:S01]  /*fdf0*/  ISETP.GE.AND P2, PT, R23, 0x81, PT ;  /* 0x000000811700780c */ /* 0x000fe20003f46270 */
[----:B0-----:R-:W-:-:S12]  /*fe00*/  IMAD.MOV.U32 R2, RZ, RZ, R14 ;  /* 0x000000ffff027224 */ /* 0x001fd800078e000e */
[----:B------:R-:W-:Y:S05]  /*fe10*/  WARPSYNC.COLLECTIVE R15, `(.L_x_150) ;  /* 0x000000000f087348 */ /* 0x000fea0003c00000 */
[----:B------:R0:W1:Y:S02]  /*fe20*/  SHFL.IDX P6, R14, R13, R12, R11 ;  /* 0x0000000c0d0e7389 */ /* 0x00006400000c000b */
[----:B01----:R-:W-:Y:S01]  /*fe30*/  ENDCOLLECTIVE ;  /* 0x000000000000791b */ /* 0x003fe20003800000 */
.L_x_150:
[----:B------:R-:W-:-:S05]  /*fe40*/  IMAD.MOV.U32 R12, RZ, RZ, R14 ;  /* 0x000000ffff0c7224 */ /* 0x000fca00078e000e */
[----:B------:R-:W-:-:S05]  /*fe50*/  @P2 IADD3 R12, P0, R22, R12, RZ ;  /* 0x0000000c160c2210 */ /* 0x000fca0007f1e0ff */
[----:B------:R-:W-:Y:S01]  /*fe60*/  @P2 IMAD.X R13, RZ, RZ, R2, P0 ;  /* 0x000000ffff0d2224 */ /* 0x000fe200000e0602 */
[----:B------:R-:W-:Y:S01]  /*fe70*/  @P2 MOV R2, R12 ;  /* 0x0000000c00022202 */ /* 0x000fe20000000f00 */
[----:B------:R-:W-:Y:S02]  /*fe80*/  IMAD.MOV.U32 R12, RZ, RZ, 0x1 ;  /* 0x00000001ff0c7424 */ /* 0x000fe400078e00ff */
[----:B------:R-:W-:Y:S02]  /*fe90*/  @P2 IMAD.MOV.U32 R3, RZ, RZ, R13 ;  /* 0x000000ffff032224 */ /* 0x000fe400078e000d */
[----:B------:R-:W-:-:S03]  /*fea0*/  IMAD.MOV.U32 R13, RZ, RZ, R5 ;  /* 0x000000ffff0d7224 */ /* 0x000fc600078e0005 */
[----:B------:R-:W-:Y:S01]  /*feb0*/  @!PT LDS RZ, [RZ] ;  /* 0x00000000fffff984 */ /* 0x000fe20000000800 */
[----:B------:R-:W-:Y:S01]  /*fec0*/  @!PT LDS RZ, [RZ] ;  /* 0x00000000fffff984 */ /* 0x000fe20000000800 */
[----:B------:R-:W-:Y:S01]  /*fed0*/  @!PT LDS RZ, [RZ] ;  /* 0x00000000fffff984 */ /* 0x000fe20000000800 */
[----:B------:R0:W-:Y:S04]  /*fee0*/  @P2 LDGSTS.E.BYPASS.LTC128B.128 [R4+0x1c400], desc[UR48][R2.64], !P1 ;  /* 0x1c40000002042fae */ /* 0x0001e8000c901d70 */
[----:B0-----:R-:W-:Y:S05]  /*fef0*/  WARPSYNC.COLLECTIVE R15, `(.L_x_151) ;  /* 0x000000000f087348 */ /* 0x001fea0003c00000 */
[----:B------:R1:W2:Y:S02]  /*ff00*/  SHFL.IDX P6, R14, R13, R12, R11 ;  /* 0x0000000c0d0e7389 */ /* 0x0002a400000c000b */
[----:B012---:R-:W-:Y:S01]  /*ff10*/  ENDCOLLECTIVE ;  /* 0x000000000000791b */ /* 0x007fe20003800000 */
.L_x_151:
[----:B------:R-:W-:Y:S02]  /*ff20*/  IMAD.MOV.U32 R13, RZ, RZ, R6 ;  /* 0x000000ffff0d7224 */ /* 0x000fe400078e0006 */
[----:B------:R-:W-:-:S07]  /*ff30*/  IMAD.MOV.U32 R5, RZ, RZ, R14 ;  /* 0x000000ffff057224 */ /* 0x000fce00078e000e */
[----:B------:R-:W-:Y:S05]  /*ff40*/  WARPSYNC.COLLECTIVE R15, `(.L_x_152) ;  /* 0x000000000f087348 */ /* 0x000fea0003c00000 */
[----:B------:R0:W1:Y:S02]  /*ff50*/  SHFL.IDX P6, R14, R13, R12, R11 ;  /* 0x0000000c0d0e7389 */ /* 0x00006400000c000b */
[----:B01----:R-:W-:Y:S01]  /*ff60*/  ENDCOLLECTIVE ;  /* 0x000000000000791b */ /* 0x003fe20003800000 */
.L_x_152:
[----:B------:R-:W-:Y:S05]  /*ff70*/  BRA `(.L_x_153) ;  /* 0xffffffb400847947 */ /* 0x000fea000383ffff */
.L_x_60:
[----:B------:R-:W-:Y:S02]  /*ff80*/  IMAD.MOV.U32 R13, RZ, RZ, R4 ;  /* 0x000000ffff0d7224 */ /* 0x000fe400078e0004 */
[----:B------:R-:W-:Y:S02]  /*ff90*/  IMAD.MOV.U32 R12, RZ, RZ, RZ ;  /* 0x000000ffff0c7224 */ /* 0x000fe400078e00ff */
[----:B------:R-:W-:Y:S02]  /*ffa0*/  IMAD.MOV.U32 R11, RZ, RZ, 0x181f ;  /* 0x0000181fff0b7424 */ /* 0x000fe400078e00ff */
[----:B------:R-:W-:Y:S02]  /*ffb0*/  IMAD.MOV.U32 R15, RZ, RZ, -0x1 ;  /* 0xffffffffff0f7424 */ /* 0x000fe400078e00ff */
[----:B------:R-:W-:-:S07]  /*ffc0*/  IMAD.IADD R5, R17, 0x1, R5 ;  /* 0x0000000111057824 */ /* 0x000fce00078e0205 */
[----:B-----5:R-:W-:Y:S05]  /*ffd0*/  WARPSYNC.COLLECTIVE R15, `(.L_x_154) ;  /* 0x000000000f087348 */ /* 0x020fea0003c00000 */
[----:B------:R0:W1:Y:S02]  /*ffe0*/  SHFL.IDX P6, R14, R13, R12, R11 ;  /* 0x0000000c0d0e7389 */ /* 0x00006400000c000b */
[----:B01---5:R-:W-:Y:S01]  /*fff0*/  ENDCOLLECTIVE ;  /* 0x000000000000791b */ /* 0x023fe20003800000 */
.L_x_154:
[C---:B------:R-:W-:Y:S01]  /*10000*/  VIADD R6, R5.reuse, 0x10 ;  /* 0x0000001005067836 */ /* 0x040fe20000000000 */
[----:B------:R-:W-:Y:S01]  /*10010*/  ISETP.GE.AND P1, PT, R5, UR41, PT ;  /* 0x0000002905007c0c */ /* 0x000fe2000bf26270 */
[----:B------:R-:W-:Y:S02]  /*10020*/  IMAD.MOV.U32 R13, RZ, RZ, R0 ;  /* 0x000000ffff0d7224 */ /* 0x000fe400078e0000 */
[----:B------:R-:W-:-:S10]  /*10030*/  IMAD.MOV.U32 R2, RZ, RZ, R14 ;  /* 0x000000ffff027224 */ /* 0x000fd400078e000e */
[----:B------:R-:W-:Y:S05]  /*10040*/  WARPSYNC.COLLECTIVE R15, `(.L_x_155) ;  /* 0x000000000f087348 */ /* 0x000fea0003c00000 */
[----:B------:R0:W1:Y:S02]  /*10050*/  SHFL.IDX P6, R14, R13, R12, R11 ;  /* 0x0000000c0d0e7389 */ /* 0x00006400000c000b */
[----:B01----:R-:W-:Y:S01]  /*10060*/  ENDCOLLECTIVE ;  /* 0x000000000000791b */ /* 0x003fe20003800000 */
.L_x_155:
[----:B------:R-:W-:Y:S02]  /*10070*/  IMAD.MOV.U32 R13, RZ, RZ, R4 ;  /* 0x000000ffff0d7224 */ /* 0x000fe400078e0004 */
[----:B------:R-:W-:Y:S01]  /*10080*/  IMAD.MOV.U32 R12, RZ, RZ, 0x1 ;  /* 0x00000001ff0c7424 */ /* 0x000fe200078e00ff */
[----:B------:R-:W-:-:S04]  /*10090*/  @!P1 IADD3 R14, P0, R10, R14, RZ ;  /* 0x0000000e0a0e9210 */ /* 0x000fc80007f1e0ff */
[----:B------:R-:W-:Y:S01]  /*100a0*/  @!P1 IADD3.X R3, RZ, R2, RZ, P0, !PT ;  /* 0x00000002ff039210 */ /* 0x000fe200007fe4ff */
[----:B------:R-:W-:-:S08]  /*100b0*/  @!P1 IMAD.MOV.U32 R2, RZ, RZ, R14 ;  /* 0x000000ffff029224 */ /* 0x000fd000078e000e */
[----:B------:R-:W-:Y:S05]  /*100c0*/  WARPSYNC.COLLECTIVE R15, `(.L_x_156) ;  /* 0x000000000f087348 */ /* 0x000fea0003c00000 */
[----:B------:R0:W1:Y:S02]  /*100d0*/  SHFL.IDX P6, R14, R13, R12, R11 ;  /* 0x0000000c0d0e7389 */ /* 0x00006400000c000b */
[----:B01----:R-:W-:Y:S01]  /*100e0*/  ENDCOLLECTIVE ;  /* 0x000000000000791b */ /* 0x003fe20003800000 */
.L_x_156:
[----:B------:R-:W-:Y:S01]  /*100f0*/  @!PT LDS RZ, [RZ] ;  /* 0x00000000fffff984 */ /* 0x000fe20000000800 */
[----:B------:R-:W-:Y:S01]  /*10100*/  @!PT LDS RZ, [RZ] ;  /* 0x00000000fffff984 */ /* 0x000fe20000000800 */
[----:B------:R-:W-:Y:S01]  /*10110*/  @!PT LDS RZ, [RZ] ;  /* 0x00000000fffff984 */ /* 0x000fe20000000800 */
[----:B------:R0:W-:Y:S01]  /*10120*/  @!P1 LDGSTS.E.BYPASS.LTC128B.128 [R8+0x14400], desc[UR48][R2.64], !P5 ;  /* 0x1440000002089fae */ /* 0x0001e2000e901d70 */
[----:B------:R-:W-:Y:S01]  /*10130*/  ISETP.GE.AND P1, PT, R6, UR41, PT ;  /* 0x0000002906007c0c */ /* 0x000fe2000bf26270 */
[----:B------:R-:W-:Y:S02]  /*10140*/  IMAD.MOV.U32 R13, RZ, RZ, R0 ;  /* 0x000000ffff0d7224 */ /* 0x000fe400078e0000 */
[----:B------:R-:W-:-:S10]  /*10150*/  IMAD.MOV.U32 R6, RZ, RZ, R14 ;  /* 0x000000ffff067224 */ /* 0x000fd400078e000e */
[----:B0-----:R-:W-:Y:S05]  /*10160*/  WARPSYNC.COLLECTIVE R15, `(.L_x_157) ;  /* 0x000000000f087348 */ /* 0x001fea0003c00000 */
[----:B------:R1:W2:Y:S02]  /*10170*/  SHFL.IDX P6, R14, R13, R12, R11 ;  /* 0x0000000c0d0e7389 */ /* 0x0002a400000c000b */
[----:B012---:R-:W-:Y:S01]  /*10180*/  ENDCOLLECTIVE ;  /* 0x000000000000791b */ /* 0x007fe20003800000 */
.L_x_157:
[----:B------:R-:W-:Y:S02]  /*10190*/  IMAD.MOV.U32 R13, RZ, RZ, R4 ;  /* 0x000000ffff0d7224 */ /* 0x000fe400078e0004 */
[----:B------:R-:W-:Y:S01]  /*101a0*/  IMAD.MOV.U32 R12, RZ, RZ, 0x2 ;  /* 0x00000002ff0c7424 */ /* 0x000fe200078e00ff */
[----:B------:R-:W-:-:S13]  /*101b0*/  @!P1 IADD3 R2, P0, R10, R14, RZ ;  /* 0x0000000e0a029210 */ /* 0x000fda0007f1e0ff */
[----:B------:R-:W-:Y:S05]  /*101c0*/  WARPSYNC.COLLECTIVE R15, `(.L_x_158) ;  /* 0x000000000f087348 */ /* 0x000fea0003c00000 */
[----:B------:R0:W1:Y:S02]  /*101d0*/  SHFL.IDX P6, R14, R13, R12, R11 ;  /* 0x0000000c0d0e7389 */ /* 0x00006400000c000b */
[----:B01----:R-:W-:Y:S01]  /*101e0*/  ENDCOLLECTIVE ;  /* 0x000000000000791b */ /* 0x003fe20003800000 */
.L_x_158:
[----:B------:R-:W-:Y:S02]  /*101f0*/  @!P1 IMAD.X R3, RZ, RZ, R6, P0 ;  /* 0x000000ffff039224 */ /* 0x000fe400000e0606 */
[----:B------:R-:W-:-:S03]  /*10200*/  VIADD R6, R5, 0x20 ;  /* 0x0000002005067836 */ /* 0x000fc60000000000 */
[----:B------:R-:W-:Y:S01]  /*10210*/  @!PT LDS RZ, [RZ] ;  /* 0x00000000fffff984 */ /* 0x000fe20000000800 */
[----:B------:R-:W-:Y:S01]  /*10220*/  @!PT LDS RZ, [RZ] ;  /* 0x00000000fffff984 */ /* 0x000fe20000000800 */
[----:B------:R-:W-:Y:S01]  /*10230*/  @!PT LDS RZ, [RZ] ;  /* 0x00000000fffff984 */ /* 0x000fe20000000800 */
[----:B------:R0:W-:Y:S02]  /*10240*/  @!P1 LDGSTS.E.BYPASS.LTC128B.128 [R8+0x14c00], desc[UR48][R2.64], !P5 ;  /* 0x14c0000002089fae */ /* 0x0001e4000e901d70 */
[----:B------:R-:W-:Y:S01]  /*10250*/  ISETP.GE.AND P1, PT, R6, UR41, PT ;  /* 0x0000002906007c0c */ /* 0x000fe2000bf26270 */
[----:B------:R-:W-:Y:S02]  /*10260*/  IMAD.MOV.U32 R13, RZ, RZ, R0 ;  /* 0x000000ffff0d7224 */ /* 0x000fe400078e0000 */
[----:B------:R-:W-:-:S10]  /*10270*/  IMAD.MOV.U32 R6, RZ, RZ, R14 ;  /* 0x000000ffff067224 */ /* 0x000fd400078e000e */
[----:B0-----:R-:W-:Y:S05]  /*10280*/  WARPSYNC.COLLECTIVE R15, `(.L_x_159) ;  /* 0x000000000f087348 */ /* 0x001fea0003c00000 */
[----:B------:R1:W2:Y:S02]  /*10290*/  SHFL.IDX P6, R14, R13, R12, R11 ;  /* 0x0000000c0d0e7389 */ /* 0x0002a400000c000b */
[----:B012---:R-:W-:Y:S01]  /*102a0*/  ENDCOLLECTIVE ;  /* 0x000000000000791b */ /* 0x007fe20003800000 */
.L_x_159:
[----:B------:R-:W-:Y:S02]  /*102b0*/  IMAD.MOV.U32 R13, RZ, RZ, R4 ;  /* 0x000000ffff0d7224 */ /* 0x000fe400078e0004 */
[----:B------:R-:W-:Y:S01]  /*102c0*/  IMAD.MOV.U32 R12, RZ, RZ, 0x3 ;  /* 0x00000003ff0c7424 */ /* 0x000fe200078e00ff */
[----:B------:R-:W-:-:S13]  /*102d0*/  @!P1 IADD3 R2, P0, R10, R14, RZ ;  /* 0x0000000e0a029210 */ /* 0x000fda0007f1e0ff */
[----:B------:R-:W-:Y:S05]  /*102e0*/  WARPSYNC.COLLECTIVE R15, `(.L_x_160) ;  /* 0x000000000f087348 */ /* 0x000fea0003c00000 */
[----:B------:R0:W1:Y:S02]  /*102f0*/  SHFL.IDX P6, R14, R13, R12, R11 ;  /* 0x0000000c0d0e7389 */ /* 0x00006400000c000b */
[----:B01----:R-:W-:Y:S01]  /*10300*/  ENDCOLLECTIVE ;  /* 0x000000000000791b */ /* 0x003fe20003800000 */
.L_x_160:
[----:B------:R-:W-:Y:S01]  /*10310*/  @!P1 IADD3.X R3, RZ, R6, RZ, P0, !PT ;  /* 0x00000006ff039210 */ /* 0x000fe200007fe4ff */
[----:B------:R-:W-:-:S04]  /*10320*/  VIADD R6, R5, 0x30 ;  /* 0x0000003005067836 */ /* 0x000fc80000000000 */
        /* <DEDUP_REMOVED lines=10> */
.L_x_161:
[----:B------:R-:W-:Y:S02]  /*103d0*/  IMAD.MOV.U32 R13, RZ, RZ, R4 ;  /* 0x000000ffff0d7224 */ /* 0x000fe400078e0004 */
[----:B------:R-:W-:Y:S01]  /*103e0*/  IMAD.MOV.U32 R12, RZ, RZ, 0x4 ;  /* 0x00000004ff0c7424 */ /* 0x000fe200078e00ff */
[----:B------:R-:W-:-:S13]  /*103f0*/  @!P1 IADD3 R2, P0, R10, R14, RZ ;  /* 0x0000000e0a029210 */ /* 0x000fda0007f1e0ff */
[----:B------:R-:W-:Y:S05]  /*10400*/  WARPSYNC.COLLECTIVE R15, `(.L_x_162) ;  /* 0x000000000f087348 */ /* 0x000fea0003c00000 */
[----:B------:R0:W1:Y:S02]  /*10410*/  SHFL.IDX P6, R14, R13, R12, R11 ;  /* 0x0000000c0d0e7389 */ /* 0x00006400000c000b */
[----:B01----:R-:W-:Y:S01]  /*10420*/  ENDCOLLECTIVE ;  /* 0x000000000000791b */ /* 0x003fe20003800000 */
.L_x_162:
        /* <DEDUP_REMOVED lines=12> */
.L_x_163:
[----:B------:R-:W-:Y:S02]  /*104f0*/  IMAD.MOV.U32 R13, RZ, RZ, R4 ;  /* 0x000000ffff0d7224 */ /* 0x000fe400078e0004 */
[----:B------:R-:W-:Y:S01]  /*10500*/  IMAD.MOV.U32 R12, RZ, RZ, 0x5 ;  /* 0x00000005ff0c7424 */ /* 0x000fe200078e00ff */
[----:B------:R-:W-:-:S13]  /*10510*/  @!P1 IADD3 R2, P0, R10, R14, RZ ;  /* 0x0000000e0a029210 */ /* 0x000fda0007f1e0ff */
[----:B------:R-:W-:Y:S05]  /*10520*/  WARPSYNC.COLLECTIVE R15, `(.L_x_164) ;  /* 0x000000000f087348 */ /* 0x000fea0003c00000 */
[----:B------:R0:W1:Y:S02]  /*10530*/  SHFL.IDX P6, R14, R13, R12, R11 ;  /* 0x0000000c0d0e7389 */ /* 0x00006400000c000b */
[----:B01----:R-:W-:Y:S01]  /*10540*/  ENDCOLLECTIVE ;  /* 0x000000000000791b */ /* 0x003fe20003800000 */
.L_x_164:
[----:B------:R-:W-:Y:S01]  /*10550*/  @!P1 IMAD.X R3, RZ, RZ, R6, P0 ;  /* 0x000000ffff039224 */ /* 0x000fe200000e0606 */
[----:B------:R-:W-:-:S04]  /*10560*/  IADD3 R6, R5, 0x50, RZ ;  /* 0x0000005005067810 */ /* 0x000fc80007ffe0ff */
        /* <DEDUP_REMOVED lines=10> */
.L_x_165:
[----:B------:R-:W-:Y:S02]  /*10610*/  IMAD.MOV.U32 R13, RZ, RZ, R4 ;  /* 0x000000ffff0d7224 */ /* 0x000fe400078e0004 */
[----:B------:R-:W-:Y:S01]  /*10620*/  IMAD.MOV.U32 R12, RZ, RZ, 0x6 ;  /* 0x00000006ff0c7424 */ /* 0x000fe200078e00ff */
[----:B------:R-:W-:-:S13]  /*10630*/  @!P1 IADD3 R2, P0, R10, R14, RZ ;  /* 0x0000000e0a029210 */ /* 0x000fda0007f1e0ff */
[----:B------:R-:W-:Y:S05]  /*10640*/  WARPSYNC.COLLECTIVE R15, `(.L_x_166) ;  /* 0x000000000f087348 */ /* 0x000fea0003c00000 */
[----:B------:R0:W1:Y:S02]  /*10650*/  SHFL.IDX P6, R14, R13, R12, R11 ;  /* 0x0000000c0d0e7389 */ /* 0x00006400000c000b */
[----:B01----:R-:W-:Y:S01]  /*10660*/  ENDCOLLECTIVE ;  /* 0x000000000000791b */ /* 0x003fe20003800000 */
.L_x_166:
        /* <DEDUP_REMOVED lines=12> */
.L_x_167:
[----:B------:R-:W-:Y:S01]  /*10730*/  IMAD.MOV.U32 R13, RZ, RZ, R4 ;  /* 0x000000ffff0d7224 */ /* 0x000fe200078e0004 */
[----:B------:R-:W-:Y:S02]  /*10740*/  MOV R12, 0x7 ;  /* 0x00000007000c7802 */ /* 0x000fe40000000f00 */
[----:B------:R-:W-:-:S13]  /*10750*/  @!P1 IADD3 R2, P0, R10, R14, RZ ;  /* 0x0000000e0a029210 */ /* 0x000fda0007f1e0ff */
[----:B------:R-:W-:Y:S05]  /*10760*/  WARPSYNC.COLLECTIVE R15, `(.L_x_168) ;  /* 0x000000000f087348 */ /* 0x000fea0003c00000 */
[----:B------:R0:W1:Y:S02]  /*10770*/  SHFL.IDX P6, R14, R13, R12, R11 ;  /* 0x0000000c0d0e7389 */ /* 0x00006400000c000b */
[----:B01----:R-:W-:Y:S01]  /*10780*/  ENDCOLLECTIVE ;  /* 0x000000000000791b */ /* 0x003fe20003800000 */
.L_x_168:
[----:B------:R-:W-:-:S05]  /*10790*/  @!P1 IMAD.X R3, RZ, RZ, R6, P0 ;  /* 0x000000ffff039224 */ /* 0x000fca00000e0606 */
[----:B------:R-:W-:Y:S01]  /*107a0*/  @!PT LDS RZ, [RZ] ;  /* 0x00000000fffff984 */ /* 0x000fe20000000800 */
[----:B------:R-:W-:Y:S01]  /*107b0*/  @!PT LDS RZ, [RZ] ;  /* 0x00000000fffff984 */ /* 0x000fe20000000800 */
[----:B------:R-:W-:Y:S01]  /*107c0*/  @!PT LDS RZ, [RZ] ;  /* 0x00000000fffff984 */ /* 0x000fe20000000800 */
[----:B------:R0:W-:Y:S01]  /*107d0*/  @!P1 LDGSTS.E.BYPASS.LTC128B.128 [R8+0x17400], desc[UR48][R2.64], !P5 ;  /* 0x1740000002089fae */ /* 0x0001e2000e901d70 */
[----:B------:R-:W-:Y:S02]  /*107e0*/  IMAD.MOV.U32 R13, RZ, RZ, R0 ;  /* 0x000000ffff0d7224 */ /* 0x000fe400078e0000 */
[----:B------:R-:W-:-:S07]  /*107f0*/  IMAD.MOV.U32 R6, RZ, RZ, R14 ;  /* 0x000000ffff067224 */ /* 0x000fce00078e000e */
[----:B0-----:R-:W-:Y:S05]  /*10800*/  WARPSYNC.COLLECTIVE R15, `(.L_x_169) ;  /* 0x000000000f087348 */ /* 0x001fea0003c00000 */
[----:B------:R1:W2:Y:S02]  /*10810*/  SHFL.IDX P6, R14, R13, R12, R11 ;  /* 0x0000000c0d0e7389 */ /* 0x0002a400000c000b */
[----:B012---:R-:W-:Y:S01]  /*10820*/  ENDCOLLECTIVE ;  /* 0x000000000000791b */ /* 0x007fe20003800000 */
.L_x_169:
[----:B------:R-:W-:Y:S05]  /*10830*/  BRA `(.L_x_170) ;  /* 0xffffffb400b87947 */ /* 0x000fea000383ffff */
.L_x_61:
[----:B0-----:R-:W-:-:S04]  /*10840*/  IMAD.U32 R3, RZ, RZ, UR42 ;  /* 0x0000002aff037e24 */ /* 0x001fc8000f8e00ff */
[----:B------:R0:W1:Y:S03]  /*10850*/  SYNCS.PHASECHK.TRANS64.TRYWAIT P0, [R3+URZ+0x22820], R0 ;  /* 0x02282000030075a7 */ /* 0x000066000800017f */
[----:B-1----:R-:W-:Y:S05]  /*10860*/  @!P0 NANOSLEEP.SYNCS 0x989680 ;  /* 0x009896800000895d */ /* 0x002fea0003900000 */
[----:B------:R-:W1:Y:S02]  /*10870*/  @!P0 SYNCS.PHASECHK.TRANS64 P0, [R3+URZ+0x22820], R0 ;  /* 0x02282000030085a7 */ /* 0x000e64000800007f */
[----:B-1----:R-:W-:Y:S05]  /*10880*/  @!P0 BRA `(.L_x_61) ;  /* 0xfffffffc00ec8947 */ /* 0x002fea000383ffff */
[----:B------:R-:W-:Y:S05]  /*10890*/  BRA `(.L_x_171) ;  /* 0xffffffb400ec7947 */ /* 0x000fea000383ffff */
.L_x_65:
[----:B0-----:R0:W1:Y:S02]  /*108a0*/  SYNCS.PHASECHK.TRANS64.TRYWAIT P0, [R0+URZ+0x22880], R35 ;  /* 0x02288023000075a7 */ /* 0x001064000800017f */
[----:B-1----:R-:W-:Y:S05]  /*108b0*/  @!P0 NANOSLEEP.SYNCS 0x989680 ;  /* 0x009896800000895d */ /* 0x002fea0003900000 */
[----:B------:R-:W1:Y:S02]  /*108c0*/  @!P0 SYNCS.PHASECHK.TRANS64 P0, [R0+URZ+0x22880], R35 ;  /* 0x02288023000085a7 */ /* 0x000e64000800007f */
[----:B-1----:R-:W-:Y:S05]  /*108d0*/  @!P0 BRA `(.L_x_65) ;  /* 0xfffffffc00f08947 */ /* 0x002fea000383ffff */
[----:B------:R-:W-:Y:S05]  /*108e0*/  BRA `(.L_x_172) ;  /* 0xffffffbc00147947 */ /* 0x000fea000383ffff */
.L_x_66:
        /* <DEDUP_REMOVED lines=8> */
.L_x_174:
[----:B------:R-:W-:Y:S05]  /*10970*/  BSYNC B0 ;  /* 0x0000000000007941 */ /* 0x000fea0003800000 */
.L_x_173:
[----:B------:R-:W0:Y:S01]  /*10980*/  S2R R20, SR_TID.X ;  /* 0x0000000000147919 */ /* 0x000e220000002100 */
[----:B------:R-:W-:Y:S01]  /*10990*/  IMAD.MOV.U32 R13, RZ, RZ, R9 ;  /* 0x000000ffff0d7224 */ /* 0x000fe200078e0009 */
[----:B------:R-:W-:Y:S01]  /*109a0*/  MOV R15, 0xffffffff ;  /* 0xffffffff000f7802 */ /* 0x000fe20000000f00 */
[----:B------:R-:W-:Y:S02]  /*109b0*/  IMAD.MOV.U32 R12, RZ, RZ, RZ ;  /* 0x000000ffff0c7224 */ /* 0x000fe400078e00ff */
[----:B------:R-:W-:Y:S02]  /*109c0*/  IMAD.MOV.U32 R11, RZ, RZ, 0x181f ;  /* 0x0000181fff0b7424 */ /* 0x000fe400078e00ff */
[----:B------:R-:W-:-:S07]  /*109d0*/  IMAD.MOV.U32 R4, RZ, RZ, R14 ;  /* 0x000000ffff047224 */ /* 0x000fce00078e000e */
[----:B0-----:R-:W-:Y:S05]  /*109e0*/  WARPSYNC.COLLECTIVE R15, `(.L_x_175) ;  /* 0x000000000f087348 */ /* 0x001fea0003c00000 */
[----:B------:R1:W2:Y:S02]  /*109f0*/  SHFL.IDX P6, R14, R13, R12, R11 ;  /* 0x0000000c0d0e7389 */ /* 0x0002a400000c000b */
[----:B012---:R-:W-:Y:S01]  /*10a00*/  ENDCOLLECTIVE ;  /* 0x000000000000791b */ /* 0x007fe20003800000 */
.L_x_175:
[----:B------:R-:W-:Y:S02]  /*10a10*/  IMAD.MOV.U32 R13, RZ, RZ, R10 ;  /* 0x000000ffff0d7224 */ /* 0x000fe400078e000a */
[----:B------:R-:W-:Y:S02]  /*10a20*/  IMAD.MOV.U32 R12, RZ, RZ, 0x1 ;  /* 0x00000001ff0c7424 */ /* 0x000fe400078e00ff */
[----:B------:R-:W-:-:S05]  /*10a30*/  IMAD.SHL.U32 R23, R20, 0x10, RZ ;  /* 0x0000001014177824 */ /* 0x000fca00078e00ff */
[----:B------:R-:W-:-:S04]  /*10a40*/  LOP3.LUT R23, R23, 0x70, RZ, 0xc0, !PT ;  /* 0x0000007017177812 */ /* 0x000fc800078ec0ff */
[----:B------:R-:W-:-:S13]  /*10a50*/  IADD3 R2, P0, R23, R14, RZ ;  /* 0x0000000e17027210 */ /* 0x000fda0007f1e0ff */
[----:B------:R-:W-:Y:S05]  /*10a60*/  WARPSYNC.COLLECTIVE R15, `(.L_x_176) ;  /* 0x000000000f087348 */ /* 0x000fea0003c00000 */
[----:B------:R0:W1:Y:S02]  /*10a70*/  SHFL.IDX P6, R14, R13, R12, R11 ;  /* 0x0000000c0d0e7389 */ /* 0x00006400000c000b */
[----:B01----:R-:W-:Y:S01]  /*10a80*/  ENDCOLLECTIVE ;  /* 0x000000000000791b */ /* 0x003fe20003800000 */
.L_x_176:
[----:B------:R-:W-:Y:S02]  /*10a90*/  IMAD.X R3, RZ, RZ, R4, P0 ;  /* 0x000000ffff037224 */ /* 0x000fe400000e0604 */
[----:B------:R-:W-:-:S05]  /*10aa0*/  VIADD R4, R31, UR42 ;  /* 0x0000002a1f047c36 */ /* 0x000fca0008000000 */
[----:B------:R-:W-:Y:S01]  /*10ab0*/  @!PT LDS RZ, [RZ] ;  /* 0x00000000fffff984 */ /* 0x000fe20000000800 */
[----:B------:R-:W-:Y:S01]  /*10ac0*/  @!PT LDS RZ, [RZ] ;  /* 0x00000000fffff984 */ /* 0x000fe20000000800 */
[----:B------:R-:W-:Y:S01]  /*10ad0*/  @!PT LDS RZ, [RZ] ;  /* 0x00000000fffff984 */ /* 0x000fe20000000800 */
[----:B------:R0:W-:Y:S01]  /*10ae0*/  LDGSTS.E.BYPASS.LTC128B.128 [R4+0xa400], desc[UR48][R2.64], !P2 ;  /* 0x0a40000002047fae */ /* 0x0001e2000d101d70 */
[----:B------:R-:W-:Y:S02]  /*10af0*/  IMAD.MOV.U32 R13, RZ, RZ, R9 ;  /* 0x000000ffff0d7224 */ /* 0x000fe400078e0009 */
[----:B0-----:R-:W-:-:S07]  /*10b00*/  IMAD.MOV.U32 R3, RZ, RZ, R14 ;  /* 0x000000ffff037224 */ /* 0x001fce00078e000e */
[----:B------:R-:W-:Y:S05]  /*10b10*/  WARPSYNC.COLLECTIVE R15, `(.L_x_177) ;  /* 0x000000000f087348 */ /* 0x000fea0003c00000 */
[----:B------:R0:W1:Y:S02]  /*10b20*/  SHFL.IDX P6, R14, R13, R12, R11 ;  /* 0x0000000c0d0e7389 */ /* 0x00006400000c000b */
[----:B01----:R-:W-:Y:S01]  /*10b30*/  ENDCOLLECTIVE ;  /* 0x000000000000791b */ /* 0x003fe20003800000 */
.L_x_177:
[----:B------:R-:W-:Y:S02]  /*10b40*/  IMAD.MOV.U32 R13, RZ, RZ, R10 ;  /* 0x000000ffff0d7224 */ /* 0x000fe400078e000a */
[----:B------:R-:W-:Y:S02]  /*10b50*/  IMAD.MOV.U32 R12, RZ, RZ, 0x2 ;  /* 0x00000002ff0c7424 */ /* 0x000fe400078e00ff */
[----:B------:R-:W-:-:S07]  /*10b60*/  IMAD.MOV.U32 R2, RZ, RZ, R14 ;  /* 0x000000ffff027224 */ /* 0x000fce00078e000e */
[----:B------:R-:W-:Y:S05]  /*10b70*/  WARPSYNC.COLLECTIVE R15, `(.L_x_178) ;  /* 0x000000000f087348 */ /* 0x000fea0003c00000 */
[----:B------:R0:W1:Y:S02]  /*10b80*/  SHFL.IDX P6, R14, R13, R12, R11 ;  /* 0x0000000c0d0e7389 */ /* 0x00006400000c000b */
[----:B01----:R-:W-:Y:S01]  /*10b90*/  ENDCOLLECTIVE ;  /* 0x000000000000791b */ /* 0x003fe20003800000 */
.L_x_178:
[----:B------:R-:W-:-:S05]  /*10ba0*/  IADD3 R2, P0, R23, R2, RZ ;  /* 0x0000000217027210 */ /* 0x000fca0007f1e0ff */
[----:B------:R-:W-:-:S05]  /*10bb0*/  IMAD.X R3, RZ, RZ, R3, P0 ;  /* 0x000000ffff037224 */ /* 0x000fca00000e0603 */
        /* <DEDUP_REMOVED lines=9> */
.L_x_179:
[----:B------:R-:W-:Y:S02]  /*10c50*/  IMAD.MOV.U32 R13, RZ, RZ, R10 ;  /* 0x000000ffff0d7224 */ /* 0x000fe400078e000a */
[----:B------:R-:W-:Y:S01]  /*10c60*/  IMAD.MOV.U32 R12, RZ, RZ, 0x3 ;  /* 0x00000003ff0c7424 */ /* 0x000fe200078e00ff */
[----:B------:R-:W-:-:S07]  /*10c70*/  MOV R2, R14 ;  /* 0x0000000e00027202 */ /* 0x000fce0000000f00 */
[----:B------:R-:W-:Y:S05]  /*10c80*/  WARPSYNC.COLLECTIVE R15, `(.L_x_180) ;  /* 0x000000000f087348 */ /* 0x000fea0003c00000 */
[----:B------:R0:W1:Y:S02]  /*10c90*/  SHFL.IDX P6, R14, R13, R12, R11 ;  /* 0x0000000c0d0e7389 */ /* 0x00006400000c000b */
[----:B01----:R-:W-:Y:S01]  /*10ca0*/  ENDCOLLECTIVE ;  /* 0x000000000000791b */ /* 0x003fe20003800000 */
.L_x_180:
        /* <DEDUP_REMOVED lines=11> */
.L_x_181:
[----:B------:R-:W-:Y:S02]  /*10d60*/  IMAD.MOV.U32 R13, RZ, RZ, R10 ;  /* 0x000000ffff0d7224 */ /* 0x000fe400078e000a */
[----:B------:R-:W-:Y:S02]  /*10d70*/  IMAD.MOV.U32 R12, RZ, RZ, 0x4 ;  /* 0x00000004ff0c7424 */ /* 0x000fe400078e00ff */
[----:B------:R-:W-:-:S07]  /*10d80*/  IMAD.MOV.U32 R26, RZ, RZ, R14 ;  /* 0x000000ffff1a7224 */ /* 0x000fce00078e000e */
[----:B------:R-:W-:Y:S05]  /*10d90*/  WARPSYNC.COLLECTIVE R15, `(.L_x_182) ;  /* 0x000000000f087348 */ /* 0x000fea0003c00000 */
[----:B------:R0:W1:Y:S02]  /*10da0*/  SHFL.IDX P6, R14, R13, R12, R11 ;  /* 0x0000000c0d0e7389 */ /* 0x00006400000c000b */
[----:B01----:R-:W-:Y:S01]  /*10db0*/  ENDCOLLECTIVE ;  /* 0x000000000000791b */ /* 0x003fe20003800000 */
.L_x_182:
        /* <DEDUP_REMOVED lines=11> */
.L_x_183:
[----:B------:R-:W-:Y:S02]  /*10e70*/  IMAD.MOV.U32 R13, RZ, RZ, R10 ;  /* 0x000000ffff0d7224 */ /* 0x000fe400078e000a */
[----:B------:R-:W-:Y:S02]  /*10e80*/  IMAD.MOV.U32 R12, RZ, RZ, 0x5 ;  /* 0x00000005ff0c7424 */ /* 0x000fe400078e00ff */
[----:B------:R-:W-:-:S07]  /*10e90*/  IMAD.MOV.U32 R24, RZ, RZ, R14 ;  /* 0x000000ffff187224 */ /* 0x000fce00078e000e */
[----:B------:R-:W-:Y:S05]  /*10ea0*/  WARPSYNC.COLLECTIVE R15, `(.L_x_184) ;  /* 0x000000000f087348 */ /* 0x000fea0003c00000 */
[----:B------:R0:W1:Y:S02]  /*10eb0*/  SHFL.IDX P6, R14, R13, R12, R11 ;  /* 0x0000000c0d0e7389 */ /* 0x00006400000c000b */
[----:B01----:R-:W-:Y:S01]  /*10ec0*/  ENDCOLLECTIVE ;  /* 0x000000000000791b */ /* 0x003fe20003800000 */
.L_x_184:
[----:B------:R-:W-:-:S04]  /*10ed0*/  IADD3 R2, P0, R23, R24, RZ ;  /* 0x0000001817027210 */ /* 0x000fc80007f1e0ff */
[----:B------:R-:W-:-:S05]  /*10ee0*/  IADD3.X R3, RZ, R20, RZ, P0, !PT ;  /* 0x00000014ff037210 */ /* 0x000fca00007fe4ff */
        /* <DEDUP_REMOVED lines=9> */
.L_x_185:
[----:B------:R-:W-:Y:S02]  /*10f80*/  IMAD.MOV.U32 R13, RZ, RZ, R10 ;  /* 0x000000ffff0d7224 */ /* 0x000fe400078e000a */
[----:B------:R-:W-:Y:S02]  /*10f90*/  IMAD.MOV.U32 R12, RZ, RZ, 0x6 ;  /* 0x00000006ff0c7424 */ /* 0x000fe400078e00ff */
[----:B------:R-:W-:-:S07]  /*10fa0*/  IMAD.MOV.U32 R22, RZ, RZ, R14 ;  /* 0x000000ffff167224 */ /* 0x000fce00078e000e */
[----:B------:R-:W-:Y:S05]  /*10fb0*/  WARPSYNC.COLLECTIVE R15, `(.L_x_186) ;  /* 0x000000000f087348 */ /* 0x000fea0003c00000 */
[----:B------:R0:W1:Y:S02]  /*10fc0*/  SHFL.IDX P6, R14, R13, R12, R11 ;  /* 0x0000000c0d0e7389 */ /* 0x00006400000c000b */
[----:B01----:R-:W-:Y:S01]  /*10fd0*/  ENDCOLLECTIVE ;  /* 0x000000000000791b */ /* 0x003fe20003800000 */
.L_x_186:
        /* <DEDUP_REMOVED lines=11> */
.L_x_187:
[----:B------:R-:W-:Y:S01]  /*11090*/  MOV R13, R10 ;  /* 0x0000000a000d7202 */ /* 0x000fe20000000f00 */
[----:B------:R-:W-:Y:S02]  /*110a0*/  IMAD.MOV.U32 R12, RZ, RZ, 0x7 ;  /* 0x00000007ff0c7424 */ /* 0x000fe400078e00ff */
[----:B------:R-:W-:-:S07]  /*110b0*/  IMAD.MOV.U32 R20, RZ, RZ, R14 ;  /* 0x000000ffff147224 */ /* 0x000fce00078e000e */
[----:B------:R-:W-:Y:S05]  /*110c0*/  WARPSYNC.COLLECTIVE R15, `(.L_x_188) ;  /* 0x000000000f087348 */ /* 0x000fea0003c00000 */
[----:B------:R0:W1:Y:S02]  /*110d0*/  SHFL.IDX P6, R14, R13, R12, R11 ;  /* 0x0000000c0d0e7389 */ /* 0x00006400000c000b */
[----:B01----:R-:W-:Y:S01]  /*110e0*/  ENDCOLLECTIVE ;  /* 0x000000000000791b */ /* 0x003fe20003800000 */
.L_x_188:
        /* <DEDUP_REMOVED lines=11> */
.L_x_189:
[----:B------:R-:W-:Y:S02]  /*111a0*/  IMAD.MOV.U32 R13, RZ, RZ, R18 ;  /* 0x000000ffff0d7224 */ /* 0x000fe400078e0012 */
[----:B------:R-:W-:Y:S02]  /*111b0*/  IMAD.MOV.U32 R12, RZ, RZ, RZ ;  /* 0x000000ffff0c7224 */ /* 0x000fe400078e00ff */
[----:B------:R-:W-:-:S07]  /*111c0*/  IMAD.MOV.U32 R9, RZ, RZ, R14 ;  /* 0x000000ffff097224 */ /* 0x000fce00078e000e */
[----:B------:R-:W-:Y:S05]  /*111d0*/  WARPSYNC.COLLECTIVE R15, `(.L_x_190) ;  /* 0x000000000f087348 */ /* 0x000fea0003c00000 */
[----:B------:R0:W1:Y:S02]  /*111e0*/  SHFL.IDX P6, R14, R13, R12, R11 ;  /* 0x0000000c0d0e7389 */ /* 0x00006400000c000b */
[----:B01----:R-:W-:Y:S01]  /*111f0*/  ENDCOLLECTIVE ;  /* 0x000000000000791b */ /* 0x003fe20003800000 */
.L_x_190:
        /* <DEDUP_REMOVED lines=11> */
.L_x_191:
[----:B------:R-:W-:Y:S01]  /*112b0*/  IMAD.MOV.U32 R13, RZ, RZ, R18 ;  /* 0x000000ffff0d7224 */ /* 0x000fe200078e0012 */
[----:B------:R-:W-:Y:S01]  /*112c0*/  MOV R12, 0x1 ;  /* 0x00000001000c7802 */ /* 0x000fe20000000f00 */
[----:B------:R-:W-:-:S07]  /*112d0*/  IMAD.MOV.U32 R2, RZ, RZ, R14 ;  /* 0x000000ffff027224 */ /* 0x000fce00078e000e */
[----:B------:R-:W-:Y:S05]  /*112e0*/  WARPSYNC.COLLECTIVE R15, `(.L_x_192) ;  /* 0x000000000f087348 */ /* 0x000fea0003c00000 */
[----:B------:R0:W1:Y:S02]  /*112f0*/  SHFL.IDX P6, R14, R13, R12, R11 ;  /* 0x0000000c0d0e7389 */ /* 0x00006400000c000b */
[----:B01----:R-:W-:Y:S01]  /*11300*/  ENDCOLLECTIVE ;  /* 0x000000000000791b */ /* 0x003fe20003800000 */
.L_x_192:
        /* <DEDUP_REMOVED lines=11> */
.L_x_193:
[----:B------:R-:W-:Y:S01]  /*113c0*/  IMAD.MOV.U32 R2, RZ, RZ, R14 ;  /* 0x000000ffff027224 */ /* 0x000fe200078e000e */
[----:B------:R-:W-:Y:S06]  /*113d0*/  BRA `(.L_x_194) ;  /* 0xffffffb400b87947 */ /* 0x000fec000383ffff */
.L_x_71:
[----:B---3--:R3:W4:Y:S02]  /*113e0*/  SYNCS.PHASECHK.TRANS64.TRYWAIT P0, [R0+URZ+0x22840], R35 ;  /* 0x02284023000075a7 */ /* 0x008724000800017f */
[----:B----4-:R-:W-:Y:S05]  /*113f0*/  @!P0 NANOSLEEP.SYNCS 0x989680 ;  /* 0x009896800000895d */ /* 0x010fea0003900000 */
[----:B------:R-:W4:Y:S02]  /*11400*/  @!P0 SYNCS.PHASECHK.TRANS64 P0, [R0+URZ+0x22840], R35 ;  /* 0x02284023000085a7 */ /* 0x000f24000800007f */
[----:B----4-:R-:W-:Y:S05]  /*11410*/  @!P0 BRA `(.L_x_71) ;  /* 0xfffffffc00f08947 */ /* 0x010fea000383ffff */
[----:B------:R-:W-:Y:S05]  /*11420*/  BRA `(.L_x_195) ;  /* 0xffffffb800147947 */ /* 0x000fea000383ffff */
.L_x_72:
[----:B------:R-:W-:Y:S01]  /*11430*/  BSSY B0, `(.L_x_196) ;  /* 0x0000008000007945 */ /* 0x000fe20003800000 */
[----:B--2---:R-:W-:Y:S02]  /*11440*/  IMAD.MOV.U32 R13, RZ, RZ, R9 ;  /* 0x000000ffff0d7224 */ /* 0x004fe400078e0009 */
[----:B------:R-:W-:Y:S02]  /*11450*/  IMAD.MOV.U32 R12, RZ, RZ, RZ ;  /* 0x000000ffff0c7224 */ /* 0x000fe400078e00ff */
[----:B------:R-:W-:Y:S02]  /*11460*/  IMAD.MOV.U32 R11, RZ, RZ, 0x181f ;  /* 0x0000181fff0b7424 */ /* 0x000fe400078e00ff */
[----:B------:R-:W-:-:S07]  /*11470*/  IMAD.MOV.U32 R15, RZ, RZ, -0x1 ;  /* 0xffffffffff0f7424 */ /* 0x000fce00078e00ff */
[----:B01-3--:R-:W-:Y:S05]  /*11480*/  WARPSYNC.COLLECTIVE R15, `(.L_x_197) ;  /* 0x000000000f087348 */ /* 0x00bfea0003c00000 */
[----:B------:R2:W4:Y:S02]  /*11490*/  SHFL.IDX P6, R14, R13, R12, R11 ;  /* 0x0000000c0d0e7389 */ /* 0x00052400000c000b */
[----:B01234-:R-:W-:Y:S01]  /*114a0*/  ENDCOLLECTIVE ;  /* 0x000000000000791b */ /* 0x01ffe20003800000 */
.L_x_197:
[----:B------:R-:W-:Y:S05]  /*114b0*/  BSYNC B0 ;  /* 0x0000000000007941 */ /* 0x000fea0003800000 */
.L_x_196:
[----:B------:R-:W-:Y:S02]  /*114c0*/  IMAD.MOV.U32 R13, RZ, RZ, R8 ;  /* 0x000000ffff0d7224 */ /* 0x000fe400078e0008 */
[----:B------:R-:W-:Y:S02]  /*114d0*/  IMAD.MOV.U32 R12, RZ, RZ, RZ ;  /* 0x000000ffff0c7224 */ /* 0x000fe400078e00ff */
[----:B------:R-:W-:Y:S02]  /*114e0*/  IMAD.MOV.U32 R11, RZ, RZ, 0x181f ;  /* 0x0000181fff0b7424 */ /* 0x000fe400078e00ff */
[----:B------:R-:W-:Y:S02]  /*114f0*/  IMAD.MOV.U32 R15, RZ, RZ, -0x1 ;  /* 0xffffffffff0f7424 */ /* 0x000fe400078e00ff */
[----:B------:R-:W-:-:S07]  /*11500*/  IMAD.MOV.U32 R17, RZ, RZ, R14 ;  /* 0x000000ffff117224 */ /* 0x000fce00078e000e */
[----:B------:R-:W-:Y:S05]  /*11510*/  WARPSYNC.COLLECTIVE R15, `(.L_x_198) ;  /* 0x000000000f087348 */ /* 0x000fea0003c00000 */
[----:B------:R0:W1:Y:S02]  /*11520*/  SHFL.IDX P6, R14, R13, R12, R11 ;  /* 0x0000000c0d0e7389 */ /* 0x00006400000c000b */
[----:B01----:R-:W-:Y:S01]  /*11530*/  ENDCOLLECTIVE ;  /* 0x000000000000791b */ /* 0x003fe20003800000 */
.L_x_198:
[----:B------:R-:W-:Y:S01]  /*11540*/  IMAD.MOV.U32 R13, RZ, RZ, R9 ;  /* 0x000000ffff0d7224 */ /* 0x000fe200078e0009 */
[----:B------:R-:W-:-:S04]  /*11550*/  MOV R12, R14 ;  /* 0x0000000e000c7202 */ /* 0x000fc80000000f00 */
[----:B------:R-:W-:Y:S01]  /*11560*/  IADD3 R2, P0, R24, R12, RZ ;  /* 0x0000000c18027210 */ /* 0x000fe20007f1e0ff */
[----:B------:R-:W-:-:S04]  /*11570*/  IMAD.MOV.U32 R12, RZ, RZ, 0x1 ;  /* 0x00000001ff0c7424 */ /* 0x000fc800078e00ff */
[----:B------:R-:W-:-:S08]  /*11580*/  IMAD.X R3, RZ, RZ, R17, P0 ;  /* 0x000000ffff037224 */ /* 0x000fd000000e0611 */
[----:B------:R-:W-:Y:S05]  /*11590*/  WARPSYNC.COLLECTIVE R15, `(.L_x_199) ;  /* 0x000000000f087348 */ /* 0x000fea0003c00000 */
[----:B------:R0:W1:Y:S02]  /*115a0*/  SHFL.IDX P6, R14, R13, R12, R11 ;  /* 0x0000000c0d0e7389 */ /* 0x00006400000c000b */
[----:B01----:R-:W-:Y:S01]  /*115b0*/  ENDCOLLECTIVE ;  /* 0x000000000000791b */ /* 0x003fe20003800000 */
.L_x_199:
        /* <DEDUP_REMOVED lines=9> */
.L_x_200:
[----:B------:R-:W-:Y:S02]  /*11650*/  IMAD.MOV.U32 R13, RZ, RZ, R9 ;  /* 0x000000ffff0d7224 */ /* 0x000fe400078e0009 */
[----:B------:R-:W-:Y:S01]  /*11660*/  IMAD.MOV.U32 R12, RZ, RZ, 0x2 ;  /* 0x00000002ff0c7424 */ /* 0x000fe200078e00ff */
[----:B------:R-:W-:-:S13]  /*11670*/  IADD3 R2, P0, R24, R14, RZ ;  /* 0x0000000e18027210 */ /* 0x000fda0007f1e0ff */
[----:B------:R-:W-:Y:S05]  /*11680*/  WARPSYNC.COLLECTIVE R15, `(.L_x_201) ;  /* 0x000000000f087348 */ /* 0x000fea0003c00000 */
[----:B------:R0:W1:Y:S02]  /*11690*/  SHFL.IDX P6, R14, R13, R12, R11 ;  /* 0x0000000c0d0e7389 */ /* 0x00006400000c000b */
[----:B01----:R-:W-:Y:S01]  /*116a0*/  ENDCOLLECTIVE ;  /* 0x000000000000791b */ /* 0x003fe20003800000 */
.L_x_201:
        /* <DEDUP_REMOVED lines=10> */
.L_x_202:
[----:B------:R-:W-:Y:S01]  /*11750*/  IMAD.MOV.U32 R13, RZ, RZ, R9 ;  /* 0x000000ffff0d7224 */ /* 0x000fe200078e0009 */
[----:B------:R-:W-:Y:S02]  /*11760*/  MOV R12, 0x3 ;  /* 0x00000003000c7802 */ /* 0x000fe40000000f00 */
[----:B------:R-:W-:-:S13]  /*11770*/  IADD3 R2, P0, R24, R14, RZ ;  /* 0x0000000e18027210 */ /* 0x000fda0007f1e0ff */
[----:B------:R-:W-:Y:S05]  /*11780*/  WARPSYNC.COLLECTIVE R15, `(.L_x_203) ;  /* 0x000000000f087348 */ /* 0x000fea0003c00000 */
[----:B------:R0:W1:Y:S02]  /*11790*/  SHFL.IDX P6, R14, R13, R12, R11 ;  /* 0x0000000c0d0e7389 */ /* 0x00006400000c000b */
[----:B01----:R-:W-:Y:S01]  /*117a0*/  ENDCOLLECTIVE ;  /* 0x000000000000791b */ /* 0x003fe20003800000 */
.L_x_203:
        /* <DEDUP_REMOVED lines=10> */
.L_x_204:
[----:B------:R-:W-:Y:S02]  /*11850*/  IMAD.MOV.U32 R13, RZ, RZ, R9 ;  /* 0x000000ffff0d7224 */ /* 0x000fe400078e0009 */
[----:B------:R-:W-:Y:S01]  /*11860*/  IMAD.MOV.U32 R12, RZ, RZ, 0x4 ;  /* 0x00000004ff0c7424 */ /* 0x000fe200078e00ff */
[----:B------:R-:W-:-:S13]  /*11870*/  IADD3 R2, P0, R24, R14, RZ ;  /* 0x0000000e18027210 */ /* 0x000fda0007f1e0ff */
[----:B------:R-:W-:Y:S05]  /*11880*/  WARPSYNC.COLLECTIVE R15, `(.L_x_205) ;  /* 0x000000000f087348 */ /* 0x000fea0003c00000 */
[----:B------:R0:W1:Y:S02]  /*11890*/  SHFL.IDX P6, R14, R13, R12, R11 ;  /* 0x0000000c0d0e7389 */ /* 0x00006400000c000b */
[----:B01----:R-:W-:Y:S01]  /*118a0*/  ENDCOLLECTIVE ;  /* 0x000000000000791b */ /* 0x003fe20003800000 */
.L_x_205:
        /* <DEDUP_REMOVED lines=10> */
.L_x_206:
[----:B------:R-:W-:Y:S02]  /*11950*/  IMAD.MOV.U32 R13, RZ, RZ, R9 ;  /* 0x000000ffff0d7224 */ /* 0x000fe400078e0009 */
[----:B------:R-:W-:Y:S02]  /*11960*/  IMAD.MOV.U32 R12, RZ, RZ, 0x5 ;  /* 0x00000005ff0c7424 */ /* 0x000fe400078e00ff */
[----:B------:R-:W-:-:S07]  /*11970*/  IMAD.MOV.U32 R20, RZ, RZ, R14 ;  /* 0x000000ffff147224 */ /* 0x000fce00078e000e */
[----:B------:R-:W-:Y:S05]  /*11980*/  WARPSYNC.COLLECTIVE R15, `(.L_x_207) ;  /* 0x000000000f087348 */ /* 0x000fea0003c00000 */
[----:B------:R0:W1:Y:S02]  /*11990*/  SHFL.IDX P6, R14, R13, R12, R11 ;  /* 0x0000000c0d0e7389 */ /* 0x00006400000c000b */
[----:B01----:R-:W-:Y:S01]  /*119a0*/  ENDCOLLECTIVE ;  /* 0x000000000000791b */ /* 0x003fe20003800000 */
.L_x_207:
[----:B------:R-:W-:-:S05]  /*119b0*/  IADD3 R2, P0, R24, R20, RZ ;  /* 0x0000001418027210 */ /* 0x000fca0007f1e0ff */
[----:B------:R-:W-:-:S05]  /*119c0*/  IMAD.X R3, RZ, RZ, R17, P0 ;  /* 0x000000ffff037224 */ /* 0x000fca00000e0611 */
[----:B------:R-:W-:Y:S01]  /*119d0*/  @!PT LDS RZ, [RZ] ;  /* 0x00000000fffff984 */ /* 0x000fe20000000800 */
[----:B------:R-:W-:Y:S01]  /*119e0*/  @!PT LDS RZ, [RZ] ;  /* 0x00000000fffff984 */ /* 0x000fe20000000800 */
[----:B------:R-:W-:Y:S01]  /*119f0*/  @!PT LDS RZ, [RZ] ;  /* 0x00000000fffff984 */ /* 0x000fe20000000800 */
[----:B------:R0:W-:Y:S01]  /*11a00*/  LDGSTS.E.BYPASS.LTC128B.128 [R4+0x1a400], desc[UR48][R2.64], !P2 ;  /* 0x1a40000002047fae */ /* 0x0001e2000d101d70 */
[----:B------:R-:W-:Y:S01]  /*11a10*/  MOV R13, R8 ;  /* 0x00000008000d7202 */ /* 0x000fe20000000f00 */
[----:B------:R-:W-:-:S07]  /*11a20*/  IMAD.MOV.U32 R17, RZ, RZ, R14 ;  /* 0x000000ffff117224 */ /* 0x000fce00078e000e */
[----:B0-----:R-:W-:Y:S05]  /*11a30*/  WARPSYNC.COLLECTIVE R15, `(.L_x_208) ;  /* 0x000000000f087348 */ /* 0x001fea0003c00000 */
[----:B------:R1:W2:Y:S02]  /*11a40*/  SHFL.IDX P6, R14, R13, R12, R11 ;  /* 0x0000000c0d0e7389 */ /* 0x0002a400000c000b */
[----:B012---:R-:W-:Y:S01]  /*11a50*/  ENDCOLLECTIVE ;  /* 0x000000000000791b */ /* 0x007fe20003800000 */
.L_x_208:
[----:B------:R-:W-:Y:S02]  /*11a60*/  IMAD.MOV.U32 R13, RZ, RZ, R9 ;  /* 0x000000ffff0d7224 */ /* 0x000fe400078e0009 */
[----:B------:R-:W-:Y:S02]  /*11a70*/  IMAD.MOV.U32 R12, RZ, RZ, 0x6 ;  /* 0x00000006ff0c7424 */ /* 0x000fe400078e00ff */
[----:B------:R-:W-:-:S07]  /*11a80*/  IMAD.MOV.U32 R18, RZ, RZ, R14 ;  /* 0x000000ffff127224 */ /* 0x000fce00078e000e */
[----:B------:R-:W-:Y:S05]  /*11a90*/  WARPSYNC.COLLECTIVE R15, `(.L_x_209) ;  /* 0x000000000f087348 */ /* 0x000fea0003c00000 */
[----:B------:R0:W1:Y:S02]  /*11aa0*/  SHFL.IDX P6, R14, R13, R12, R11 ;  /* 0x0000000c0d0e7389 */ /* 0x00006400000c000b */
[----:B01----:R-:W-:Y:S01]  /*11ab0*/  ENDCOLLECTIVE ;  /* 0x000000000000791b */ /* 0x003fe20003800000 */
.L_x_209:
        /* <DEDUP_REMOVED lines=11> */
.L_x_210:
[----:B------:R-:W-:Y:S02]  /*11b70*/  IMAD.MOV.U32 R13, RZ, RZ, R9 ;  /* 0x000000ffff0d7224 */ /* 0x000fe400078e0009 */
[----:B------:R-:W-:Y:S01]  /*11b80*/  IMAD.MOV.U32 R12, RZ, RZ, 0x7 ;  /* 0x00000007ff0c7424 */ /* 0x000fe200078e00ff */
[----:B------:R-:W-:-:S13]  /*11b90*/  IADD3 R2, P0, R24, R14, RZ ;  /* 0x0000000e18027210 */ /* 0x000fda0007f1e0ff */
[----:B------:R-:W-:Y:S05]  /*11ba0*/  WARPSYNC.COLLECTIVE R15, `(.L_x_211) ;  /* 0x000000000f087348 */ /* 0x000fea0003c00000 */
[----:B------:R0:W1:Y:S02]  /*11bb0*/  SHFL.IDX P6, R14, R13, R12, R11 ;  /* 0x0000000c0d0e7389 */ /* 0x00006400000c000b */
[----:B01----:R-:W-:Y:S01]  /*11bc0*/  ENDCOLLECTIVE ;  /* 0x000000000000791b */ /* 0x003fe20003800000 */
.L_x_211:
        /* <DEDUP_REMOVED lines=10> */
.L_x_212:
[----:B------:R-:W-:Y:S02]  /*11c70*/  IMAD.MOV.U32 R13, RZ, RZ, R10 ;  /* 0x000000ffff0d7224 */ /* 0x000fe400078e000a */
[----:B------:R-:W-:Y:S02]  /*11c80*/  IMAD.MOV.U32 R12, RZ, RZ, RZ ;  /* 0x000000ffff0c7224 */ /* 0x000fe400078e00ff */
[----:B------:R-:W-:-:S07]  /*11c90*/  IMAD.MOV.U32 R6, RZ, RZ, R14 ;  /* 0x000000ffff067224 */ /* 0x000fce00078e000e */
[----:B------:R-:W-:Y:S05]  /*11ca0*/  WARPSYNC.COLLECTIVE R15, `(.L_x_213) ;  /* 0x000000000f087348 */ /* 0x000fea0003c00000 */
[----:B------:R0:W1:Y:S02]  /*11cb0*/  SHFL.IDX P6, R14, R13, R12, R11 ;  /* 0x0000000c0d0e7389 */ /* 0x00006400000c000b */
[----:B01----:R-:W-:Y:S01]  /*11cc0*/  ENDCOLLECTIVE ;  /* 0x000000000000791b */ /* 0x003fe20003800000 */
.L_x_213:
[----:B------:R-:W-:-:S04]  /*11cd0*/  IADD3 R2, P0, R24, R6, RZ ;  /* 0x0000000618027210 */ /* 0x000fc80007f1e0ff */
[----:B------:R-:W-:-:S05]  /*11ce0*/  IADD3.X R3, RZ, R9, RZ, P0, !PT ;  /* 0x00000009ff037210 */ /* 0x000fca00007fe4ff */
        /* <DEDUP_REMOVED lines=9> */
.L_x_214:
[----:B------:R-:W-:Y:S02]  /*11d80*/  IMAD.MOV.U32 R13, RZ, RZ, R10 ;  /* 0x000000ffff0d7224 */ /* 0x000fe400078e000a */
[----:B------:R-:W-:Y:S02]  /*11d90*/  IMAD.MOV.U32 R12, RZ, RZ, 0x1 ;  /* 0x00000001ff0c7424 */ /* 0x000fe400078e00ff */
[----:B------:R-:W-:-:S07]  /*11da0*/  IMAD.MOV.U32 R2, RZ, RZ, R14 ;  /* 0x000000ffff027224 */ /* 0x000fce00078e000e */
[----:B------:R-:W-:Y:S05]  /*11db0*/  WARPSYNC.COLLECTIVE R15, `(.L_x_215) ;  /* 0x000000000f087348 */ /* 0x000fea0003c00000 */
[----:B------:R0:W1:Y:S02]  /*11dc0*/  SHFL.IDX P6, R14, R13, R12, R11 ;  /* 0x0000000c0d0e7389 */ /* 0x00006400000c000b */
[----:B01----:R-:W-:Y:S01]  /*11dd0*/  ENDCOLLECTIVE ;  /* 0x000000000000791b */ /* 0x003fe20003800000 */
.L_x_215:
        /* <DEDUP_REMOVED lines=11> */
.L_x_216:
[----:B------:R-:W-:Y:S01]  /*11e90*/  IMAD.MOV.U32 R5, RZ, RZ, R14 ;  /* 0x000000ffff057224 */ /* 0x000fe200078e000e */
[----:B------:R-:W-:Y:S06]  /*11ea0*/  BRA `(.L_x_217) ;  /* 0xffffffb000c07947 */ /* 0x000fec000383ffff */
.L_x_77:
[----:B0-----:R0:W1:Y:S02]  /*11eb0*/  SYNCS.PHASECHK.TRANS64.TRYWAIT P2, [R17+URZ+0x22870], R0 ;  /* 0x02287000110075a7 */ /* 0x001064000804017f */
[----:B-1----:R-:W-:Y:S05]  /*11ec0*/  @!P2 NANOSLEEP.SYNCS 0x989680 ;  /* 0x009896800000a95d */ /* 0x002fea0003900000 */
[----:B------:R-:W1:Y:S02]  /*11ed0*/  @!P2 SYNCS.PHASECHK.TRANS64 P2, [R17+URZ+0x22870], R0 ;  /* 0x022870001100a5a7 */ /* 0x000e64000804007f */
[----:B-1----:R-:W-:Y:S05]  /*11ee0*/  @!P2 BRA `(.L_x_77) ;  /* 0xfffffffc00f0a947 */ /* 0x002fea000383ffff */
[----:B------:R-:W-:Y:S05]  /*11ef0*/  BRA `(.L_x_218) ;  /* 0xffffffb400247947 */ /* 0x000fea000383ffff */
.L_x_79:
[----:B0-----:R0:W1:Y:S02]  /*11f00*/  SYNCS.PHASECHK.TRANS64.TRYWAIT P2, [R17+URZ+0x22860], R0 ;  /* 0x02286000110075a7 */ /* 0x001064000804017f */
[----:B-1----:R-:W-:Y:S05]  /*11f10*/  @!P2 NANOSLEEP.SYNCS 0x989680 ;  /* 0x009896800000a95d */ /* 0x002fea0003900000 */
[----:B------:R-:W1:Y:S02]  /*11f20*/  @!P2 SYNCS.PHASECHK.TRANS64 P2, [R17+URZ+0x22860], R0 ;  /* 0x022860001100a5a7 */ /* 0x000e64000804007f */
[----:B-1----:R-:W-:Y:S05]  /*11f30*/  @!P2 BRA `(.L_x_79) ;  /* 0xfffffffc00f0a947 */ /* 0x002fea000383ffff */
[----:B------:R-:W-:Y:S05]  /*11f40*/  BRA `(.L_x_219) ;  /* 0xffffffb400347947 */ /* 0x000fea000383ffff */
.L_x_85:
[----:B0-----:R0:W1:Y:S02]  /*11f50*/  SYNCS.PHASECHK.TRANS64.TRYWAIT P1, [R24+URZ+0x22870], R3 ;  /* 0x02287003180075a7 */ /* 0x001064000802017f */
[----:B-1----:R-:W-:Y:S05]  /*11f60*/  @!P1 NANOSLEEP.SYNCS 0x989680 ;  /* 0x009896800000995d */ /* 0x002fea0003900000 */
[----:B------:R-:W1:Y:S02]  /*11f70*/  @!P1 SYNCS.PHASECHK.TRANS64 P1, [R24+URZ+0x22870], R3 ;  /* 0x02287003180095a7 */ /* 0x000e64000802007f */
[----:B-1----:R-:W-:Y:S05]  /*11f80*/  @!P1 BRA `(.L_x_85) ;  /* 0xfffffffc00f09947 */ /* 0x002fea000383ffff */
[----:B------:R-:W-:Y:S05]  /*11f90*/  BRA `(.L_x_220) ;  /* 0xffffffb800b07947 */ /* 0x000fea000383ffff */
.L_x_87:
[----:B0-----:R0:W1:Y:S02]  /*11fa0*/  SYNCS.PHASECHK.TRANS64.TRYWAIT P1, [R24+URZ+0x22860], R5 ;  /* 0x02286005180075a7 */ /* 0x001064000802017f */
[----:B-1----:R-:W-:Y:S05]  /*11fb0*/  @!P1 NANOSLEEP.SYNCS 0x989680 ;  /* 0x009896800000995d */ /* 0x002fea0003900000 */
[----:B------:R-:W1:Y:S02]  /*11fc0*/  @!P1 SYNCS.PHASECHK.TRANS64 P1, [R24+URZ+0x22860], R5 ;  /* 0x02286005180095a7 */ /* 0x000e64000802007f */
[----:B-1----:R-:W-:Y:S05]  /*11fd0*/  @!P1 BRA `(.L_x_87) ;  /* 0xfffffffc00f09947 */ /* 0x002fea000383ffff */
[----:B------:R-:W-:Y:S05]  /*11fe0*/  BRA `(.L_x_221) ;  /* 0xffffffb800d07947 */ /* 0x000fea000383ffff */
.L_x_91:
[----:B-1----:R1:W2:Y:S02]  /*11ff0*/  SYNCS.PHASECHK.TRANS64.TRYWAIT P0, [R5+URZ+0x22820], R0 ;  /* 0x02282000050075a7 */ /* 0x0022a4000800017f */
[----:B--2---:R-:W-:Y:S05]  /*12000*/  @!P0 NANOSLEEP.SYNCS 0x989680 ;  /* 0x009896800000895d */ /* 0x004fea0003900000 */
[----:B------:R-:W2:Y:S02]  /*12010*/  @!P0 SYNCS.PHASECHK.TRANS64 P0, [R5+URZ+0x22820], R0 ;  /* 0x02282000050085a7 */ /* 0x000ea4000800007f */
[----:B--2---:R-:W-:Y:S05]  /*12020*/  @!P0 BRA `(.L_x_91) ;  /* 0xfffffffc00f08947 */ /* 0x004fea000383ffff */
[----:B------:R-:W-:Y:S05]  /*12030*/  BRA `(.L_x_222) ;  /* 0xffffffc000587947 */ /* 0x000fea000383ffff */
.L_x_95:
[----:B-1----:R1:W2:Y:S02]  /*12040*/  SYNCS.PHASECHK.TRANS64.TRYWAIT P1, [R3+URZ+0x22840], R2 ;  /* 0x02284002030075a7 */ /* 0x0022a4000802017f */
[----:B--2---:R-:W-:Y:S05]  /*12050*/  @!P1 NANOSLEEP.SYNCS 0x989680 ;  /* 0x009896800000995d */ /* 0x004fea0003900000 */
[----:B------:R-:W2:Y:S02]  /*12060*/  @!P1 SYNCS.PHASECHK.TRANS64 P1, [R3+URZ+0x22840], R2 ;  /* 0x02284002030095a7 */ /* 0x000ea4000802007f */
[----:B--2---:R-:W-:Y:S05]  /*12070*/  @!P1 BRA `(.L_x_95) ;  /* 0xfffffffc00f09947 */ /* 0x004fea000383ffff */
[----:B------:R-:W-:Y:S05]  /*12080*/  BRA `(.L_x_223) ;  /* 0xffffffc0009c7947 */ /* 0x000fea000383ffff */
.L_x_97:
[----:B0-----:R0:W2:Y:S02]  /*12090*/  SYNCS.PHASECHK.TRANS64.TRYWAIT P1, [R5+URZ+0x22840], R0 ;  /* 0x02284000050075a7 */ /* 0x0010a4000802017f */
[----:B--2---:R-:W-:Y:S05]  /*120a0*/  @!P1 NANOSLEEP.SYNCS 0x989680 ;  /* 0x009896800000995d */ /* 0x004fea0003900000 */
[----:B------:R-:W2:Y:S02]  /*120b0*/  @!P1 SYNCS.PHASECHK.TRANS64 P1, [R5+URZ+0x22840], R0 ;  /* 0x02284000050095a7 */ /* 0x000ea4000802007f */
[----:B--2---:R-:W-:Y:S05]  /*120c0*/  @!P1 BRA `(.L_x_97) ;  /* 0xfffffffc00f09947 */ /* 0x004fea000383ffff */
[----:B------:R-:W-:Y:S05]  /*120d0*/  BRA `(.L_x_224) ;  /* 0xffffffc000ac7947 */ /* 0x000fea000383ffff */
.L_x_99:
[----:B--2---:R2:W3:Y:S02]  /*120e0*/  SYNCS.PHASECHK.TRANS64.TRYWAIT P1, [R3+URZ+0x22860], R2 ;  /* 0x02286002030075a7 */ /* 0x0044e4000802017f */
[----:B---3--:R-:W-:Y:S05]  /*120f0*/  @!P1 NANOSLEEP.SYNCS 0x989680 ;  /* 0x009896800000995d */ /* 0x008fea0003900000 */
[----:B------:R-:W3:Y:S02]  /*12100*/  @!P1 SYNCS.PHASECHK.TRANS64 P1, [R3+URZ+0x22860], R2 ;  /* 0x02286002030095a7 */ /* 0x000ee4000802007f */
[----:B---3--:R-:W-:Y:S05]  /*12110*/  @!P1 BRA `(.L_x_99) ;  /* 0xfffffffc00f09947 */ /* 0x008fea000383ffff */
[----:B------:R-:W-:Y:S05]  /*12120*/  BRA `(.L_x_225) ;  /* 0xffffffc000a87947 */ /* 0x000fea000383ffff */
.L_x_101:
[----:B---3--:R3:W4:Y:S02]  /*12130*/  SYNCS.PHASECHK.TRANS64.TRYWAIT P1, [R5+URZ+0x22860], R0 ;  /* 0x02286000050075a7 */ /* 0x008724000802017f */
[----:B----4-:R-:W-:Y:S05]  /*12140*/  @!P1 NANOSLEEP.SYNCS 0x989680 ;  /* 0x009896800000995d */ /* 0x010fea0003900000 */
[----:B------:R-:W4:Y:S02]  /*12150*/  @!P1 SYNCS.PHASECHK.TRANS64 P1, [R5+URZ+0x22860], R0 ;  /* 0x02286000050095a7 */ /* 0x000f24000802007f */
[----:B----4-:R-:W-:Y:S05]  /*12160*/  @!P1 BRA `(.L_x_101) ;  /* 0xfffffffc00f09947 */ /* 0x010fea000383ffff */
[----:B------:R-:W-:Y:S05]  /*12170*/  BRA `(.L_x_226) ;  /* 0xffffffc000a47947 */ /* 0x000fea000383ffff */
.L_x_103:
[----:B----4-:R4:W0:Y:S02]  /*12180*/  SYNCS.PHASECHK.TRANS64.TRYWAIT P1, [R3+URZ+0x22880], R2 ;  /* 0x02288002030075a7 */ /* 0x010824000802017f */
[----:B0-----:R-:W-:Y:S05]  /*12190*/  @!P1 NANOSLEEP.SYNCS 0x989680 ;  /* 0x009896800000995d */ /* 0x001fea0003900000 */
[----:B------:R-:W0:Y:S02]  /*121a0*/  @!P1 SYNCS.PHASECHK.TRANS64 P1, [R3+URZ+0x22880], R2 ;  /* 0x02288002030095a7 */ /* 0x000e24000802007f */
[----:B0-----:R-:W-:Y:S05]  /*121b0*/  @!P1 BRA `(.L_x_103) ;  /* 0xfffffffc00f09947 */ /* 0x001fea000383ffff */
[----:B------:R-:W-:Y:S05]  /*121c0*/  BRA `(.L_x_227) ;  /* 0xffffffc000a07947 */ /* 0x000fea000383ffff */
.L_x_228:
[----:B------:R-:W-:-:S00]  /*121d0*/  BRA `(.L_x_228) ;  /* 0xfffffffc00fc7947 */ /* 0x000fc0000383ffff */
[----:B------:R-:W-:-:S00]  /*121e0*/  NOP ;  /* 0x0000000000007918 */ /* 0x000fc00000000000 */
        /* <DEDUP_REMOVED lines=9> */
.L_x_3622:


//--------------------- .text._ZN7cutlass13device_kernelIN5flash11enable_sm90INS1_16FlashAttnFwdSm90INS1_25CollectiveMainloopFwdSm90ILi2EN4cute5tupleIJNS5_1CILi1EEES8_S8_EEENS6_IJNS7_ILi128EEENS7_ILi160EEESA_EEELi128ENS_12float_e4m3_tEfNS_4arch4Sm90ELb0ELb0ELb0ELb1ELb1ELb0ELb0ELb1ELb1ELb1ELb0ELb0EEENS1_21CollectiveEpilogueFwdINS6_IJSA_SA_SB_EEES9_NS_10bfloat16_tESF_Li256ELb1ELb1ELb0ELb1EEENS1_36VarlenDynamicPersistentTileSchedulerILi128ELi160ELi256ELi128ELb0ELb1ELb1ELb0ELb1ELb1EEEEEEEEEvNT_6ParamsE --------------------------
	.section	.text._ZN7cutlass13device_kernelIN5flash11enable_sm90INS1_16FlashAttnFwdSm90INS1_25CollectiveMainloopFwdSm90ILi2EN4cute5tupleIJNS5_1CILi1EEES8_S8_EEENS6_IJNS7_ILi128EEENS7_ILi160EEESA_EEELi128ENS_12float_e4m3_tEfNS_4arch4Sm90ELb0ELb0ELb0ELb1ELb1ELb0ELb0ELb1ELb1ELb1ELb0ELb0EEENS1_21CollectiveEpilogueFwdINS6_IJSA_SA_SB_EEES9_NS_10bfloat16_tESF_Li256ELb1ELb1ELb0ELb1EEENS1_36VarlenDynamicPersistentTileSchedulerILi128ELi160ELi256ELi128ELb0ELb1ELb1ELb0ELb1ELb1EEEEEEEEEvNT_6ParamsE,"ax",@progbits
	.align	128
.text._ZN7cutlass13device_kernelIN5flash11enable_sm90INS1_16FlashAttnFwdSm90INS1_25CollectiveMainloopFwdSm90ILi2EN4cute5tupleIJNS5_1CILi1EEES8_S8_EEENS6_IJNS7_ILi128EEENS7_ILi160EEESA_EEELi128ENS_12float_e4m3_tEfNS_4arch4Sm90ELb0ELb0ELb0ELb1ELb1ELb0ELb0ELb1ELb1ELb1ELb0ELb0EEENS1_21CollectiveEpilogueFwdINS6_IJSA_SA_SB_EEES9_NS_10bfloat16_tESF_Li256ELb1ELb1ELb0ELb1EEENS1_36VarlenDynamicPersistentTileSchedulerILi128ELi160ELi256ELi128ELb0ELb1ELb1ELb0ELb1ELb1EEEEEEEEEvNT_6ParamsE:
        .type           _ZN7cutlass13device_kernelIN5flash11enable_sm90INS1_16FlashAttnFwdSm90INS1_25CollectiveMainloopFwdSm90ILi2EN4cute5tupleIJNS5_1CILi1EEES8_S8_EEENS6_IJNS7_ILi128EEENS7_ILi160EEESA_EEELi128ENS_12float_e4m3_tEfNS_4arch4Sm90ELb0ELb0ELb0ELb1ELb1ELb0ELb0ELb1ELb1ELb1ELb0ELb0EEENS1_21CollectiveEpilogueFwdINS6_IJSA_SA_SB_EEES9_NS_10bfloat16_tESF_Li256ELb1ELb1ELb0ELb1EEENS1_36VarlenDynamicPersistentTileSchedulerILi128ELi160ELi256ELi128ELb0ELb1ELb1ELb0ELb1ELb1EEEEEEEEEvNT_6ParamsE,@function
        .size           _ZN7cutlass13device_kernelIN5flash11enable_sm90INS1_16FlashAttnFwdSm90INS1_25CollectiveMainloopFwdSm90ILi2EN4cute5tupleIJNS5_1CILi1EEES8_S8_EEENS6_IJNS7_ILi128EEENS7_ILi160EEESA_EEELi128ENS_12float_e4m3_tEfNS_4arch4Sm90ELb0ELb0ELb0ELb1ELb1ELb0ELb0ELb1ELb1ELb1ELb0ELb0EEENS1_21CollectiveEpilogueFwdINS6_IJSA_SA_SB_EEES9_NS_10bfloat16_tESF_Li256ELb1ELb1ELb0ELb1EEENS1_36VarlenDynamicPersistentTileSchedulerILi128ELi160ELi256ELi128ELb0ELb1ELb1ELb0ELb1ELb1EEEEEEEEEvNT_6ParamsE,(.L_x_3623 - _ZN7cutlass13device_kernelIN5flash11enable_sm90INS1_16FlashAttnFwdSm90INS1_25CollectiveMainloopFwdSm90ILi2EN4cute5tupleIJNS5_1CILi1EEES8_S8_EEENS6_IJNS7_ILi128EEENS7_ILi160EEESA_EEELi128ENS_12float_e4m3_tEfNS_4arch4Sm90ELb0ELb0ELb0ELb1ELb1ELb0ELb0ELb1ELb1ELb1ELb0ELb0EEENS1_21CollectiveEpilogueFwdINS6_IJSA_SA_SB_EEES9_NS_10bfloat16_tESF_Li256ELb1ELb1ELb0ELb1EEENS1_36VarlenDynamicPersistentTileSchedulerILi128ELi160ELi256ELi128ELb0ELb1ELb1ELb0ELb1ELb1EEEEEEEEEvNT_6ParamsE)
        .other          _ZN7cutlass13device_kernelIN5flash11enable_sm90INS1_16FlashAttnFwdSm90INS1_25CollectiveMainloopFwdSm90ILi2EN4cute5tupleIJNS5_1CILi1EEES8_S8_EEENS6_IJNS7_ILi128EEENS7_ILi160EEESA_EEELi128ENS_12float_e4m3_tEfNS_4arch4Sm90ELb0ELb0ELb0ELb1ELb1ELb0ELb0ELb1ELb1ELb1ELb0ELb0EEENS1_21CollectiveEpilogueFwdINS6_IJSA_SA_SB_EEES9_NS_10bfloat16_tESF_Li256ELb1ELb1ELb0ELb1EEENS1_36VarlenDynamicPersistentTileSchedulerILi128ELi160ELi256ELi128ELb0ELb1ELb1ELb0ELb1ELb1EEEEEEEEEvNT_6ParamsE,@"STO_CUDA_ENTRY STV_DEFAULT"
_ZN7cutlass13device_kernelIN5flash11enable_sm90INS1_16FlashAttnFwdSm90INS1_25CollectiveMainloopFwdSm90ILi2EN4cute5tupleIJNS5_1CILi1EEES8_S8_EEENS6_IJNS7_ILi128EEENS7_ILi160EEESA_EEELi128ENS_12float_e4m3_tEfNS_4arch4Sm90ELb0ELb0ELb0ELb1ELb1ELb0ELb0ELb1ELb1ELb1ELb0ELb0EEENS1_21CollectiveEpilogueFwdINS6_IJSA_SA_SB_EEES9_NS_10bfloat16_tESF_Li256ELb1ELb1ELb0ELb1EEENS1_36VarlenDynamicPersistentTileSchedulerILi128ELi160ELi256ELi128ELb0ELb1ELb1ELb0ELb1ELb1EEEEEEEEEvNT_6ParamsE:
        /* <DEDUP_REMOVED lines=45> */
.L_x_229:
        /* <DEDUP_REMOVED lines=22> */
.L_x_230:
        /* <DEDUP_REMOVED lines=18> */
.L_x_231:
        /* <DEDUP_REMOVED lines=22> */
.L_x_232:
[----:B------:R-:W5:Y:S01]  /*06b0*/  SHFL.IDX PT, R3, R0, RZ, 0x1f ;  /* 0x00001fff00037589 */ /* 0x000f6200000e0000 */
[----:B------:R-:W-:Y:S01]  /*06c0*/  R2UR UR9, R4 ;  /* 0x00000000040972ca */ /* 0x000fe200000e0000 */
[----:B------:R-:W-:Y:S01]  /*06d0*/  NOP ;  /* 0x0000000000007918 */ /* 0x000fe20000000000 */
[----:B------:R-:W0:Y:S01]  /*06e0*/  S2R R2, SR_CgaCtaId ;  /* 0x0000000000027919 */ /* 0x000e220000008800 */
        /* <DEDUP_REMOVED lines=20> */
.L_x_233:
        /* <DEDUP_REMOVED lines=8> */
.L_x_235:
[----:B------:R-:W-:-:S08]  /*08b0*/  NOP ;  /* 0x0000000000007918 */ /* 0x000fd00000000000 */
[----:B------:R-:W0:Y:S02]  /*08c0*/  USETMAXREG.TRY_ALLOC.CTAPOOL UP0, 0xe8 ;  /* 0x000000e8000079c8 */ /* 0x000e240008000600 */
[----:B0-----:R-:W-:-:S13]  /*08d0*/  PLOP3.LUT P0, PT, PT, PT, UP0, 0x80, 0x0 ;  /* 0x000000000000781c */ /* 0x001fda0003f0f008 */
[----:B------:R-:W-:Y:S05]  /*08e0*/  @!P0 BRA `(.L_x_235) ;  /* 0xfffffffc00f08947 */ /* 0x000fea000383ffff */
[----:B------:R-:W0:Y:S01]  /*08f0*/  S2R R2, SR_TID.X ;  /* 0x0000000000027919 */ /* 0x000e220000002100 */
[----:B------:R-:W1:Y:S01]  /*0900*/  S2UR UR5, SR_CgaCtaId ;  /* 0x00000000000579c3 */ /* 0x000e620000008800 */
[----:B------:R-:W-:-:S07]  /*0910*/  UMOV UR4, 0x400 ;  /* 0x0000040000047882 */ /* 0x000fce0000000000 */
[----:B------:R-:W-:Y:S06]  /*0920*/  BAR.ARV 0x8, 0x180 ;  /* 0x0206000000007b1d */ /* 0x000fec0000002000 */
[----:B-1----:R-:W-:Y:S01]  /*0930*/  ULEA UR4, UR5, UR4, 0x18 ;  /* 0x0000000405047291 */ /* 0x002fe2000f8ec03f */
[----:B0-----:R-:W-:-:S04]  /*0940*/  LOP3.LUT R0, R2, 0xffffff80, RZ, 0xc0, !PT ;  /* 0xffffff8002007812 */ /* 0x001fc800078ec0ff */
[----:B------:R-:W-:-:S13]  /*0950*/  ISETP.NE.AND P0, PT, R0, 0x80, PT ;  /* 0x000000800000780c */ /* 0x000fda0003f05270 */
[----:B------:R-:W-:Y:S08]  /*0960*/  @!P0 BAR.ARV 0x9, 0x100 ;  /* 0x0244000000008b1d */ /* 0x000ff00000002000 */
[----:B------:R-:W-:Y:S06]  /*0970*/  BAR.SYNC.DEFER_BLOCKING 0x5, 0x180 ;  /* 0x0146000000007b1d */ /* 0x000fec0000010000 */
[----:B------:R-:W0:Y:S01]  /*0980*/  LDS.128 R48, [UR4+0x228d0] ;  /* 0x0228d004ff307984 */ /* 0x000e220008000c00 */
[----:B------:R-:W-:Y:S01]  /*0990*/  ULDC UR4, c[0x0][0xc3c] ;  /* 0x00030f0000047ab9 */ /* 0x000fe20000000800 */
[----:B------:R-:W-:Y:S06]  /*09a0*/  BAR.ARV 0x4, 0x180 ;  /* 0x0106000000007b1d */ /* 0x000fec0000002000 */
[----:B0-----:R-:W-:-:S13]  /*09b0*/  ISETP.GE.AND P0, PT, R51, UR4, PT ;  /* 0x0000000433007c0c */ /* 0x001fda000bf06270 */
[----:B------:R-:W-:Y:S05]  /*09c0*/  @P0 EXIT ;  /* 0x000000000000094d */ /* 0x000fea0003800000 */
[----:B------:R-:W-:Y:S01]  /*09d0*/  VIADD R194, R2, 0xffffff80 ;  /* 0xffffff8002c27836 */ /* 0x000fe20000000000 */
[----:B------:R-:W-:Y:S01]  /*09e0*/  R2UR UR5, R49 ;  /* 0x00000000310572ca */ /* 0x000fe200000e0000 */
[----:B------:R-:W-:Y:S01]  /*09f0*/  IMAD.MOV.U32 R169, RZ, RZ, -0x2 ;  /* 0xfffffffeffa97424 */ /* 0x000fe200078e00ff */
[----:B------:R-:W-:Y:S01]  /*0a00*/  R2UR UR47, R50 ;  /* 0x00000000322f72ca */ /* 0x000fe200000e0000 */
[----:B------:R-:W-:Y:S01]  /*0a10*/  ULOP3.LUT UR46, UR37, 0x1, URZ, 0xfc, !UPT ;  /* 0x00000001252e7892 */ /* 0x000fe2000f8efc3f */
[----:B------:R-:W-:Y:S01]  /*0a20*/  SHF.R.S32.HI R3, RZ, 0x1f, R194 ;  /* 0x0000001fff037819 */ /* 0x000fe200000114c2 */
[----:B------:R-:W-:Y:S01]  /*0a30*/  UMOV UR45, URZ ;  /* 0x0000003f002d7c82 */ /* 0x000fe20008000000 */
[----:B------:R-:W-:Y:S01]  /*0a40*/  UMOV UR44, URZ ;  /* 0x0000003f002c7c82 */ /* 0x000fe20008000000 */
[----:B------:R-:W-:Y:S01]  /*0a50*/  UMOV UR36, URZ ;  /* 0x0000003f00247c82 */ /* 0x000fe20008000000 */
[CC--:B------:R-:W-:Y:S02]  /*0a60*/  LEA.HI R2, R3.reuse, R194.reuse, RZ, 0x4 ;  /* 0x000000c203027211 */ /* 0x0c0fe400078f20ff */
[----:B------:R-:W-:-:S02]  /*0a70*/  LEA.HI R0, R3, R194, RZ, 0x7 ;  /* 0x000000c203007211 */ /* 0x000fc400078f38ff */
[----:B------:R-:W-:Y:S02]  /*0a80*/  LEA.HI R4, R3, R194, RZ, 0x5 ;  /* 0x000000c203047211 */ /* 0x000fe400078f28ff */
[----:B------:R-:W-:Y:S02]  /*0a90*/  SHF.R.S32.HI R7, RZ, 0x4, R2 ;  /* 0x00000004ff077819 */ /* 0x000fe40000011402 */
[----:B------:R-:W-:Y:S01]  /*0aa0*/  LOP3.LUT R19, R0, 0xffffff80, RZ, 0xc0, !PT ;  /* 0xffffff8000137812 */ /* 0x000fe200078ec0ff */
[----:B------:R-:W-:Y:S01]  /*0ab0*/  IMAD.SHL.U32 R4, R4, 0x20, RZ ;  /* 0x0000002004047824 */ /* 0x000fe200078e00ff */
[C---:B------:R-:W-:Y:S02]  /*0ac0*/  LOP3.LUT R5, R2.reuse, 0x3fffff0, RZ, 0xc0, !PT ;  /* 0x03fffff002057812 */ /* 0x040fe400078ec0ff */
[----:B------:R-:W-:Y:S01]  /*0ad0*/  LEA.HI R2, R2, R7, RZ, 0x1 ;  /* 0x0000000702027211 */ /* 0x000fe200078f08ff */
[----:B------:R-:W-:Y:S01]  /*0ae0*/  IMAD.IADD R19, R194, 0x1, -R19 ;  /* 0x00000001c2137824 */ /* 0x000fe200078e0a13 */
[----:B------:R-:W-:Y:S01]  /*0af0*/  LOP3.LUT R4, R4, 0xfffffc00, RZ, 0xc0, !PT ;  /* 0xfffffc0004047812 */ /* 0x000fe200078ec0ff */
[----:B------:R-:W-:Y:S01]  /*0b00*/  IMAD.IADD R5, R194, 0x1, -R5 ;  /* 0x00000001c2057824 */ /* 0x000fe200078e0a05 */
[----:B------:R-:W-:-:S02]  /*0b10*/  LOP3.LUT R2, R2, 0x1ffffffe, RZ, 0xc0, !PT ;  /* 0x1ffffffe02027812 */ /* 0x000fc400078ec0ff */
[----:B------:R-:W-:Y:S01]  /*0b20*/  SHF.R.S32.HI R6, RZ, 0x1f, R19 ;  /* 0x0000001fff067819 */ /* 0x000fe20000011413 */
[----:B------:R-:W-:Y:S01]  /*0b30*/  IMAD R5, R5, 0x40, R4 ;  /* 0x0000004005057824 */ /* 0x000fe200078e0204 */
[----:B------:R-:W-:Y:S01]  /*0b40*/  LEA.HI R4, R3, R194, RZ, 0x2 ;  /* 0x000000c203047211 */ /* 0x000fe200078f10ff */
[----:B------:R-:W-:Y:S01]  /*0b50*/  IMAD.IADD R2, R7, 0x1, -R2 ;  /* 0x0000000107027824 */ /* 0x000fe200078e0a02 */
[----:B------:R-:W-:Y:S02]  /*0b60*/  LEA.HI R8, R6, R19, RZ, 0x2 ;  /* 0x0000001306087211 */ /* 0x000fe400078f10ff */
[----:B------:R-:W-:Y:S01]  /*0b70*/  SHF.R.S32.HI R23, RZ, 0x7, R0 ;  /* 0x00000007ff177819 */ /* 0x000fe20000011400 */
[----:B------:R-:W-:Y:S01]  /*0b80*/  IMAD R171, R2, 0x8, R5 ;  /* 0x0000000802ab7824 */ /* 0x000fe200078e0205 */
[----:B------:R-:W-:Y:S02]  /*0b90*/  LOP3.LUT R5, R4, 0xfffffffc, RZ, 0xc0, !PT ;  /* 0xfffffffc04057812 */ /* 0x000fe400078ec0ff */
[----:B------:R-:W-:-:S02]  /*0ba0*/  SHF.R.S32.HI R9, RZ, 0x2, R8 ;  /* 0x00000002ff097819 */ /* 0x000fc40000011408 */
[----:B------:R-:W-:Y:S01]  /*0bb0*/  SHF.R.S32.HI R10, RZ, 0x1f, R8 ;  /* 0x0000001fff0a7819 */ /* 0x000fe20000011408 */
[----:B------:R-:W-:Y:S01]  /*0bc0*/  IMAD.IADD R5, R194, 0x1, -R5 ;  /* 0x00000001c2057824 */ /* 0x000fe200078e0a05 */
[----:B------:R-:W-:Y:S02]  /*0bd0*/  LEA.HI R3, R3, R194, RZ, 0x3 ;  /* 0x000000c203037211 */ /* 0x000fe400078f18ff */
[----:B------:R-:W-:Y:S02]  /*0be0*/  LEA.HI R10, R10, R9, RZ, 0x3 ;  /* 0x000000090a0a7211 */ /* 0x000fe400078f18ff */
[----:B------:R-:W-:Y:S02]  /*0bf0*/  LEA.HI R6, R6, R19, RZ, 0x5 ;  /* 0x0000001306067211 */ /* 0x000fe400078f28ff */
[----:B------:R-:W-:Y:S02]  /*0c00*/  LOP3.LUT R10, R10, 0xfffffff8, RZ, 0xc0, !PT ;  /* 0xfffffff80a0a7812 */ /* 0x000fe400078ec0ff */
[----:B------:R-:W-:-:S02]  /*0c10*/  LEA.HI R0, R0, R23, RZ, 0x1 ;  /* 0x0000001700007211 */ /* 0x000fc400078f08ff */
[----:B------:R-:W-:Y:S01]  /*0c20*/  LEA.HI R2, R5, R5, RZ, 0x1 ;  /* 0x0000000505027211 */ /* 0x000fe200078f08ff */
[----:B------:R-:W-:Y:S01]  /*0c30*/  IMAD.IADD R9, R9, 0x1, -R10 ;  /* 0x0000000109097824 */ /* 0x000fe200078e0a0a */
[----:B------:R-:W-:Y:S02]  /*0c40*/  LOP3.LUT R17, R3, 0xfffffff8, RZ, 0xc0, !PT ;  /* 0xfffffff803117812 */ /* 0x000fe400078ec0ff */
[----:B------:R-:W-:Y:S02]  /*0c50*/  SHF.R.S32.HI R6, RZ, 0x5, R6 ;  /* 0x00000005ff067819 */ /* 0x000fe40000011406 */
[----:B------:R-:W-:Y:S01]  /*0c60*/  LOP3.LUT R0, R0, 0x3fffffe, RZ, 0xc0, !PT ;  /* 0x03fffffe00007812 */ /* 0x000fe200078ec0ff */
[----:B------:R-:W-:Y:S01]  /*0c70*/  IMAD.IADD R17, R194, 0x1, -R17 ;  /* 0x00000001c2117824 */ /* 0x000fe200078e0a11 */
[----:B------:R-:W-:Y:S01]  /*0c80*/  LOP3.LUT R2, R2, 0x1ffffffe, RZ, 0xc0, !PT ;  /* 0x1ffffffe02027812 */ /* 0x000fe200078ec0ff */
[----:B------:R-:W-:Y:S01]  /*0c90*/  IMAD R9, R6, 0x10, R9 ;  /* 0x0000001006097824 */ /* 0x000fe200078e0209 */
[----:B------:R-:W-:Y:S01]  /*0ca0*/  LOP3.LUT R8, R8, 0x7ffffffc, RZ, 0xc0, !PT ;  /* 0x7ffffffc08087812 */ /* 0x000fe200078ec0ff */
[----:B------:R-:W-:Y:S01]  /*0cb0*/  IMAD.IADD R0, R23, 0x1, -R0 ;  /* 0x0000000117007824 */ /* 0x000fe200078e0a00 */
[----:B------:R-:W-:Y:S01]  /*0cc0*/  SHF.R.S32.HI R18, RZ, 0x3, R3 ;  /* 0x00000003ff127819 */ /* 0x000fe20000011403 */
[----:B------:R-:W-:-:S02]  /*0cd0*/  IMAD.IADD R5, R5, 0x1, -R2 ;  /* 0x0000000105057824 */ /* 0x000fc400078e0a02 */
[----:B------:R-:W-:Y:S01]  /*0ce0*/  IMAD.SHL.U32 R2, R17, 0x8, RZ ;  /* 0x0000000811027824 */ /* 0x000fe200078e00ff */
[----:B------:R-:W-:Y:S01]  /*0cf0*/  LEA R168, R0, R9, 0x6 ;  /* 0x0000000900a87211 */ /* 0x000fe200078e30ff */
[----:B------:R-:W-:Y:S02]  /*0d00*/  IMAD.IADD R8, R19, 0x1, -R8 ;  /* 0x0000000113087824 */ /* 0x000fe400078e0a08 */
[----:B------:R-:W-:Y:S01]  /*0d10*/  VIADD R16, R2, 0x40 ;  /* 0x0000004002107836 */ /* 0x000fe20000000000 */
[----:B------:R-:W-:Y:S01]  /*0d20*/  SHF.R.S32.HI R193, RZ, 0x1f, R2 ;  /* 0x0000001fffc17819 */ /* 0x000fe20000011402 */
[----:B------:R-:W-:Y:S02]  /*0d30*/  IMAD R169, R8, R169, 0xa0 ;  /* 0x000000a008a97424 */ /* 0x000fe400078e02a9 */
[----:B------:R-:W-:Y:S01]  /*0d40*/  IMAD R170, R5, 0x8, R168 ;  /* 0x0000000805aa7824 */ /* 0x000fe200078e02a8 */
[----:B------:R-:W-:-:S07]  /*0d50*/  SHF.R.S32.HI R192, RZ, 0x1f, R16 ;  /* 0x0000001fffc07819 */ /* 0x000fce0000011410 */
.L_x_281:
[----:B0123--:R-:W0:Y:S01]  /*0d60*/  LDC.64 R4, c[0x0][0xc88] ;  /* 0x00032200ff047b82 */ /* 0x00fe220000000a00 */
[----:B------:R-:W-:Y:S01]  /*0d70*/  ULDC.64 UR6, c[0x0][0x990] ;  /* 0x0002640000067ab9 */ /* 0x000fe20000000a00 */
[----:B------:R-:W-:Y:S01]  /*0d80*/  ULDC.64 UR8, c[0x0][0x998] ;  /* 0x0002660000087ab9 */ /* 0x000fe20000000a00 */
[----:B0-----:R-:W-:-:S06]  /*0d90*/  IMAD.WIDE R4, R51, 0x4, R4 ;  /* 0x0000000433047825 */ /* 0x001fcc00078e0204 */
[----:B------:R-:W2:Y:S01]  /*0da0*/  LDG.E R4, desc[UR52][R4.64] ;  /* 0x0000003404047981 */ /* 0x000ea2000c1e1900 */
[----:B------:R-:W-:Y:S01]  /*0db0*/  UISETP.NE.U32.AND UP0, UPT, UR6, URZ, UPT ;  /* 0x0000003f0600728c */ /* 0x000fe2000bf05070 */
[----:B----4-:R-:W-:Y:S01]  /*0dc0*/  IMAD.MOV.U32 R3, RZ, RZ, 0x3f800000 ;  /* 0x3f800000ff037424 */ /* 0x010fe200078e00ff */
[----:B------:R-:W-:Y:S01]  /*0dd0*/  UISETP.NE.U32.AND UP3, UPT, UR8, URZ, UPT ;  /* 0x0000003f0800728c */ /* 0x000fe2000bf65070 */
[----:B------:R-:W-:Y:S01]  /*0de0*/  IMAD.MOV.U32 R0, RZ, RZ, 0x3f800000 ;  /* 0x3f800000ff007424 */ /* 0x000fe200078e00ff */
[----:B------:R-:W-:Y:S02]  /*0df0*/  UISETP.NE.AND.EX UP0, UPT, UR7, URZ, UPT, UP0 ;  /* 0x0000003f0700728c */ /* 0x000fe4000bf05300 */
[----:B------:R-:W-:-:S04]  /*0e00*/  UISETP.NE.AND.EX UP3, UPT, UR9, URZ, UPT, UP3 ;  /* 0x0000003f0900728c */ /* 0x000fc8000bf65330 */
[----:B------:R-:W-:Y:S02]  /*0e10*/  PLOP3.LUT P2, PT, PT, PT, UP0, 0x80, 0x0 ;  /* 0x000000000000781c */ /* 0x000fe40003f4f008 */
[----:B------:R-:W-:-:S03]  /*0e20*/  PLOP3.LUT P3, PT, PT, PT, UP3, 0x80, 0x0 ;  /* 0x000000000000781c */ /* 0x000fc60003f6f038 */
[----:B------:R-:W-:Y:S01]  /*0e30*/  @UP0 ULDC.64 UR12, c[0x0][0x9a8] ;  /* 0x00026a00000c0ab9 */ /* 0x000fe20000000a00 */
[----:B------:R-:W-:Y:S01]  /*0e40*/  @UP0 ULDC.64 UR14, c[0x0][0x9b0] ;  /* 0x00026c00000e0ab9 */ /* 0x000fe20000000a00 */
[----:B------:R-:W-:Y:S01]  /*0e50*/  @UP3 ULDC.64 UR18, c[0x0][0x9b8] ;  /* 0x00026e0000123ab9 */ /* 0x000fe20000000a00 */
[----:B------:R-:W-:Y:S01]  /*0e60*/  @UP3 ULDC.64 UR20, c[0x0][0x9c0] ;  /* 0x0002700000143ab9 */ /* 0x000fe20000000a00 */
[----:B--2---:R-:W-:-:S13]  /*0e70*/  R2UR UR38, R4 ;  /* 0x00000000042672ca */ /* 0x004fda00000e0000 */
[----:B------:R-:W-:Y:S02]  /*0e80*/  USHF.R.S32.HI UR39, URZ, 0x1f, UR38 ;  /* 0x0000001f3f277899 */ /* 0x000fe40008011426 */
[----:B------:R-:W-:Y:S02]  /*0e90*/  @UP0 UIMAD.WIDE.U32 UR10, UR38, UR12, URZ ;  /* 0x0000000c260a02a5 */ /* 0x000fe4000f8e003f */
[----:B------:R-:W-:Y:S02]  /*0ea0*/  @UP0 UIMAD UR4, UR39, UR12, URZ ;  /* 0x0000000c270402a4 */ /* 0x000fe4000f8e023f */
[----:B------:R-:W-:Y:S02]  /*0eb0*/  @UP3 UIMAD.WIDE.U32 UR16, UR38, UR18, URZ ;  /* 0x00000012261032a5 */ /* 0x000fe4000f8e003f */
[----:B------:R-:W-:Y:S02]  /*0ec0*/  @UP0 UIMAD UR12, UR38, UR13, UR4 ;  /* 0x0000000d260c02a4 */ /* 0x000fe4000f8e0204 */
[----:B------:R-:W-:-:S02]  /*0ed0*/  @UP0 USHF.R.S32.HI UR4, URZ, 0x1f, UR47 ;  /* 0x0000001f3f040899 */ /* 0x000fc4000801142f */
[----:B------:R-:W-:Y:S02]  /*0ee0*/  @UP3 UIMAD UR13, UR39, UR18, URZ ;  /* 0x00000012270d32a4 */ /* 0x000fe4000f8e023f */
[----:B------:R-:W-:Y:S02]  /*0ef0*/  @UP0 UIADD3 UR11, UR11, UR12, URZ ;  /* 0x0000000c0b0b0290 */ /* 0x000fe4000fffe03f */
[----:B------:R-:W-:Y:S02]  /*0f00*/  @UP0 UIMAD UR4, UR4, UR14, URZ ;  /* 0x0000000e040402a4 */ /* 0x000fe4000f8e023f */
[----:B------:R-:W-:Y:S02]  /*0f10*/  @UP3 UIMAD UR18, UR38, UR19, UR13 ;  /* 0x00000013261232a4 */ /* 0x000fe4000f8e020d */
[----:B------:R-:W-:Y:S02]  /*0f20*/  @UP3 USHF.R.S32.HI UR19, URZ, 0x1f, UR47 ;  /* 0x0000001f3f133899 */ /* 0x000fe4000801142f */
[----:B------:R-:W-:-:S02]  /*0f30*/  @UP0 UIMAD UR4, UR47, UR15, UR4 ;  /* 0x0000000f2f0402a4 */ /* 0x000fc4000f8e0204 */
[----:B------:R-:W-:Y:S02]  /*0f40*/  @UP0 UIMAD.WIDE.U32 UR14, UR47, UR14, UR10 ;  /* 0x0000000e2f0e02a5 */ /* 0x000fe4000f8e000a */
[----:B------:R-:W-:Y:S01]  /*0f50*/  @UP3 UIADD3 UR17, UR17, UR18, URZ ;  /* 0x0000001211113290 */ /* 0x000fe2000fffe03f */
[----:B------:R-:W-:Y:S01]  /*0f60*/  ULDC.64 UR10, c[0x0][0xa28] ;  /* 0x00028a00000a7ab9 */ /* 0x000fe20000000a00 */
[----:B------:R-:W-:Y:S01]  /*0f70*/  ULDC.64 UR12, c[0x0][0xa20] ;  /* 0x00028800000c7ab9 */ /* 0x000fe20000000a00 */
[----:B------:R-:W-:Y:S02]  /*0f80*/  @UP3 UIMAD UR18, UR19, UR20, URZ ;  /* 0x00000014131232a4 */ /* 0x000fe4000f8e023f */
[----:B------:R-:W-:Y:S02]  /*0f90*/  UISETP.NE.U32.AND UP1, UPT, UR10, URZ, UPT ;  /* 0x0000003f0a00728c */ /* 0x000fe4000bf25070 */
[----:B------:R-:W-:Y:S02]  /*0fa0*/  UISETP.NE.U32.AND UP2, UPT, UR12, URZ, UPT ;  /* 0x0000003f0c00728c */ /* 0x000fe4000bf45070 */
[----:B------:R-:W-:-:S02]  /*0fb0*/  @UP3 UIMAD UR18, UR47, UR21, UR18 ;  /* 0x000000152f1232a4 */ /* 0x000fc4000f8e0212 */
[----:B------:R-:W-:Y:S02]  /*0fc0*/  @UP3 UIMAD.WIDE.U32 UR16, UR47, UR20, UR16 ;  /* 0x000000142f1032a5 */ /* 0x000fe4000f8e0010 */
[----:B------:R-:W-:Y:S02]  /*0fd0*/  UISETP.NE.AND.EX UP1, UPT, UR11, URZ, UPT, UP1 ;  /* 0x0000003f0b00728c */ /* 0x000fe4000bf25310 */
[----:B------:R-:W-:Y:S02]  /*0fe0*/  UISETP.NE.AND.EX UP2, UPT, UR13, URZ, UPT, UP2 ;  /* 0x0000003f0d00728c */ /* 0x000fe4000bf45320 */
[----:B------:R-:W-:Y:S02]  /*0ff0*/  @UP0 UIADD3 UR15, UR15, UR4, URZ ;  /* 0x000000040f0f0290 */ /* 0x000fe4000fffe03f */
[----:B------:R-:W-:Y:S01]  /*1000*/  @UP0 ULEA UR6, UP4, UR14, UR6, 0x2 ;  /* 0x000000060e060291 */ /* 0x000fe2000f88103f */
[----:B------:R-:W-:Y:S01]  /*1010*/  PLOP3.LUT P0, PT, PT, PT, UP1, 0x80, 0x0 ;  /* 0x000000000000781c */ /* 0x000fe20003f0f018 */
[----:B------:R-:W-:Y:S01]  /*1020*/  @UP3 UIADD3 UR4, UR17, UR18, URZ ;  /* 0x0000001211043290 */ /* 0x000fe2000fffe03f */
[----:B------:R-:W-:Y:S01]  /*1030*/  PLOP3.LUT P1, PT, PT, PT, UP2, 0x80, 0x0 ;  /* 0x000000000000781c */ /* 0x000fe20003f2f028 */
[----:B------:R-:W-:-:S02]  /*1040*/  @UP3 ULEA UR8, UP5, UR16, UR8, 0x2 ;  /* 0x0000000810083291 */ /* 0x000fc4000f8a103f */
[----:B------:R-:W-:Y:S01]  /*1050*/  @UP0 ULEA.HI.X UR7, UR14, UR7, UR15, 0x2, UP4 ;  /* 0x000000070e070291 */ /* 0x000fe2000a0f140f */
[----:B-----5:R-:W-:Y:S01]  /*1060*/  IMAD.U32 R8, RZ, RZ, UR6 ;  /* 0x00000006ff087e24 */ /* 0x020fe2000f8e00ff */
[----:B------:R-:W-:Y:S02]  /*1070*/  @UP3 ULEA.HI.X UR9, UR16, UR9, UR4, 0x2, UP5 ;  /* 0x0000000910093291 */ /* 0x000fe4000a8f1404 */
[----:B------:R-:W-:Y:S01]  /*1080*/  @UP1 ULEA UR10, UP0, UR38, UR10, 0x2 ;  /* 0x0000000a260a1291 */ /* 0x000fe2000f80103f */
[----:B------:R-:W-:Y:S01]  /*1090*/  IMAD.U32 R10, RZ, RZ, UR8 ;  /* 0x00000008ff0a7e24 */ /* 0x000fe2000f8e00ff */
[----:B------:R-:W-:Y:S01]  /*10a0*/  @UP2 ULEA UR12, UP3, UR38, UR12, 0x2 ;  /* 0x0000000c260c2291 */ /* 0x000fe2000f86103f */
[----:B------:R-:W-:Y:S01]  /*10b0*/  IMAD.U32 R9, RZ, RZ, UR7 ;  /* 0x00000007ff097e24 */ /* 0x000fe2000f8e00ff */
[----:B------:R-:W-:Y:S01]  /*10c0*/  @UP1 ULEA.HI.X UR11, UR38, UR11, UR39, 0x2, UP0 ;  /* 0x0000000b260b1291 */ /* 0x000fe200080f1427 */
[----:B------:R-:W-:Y:S01]  /*10d0*/  IMAD.U32 R11, RZ, RZ, UR9 ;  /* 0x00000009ff0b7e24 */ /* 0x000fe2000f8e00ff */
[----:B------:R-:W-:-:S02]  /*10e0*/  @UP2 ULEA.HI.X UR13, UR38, UR13, UR39, 0x2, UP3 ;  /* 0x0000000d260d2291 */ /* 0x000fc400098f1427 */
[----:B------:R0:W2:Y:S01]  /*10f0*/  @P2 LDG.E R3, desc[UR52][R8.64] ;  /* 0x0000003408032981 */ /* 0x0000a2000c1e1900 */
[----:B------:R-:W-:Y:S01]  /*1100*/  IMAD.U32 R4, RZ, RZ, UR10 ;  /* 0x0000000aff047e24 */ /* 0x000fe2000f8e00ff */
[----:B------:R-:W-:Y:S01]  /*1110*/  ULDC.64 UR6, c[0x0][0x418] ;  /* 0x0001060000067ab9 */ /* 0x000fe20000000a00 */
[----:B------:R-:W-:Y:S01]  /*1120*/  ULDC UR4, c[0x0][0x424] ;  /* 0x0001090000047ab9 */ /* 0x000fe20000000800 */
[----:B------:R1:W2:Y:S01]  /*1130*/  @P3 LDG.E R0, desc[UR52][R10.64] ;  /* 0x000000340a003981 */ /* 0x0002a2000c1e1900 */
[----:B------:R-:W-:Y:S02]  /*1140*/  IMAD.U32 R6, RZ, RZ, UR12 ;  /* 0x0000000cff067e24 */ /* 0x000fe4000f8e00ff */
[----:B------:R-:W-:Y:S02]  /*1150*/  IMAD.U32 R5, RZ, RZ, UR11 ;  /* 0x0000000bff057e24 */ /* 0x000fe4000f8e00ff */
[----:B------:R-:W-:-:S03]  /*1160*/  IMAD.U32 R7, RZ, RZ, UR13 ;  /* 0x0000000dff077e24 */ /* 0x000fc6000f8e00ff */
[----:B------:R-:W3:Y:S04]  /*1170*/  @P0 LDG.E R4, desc[UR52][R4.64] ;  /* 0x0000003404040981 */ /* 0x000ee8000c1e1900 */
[----:B------:R-:W4:Y:S01]  /*1180*/  @P1 LDG.E R6, desc[UR52][R6.64] ;  /* 0x0000003406061981 */ /* 0x000f22000c1e1900 */
[----:B------:R-:W-:Y:S01]  /*1190*/  UISETP.NE.U32.AND UP0, UPT, UR6, URZ, UPT ;  /* 0x0000003f0600728c */ /* 0x000fe2000bf05070 */
[----:B------:R-:W-:Y:S01]  /*11a0*/  IMAD.MOV.U32 R87, RZ, RZ, RZ ;  /* 0x000000ffff577224 */ /* 0x000fe200078e00ff */
[----:B------:R-:W-:Y:S01]  /*11b0*/  UMOV UR50, URZ ;  /* 0x0000003f00327c82 */ /* 0x000fe20008000000 */
[----:B------:R-:W-:Y:S01]  /*11c0*/  ULDC UR6, c[0x0][0x2f0] ;  /* 0x0000bc0000067ab9 */ /* 0x000fe20000000800 */
[----:B------:R-:W-:Y:S01]  /*11d0*/  UISETP.NE.AND.EX UP0, UPT, UR7, URZ, UPT, UP0 ;  /* 0x0000003f0700728c */ /* 0x000fe2000bf05300 */
[----:B0-----:R-:W-:Y:S01]  /*11e0*/  CS2R R8, SRZ ;  /* 0x0000000000087805 */ /* 0x001fe2000001ff00 */
[----:B------:R-:W-:Y:S01]  /*11f0*/  UMOV UR41, UR5 ;  /* 0x0000000500297c82 */ /* 0x000fe20008000000 */
[----:B------:R-:W-:Y:S01]  /*1200*/  ULDC UR7, c[0x0][0x988] ;  /* 0x0002620000077ab9 */ /* 0x000fe20000000800 */
[----:B------:R-:W-:Y:S01]  /*1210*/  USEL UR4, UR4, 0x1, UP0 ;  /* 0x0000000104047887 */ /* 0x000fe20008000000 */
[----:B-1----:R-:W-:-:S02]  /*1220*/  CS2R R10, SRZ ;  /* 0x00000000000a7805 */ /* 0x002fc4000001ff00 */
[----:B------:R-:W-:Y:S02]  /*1230*/  CS2R R12, SRZ ;  /* 0x00000000000c7805 */ /* 0x000fe4000001ff00 */
[----:B------:R-:W-:Y:S01]  /*1240*/  CS2R R14, SRZ ;  /* 0x00000000000e7805 */ /* 0x000fe2000001ff00 */
[----:B------:R-:W-:Y:S01]  /*1250*/  UIMAD UR4, UR4, UR6, URZ ;  /* 0x00000006040472a4 */ /* 0x000fe2000f8e023f */
        /* <DEDUP_REMOVED lines=18> */
[----:B------:R-:W-:Y:S02]  /*1380*/  IMAD.MOV.U32 R60, RZ, RZ, RZ ;  /* 0x000000ffff3c7224 */ /* 0x000fe400078e00ff */
[----:B--2---:R-:W-:-:S04]  /*1390*/  FMUL.FTZ R0, R3, R0 ;  /* 0x0000000003007220 */ /* 0x004fc80000410000 */
[----:B------:R-:W-:Y:S01]  /*13a0*/  FMUL.FTZ R0, R0, UR7 ;  /* 0x0000000700007c20 */ /* 0x000fe20008410000 */
[----:B---3--:R-:W-:Y:S02]  /*13b0*/  @P0 R2UR UR50, R4 ;  /* 0x00000000043202ca */ /* 0x008fe400000e0000 */
[----:B------:R-:W-:Y:S02]  /*13c0*/  CS2R R4, SRZ ;  /* 0x0000000000047805 */ /* 0x000fe4000001ff00 */
[----:B------:R-:W-:Y:S01]  /*13d0*/  R2UR UR40, R0 ;  /* 0x00000000002872ca */ /* 0x000fe200000e0000 */
[----:B------:R-:W-:Y:S01]  /*13e0*/  IMAD.MOV.U32 R0, RZ, RZ, RZ ;  /* 0x000000ffff007224 */ /* 0x000fe200078e00ff */
[----:B----4-:R-:W-:Y:S02]  /*13f0*/  @P1 R2UR UR4, R6 ;  /* 0x00000000060412ca */ /* 0x010fe400000e0000 */
[----:B------:R-:W-:Y:S01]  /*1400*/  PLOP3.LUT P0, PT, PT, PT, PT, 0x80, 0x0 ;  /* 0x000000000000781c */ /* 0x000fe20003f0f070 */
[----:B------:R-:W-:-:S12]  /*1410*/  @P1 BRA `(.L_x_236) ;  /* 0x0000000000341947 */ /* 0x000fd80003800000 */
[----:B------:R-:W-:Y:S02]  /*1420*/  ULDC.64 UR6, c[0x0][0xa08] ;  /* 0x0002820000067ab9 */ /* 0x000fe40000000a00 */
[----:B------:R-:W-:-:S04]  /*1430*/  ISETP.NE.U32.AND P1, PT, RZ, UR6, PT ;  /* 0x00000006ff007c0c */ /* 0x000fc8000bf25070 */
[----:B------:R-:W-:-:S13]  /*1440*/  ISETP.NE.AND.EX P1, PT, RZ, UR7, PT, P1 ;  /* 0x00000007ff007c0c */ /* 0x000fda000bf25310 */
[----:B------:R-:W-:Y:S05]  /*1450*/  @!P1 BRA `(.L_x_236) ;  /* 0x0000000000249947 */ /* 0x000fea0003800000 */
[----:B------:R-:W-:Y:S02]  /*1460*/  ULDC.64 UR4, c[0x0][0xa08] ;  /* 0x0002820000047ab9 */ /* 0x000fe40000000a00 */
[----:B------:R-:W-:-:S06]  /*1470*/  UIMAD.WIDE UR4, UR38, 0x4, UR4 ;  /* 0x00000004260478a5 */ /* 0x000fcc000f8e0204 */
[----:B------:R-:W-:Y:S02]  /*1480*/  IMAD.U32 R6, RZ, RZ, UR4 ;  /* 0x00000004ff067e24 */ /* 0x000fe4000f8e00ff */
[----:B------:R-:W-:-:S05]  /*1490*/  IMAD.U32 R7, RZ, RZ, UR5 ;  /* 0x00000005ff077e24 */ /* 0x000fca000f8e00ff */
[----:B------:R-:W2:Y:S04]  /*14a0*/  LDG.E R48, desc[UR52][R6.64] ;  /* 0x0000003406307981 */ /* 0x000ea8000c1e1900 */
[----:B------:R-:W3:Y:S01]  /*14b0*/  LDG.E R3, desc[UR52][R6.64+0x4] ;  /* 0x0000043406037981 */ /* 0x000ee2000c1e1900 */
[----:B--2---:R-:W-:Y:S02]  /*14c0*/  R2UR UR4, R48 ;  /* 0x00000000300472ca */ /* 0x004fe400000e0000 */
[----:B---3--:R-:W-:-:S13]  /*14d0*/  R2UR UR5, R3 ;  /* 0x00000000030572ca */ /* 0x008fda00000e0000 */
[----:B------:R-:W-:-:S12]  /*14e0*/  UIADD3 UR4, -UR4, UR5, URZ ;  /* 0x0000000504047290 */ /* 0x000fd8000fffe13f */
.L_x_236:
[----:B------:R-:W-:Y:S01]  /*14f0*/  UIADD3 UR50, -UR50, UR4, URZ ;  /* 0x0000000432327290 */ /* 0x000fe2000fffe13f */
[----:B------:R-:W-:Y:S01]  /*1500*/  CS2R R94, SRZ ;  /* 0x00000000005e7805 */ /* 0x000fe2000001ff00 */
[----:B------:R-:W-:Y:S01]  /*1510*/  UMOV UR42, UR47 ;  /* 0x0000002f002a7c82 */ /* 0x000fe20008000000 */
[----:B------:R-:W-:Y:S01]  /*1520*/  MOV R61, RZ ;  /* 0x000000ff003d7202 */ /* 0x000fe20000000f00 */
[----:B------:R-:W-:Y:S01]  /*1530*/  UISETP.GE.AND UP0, UPT, UR50, 0x1, UPT ;  /* 0x000000013200788c */ /* 0x000fe2000bf06270 */
[----:B------:R-:W-:Y:S01]  /*1540*/  CS2R R64, SRZ ;  /* 0x0000000000407805 */ /* 0x000fe2000001ff00 */
[----:B------:R-:W-:Y:S01]  /*1550*/  UIADD3 UR4, UR50, 0x9f, URZ ;  /* 0x0000009f32047890 */ /* 0x000fe2000fffe03f */
[----:B------:R-:W-:Y:S02]  /*1560*/  CS2R R96, SRZ ;  /* 0x0000000000607805 */ /* 0x000fe4000001ff00 */
[----:B------:R-:W-:Y:S02]  /*1570*/  CS2R R68, SRZ ;  /* 0x0000000000447805 */ /* 0x000fe4000001ff00 */
[----:B------:R-:W-:-:S02]  /*1580*/  CS2R R98, SRZ ;  /* 0x0000000000627805 */ /* 0x000fc4000001ff00 */
[----:B------:R-:W-:Y:S01]  /*1590*/  PLOP3.LUT P1, PT, PT, PT, UP0, 0x80, 0x0 ;  /* 0x000000000000781c */ /* 0x000fe20003f2f008 */
[----:B------:R-:W-:Y:S01]  /*15a0*/  UIMAD.WIDE UR4, UR4, 0x66666667, URZ ;  /* 0x66666667040478a5 */ /* 0x000fe2000f8e023f */
[----:B------:R-:W-:Y:S02]  /*15b0*/  CS2R R72, SRZ ;  /* 0x0000000000487805 */ /* 0x000fe4000001ff00 */
[----:B------:R-:W-:Y:S01]  /*15c0*/  CS2R R100, SRZ ;  /* 0x0000000000647805 */ /* 0x000fe2000001ff00 */
[----:B------:R-:W-:Y:S01]  /*15d0*/  IMAD.MOV.U32 R76, RZ, RZ, RZ ;  /* 0x000000ffff4c7224 */ /* 0x000fe200078e00ff */
[----:B------:R-:W-:Y:S01]  /*15e0*/  USHF.R.U32.HI UR49, URZ, 0x1f, UR5 ;  /* 0x0000001f3f317899 */ /* 0x000fe20008011605 */
[----:B------:R-:W-:-:S03]  /*15f0*/  IMAD.MOV.U32 R103, RZ, RZ, RZ ;  /* 0x000000ffff677224 */ /* 0x000fc600078e00ff */
[----:B------:R-:W-:-:S03]  /*1600*/  ULEA.HI.SX32 UR49, UR5, UR49, 0x1a ;  /* 0x0000003105317291 */ /* 0x000fc6000f8fd23f */
[----:B------:R-:W-:Y:S09]  /*1610*/  @!P1 BRA `(.L_x_237) ;  /* 0x0000006400a89947 */ /* 0x000ff20003800000 */
[----:B------:R-:W0:Y:S01]  /*1620*/  SHFL.IDX PT, R0, R23, RZ, 0x1f ;  /* 0x00001fff17007589 */ /* 0x000e2200000e0000 */
[----:B------:R-:W1:Y:S01]  /*1630*/  S2UR UR48, SR_CgaCtaId ;  /* 0x00000000003079c3 */ /* 0x000e620000008800 */
[----:B------:R-:W-:Y:S01]  /*1640*/  UMOV UR51, 0x400 ;  /* 0x0000040000337882 */ /* 0x000fe20000000000 */
[----:B0-----:R-:W-:Y:S01]  /*1650*/  R2UR UR43, R0 ;  /* 0x00000000002b72ca */ /* 0x001fe200000e0000 */
[----:B-1----:R-:W-:-:S04]  /*1660*/  ULEA UR51, UR48, UR51, 0x18 ;  /* 0x0000003330337291 */ /* 0x002fc8000f8ec03f */
[----:B------:R-:W-:-:S04]  /*1670*/  UIADD3 UR5, UR51, 0x14400, URZ ;  /* 0x0001440033057890 */ /* 0x000fc8000fffe03f */
[----:B------:R-:W-:-:S04]  /*1680*/  ULOP3.LUT UP0, URZ, UR5, 0x9f, URZ, 0xc0, !UPT ;  /* 0x0000009f053f7892 */ /* 0x000fc8000f80c03f */
[----:B------:R-:W-:Y:S02]  /*1690*/  ULEA.HI UR4, UR43, UR43, URZ, 0x1 ;  /* 0x0000002b2b047291 */ /* 0x000fe4000f8f083f */
[----:B------:R-:W-:Y:S02]  /*16a0*/  PLOP3.LUT P0, PT, PT, PT, UP0, 0x80, 0x0 ;  /* 0x000000000000781c */ /* 0x000fe40003f0f008 */
[----:B------:R-:W-:-:S04]  /*16b0*/  ULOP3.LUT UR4, UR4, 0x1e, URZ, 0xc0, !UPT ;  /* 0x0000001e04047892 */ /* 0x000fc8000f8ec03f */
[----:B------:R-:W-:-:S04]  /*16c0*/  UIADD3 UR4, UR43, -UR4, URZ ;  /* 0x800000042b047290 */ /* 0x000fc8000fffe03f */
[----:B------:R-:W-:-:S04]  /*16d0*/  ULEA UR4, UR4, UR5, 0xd ;  /* 0x0000000504047291 */ /* 0x000fc8000f8e683f */
[----:B------:R-:W-:-:S04]  /*16e0*/  USHF.R.U32.HI UR4, URZ, 0x4, UR4 ;  /* 0x000000043f047899 */ /* 0x000fc80008011604 */
[----:B------:R-:W-:Y:S01]  /*16f0*/  ULOP3.LUT UR54, UR4, 0x3fff, URZ, 0xc0, !UPT ;  /* 0x00003fff04367892 */ /* 0x000fe2000f8ec03f */
[----:B------:R-:W-:Y:S11]  /*1700*/  @!P0 BRA `(.L_x_238) ;  /* 0x0000000000408947 */ /* 0x000ff60003800000 */
[----:B------:R-:W-:Y:S01]  /*1710*/  MOV R0, 0x0 ;  /* 0x0000000000007802 */ /* 0x000fe20000000f00 */
[----:B------:R-:W-:Y:S01]  /*1720*/  ULDC.64 UR4, c[0x4][0x98] ;  /* 0x0100260000047ab9 */ /* 0x000fe20000000a00 */
[----:B------:R-:W-:Y:S01]  /*1730*/  ULDC.64 UR6, c[0x4][0x30] ;  /* 0x01000c0000067ab9 */ /* 0x000fe20000000a00 */
[----:B------:R-:W-:Y:S01]  /*1740*/  IMAD.U32 R4, RZ, RZ, UR4 ;  /* 0x00000004ff047e24 */ /* 0x000fe2000f8e00ff */
[----:B------:R0:W1:Y:S01]  /*1750*/  LDC.64 R14, c[0x4][R0] ;  /* 0x01000000000e7b82 */ /* 0x0000620000000a00 */
[----:B------:R-:W-:Y:S01]  /*1760*/  IMAD.U32 R5, RZ, RZ, UR5 ;  /* 0x00000005ff057e24 */ /* 0x000fe2000f8e00ff */
        /* <DEDUP_REMOVED lines=10> */
.L_x_238:
[----:B------:R-:W-:Y:S01]  /*1810*/  ULEA.HI UR4, UR45, UR45, URZ, 0x1 ;  /* 0x0000002d2d047291 */ /* 0x000fe2000f8f083f */
[----:B------:R-:W-:-:S03]  /*1820*/  IMAD.U32 R3, RZ, RZ, UR46 ;  /* 0x0000002eff037e24 */ /* 0x000fc6000f8e00ff */
[----:B------:R-:W-:Y:S02]  /*1830*/  ULOP3.LUT UR4, UR4, 0xfffffffe, URZ, 0xc0, !UPT ;  /* 0xfffffffe04047892 */ /* 0x000fe4000f8ec03f */
[----:B------:R-:W-:Y:S02]  /*1840*/  ISETP.NE.AND P0, PT, R3, 0x3, PT ;  /* 0x000000030300780c */ /* 0x000fe40003f05270 */
[----:B------:R-:W-:-:S06]  /*1850*/  UIADD3 UR4, UR45, -UR4, URZ ;  /* 0x800000042d047290 */ /* 0x000fcc000fffe03f */
[----:B------:R-:W-:-:S05]  /*1860*/  IMAD.U32 R0, RZ, RZ, UR4 ;  /* 0x00000004ff007e24 */ /* 0x000fca000f8e00ff */
[----:B------:R-:W-:-:S04]  /*1870*/  SHF.L.U32 R0, R0, 0x1f, RZ ;  /* 0x0000001f00007819 */ /* 0x000fc800000006ff */
[----:B------:R-:W0:Y:S02]  /*1880*/  SYNCS.PHASECHK.TRANS64.TRYWAIT P1, [UR51+0x22800], R0 ;  /* 0x02280000ff0075a7 */ /* 0x000e240008020173 */
[----:B0-----:R-:W-:Y:S05]  /*1890*/  @!P1 BRA `(.L_x_239) ;  /* 0x000000f400409947 */ /* 0x001fea0003800000 */
.L_x_381:
[----:B------:R-:W-:Y:S05]  /*18a0*/  @!P0 BRA `(.L_x_240) ;  /* 0x0000000000048947 */ /* 0x000fea0003800000 */
[----:B------:R-:W-:Y:S01]  /*18b0*/  BPT.TRAP 0x1 ;  /* 0x000000040000795c */ /* 0x000fe20000300000 */
.L_x_240:
[----:B------:R-:W-:Y:S02]  /*18c0*/  IMAD.U32 R5, RZ, RZ, UR36 ;  /* 0x00000024ff057e24 */ /* 0x000fe4000f8e00ff */
[----:B0-----:R-:W-:-:S03]  /*18d0*/  IMAD.U32 R0, RZ, RZ, UR44 ;  /* 0x0000002cff007e24 */ /* 0x001fc6000f8e00ff */
[----:B------:R-:W-:Y:S02]  /*18e0*/  LEA R5, R5, UR51, 0x3 ;  /* 0x0000003305057c11 */ /* 0x000fe4000f8e18ff */
[----:B------:R-:W-:-:S04]  /*18f0*/  SHF.L.U32 R0, R0, 0x1f, RZ ;  /* 0x0000001f00007819 */ /* 0x000fc800000006ff */
[----:B------:R0:W1:Y:S01]  /*1900*/  SYNCS.PHASECHK.TRANS64.TRYWAIT P1, [R5+URZ+0x22830], R0 ;  /* 0x02283000050075a7 */ /* 0x000062000802017f */
[----:B------:R-:W-:Y:S05]  /*1910*/  @!P0 BRA `(.L_x_241) ;  /* 0x0000000000048947 */ /* 0x000fea0003800000 */
[----:B------:R-:W-:Y:S01]  /*1920*/  BPT.TRAP 0x1 ;  /* 0x000000040000795c */ /* 0x000fe20000300000 */
.L_x_241:
[----:B-1----:R-:W-:Y:S05]  /*1930*/  @P1 BRA `(.L_x_242) ;  /* 0x0000000000081947 */ /* 0x002fea0003800000 */
[----:B------:R-:W1:Y:S02]  /*1940*/  SYNCS.PHASECHK.TRANS64.TRYWAIT P1, [R5+URZ+0x22830], R0 ;  /* 0x02283000050075a7 */ /* 0x000e64000802017f */
[----:B-1----:R-:W-:Y:S05]  /*1950*/  @!P1 BRA `(.L_x_243) ;  /* 0x000000f400289947 */ /* 0x002fea0003800000 */
.L_x_242:
        /* <DEDUP_REMOVED lines=136> */
.L_x_244:
        /* <DEDUP_REMOVED lines=208> */
[----:B------:R-:W-:Y:S01]  /*2ee0*/  MUFU.EX2 R8, R8 ;  /* 0x0000000800087308 */ /* 0x000fe20000000800 */
[----:B------:R-:W-:-:S01]  /*2ef0*/  FFMA.FTZ R66, R47, UR40, -R6 ;  /* 0x000000282f427c23 */ /* 0x000fc20008010806 */
[--C-:B------:R-:W-:Y:S01]  /*2f00*/  FFMA.FTZ R47, R73, UR40, -R6.reuse ;  /* 0x00000028492f7c23 */ /* 0x100fe20008010806 */
[----:B------:R-:W-:Y:S01]  /*2f10*/  FMNMX.FTZ R21, R117, R4, !PT ;  /* 0x0000000475157209 */ /* 0x000fe20007810000 */
[--C-:B------:R-:W-:Y:S01]  /*2f20*/  FFMA.FTZ R70, R51, UR40, -R6.reuse ;  /* 0x0000002833467c23 */ /* 0x100fe20008010806 */
[----:B------:R-:W-:-:S01]  /*2f30*/  FFMA.FTZ R51, R85, UR40, -R6 ;  /* 0x0000002855337c23 */ /* 0x000fc20008010806 */
[--C-:B------:R-:W-:Y:S01]  /*2f40*/  FFMA.FTZ R131, R131, UR40, -R6.reuse ;  /* 0x0000002883837c23 */ /* 0x100fe20008010806 */
[----:B------:R-:W-:Y:S01]  /*2f50*/  FMNMX.FTZ R4, R88, R21, !PT ;  /* 0x0000001558047209 */ /* 0x000fe20007810000 */
[----:B------:R-:W0:Y:S01]  /*2f60*/  MUFU.EX2 R7, R7 ;  /* 0x0000000700077308 */ /* 0x000e220000000800 */
[----:B------:R-:W-:-:S01]  /*2f70*/  FFMA.FTZ R14, R133, UR40, -R6 ;  /* 0x00000028850e7c23 */ /* 0x000fc20008010806 */
[--C-:B------:R-:W-:Y:S01]  /*2f80*/  FFMA.FTZ R135, R135, UR40, -R6.reuse ;  /* 0x0000002887877c23 */ /* 0x100fe20008010806 */
[----:B------:R-:W-:Y:S01]  /*2f90*/  FMNMX.FTZ R21, R89, R4, !PT ;  /* 0x0000000459157209 */ /* 0x000fe20007810000 */
[--C-:B------:R-:W-:Y:S01]  /*2fa0*/  FFMA.FTZ R20, R137, UR40, -R6.reuse ;  /* 0x0000002889147c23 */ /* 0x100fe20008010806 */
[----:B------:R-:W-:-:S01]  /*2fb0*/  FFMA.FTZ R139, R139, UR40, -R6 ;  /* 0x000000288b8b7c23 */ /* 0x000fc20008010806 */
[--C-:B------:R-:W-:Y:S01]  /*2fc0*/  FFMA.FTZ R26, R129, UR40, -R6.reuse ;  /* 0x00000028811a7c23 */ /* 0x100fe20008010806 */
[----:B------:R-:W-:Y:S01]  /*2fd0*/  FMNMX.FTZ R4, R92, R21, !PT ;  /* 0x000000155c047209 */ /* 0x000fe20007810000 */
[----:B------:R-:W1:Y:S01]  /*2fe0*/  MUFU.EX2 R9, R9 ;  /* 0x0000000900097308 */ /* 0x000e620000000800 */
[----:B------:R-:W-:-:S01]  /*2ff0*/  FFMA.FTZ R72, R55, UR40, -R6 ;  /* 0x0000002837487c23 */ /* 0x000fc20008010806 */
[--C-:B------:R-:W-:Y:S01]  /*3000*/  FFMA.FTZ R127, R127, UR40, -R6.reuse ;  /* 0x000000287f7f7c23 */ /* 0x100fe20008010806 */
[----:B------:R-:W-:Y:S01]  /*3010*/  FMNMX.FTZ R27, R93, R4, !PT ;  /* 0x000000045d1b7209 */ /* 0x000fe20007810000 */
[--C-:B------:R-:W-:Y:S01]  /*3020*/  FFMA.FTZ R30, R125, UR40, -R6.reuse ;  /* 0x000000287d1e7c23 */ /* 0x100fe20008010806 */
[----:B------:R-:W-:-:S01]  /*3030*/  FFMA.FTZ R123, R123, UR40, -R6 ;  /* 0x000000287b7b7c23 */ /* 0x000fc20008010806 */
[--C-:B------:R-:W-:Y:S01]  /*3040*/  FFMA.FTZ R38, R121, UR40, -R6.reuse ;  /* 0x0000002879267c23 */ /* 0x100fe20008010806 */
[----:B------:R-:W-:Y:S01]  /*3050*/  FMNMX.FTZ R4, R96, R27, !PT ;  /* 0x0000001b60047209 */ /* 0x000fe20007810000 */
[----:B------:R-:W2:Y:S01]  /*3060*/  MUFU.EX2 R10, R10 ;  /* 0x0000000a000a7308 */ /* 0x000ea20000000800 */
[----:B------:R-:W-:-:S01]  /*3070*/  FFMA.FTZ R34, R119, UR40, -R6 ;  /* 0x0000002877227c23 */ /* 0x000fc20008010806 */
[--C-:B------:R-:W-:Y:S01]  /*3080*/  FFMA.FTZ R75, R75, UR40, -R6.reuse ;  /* 0x000000284b4b7c23 */ /* 0x100fe20008010806 */
[----:B------:R-:W-:Y:S01]  /*3090*/  FMNMX.FTZ R27, R97, R4, !PT ;  /* 0x00000004611b7209 */ /* 0x000fe20007810000 */
[--C-:B------:R-:W-:Y:S01]  /*30a0*/  FFMA.FTZ R55, R91, UR40, -R6.reuse ;  /* 0x000000285b377c23 */ /* 0x100fe20008010806 */
[----:B------:R-:W-:-:S01]  /*30b0*/  FFMA.FTZ R74, R95, UR40, -R6 ;  /* 0x000000285f4a7c23 */ /* 0x000fc20008010806 */
[--C-:B------:R-:W-:Y:S01]  /*30c0*/  FFMA.FTZ R76, R103, UR40, -R6.reuse ;  /* 0x00000028674c7c23 */ /* 0x100fe20008010806 */
[----:B------:R-:W-:Y:S01]  /*30d0*/  FMNMX.FTZ R4, R100, R27, !PT ;  /* 0x0000001b64047209 */ /* 0x000fe20007810000 */
[----:B------:R-:W-:Y:S01]  /*30e0*/  MUFU.EX2 R11, R11 ;  /* 0x0000000b000b7308 */ /* 0x000fe20000000800 */
[----:B------:R-:W-:-:S02]  /*30f0*/  FFMA.FTZ R78, R111, UR40, -R6 ;  /* 0x000000286f4e7c23 */ /* 0x000fc40008010806 */
        /* <DEDUP_REMOVED lines=20> */
[----:B------:R3:W-:Y:S03]  /*3240*/  MUFU.EX2 R46, R58 ;  /* 0x0000003a002e7308 */ /* 0x0007e60000000800 */
[----:B------:R-:W-:-:S04]  /*3250*/  FMNMX.FTZ R81, R49, R4, !PT ;  /* 0x0000000431517209 */ /* 0x000fc80007810000 */
[----:B------:R-:W-:Y:S01]  /*3260*/  FMNMX.FTZ R4, R52, R81, !PT ;  /* 0x0000005134047209 */ /* 0x000fe20007810000 */
[----:B------:R4:W-:Y:S01]  /*3270*/  MUFU.EX2 R77, R83 ;  /* 0x00000053004d7308 */ /* 0x0009e20000000800 */
        /* <DEDUP_REMOVED lines=31> */
[----:B----4-:R-:W-:Y:S01]  /*3470*/  FSEL R83, R67, RZ, P1 ;  /* 0x000000ff43537208 */ /* 0x010fe20000800000 */
        /* <DEDUP_REMOVED lines=135> */
[----:B------:R-:W-:Y:S02]  /*3cf0*/  IMAD.MOV.U32 R42, RZ, RZ, R87 ;  /* 0x000000ffff2a7224 */ /* 0x000fe400078e0057 */
[----:B------:R-:W-:-:S01]  /*3d00*/  FADD.FTZ R14, R46, R77 ;  /* 0x0000004d2e0e7221 */ /* 0x000fc20000010000 */
[----:B------:R-:W-:Y:S01]  /*3d10*/  IMAD.MOV.U32 R77, RZ, RZ, R87 ;  /* 0x000000ffff4d7224 */ /* 0x000fe200078e0057 */
[----:B------:R-:W1:Y:S01]  /*3d20*/  MUFU.EX2 R60, R60 ;  /* 0x0000003c003c7308 */ /* 0x000e620000000800 */
[----:B--2---:R-:W-:-:S01]  /*3d30*/  FADD.FTZ R5, R85, R10 ;  /* 0x0000000a55057221 */ /* 0x004fc20000010000 */
[----:B------:R-:W-:Y:S01]  /*3d40*/  FADD.FTZ R9, R75, R14 ;  /* 0x0000000e4b097221 */ /* 0x000fe20000010000 */
[----:B------:R-:W-:-:S02]  /*3d50*/  IMAD.MOV.U32 R35, RZ, RZ, R87 ;  /* 0x000000ffff237224 */ /* 0x000fc400078e0057 */
[----:B------:R-:W-:-:S03]  /*3d60*/  IMAD.MOV.U32 R34, RZ, RZ, R87 ;  /* 0x000000ffff227224 */ /* 0x000fc600078e0057 */
        /* <DEDUP_REMOVED lines=43> */
[--C-:B------:R-:W-:Y:S01]  /*4020*/  IMAD.MOV.U32 R43, RZ, RZ, R87.reuse ;  /* 0x000000ffff2b7224 */ /* 0x100fe200078e0057 */
[----:B------:R-:W-:Y:S01]  /*4030*/  MOV R36, R87 ;  /* 0x0000005700247202 */ /* 0x000fe20000000f00 */
        /* <DEDUP_REMOVED lines=13> */
[----:B------:R-:W-:-:S06]  /*4110*/  IMAD.MOV.U32 R45, RZ, RZ, R87 ;  /* 0x000000ffff2d7224 */ /* 0x000fcc00078e0057 */
        /* <DEDUP_REMOVED lines=19> */
[----:B------:R-:W-:Y:S02]  /*4250*/  IMAD.MOV.U32 R52, RZ, RZ, R87 ;  /* 0x000000ffff347224 */ /* 0x000fe400078e0057 */
[----:B------:R-:W2:Y:S01]  /*4260*/  MUFU.EX2 R74, R74 ;  /* 0x0000004a004a7308 */ /* 0x000ea20000000800 */
[----:B0-----:R-:W-:-:S01]  /*4270*/  FADD.FTZ R9, R55, R72 ;  /* 0x0000004837097221 */ /* 0x001fc20000010000 */
[----:B------:R-:W-:Y:S01]  /*4280*/  MOV R72, R87 ;  /* 0x0000005700487202 */ /* 0x000fe20000000f00 */
[--C-:B------:R-:W-:Y:S02]  /*4290*/  IMAD.MOV.U32 R49, RZ, RZ, R87.reuse ;  /* 0x000000ffff317224 */ /* 0x100fe400078e0057 */
[----:B------:R-:W-:-:S03]  /*42a0*/  IMAD.MOV.U32 R48, RZ, RZ, R87 ;  /* 0x000000ffff307224 */ /* 0x000fc600078e0057 */
        /* <DEDUP_REMOVED lines=14> */
[----:B-1----:R-:W-:Y:S02]  /*4390*/  MOV R54, R87 ;  /* 0x0000005700367202 */ /* 0x002fe40000000f00 */
        /* <DEDUP_REMOVED lines=13> */
[----:B------:R2:W3:Y:S01]  /*4470*/  MUFU.EX2 R7, R58 ;  /* 0x0000003a00077308 */ /* 0x0004e20000000800 */
[----:B0-----:R-:W-:-:S01]  /*4480*/  FADD.FTZ R8, R32, R5 ;  /* 0x0000000520087221 */ /* 0x001fc20000010000 */
[----:B------:R-:W-:-:S06]  /*4490*/  IMAD.MOV.U32 R24, RZ, RZ, R87 ;  /* 0x000000ffff187224 */ /* 0x000fcc00078e0057 */
        /* <DEDUP_REMOVED lines=11> */
[--C-:B------:R-:W-:Y:S01]  /*4550*/  IMAD.MOV.U32 R62, RZ, RZ, R87.reuse ;  /* 0x000000ffff3e7224 */ /* 0x100fe200078e0057 */
[----:B-1----:R-:W-:Y:S01]  /*4560*/  F2FP.SATFINITE.E4M3.F32.PACK_AB_MERGE_C R9, R6, R67, RZ ;  /* 0x000000430609723e */ /* 0x002fe200048070ff */
[----:B------:R-:W-:Y:S01]  /*4570*/  FADD.FTZ R67, R67, R10 ;  /* 0x0000000a43437221 */ /* 0x000fe20000010000 */
[----:B------:R-:W-:Y:S02]  /*4580*/  IMAD.MOV.U32 R37, RZ, RZ, R87 ;  /* 0x000000ffff257224 */ /* 0x000fe400078e0057 */
[----:B------:R-:W-:Y:S01]  /*4590*/  F2FP.SATFINITE.E4M3.F32.PACK_AB_MERGE_C R191, R78, R63, R9 ;  /* 0x0000003f4ebf723e */ /* 0x000fe20004807009 */
[----:B------:R-:W-:-:S01]  /*45a0*/  FADD.FTZ R6, R6, R67 ;  /* 0x0000004306067221 */ /* 0x000fc20000010000 */
[--C-:B------:R-:W-:Y:S02]  /*45b0*/  IMAD.MOV.U32 R78, RZ, RZ, R87.reuse ;  /* 0x000000ffff4e7224 */ /* 0x100fe400078e0057 */
        /* <DEDUP_REMOVED lines=41> */
.L_x_256:
[----:B------:R-:W-:Y:S01]  /*4850*/  ISETP.NE.AND P2, PT, RZ, UR43, PT ;  /* 0x0000002bff007c0c */ /* 0x000fe2000bf45270 */
[----:B------:R-:W-:-:S04]  /*4860*/  UISETP.NE.AND UP0, UPT, UR28, 0x1, UPT ;  /* 0x000000011c00788c */ /* 0x000fc8000bf05270 */
[----:B------:R-:W-:-:S04]  /*4870*/  USEL UR44, URZ, 0x1, UP0 ;  /* 0x000000013f2c7887 */ /* 0x000fc80008000000 */
[----:B------:R-:W-:-:S04]  /*4880*/  ULOP3.LUT UR44, UR29, UR44, URZ, 0x3c, !UPT ;  /* 0x0000002c1d2c7292 */ /* 0x000fc8000f8e3c3f */
[----:B------:R-:W-:Y:S08]  /*4890*/  @P2 BRA `(.L_x_246) ;  /* 0x0000000000442947 */ /* 0x000ff00003800000 */
[----:B------:R-:W-:Y:S05]  /*48a0*/  @!P0 BRA `(.L_x_247) ;  /* 0x0000000000048947 */ /* 0x000fea0003800000 */
[----:B------:R-:W-:Y:S01]  /*48b0*/  BPT.TRAP 0x1 ;  /* 0x000000040000795c */ /* 0x000fe20000300000 */
.L_x_247:
[----:B------:R-:W0:Y:S01]  /*48c0*/  S2UR UR10, SR_CgaCtaId ;  /* 0x00000000000a79c3 */ /* 0x000e220000008800 */
[----:B------:R-:W-:Y:S01]  /*48d0*/  UIADD3 UR6, UR28, 0x1, URZ ;  /* 0x000000011c067890 */ /* 0x000fe2000fffe03f */
[----:B------:R-:W-:Y:S01]  /*48e0*/  IMAD.U32 R3, RZ, RZ, UR44 ;  /* 0x0000002cff037e24 */ /* 0x000fe2000f8e00ff */
[----:B------:R-:W-:Y:S02]  /*48f0*/  UMOV UR7, 0x400 ;  /* 0x0000040000077882 */ /* 0x000fe40000000000 */
[----:B------:R-:W-:Y:S02]  /*4900*/  UISETP.NE.AND UP0, UPT, UR6, 0x2, UPT ;  /* 0x000000020600788c */ /* 0x000fe4000bf05270 */
[----:B------:R-:W-:Y:S02]  /*4910*/  SHF.L.U32 R3, R3, 0x1f, RZ ;  /* 0x0000001f03037819 */ /* 0x000fe400000006ff */
[----:B------:R-:W-:Y:S02]  /*4920*/  USEL UR6, UR6, URZ, UP0 ;  /* 0x0000003f06067287 */ /* 0x000fe40008000000 */
[----:B0-----:R-:W-:-:S04]  /*4930*/  ULEA UR7, UR10, UR7, 0x18 ;  /* 0x000000070a077291 */ /* 0x001fc8000f8ec03f */
[----:B------:R-:W-:-:S09]  /*4940*/  ULEA UR6, UR6, UR7, 0x3 ;  /* 0x0000000706067291 */ /* 0x000fd2000f8e183f */
[----:B------:R0:W1:Y:S01]  /*4950*/  SYNCS.PHASECHK.TRANS64.TRYWAIT P1, [UR6+0x22830], R3 ;  /* 0x02283003ff0075a7 */ /* 0x0000620008020146 */
[----:B------:R-:W-:Y:S05]  /*4960*/  @!P0 BRA `(.L_x_248) ;  /* 0x0000000000048947 */ /* 0x000fea0003800000 */
[----:B------:R-:W-:Y:S01]  /*4970*/  BPT.TRAP 0x1 ;  /* 0x000000040000795c */ /* 0x000fe20000300000 */
.L_x_248:
[----:B-1----:R-:W-:Y:S05]  /*4980*/  @P1 BRA `(.L_x_246) ;  /* 0x0000000000081947 */ /* 0x002fea0003800000 */
[----:B------:R-:W1:Y:S02]  /*4990*/  SYNCS.PHASECHK.TRANS64.TRYWAIT P1, [UR6+0x22830], R3 ;  /* 0x02283003ff0075a7 */ /* 0x000e640008020146 */
[----:B-1----:R-:W-:Y:S05]  /*49a0*/  @!P1 BRA `(.L_x_249) ;  /* 0x000000c400289947 */ /* 0x002fea0003800000 */
.L_x_246:
[----:B01----:R-:W-:Y:S01]  /*49b0*/  VIADD R3, R22, 0x8 ;  /* 0x0000000816037836 */ /* 0x003fe20000000000 */
[----:B------:R-:W-:Y:S01]  /*49c0*/  R2UR UR30, R0 ;  /* 0x00000000001e72ca */ /* 0x000fe200000e0000 */
[----:B------:R-:W-:Y:S01]  /*49d0*/  UIADD3 UR36, UR28, 0x1, URZ ;  /* 0x000000011c247890 */ /* 0x000fe2000fffe03f */
[----:B------:R-:W-:Y:S02]  /*49e0*/  UMOV UR19, 0x40000040 ;  /* 0x4000004000137882 */ /* 0x000fe40000000000 */
[----:B------:R0:W-:Y:S01]  /*49f0*/  BAR.SYNC.DEFER_BLOCKING R3, 0x100 ;  /* 0x000400030000751d */ /* 0x0001e20000010000 */
[----:B------:R-:W-:-:S04]  /*4a00*/  UISETP.NE.AND UP0, UPT, UR36, 0x2, UPT ;  /* 0x000000022400788c */ /* 0x000fc8000bf05270 */
[----:B------:R-:W-:Y:S01]  /*4a10*/  USEL UR36, UR36, URZ, UP0 ;  /* 0x0000003f24247287 */ /* 0x000fe20008000000 */
[----:B------:R-:W-:Y:S01]  /*4a20*/  UMOV UR20, UR16 ;  /* 0x0000001000147c82 */ /* 0x000fe20008000000 */
[----:B------:R-:W-:Y:S02]  /*4a30*/  UMOV UR21, UR17 ;  /* 0x0000001100157c82 */ /* 0x000fe40008000000 */
[----:B------:R-:W-:Y:S01]  /*4a40*/  UIMAD UR30, UR36, 0x500, UR30 ;  /* 0x00000500241e78a4 */ /* 0x000fe2000f8e021e */
[----:B------:R-:W-:Y:S01]  /*4a50*/  UMOV UR23, 0x40000040 ;  /* 0x4000004000177882 */ /* 0x000fe20000000000 */
[----:B------:R-:W-:Y:S02]  /*4a60*/  UMOV UR24, UR16 ;  /* 0x0000001000187c82 */ /* 0x000fe40008000000 */
[----:B------:R-:W-:Y:S02]  /*4a70*/  UIADD3 UR22, UR30, 0x100, URZ ;  /* 0x000001001e167890 */ /* 0x000fe4000fffe03f */
[----:B------:R-:W-:-:S02]  /*4a80*/  UIADD3 UR26, UR30, 0x200, URZ ;  /* 0x000002001e1a7890 */ /* 0x000fc4000fffe03f */
[----:B------:R-:W-:Y:S01]  /*4a90*/  UMOV UR18, UR30 ;  /* 0x0000001e00127c82 */ /* 0x000fe20008000000 */
[----:B------:R-:W-:Y:S01]  /*4aa0*/  UMOV UR25, UR17 ;  /* 0x0000001100197c82 */ /* 0x000fe20008000000 */
[----:B------:R-:W-:Y:S01]  /*4ab0*/  UMOV UR27, 0x40000040 ;  /* 0x40000040001b7882 */ /* 0x000fe20000000000 */
        /* <DEDUP_REMOVED lines=113> */
.L_x_251:
[----:B------:R-:W0:Y:S01]  /*51d0*/  S2UR UR7, SR_CgaCtaId ;  /* 0x00000000000779c3 */ /* 0x000e220000008800 */
[----:B------:R-:W-:Y:S01]  /*51e0*/  UMOV UR6, 0x400 ;  /* 0x0000040000067882 */ /* 0x000fe20000000000 */
[----:B------:R-:W-:-:S05]  /*51f0*/  IMAD.U32 R3, RZ, RZ, UR29 ;  /* 0x0000001dff037e24 */ /* 0x000fca000f8e00ff */
[----:B------:R-:W-:Y:S01]  /*5200*/  SHF.L.U32 R3, R3, 0x1f, RZ ;  /* 0x0000001f03037819 */ /* 0x000fe200000006ff */
[----:B0-----:R-:W-:-:S04]  /*5210*/  ULEA UR6, UR7, UR6, 0x18 ;  /* 0x0000000607067291 */ /* 0x001fc8000f8ec03f */
[----:B------:R-:W-:-:S09]  /*5220*/  ULEA UR6, UR28, UR6, 0x3 ;  /* 0x000000061c067291 */ /* 0x000fd2000f8e183f */
[----:B------:R0:W1:Y:S01]  /*5230*/  SYNCS.PHASECHK.TRANS64.TRYWAIT P1, [UR6+0x22850], R3 ;  /* 0x02285003ff0075a7 */ /* 0x0000620008020146 */
[----:B------:R-:W-:Y:S05]  /*5240*/  @!P0 BRA `(.L_x_252) ;  /* 0x0000000000048947 */ /* 0x000fea0003800000 */
[----:B------:R-:W-:Y:S01]  /*5250*/  BPT.TRAP 0x1 ;  /* 0x000000040000795c */ /* 0x000fe20000300000 */
.L_x_252:
[----:B-1----:R-:W-:Y:S05]  /*5260*/  @P1 BRA `(.L_x_250) ;  /* 0x0000000000081947 */ /* 0x002fea0003800000 */
[----:B------:R-:W1:Y:S02]  /*5270*/  SYNCS.PHASECHK.TRANS64.TRYWAIT P1, [UR6+0x22850], R3 ;  /* 0x02285003ff0075a7 */ /* 0x000e640008020146 */
[----:B-1----:R-:W-:Y:S05]  /*5280*/  @!P1 BRA `(.L_x_253) ;  /* 0x000000bc00089947 */ /* 0x002fea0003800000 */
.L_x_250:
[----:B------:R-:W2:Y:S01]  /*5290*/  S2UR UR11, SR_CgaCtaId ;  /* 0x00000000000b79c3 */ /* 0x000ea20000008800 */
[----:B------:R-:W-:Y:S01]  /*52a0*/  UMOV UR6, 0x400 ;  /* 0x0000040000067882 */ /* 0x000fe20000000000 */
[----:B------:R-:W-:Y:S01]  /*52b0*/  WARPGROUP.ARRIVE ;  /* 0x00000000000079c5 */ /* 0x000fe20000000000 */
[----:B------:R-:W-:Y:S01]  /*52c0*/  UMOV UR7, 0xc0000010 ;  /* 0xc000001000077882 */ /* 0x000fe20000000000 */
[----:B01----:R-:W-:Y:S01]  /*52d0*/  IADD3 R3, -R22, 0xb, RZ ;  /* 0x0000000b16037810 */ /* 0x003fe20007ffe1ff */
[----:B--2---:R-:W-:-:S04]  /*52e0*/  ULEA UR14, UR11, UR6, 0x18 ;  /* 0x000000060b0e7291 */ /* 0x004fc8000f8ec03f */
[----:B------:R-:W-:-:S04]  /*52f0*/  UIADD3 UR6, UR14, 0x400, URZ ;  /* 0x000004000e067890 */ /* 0x000fc8000fffe03f */
        /* <DEDUP_REMOVED lines=30> */
.L_x_254:
[----:B------:R-:W-:Y:S01]  /*54e0*/  FMNMX.FTZ R4, R152, R7, !PT ;  /* 0x0000000798047209 */ /* 0x000fe20007810000 */
[----:B------:R-:W-:Y:S01]  /*54f0*/  ULEA UR6, UR36, UR14, 0x3 ;  /* 0x0000000e24067291 */ /* 0x000fe2000f8e183f */
[----:B------:R-:W-:Y:S02]  /*5500*/  FMNMX.FTZ R10, R154, R8, !PT ;  /* 0x000000089a0a7209 */ /* 0x000fe40007810000 */
[----:B0-----:R-:W-:Y:S01]  /*5510*/  FMNMX.FTZ R3, R153, R4, !PT ;  /* 0x0000000499037209 */ /* 0x001fe20007810000 */
        /* <DEDUP_REMOVED lines=80> */
[----:B------:R-:W-:Y:S01]  /*5a20*/  MOV R15, UR40 ;  /* 0x00000028000f7c02 */ /* 0x000fe20008000f00 */
[----:B------:R-:W0:Y:S04]  /*5a30*/  SHFL.BFLY PT, R4, R9, 0x2, 0x1f ;  /* 0x0c401f0009047f89 */ /* 0x000e2800000e0000 */
[----:B------:R-:W1:Y:S01]  /*5a40*/  SHFL.BFLY PT, R3, R10, 0x2, 0x1f ;  /* 0x0c401f000a037f89 */ /* 0x000e6200000e0000 */
[----:B0-----:R-:W-:-:S02]  /*5a50*/  FMNMX.FTZ R11, R9, R4, !PT ;  /* 0x00000004090b7209 */ /* 0x001fc40007810000 */
        /* <DEDUP_REMOVED lines=256> */
.L_x_255:
        /* <DEDUP_REMOVED lines=116> */
.L_x_245:
[----:B------:R-:W-:Y:S06]  /*71a0*/  BAR.ARV 0x8, 0x180 ;  /* 0x0206000000007b1d */ /* 0x000fec0000002000 */
[----:B------:R-:W-:Y:S05]  /*71b0*/  @!P0 BRA `(.L_x_257) ;  /* 0x0000000000048947 */ /* 0x000fea0003800000 */
[----:B------:R-:W-:Y:S01]  /*71c0*/  BPT.TRAP 0x1 ;  /* 0x000000040000795c */ /* 0x000fe20000300000 */
.L_x_257:
        /* <DEDUP_REMOVED lines=9> */
.L_x_258:
[----:B-1----:R-:W-:Y:S05]  /*7260*/  @P1 BRA `(.L_x_259) ;  /* 0x0000000000081947 */ /* 0x002fea0003800000 */
[----:B------:R-:W1:Y:S02]  /*7270*/  SYNCS.PHASECHK.TRANS64.TRYWAIT P1, [UR9+0x22850], R0 ;  /* 0x02285000ff0075a7 */ /* 0x000e640008020149 */
[----:B-1----:R-:W-:Y:S05]  /*7280*/  @!P1 BRA `(.L_x_260) ;  /* 0x0000009c00209947 */ /* 0x002fea0003800000 */
.L_x_259:
[----:B------:R-:W-:Y:S01]  /*7290*/  UIADD3 UR4, UR4, 0x400, URZ ;  /* 0x0000040004047890 */ /* 0x000fe2000fffe03f */
[----:B------:R-:W-:Y:S01]  /*72a0*/  WARPGROUP.ARRIVE ;  /* 0x00000000000079c5 */ /* 0x000fe20000000000 */
[----:B------:R-:W-:Y:S01]  /*72b0*/  UMOV UR7, 0xc0000010 ;  /* 0xc000001000077882 */ /* 0x000fe20000000000 */
[----:B------:R-:W-:Y:S01]  /*72c0*/  ULDC.64 UR10, c[0x0][0x9a0] ;  /* 0x00026800000a7ab9 */ /* 0x000fe20000000a00 */
[----:B------:R-:W-:Y:S01]  /*72d0*/  USHF.R.U32.HI UR4, URZ, 0x4, UR4 ;  /* 0x000000043f047899 */ /* 0x000fe20008011604 */
[----:B-1----:R-:W-:Y:S01]  /*72e0*/  IMAD.MOV.U32 R7, RZ, RZ, 0x3f800000 ;  /* 0x3f800000ff077424 */ /* 0x002fe200078e00ff */
[----:B------:R-:W-:Y:S02]  /*72f0*/  UISETP.NE.U32.AND UP0, UPT, UR10, URZ, UPT ;  /* 0x0000003f0a00728c */ /* 0x000fe4000bf05070 */
[----:B------:R-:W-:Y:S02]  /*7300*/  ULOP3.LUT UR4, UR4, 0x3fff, URZ, 0xc0, !UPT ;  /* 0x00003fff04047892 */ /* 0x000fe4000f8ec03f */
[----:B------:R-:W-:-:S02]  /*7310*/  UISETP.NE.AND.EX UP0, UPT, UR11, URZ, UPT, UP0 ;  /* 0x0000003f0b00728c */ /* 0x000fc4000bf05300 */
[----:B------:R-:W-:-:S04]  /*7320*/  ULOP3.LUT UR4, UR4, 0x10000, URZ, 0xfc, !UPT ;  /* 0x0001000004047892 */ /* 0x000fc8000f8efc3f */
[----:B------:R-:W-:Y:S01]  /*7330*/  UIMAD UR8, UR36, 0x500, UR4 ;  /* 0x00000500240878a4 */ /* 0x000fe2000f8e0204 */
[----:B------:R-:W-:-:S03]  /*7340*/  PLOP3.LUT P1, PT, PT, PT, UP0, 0x80, 0x0 ;  /* 0x000000000000781c */ /* 0x000fc60003f2f008 */
[----:B------:R-:W-:Y:S01]  /*7350*/  UIADD3 UR4, UR8, 0x100, URZ ;  /* 0x0000010008047890 */ /* 0x000fe2000fffe03f */
[----:B------:R-:W-:Y:S02]  /*7360*/  @UP0 ULDC.64 UR12, c[0x0][0x9c8] ;  /* 0x00027200000c0ab9 */ /* 0x000fe40000000a00 */
[----:B------:R-:W-:-:S06]  /*7370*/  UMOV UR6, UR8 ;  /* 0x0000000800067c82 */ /* 0x000fcc0008000000 */
[----:B------:R-:W-:Y:S01]  /*7380*/  QGMMA.64x128x32.F32.E4M3.E4M3 R24, R172, gdesc[UR4], R24, gsb0 ;  /* 0x01e00004ac187df3 */ /* 0x000fe20008000818 */
[----:B------:R-:W-:Y:S01]  /*7390*/  UMOV UR7, 0xc0000010 ;  /* 0xc000001000077882 */ /* 0x000fe20000000000 */
[----:B------:R-:W-:Y:S01]  /*73a0*/  UMOV UR6, UR4 ;  /* 0x0000000400067c82 */ /* 0x000fe20008000000 */
[----:B------:R-:W-:Y:S01]  /*73b0*/  @UP0 UIMAD.WIDE.U32 UR4, UR38, UR12, URZ ;  /* 0x0000000c260402a5 */ /* 0x000fe2000f8e003f */
[----:B------:R-:W-:Y:S02]  /*73c0*/  WARPGROUP.DEPBAR.LE gsb0, 0x0 ;  /* 0x00008000000079c5 */ /* 0x000fe40000010000 */
[----:B------:R-:W-:-:S06]  /*73d0*/  WARPGROUP.ARRIVE ;  /* 0x00000000000079c5 */ /* 0x000fcc0000000000 */
[----:B------:R-:W-:Y:S01]  /*73e0*/  QGMMA.64x128x32.F32.E4M3.E4M3 R24, R176, gdesc[UR4], R24, gsb0 ;  /* 0x01e00004b0187df3 */ /* 0x000fe20008000818 */
[----:B------:R-:W-:Y:S02]  /*73f0*/  @UP0 UIMAD UR6, UR39, UR12, URZ ;  /* 0x0000000c270602a4 */ /* 0x000fe4000f8e023f */
[----:B------:R-:W-:Y:S02]  /*7400*/  @UP0 USHF.R.S32.HI UR7, URZ, 0x1f, UR47 ;  /* 0x0000001f3f070899 */ /* 0x000fe4000801142f */
[----:B------:R-:W-:-:S03]  /*7410*/  @UP0 UIMAD UR6, UR38, UR13, UR6 ;  /* 0x0000000d260602a4 */ /* 0x000fc6000f8e0206 */
[----:B------:R-:W-:Y:S01]  /*7420*/  @UP0 ULDC.64 UR12, c[0x0][0x9d0] ;  /* 0x00027400000c0ab9 */ /* 0x000fe20000000a00 */
[----:B------:R-:W-:Y:S02]  /*7430*/  @UP0 UIADD3 UR5, UR5, UR6, URZ ;  /* 0x0000000605050290 */ /* 0x000fe4000fffe03f */
[----:B------:R-:W-:Y:S02]  /*7440*/  @UP0 UIMAD UR6, UR7, UR12, URZ ;  /* 0x0000000c070602a4 */ /* 0x000fe4000f8e023f */
[----:B------:R-:W-:Y:S02]  /*7450*/  @UP0 UIMAD.WIDE.U32 UR4, UR47, UR12, UR4 ;  /* 0x0000000c2f0402a5 */ /* 0x000fe4000f8e0004 */
[----:B------:R-:W-:-:S04]  /*7460*/  @UP0 UIMAD UR6, UR47, UR13, UR6 ;  /* 0x0000000d2f0602a4 */ /* 0x000fc8000f8e0206 */
[----:B------:R-:W-:Y:S02]  /*7470*/  @UP0 UIADD3 UR5, UR5, UR6, URZ ;  /* 0x0000000605050290 */ /* 0x000fe4000fffe03f */
[----:B------:R-:W-:-:S04]  /*7480*/  @UP0 ULEA UR6, UP1, UR4, UR10, 0x2 ;  /* 0x0000000a04060291 */ /* 0x000fc8000f82103f */
[----:B------:R-:W-:Y:S02]  /*7490*/  @UP0 ULEA.HI.X UR7, UR4, UR11, UR5, 0x2, UP1 ;  /* 0x0000000b04070291 */ /* 0x000fe400088f1405 */
[----:B------:R-:W-:Y:S01]  /*74a0*/  UIADD3 UR4, UR8, 0x200, URZ ;  /* 0x0000020008047890 */ /* 0x000fe2000fffe03f */
[----:B------:R-:W-:-:S03]  /*74b0*/  IMAD.U32 R8, RZ, RZ, UR6 ;  /* 0x00000006ff087e24 */ /* 0x000fc6000f8e00ff */
[----:B------:R-:W-:Y:S01]  /*74c0*/  IMAD.U32 R9, RZ, RZ, UR7 ;  /* 0x00000007ff097e24 */ /* 0x000fe2000f8e00ff */
[----:B------:R-:W-:Y:S02]  /*74d0*/  UMOV UR7, 0xc0000010 ;  /* 0xc000001000077882 */ /* 0x000fe40000000000 */
[----:B------:R-:W-:Y:S02]  /*74e0*/  UMOV UR6, UR4 ;  /* 0x0000000400067c82 */ /* 0x000fe40008000000 */
[----:B------:R1:W2:Y:S01]  /*74f0*/  @P1 LDG.E R7, desc[UR52][R8.64] ;  /* 0x0000003408071981 */ /* 0x0002a2000c1e1900 */
[----:B------:R-:W-:Y:S01]  /*7500*/  UIADD3 UR4, UR8, 0x300, URZ ;  /* 0x0000030008047890 */ /* 0x000fe2000fffe03f */
[----:B------:R-:W-:Y:S02]  /*7510*/  WARPGROUP.DEPBAR.LE gsb0, 0x0 ;  /* 0x00008000000079c5 */ /* 0x000fe40000010000 */
[----:B------:R-:W-:-:S06]  /*7520*/  WARPGROUP.ARRIVE ;  /* 0x00000000000079c5 */ /* 0x000fcc0000000000 */
[----:B------:R-:W-:Y:S01]  /*7530*/  QGMMA.64x128x32.F32.E4M3.E4M3 R24, R180, gdesc[UR4], R24, gsb0 ;  /* 0x01e00004b4187df3 */ /* 0x000fe20008000818 */
[----:B------:R-:W-:Y:S01]  /*7540*/  UMOV UR6, UR4 ;  /* 0x0000000400067c82 */ /* 0x000fe20008000000 */
[----:B------:R-:W-:Y:S01]  /*7550*/  UMOV UR7, 0xc0000010 ;  /* 0xc000001000077882 */ /* 0x000fe20000000000 */
[----:B------:R-:W-:Y:S01]  /*7560*/  UIADD3 UR8, UR8, 0x400, URZ ;  /* 0x0000040008087890 */ /* 0x000fe2000fffe03f */
[----:B0-----:R-:W0:Y:S04]  /*7570*/  SHFL.BFLY PT, R0, R5, 0x2, 0x1f ;  /* 0x0c401f0005007f89 */ /* 0x001e2800000e0000 */
[----:B------:R-:W3:Y:S01]  /*7580*/  SHFL.BFLY PT, R11, R6, 0x2, 0x1f ;  /* 0x0c401f00060b7f89 */ /* 0x000ee200000e0000 */
[----:B------:R-:W-:Y:S02]  /*7590*/  WARPGROUP.DEPBAR.LE gsb0, 0x0 ;  /* 0x00008000000079c5 */ /* 0x000fe40000010000 */
[----:B------:R-:W-:-:S06]  /*75a0*/  WARPGROUP.ARRIVE ;  /* 0x00000000000079c5 */ /* 0x000fcc0000000000 */
[----:B------:R-:W-:Y:S01]  /*75b0*/  QGMMA.64x128x32.F32.E4M3.E4M3 R24, R184, gdesc[UR4], R24, gsb0 ;  /* 0x01e00004b8187df3 */ /* 0x000fe20008000818 */
[----:B------:R-:W-:Y:S01]  /*75c0*/  UMOV UR6, UR8 ;  /* 0x0000000800067c82 */ /* 0x000fe20008000000 */
        /* <DEDUP_REMOVED lines=21> */
[----:B------:R-:W3:Y:S01]  /*7720*/  @P1 MUFU.RCP R10, R13 ;  /* 0x0000000d000a1308 */ /* 0x000ee20000001000 */
[----:B------:R-:W-:-:S02]  /*7730*/  IMAD.U32 R15, RZ, RZ, UR40 ;  /* 0x00000028ff0f7e24 */ /* 0x000fc4000f8e00ff */
[----:B------:R-:W-:Y:S02]  /*7740*/  IMAD.U32 R20, RZ, RZ, UR40 ;  /* 0x00000028ff147e24 */ /* 0x000fe4000f8e00ff */
[----:B0-----:R-:W-:Y:S01]  /*7750*/  @P2 FMUL.FTZ R8, R8, 0.69314718246459960938 ;  /* 0x3f31721808082820 */ /* 0x001fe20000410000 */
[----:B------:R-:W-:Y:S01]  /*7760*/  @P2 FMUL.FTZ R9, R15, 0.69314718246459960938 ;  /* 0x3f3172180f092820 */ /* 0x000fe20000410000 */
[----:B------:R-:W-:Y:S01]  /*7770*/  @P3 FMUL.FTZ R15, R20, 0.69314718246459960938 ;  /* 0x3f317218140f3820 */ /* 0x000fe20000410000 */
[----:B-1----:R-:W-:Y:S01]  /*7780*/  @P3 FMUL.FTZ R12, R11, 0.69314718246459960938 ;  /* 0x3f3172180b0c3820 */ /* 0x002fe20000410000 */
[----:B------:R-:W-:Y:S02]  /*7790*/  IMAD.MOV.U32 R5, RZ, RZ, -0x800000 ;  /* 0xff800000ff057424 */ /* 0x000fe400078e00ff */
[----:B--2---:R-:W-:Y:S01]  /*77a0*/  FMUL.FTZ R6, R6, R7 ;  /* 0x0000000706067220 */ /* 0x004fe20000410000 */
[----:B------:R-:W-:Y:S02]  /*77b0*/  IMAD.MOV.U32 R0, RZ, RZ, -0x800000 ;  /* 0xff800000ff007424 */ /* 0x000fe400078e00ff */
[----:B------:R-:W-:Y:S01]  /*77c0*/  @P2 FFMA.FTZ R5, R9, R4, R8 ;  /* 0x0000000409052223 */ /* 0x000fe20000010008 */
[----:B------:R-:W-:-:S01]  /*77d0*/  @P3 FFMA.FTZ R0, R15, R3, R12 ;  /* 0x000000030f003223 */ /* 0x000fc2000001000c */
[----:B---3--:R-:W-:Y:S01]  /*77e0*/  FMUL.FTZ R7, R10, R7 ;  /* 0x000000070a077220 */ /* 0x008fe20000410000 */
[----:B------:R-:W-:-:S02]  /*77f0*/  WARPGROUP.DEPBAR.LE gsb0, 0x0 ;  /* 0x00008000000079c5 */ /* 0x000fc40000010000 */
[----:B------:R-:W-:Y:S05]  /*7800*/  @!P0 BRA `(.L_x_261) ;  /* 0x0000000000048947 */ /* 0x000fea0003800000 */
[----:B------:R-:W-:Y:S01]  /*7810*/  BPT.TRAP 0x1 ;  /* 0x000000040000795c */ /* 0x000fe20000300000 */
.L_x_261:
[----:B------:R-:W-:Y:S01]  /*7820*/  UIADD3 UR4, UR9, 0x22860, URZ ;  /* 0x0002286009047890 */ /* 0x000fe2000fffe03f */
[-C--:B------:R-:W-:Y:S01]  /*7830*/  FMUL.FTZ R100, R28, R6.reuse ;  /* 0x000000061c647220 */ /* 0x080fe20000410000 */
[----:B------:R-:W-:Y:S01]  /*7840*/  UIADD3 UR36, UR36, 0x1, URZ ;  /* 0x0000000124247890 */ /* 0x000fe2000fffe03f */
[-C--:B------:R-:W-:Y:S01]  /*7850*/  FMUL.FTZ R98, R29, R6.reuse ;  /* 0x000000061d627220 */ /* 0x080fe20000410000 */
[----:B------:R-:W-:Y:S01]  /*7860*/  UPRMT UR4, UR14, 0x654, UR4 ;  /* 0x000006540e047896 */ /* 0x000fe20008000004 */
[-C--:B------:R-:W-:Y:S01]  /*7870*/  FMUL.FTZ R99, R32, R6.reuse ;  /* 0x0000000620637220 */ /* 0x080fe20000410000 */
[----:B------:R-:W-:Y:S01]  /*7880*/  UISETP.NE.AND UP0, UPT, UR36, 0x2, UPT ;  /* 0x000000022400788c */ /* 0x000fe2000bf05270 */
        /* <DEDUP_REMOVED lines=20> */
[----:B------:R-:W-:Y:S01]  /*79d0*/  SYNCS.ARRIVE.TRANS64.RED.A1T0 RZ, [UR4], RZ ;  /* 0x000000ffffff79a7 */ /* 0x000fe20008100404 */
        /* <DEDUP_REMOVED lines=14> */
[----:B------:R-:W-:Y:S01]  /*7ac0*/  USEL UR4, URZ, 0x1, UP0 ;  /* 0x000000013f047887 */ /* 0x000fe20008000000 */
        /* <DEDUP_REMOVED lines=22> */
[----:B------:R-:W-:Y:S01]  /*7c30*/  PLOP3.LUT P0, PT, PT, PT, PT, 0x8, 0x0 ;  /* 0x000000000000781c */ /* 0x000fe20003f0e170 */
[-C--:B------:R-:W-:Y:S01]  /*7c40*/  FMUL.FTZ R14, R79, R7.reuse ;  /* 0x000000074f0e7220 */ /* 0x080fe20000410000 */
[-C--:B------:R-:W-:Y:S01]  /*7c50*/  FMUL.FTZ R11, R82, R7.reuse ;  /* 0x00000007520b7220 */ /* 0x080fe20000410000 */
[-C--:B------:R-:W-:Y:S01]  /*7c60*/  FMUL.FTZ R4, R83, R7.reuse ;  /* 0x0000000753047220 */ /* 0x080fe20000410000 */
[-C--:B------:R-:W-:Y:S01]  /*7c70*/  FMUL.FTZ R10, R86, R7.reuse ;  /* 0x00000007560a7220 */ /* 0x080fe20000410000 */
[----:B------:R-:W-:Y:S01]  /*7c80*/  FMUL.FTZ R87, R87, R7 ;  /* 0x0000000757577220 */ /* 0x000fe20000410000 */
[----:B------:R-:W-:-:S02]  /*7c90*/  UIADD3 UR45, UR45, 0x1, URZ ;  /* 0x000000012d2d7890 */ /* 0x000fc4000fffe03f */
[----:B------:R-:W-:Y:S02]  /*7ca0*/  USEL UR36, UR36, URZ, UP0 ;  /* 0x0000003f24247287 */ /* 0x000fe40008000000 */
[----:B------:R-:W-:-:S12]  /*7cb0*/  ULOP3.LUT UR44, UR44, UR4, URZ, 0x3c, !UPT ;  /* 0x000000042c2c7292 */ /* 0x000fd8000f8e3c3f */
.L_x_237:
[----:B------:R-:W0:Y:S01]  /*7cc0*/  S2R R6, SR_CgaCtaId ;  /* 0x0000000000067919 */ /* 0x000e220000008800 */
[----:B------:R-:W-:Y:S01]  /*7cd0*/  MOV R3, 0x400 ;  /* 0x0000040000037802 */ /* 0x000fe20000000f00 */
[----:B------:R-:W-:Y:S01]  /*7ce0*/  BSSY B0, `(.L_x_262) ;  /* 0x000027d000007945 */ /* 0x000fe20003800000 */
[----:B------:R-:W-:Y:S02]  /*7cf0*/  BAR.SYNC.DEFER_BLOCKING 0x5, 0x180 ;  /* 0x0146000000007b1d */ /* 0x000fe40000010000 */
[----:B0-----:R-:W-:-:S05]  /*7d00*/  LEA R3, R6, R3, 0x18 ;  /* 0x0000000306037211 */ /* 0x001fca00078ec0ff */
[----:B------:R-:W0:Y:S02]  /*7d10*/  LDS.128 R48, [R3+0x228d0] ;  /* 0x0228d00003307984 */ /* 0x000e240000000c00 */
[----:B0-----:R-:W-:Y:S02]  /*7d20*/  R2UR UR5, R49 ;  /* 0x00000000310572ca */ /* 0x001fe400000e0000 */
[----:B------:R-:W-:Y:S01]  /*7d30*/  R2UR UR47, R50 ;  /* 0x00000000322f72ca */ /* 0x000fe200000e0000 */
[----:B------:R-:W-:Y:S06]  /*7d40*/  BAR.ARV 0x4, 0x180 ;  /* 0x0106000000007b1d */ /* 0x000fec0000002000 */
[----:B------:R-:W-:Y:S08]  /*7d50*/  @P0 BRA `(.L_x_263) ;  /* 0x0000001800ec0947 */ /* 0x000ff00003800000 */
[----:B------:R-:W0:Y:S01]  /*7d60*/  S2R R54, SR_TID.X ;  /* 0x0000000000367919 */ /* 0x000e220000002100 */
[----:B------:R-:W-:Y:S01]  /*7d70*/  ULDC.64 UR6, c[0x4][0x38] ;  /* 0x01000e0000067ab9 */ /* 0x000fe20000000a00 */
[----:B0-----:R-:W-:-:S05]  /*7d80*/  IMAD.SHL.U32 R6, R54, 0x4, RZ ;  /* 0x0000000436067824 */ /* 0x001fca00078e00ff */
[----:B------:R-:W-:-:S04]  /*7d90*/  LOP3.LUT R6, R6, 0xc, RZ, 0xc0, !PT ;  /* 0x0000000c06067812 */ /* 0x000fc800078ec0ff */
[----:B------:R-:W-:-:S05]  /*7da0*/  IADD3 R6, P0, R6, UR6, RZ ;  /* 0x0000000606067c10 */ /* 0x000fca000ff1e0ff */
[----:B------:R-:W-:Y:S01]  /*7db0*/  IMAD.X R7, RZ, RZ, UR7, P0 ;  /* 0x00000007ff077e24 */ /* 0x000fe200080e06ff */
[----:B------:R-:W-:Y:S01]  /*7dc0*/  F2FP.BF16.F32.PACK_AB R27, R26, R27 ;  /* 0x0000001b1a1b723e */ /* 0x000fe200000010ff */
[----:B------:R-:W-:-:S03]  /*7dd0*/  ULDC.64 UR6, c[0x0][0xc00] ;  /* 0x0003000000067ab9 */ /* 0x000fc60000000a00 */
[----:B------:R0:W2:Y:S01]  /*7de0*/  LDG.E.CONSTANT R48, desc[UR52][R6.64] ;  /* 0x0000003406307981 */ /* 0x0000a2000c1e9900 */
[----:B------:R-:W-:Y:S01]  /*7df0*/  F2FP.BF16.F32.PACK_AB R12, R12, R13 ;  /* 0x0000000d0c0c723e */ /* 0x000fe200000010ff */
[----:B------:R-:W-:Y:S01]  /*7e00*/  UISETP.NE.U32.AND UP0, UPT, UR6, URZ, UPT ;  /* 0x0000003f0600728c */ /* 0x000fe2000bf05070 */
[----:B------:R-:W-:Y:S01]  /*7e10*/  F2FP.BF16.F32.PACK_AB R9, R8, R9 ;  /* 0x000000090809723e */ /* 0x000fe200000010ff */
[----:B------:R-:W1:Y:S01]  /*7e20*/  S2R R26, SR_SWINHI ;  /* 0x00000000001a7919 */ /* 0x000e620000002f00 */
[----:B------:R-:W-:Y:S01]  /*7e30*/  F2FP.BF16.F32.PACK_AB R64, R61, R64 ;  /* 0x000000403d40723e */ /* 0x000fe200000010ff */
[----:B------:R-:W-:Y:S01]  /*7e40*/  USHF.L.U32 UR8, UR38, 0x2, URZ ;  /* 0x0000000226087899 */ /* 0x000fe2000800063f */
[----:B------:R-:W-:Y:S01]  /*7e50*/  F2FP.BF16.F32.PACK_AB R96, R96, R99 ;  /* 0x000000636060723e */ /* 0x000fe200000010ff */
[----:B------:R-:W-:Y:S01]  /*7e60*/  UISETP.NE.AND.EX UP0, UPT, UR7, URZ, UPT, UP0 ;  /* 0x0000003f0700728c */ /* 0x000fe2000bf05300 */
[----:B------:R-:W-:Y:S01]  /*7e70*/  F2FP.BF16.F32.PACK_AB R88, R88, R91 ;  /* 0x0000005b5858723e */ /* 0x000fe200000010ff */
[----:B------:R-:W-:Y:S01]  /*7e80*/  USHF.L.U64.HI UR9, UR38, 0x2, UR39 ;  /* 0x0000000226097899 */ /* 0x000fe20008010227 */
[----:B0-----:R-:W-:Y:S01]  /*7e90*/  LOP3.LUT P0, R6, R54, 0x3, RZ, 0xc0, !PT ;  /* 0x0000000336067812 */ /* 0x001fe2000780c0ff */
[----:B------:R-:W-:Y:S01]  /*7ea0*/  UIADD3 UR4, UP1, UR8, UR6, URZ ;  /* 0x0000000608047290 */ /* 0x000fe2000ff3e03f */
[----:B------:R-:W-:-:S02]  /*7eb0*/  F2FP.BF16.F32.PACK_AB R10, R10, R11 ;  /* 0x0000000b0a0a723e */ /* 0x000fc400000010ff */
[----:B------:R-:W-:Y:S01]  /*7ec0*/  ISETP.EQ.OR P0, PT, R6, 0x3, !P0 ;  /* 0x000000030600780c */ /* 0x000fe20004702670 */
[----:B------:R-:W-:Y:S01]  /*7ed0*/  UIADD3.X UR6, UR9, UR7, URZ, UP1, !UPT ;  /* 0x0000000709067290 */ /* 0x000fe20008ffe43f */
[----:B------:R-:W-:Y:S02]  /*7ee0*/  F2FP.BF16.F32.PACK_AB R87, R87, R4 ;  /* 0x000000045757723e */ /* 0x000fe400000010ff */
[----:B------:R-:W-:Y:S02]  /*7ef0*/  SEL R59, R12, R9, P0 ;  /* 0x000000090c3b7207 */ /* 0x000fe40000000000 */
[----:B------:R-:W-:Y:S02]  /*7f00*/  SEL R61, R9, R12, P0 ;  /* 0x0000000c093d7207 */ /* 0x000fe40000000000 */
[----:B------:R-:W-:Y:S02]  /*7f10*/  F2FP.BF16.F32.PACK_AB R92, R92, R95 ;  /* 0x0000005f5c5c723e */ /* 0x000fe400000010ff */
[----:B------:R-:W-:-:S02]  /*7f20*/  SEL R85, R10, R87, P0 ;  /* 0x000000570a557207 */ /* 0x000fc40000000000 */
[----:B------:R-:W-:Y:S02]  /*7f30*/  SEL R87, R87, R10, P0 ;  /* 0x0000000a57577207 */ /* 0x000fe40000000000 */
[----:B------:R-:W-:Y:S02]  /*7f40*/  F2FP.BF16.F32.PACK_AB R28, R28, R29 ;  /* 0x0000001d1c1c723e */ /* 0x000fe400000010ff */
[----:B------:R-:W-:Y:S02]  /*7f50*/  F2FP.BF16.F32.PACK_AB R24, R24, R25 ;  /* 0x000000191818723e */ /* 0x000fe400000010ff */
[----:B------:R-:W-:Y:S02]  /*7f60*/  F2FP.BF16.F32.PACK_AB R21, R20, R21 ;  /* 0x000000151415723e */ /* 0x000fe400000010ff */
[----:B------:R-:W-:Y:S02]  /*7f70*/  F2FP.BF16.F32.PACK_AB R15, R14, R15 ;  /* 0x0000000f0e0f723e */ /* 0x000fe400000010ff */
[----:B------:R-:W-:-:S02]  /*7f80*/  MOV R6, R3 ;  /* 0x0000000300067202 */ /* 0x000fc40000000f00 */
[----:B-1----:R-:W-:Y:S02]  /*7f90*/  MOV R7, R26 ;  /* 0x0000001a00077202 */ /* 0x002fe40000000f00 */
[----:B------:R-:W-:Y:S02]  /*7fa0*/  F2FP.BF16.F32.PACK_AB R100, R100, R103 ;  /* 0x000000676464723e */ /* 0x000fe400000010ff */
[----:B------:R-:W-:Y:S01]  /*7fb0*/  F2FP.BF16.F32.PACK_AB R56, R53, R56 ;  /* 0x000000383538723e */ /* 0x000fe200000010ff */
[----:B------:R-:W-:Y:S01]  /*7fc0*/  IMAD.WIDE R8, R171, 0x2, R6 ;  /* 0x00000002ab087825 */ /* 0x000fe200078e0206 */
[----:B------:R-:W-:Y:S02]  /*7fd0*/  SEL R53, R28, R21, P0 ;  /* 0x000000151c357207 */ /* 0x000fe40000000000 */
[----:B------:R-:W-:Y:S02]  /*7fe0*/  SEL R55, R21, R28, P0 ;  /* 0x0000001c15377207 */ /* 0x000fe40000000000 */
[----:B------:R-:W-:-:S02]  /*7ff0*/  IADD3 R91, P6, R8, 0x20, RZ ;  /* 0x00000020085b7810 */ /* 0x000fc40007fde0ff */
[C---:B------:R-:W-:Y:S02]  /*8000*/  IADD3 R99, P2, R8.reuse, 0x60, RZ ;  /* 0x0000006008637810 */ /* 0x040fe40007f5e0ff */
[----:B------:R-:W-:Y:S01]  /*8010*/  IADD3 R95, P1, R8, 0x40, RZ ;  /* 0x00000040085f7810 */ /* 0x000fe20007f3e0ff */
[----:B------:R-:W-:Y:S01]  /*8020*/  IMAD.X R29, RZ, RZ, R9, P6 ;  /* 0x000000ffff1d7224 */ /* 0x000fe200030e0609 */
[----:B------:R-:W-:Y:S02]  /*8030*/  LOP3.LUT R4, R91, 0x380, RZ, 0xc0, !PT ;  /* 0x000003805b047812 */ /* 0x000fe400078ec0ff */
[----:B------:R-:W-:Y:S02]  /*8040*/  LOP3.LUT R12, R99, 0x380, RZ, 0xc0, !PT ;  /* 0x00000380630c7812 */ /* 0x000fe400078ec0ff */
[----:B------:R-:W-:Y:S02]  /*8050*/  LOP3.LUT R10, R95, 0x380, RZ, 0xc0, !PT ;  /* 0x000003805f0a7812 */ /* 0x000fe400078ec0ff */
[----:B------:R-:W-:-:S02]  /*8060*/  SHF.R.U64 R4, R4, 0x3, RZ ;  /* 0x0000000304047819 */ /* 0x000fc400000012ff */
[----:B------:R-:W-:Y:S02]  /*8070*/  SHF.R.U64 R12, R12, 0x3, RZ ;  /* 0x000000030c0c7819 */ /* 0x000fe400000012ff */
[C---:B------:R-:W-:Y:S02]  /*8080*/  IADD3 R103, P3, R8.reuse, 0x4000, RZ ;  /* 0x0000400008677810 */ /* 0x040fe40007f7e0ff */
[----:B------:R-:W-:Y:S02]  /*8090*/  IADD3 R107, P5, R8, 0x4040, RZ ;  /* 0x00004040086b7810 */ /* 0x000fe40007fbe0ff */
[----:B------:R-:W-:Y:S01]  /*80a0*/  SHF.R.U64 R10, R10, 0x3, RZ ;  /* 0x000000030a0a7819 */ /* 0x000fe200000012ff */
[--C-:B------:R-:W-:Y:S01]  /*80b0*/  IMAD.X R21, RZ, RZ, R9.reuse, P3 ;  /* 0x000000ffff157224 */ /* 0x100fe200018e0609 */
[----:B------:R-:W-:Y:S01]  /*80c0*/  IADD3 R105, P4, R8, 0x4020, RZ ;  /* 0x0000402008697810 */ /* 0x000fe20007f9e0ff */
[----:B------:R-:W-:Y:S01]  /*80d0*/  IMAD.X R13, RZ, RZ, R9, P5 ;  /* 0x000000ffff0d7224 */ /* 0x000fe200028e0609 */
[----:B------:R-:W-:-:S02]  /*80e0*/  SEL R81, R24, R15, P0 ;  /* 0x0000000f18517207 */ /* 0x000fc40000000000 */
[----:B------:R-:W-:Y:S01]  /*80f0*/  SEL R83, R15, R24, P0 ;  /* 0x000000180f537207 */ /* 0x000fe20000000000 */
[----:B------:R-:W-:Y:S01]  /*8100*/  IMAD.X R15, RZ, RZ, R9, P4 ;  /* 0x000000ffff0f7224 */ /* 0x000fe200020e0609 */
[----:B------:R-:W-:Y:S02]  /*8110*/  LOP3.LUT R28, R4, R91, RZ, 0x3c, !PT ;  /* 0x0000005b041c7212 */ /* 0x000fe400078e3cff */
[----:B------:R-:W-:Y:S02]  /*8120*/  LOP3.LUT R24, R12, R99, RZ, 0x3c, !PT ;  /* 0x000000630c187212 */ /* 0x000fe400078e3cff */
[----:B------:R-:W-:Y:S02]  /*8130*/  LOP3.LUT R26, R10, R95, RZ, 0x3c, !PT ;  /* 0x0000005f0a1a7212 */ /* 0x000fe400078e3cff */
[----:B------:R-:W-:Y:S02]  /*8140*/  LOP3.LUT R4, R103, 0x380, RZ, 0xc0, !PT ;  /* 0x0000038067047812 */ /* 0x000fe400078ec0ff */
[----:B------:R-:W-:-:S02]  /*8150*/  LOP3.LUT R12, R107, 0x380, RZ, 0xc0, !PT ;  /* 0x000003806b0c7812 */ /* 0x000fc400078ec0ff */
[----:B------:R-:W-:Y:S02]  /*8160*/  LOP3.LUT R10, R105, 0x380, RZ, 0xc0, !PT ;  /* 0x00000380690a7812 */ /* 0x000fe400078ec0ff */
[----:B------:R-:W-:Y:S02]  /*8170*/  F2FP.BF16.F32.PACK_AB R101, R98, R101 ;  /* 0x000000656265723e */ /* 0x000fe400000010ff */
[----:B------:R-:W-:Y:S02]  /*8180*/  SHF.R.U64 R4, R4, 0x3, RZ ;  /* 0x0000000304047819 */ /* 0x000fe400000012ff */
[----:B------:R-:W-:Y:S02]  /*8190*/  SHF.R.U64 R12, R12, 0x3, RZ ;  /* 0x000000030c0c7819 */ /* 0x000fe400000012ff */
[----:B------:R-:W-:Y:S02]  /*81a0*/  F2FP.BF16.F32.PACK_AB R73, R73, R76 ;  /* 0x0000004c4949723e */ /* 0x000fe400000010ff */
[----:B------:R-:W-:-:S02]  /*81b0*/  F2FP.BF16.F32.PACK_AB R72, R69, R72 ;  /* 0x000000484548723e */ /* 0x000fc400000010ff */
[----:B------:R-:W-:Y:S02]  /*81c0*/  F2FP.BF16.F32.PACK_AB R97, R94, R97 ;  /* 0x000000615e61723e */ /* 0x000fe400000010ff */
[----:B------:R-:W-:Y:S02]  /*81d0*/  SHF.R.U64 R10, R10, 0x3, RZ ;  /* 0x000000030a0a7819 */ /* 0x000fe400000012ff */
[----:B------:R-:W-:Y:S02]  /*81e0*/  F2FP.BF16.F32.PACK_AB R65, R65, R68 ;  /* 0x000000444141723e */ /* 0x000fe400000010ff */
[----:B------:R-:W-:Y:S02]  /*81f0*/  F2FP.BF16.F32.PACK_AB R57, R57, R60 ;  /* 0x0000003c3939723e */ /* 0x000fe400000010ff */
[----:B------:R-:W-:Y:S02]  /*8200*/  F2FP.BF16.F32.PACK_AB R93, R90, R93 ;  /* 0x0000005d5a5d723e */ /* 0x000fe400000010ff */
[----:B------:R-:W-:-:S02]  /*8210*/  F2FP.BF16.F32.PACK_AB R30, R30, R31 ;  /* 0x0000001f1e1e723e */ /* 0x000fc400000010ff */
[----:B------:R-:W-:Y:S02]  /*8220*/  F2FP.BF16.F32.PACK_AB R36, R36, R37 ;  /* 0x000000252424723e */ /* 0x000fe400000010ff */
[----:B------:R-:W-:Y:S02]  /*8230*/  SEL R31, R100, R101, P0 ;  /* 0x00000065641f7207 */ /* 0x000fe40000000000 */
[----:B------:R-:W-:Y:S02]  /*8240*/  IADD3 R109, P6, R8, 0x4060, RZ ;  /* 0x00004060086d7810 */ /* 0x000fe40007fde0ff */
[----:B------:R-:W-:Y:S02]  /*8250*/  LOP3.LUT R20, R4, R103, RZ, 0x3c, !PT ;  /* 0x0000006704147212 */ /* 0x000fe400078e3cff */
[----:B------:R-:W-:Y:S02]  /*8260*/  LOP3.LUT R12, R12, R107, RZ, 0x3c, !PT ;  /* 0x0000006b0c0c7212 */ /* 0x000fe400078e3cff */
[----:B------:R-:W-:-:S02]  /*8270*/  SEL R101, R101, R100, P0 ;  /* 0x0000006465657207 */ /* 0x000fc40000000000 */
[----:B------:R-:W-:Y:S02]  /*8280*/  SEL R37, R96, R97, P0 ;  /* 0x0000006160257207 */ /* 0x000fe40000000000 */
[----:B------:R-:W-:Y:S02]  /*8290*/  SEL R63, R73, R72, P0 ;  /* 0x00000048493f7207 */ /* 0x000fe40000000000 */
[----:B------:R-:W-:Y:S02]  /*82a0*/  LOP3.LUT R14, R10, R105, RZ, 0x3c, !PT ;  /* 0x000000690a0e7212 */ /* 0x000fe400078e3cff */
[----:B------:R-:W-:Y:S02]  /*82b0*/  F2FP.BF16.F32.PACK_AB R38, R38, R39 ;  /* 0x000000272626723e */ /* 0x000fe400000010ff */
[----:B------:R-:W-:Y:S02]  /*82c0*/  SEL R97, R97, R96, P0 ;  /* 0x0000006061617207 */ /* 0x000fe40000000000 */
[----:B------:R-:W-:-:S02]  /*82d0*/  SEL R73, R72, R73, P0 ;  /* 0x0000004948497207 */ /* 0x000fc40000000000 */
[----:B------:R-:W-:Y:S02]  /*82e0*/  SEL R67, R65, R64, P0 ;  /* 0x0000004041437207 */ /* 0x000fe40000000000 */
[----:B------:R-:W-:Y:S02]  /*82f0*/  IADD3.X R25, RZ, R9, RZ, P2, !PT ;  /* 0x00000009ff197210 */ /* 0x000fe400017fe4ff */
[----:B------:R-:W-:Y:S02]  /*8300*/  F2FP.BF16.F32.PACK_AB R89, R52, R89 ;  /* 0x000000593459723e */ /* 0x000fe400000010ff */
[----:B------:R-:W-:Y:S02]  /*8310*/  SEL R39, R92, R93, P0 ;  /* 0x0000005d5c277207 */ /* 0x000fe40000000000 */
[----:B------:R-:W-:Y:S02]  /*8320*/  SEL R65, R64, R65, P0 ;  /* 0x0000004140417207 */ /* 0x000fe40000000000 */
[----:B------:R-:W-:-:S02]  /*8330*/  SEL R69, R57, R56, P0 ;  /* 0x0000003839457207 */ /* 0x000fc40000000000 */
[----:B------:R-:W-:Y:S02]  /*8340*/  SEL R77, R30, R27, P0 ;  /* 0x0000001b1e4d7207 */ /* 0x000fe40000000000 */
[----:B------:R-:W-:Y:S01]  /*8350*/  SEL R79, R27, R30, P0 ;  /* 0x0000001e1b4f7207 */ /* 0x000fe20000000000 */
[----:B------:R-:W-:Y:S01]  /*8360*/  IMAD.X R27, RZ, RZ, R9, P1 ;  /* 0x000000ffff1b7224 */ /* 0x000fe200008e0609 */
[----:B------:R-:W-:Y:S02]  /*8370*/  F2FP.BF16.F32.PACK_AB R46, R46, R47 ;  /* 0x0000002f2e2e723e */ /* 0x000fe400000010ff */
[----:B------:R-:W-:Y:S02]  /*8380*/  F2FP.BF16.F32.PACK_AB R43, R42, R43 ;  /* 0x0000002b2a2b723e */ /* 0x000fe400000010ff */
[----:B------:R-:W-:Y:S02]  /*8390*/  F2FP.BF16.F32.PACK_AB R44, R44, R45 ;  /* 0x0000002d2c2c723e */ /* 0x000fe400000010ff */
[----:B------:R-:W-:-:S02]  /*83a0*/  F2FP.BF16.F32.PACK_AB R41, R40, R41 ;  /* 0x000000292829723e */ /* 0x000fc400000010ff */
[----:B------:R-:W-:Y:S02]  /*83b0*/  F2FP.BF16.F32.PACK_AB R35, R34, R35 ;  /* 0x000000232223723e */ /* 0x000fe400000010ff */
[----:B------:R-:W-:Y:S02]  /*83c0*/  F2FP.BF16.F32.PACK_AB R33, R32, R33 ;  /* 0x000000212021723e */ /* 0x000fe400000010ff */
[----:B------:R-:W-:Y:S02]  /*83d0*/  SEL R93, R93, R92, P0 ;  /* 0x0000005c5d5d7207 */ /* 0x000fe40000000000 */
[----:B------:R-:W-:Y:S02]  /*83e0*/  SEL R57, R56, R57, P0 ;  /* 0x0000003938397207 */ /* 0x000fe40000000000 */
[----:B------:R-:W-:Y:S02]  /*83f0*/  LOP3.LUT R30, R109, 0x380, RZ, 0xc0, !PT ;  /* 0x000003806d1e7812 */ /* 0x000fe400078ec0ff */
[----:B------:R-:W-:-:S02]  /*8400*/  MOV R56, R12 ;  /* 0x0000000c00387202 */ /* 0x000fc40000000f00 */
[----:B------:R-:W-:Y:S02]  /*8410*/  MOV R62, R24 ;  /* 0x00000018003e7202 */ /* 0x000fe40000000f00 */
[----:B------:R-:W-:Y:S02]  /*8420*/  MOV R58, R14 ;  /* 0x0000000e003a7202 */ /* 0x000fe40000000f00 */
[----:B------:R-:W-:Y:S02]  /*8430*/  SEL R45, R88, R89, P0 ;  /* 0x00000059582d7207 */ /* 0x000fe40000000000 */
[----:B------:R-:W-:Y:S02]  /*8440*/  SEL R89, R89, R88, P0 ;  /* 0x0000005859597207 */ /* 0x000fe40000000000 */
[----:B------:R-:W-:Y:S02]  /*8450*/  SEL R47, R44, R41, P0 ;  /* 0x000000292c2f7207 */ /* 0x000fe40000000000 */
[----:B------:R-:W-:-:S02]  /*8460*/  SEL R49, R36, R33, P0 ;  /* 0x0000002124317207 */ /* 0x000fc40000000000 */
[----:B------:R-:W-:Y:S02]  /*8470*/  SEL R71, R46, R43, P0 ;  /* 0x0000002b2e477207 */ /* 0x000fe40000000000 */
[----:B------:R-:W-:Y:S02]  /*8480*/  SEL R75, R38, R35, P0 ;  /* 0x00000023264b7207 */ /* 0x000fe40000000000 */
[----:B------:R-:W-:Y:S02]  /*8490*/  SHF.R.U64 R30, R30, 0x3, RZ ;  /* 0x000000031e1e7819 */ /* 0x000fe400000012ff */
[----:B------:R-:W-:Y:S02]  /*84a0*/  MOV R60, R20 ;  /* 0x00000014003c7202 */ /* 0x000fe40000000f00 */
[----:B------:R-:W-:Y:S02]  /*84b0*/  SEL R41, R41, R44, P0 ;  /* 0x0000002c29297207 */ /* 0x000fe40000000000 */
[----:B------:R-:W-:-:S02]  /*84c0*/  SEL R43, R43, R46, P0 ;  /* 0x0000002e2b2b7207 */ /* 0x000fc40000000000 */
[----:B------:R-:W-:Y:S02]  /*84d0*/  SEL R33, R33, R36, P0 ;  /* 0x0000002421217207 */ /* 0x000fe40000000000 */
[----:B------:R-:W-:Y:S02]  /*84e0*/  SEL R35, R35, R38, P0 ;  /* 0x0000002623237207 */ /* 0x000fe40000000000 */
[----:B------:R-:W-:Y:S02]  /*84f0*/  MOV R64, R28 ;  /* 0x0000001c00407202 */ /* 0x000fe40000000f00 */
[----:B------:R-:W-:Y:S02]  /*8500*/  LOP3.LUT R10, R30, R109, RZ, 0x3c, !PT ;  /* 0x0000006d1e0a7212 */ /* 0x000fe400078e3cff */
[----:B------:R-:W-:Y:S02]  /*8510*/  LOP3.LUT R11, R8, 0x380, RZ, 0xc0, !PT ;  /* 0x00000380080b7812 */ /* 0x000fe400078ec0ff */
[----:B------:R-:W-:-:S02]  /*8520*/  MOV R29, R26 ;  /* 0x0000001a001d7202 */ /* 0x000fc40000000f00 */
[----:B------:R-:W-:Y:S02]  /*8530*/  SHF.R.U64 R11, R11, 0x3, RZ ;  /* 0x000000030b0b7819 */ /* 0x000fe400000012ff */
[----:B------:R-:W-:Y:S02]  /*8540*/  PLOP3.LUT P2, PT, PT, PT, UP0, 0x80, 0x0 ;  /* 0x000000000000781c */ /* 0x000fe40003f4f008 */
[----:B------:R-:W-:Y:S01]  /*8550*/  LOP3.LUT R8, R11, R8, RZ, 0x3c, !PT ;  /* 0x000000080b087212 */ /* 0x000fe200078e3cff */
[----:B------:R-:W-:-:S03]  /*8560*/  IMAD.X R11, RZ, RZ, R9, P6 ;  /* 0x000000ffff0b7224 */ /* 0x000fc600030e0609 */
[----:B------:R-:W-:Y:S02]  /*8570*/  MOV R66, R8 ;  /* 0x0000000800427202 */ /* 0x000fe40000000f00 */
[----:B------:R-:W-:Y:S02]  /*8580*/  MOV R21, R10 ;  /* 0x0000000a00157202 */ /* 0x000fe40000000f00 */
[----:B--2---:R-:W-:Y:S01]  /*8590*/  LOP3.LUT R4, R48, 0x2, RZ, 0x3c, !PT ;  /* 0x0000000230047812 */ /* 0x004fe200078e3cff */
[----:B------:R-:W-:Y:S04]  /*85a0*/  SHFL.IDX PT, R31, R31, R48, 0x1c1f ;  /* 0x001c1f301f1f7589 */ /* 0x000fe800000e0000 */
[----:B------:R-:W0:Y:S04]  /*85b0*/  SHFL.IDX PT, R12, R101, R4, 0x1c1f ;  /* 0x001c1f04650c7589 */ /* 0x000e2800000e0000 */
[----:B------:R-:W-:Y:S04]  /*85c0*/  SHFL.IDX PT, R63, R63, R48, 0x1c1f ;  /* 0x001c1f303f3f7589 */ /* 0x000fe800000e0000 */
[----:B------:R-:W1:Y:S04]  /*85d0*/  SHFL.IDX PT, R24, R73, R4, 0x1c1f ;  /* 0x001c1f0449187589 */ /* 0x000e6800000e0000 */
[----:B------:R-:W-:Y:S04]  /*85e0*/  SHFL.IDX PT, R37, R37, R48, 0x1c1f ;  /* 0x001c1f3025257589 */ /* 0x000fe800000e0000 */
[----:B------:R-:W2:Y:S04]  /*85f0*/  SHFL.IDX PT, R14, R97, R4, 0x1c1f ;  /* 0x001c1f04610e7589 */ /* 0x000ea800000e0000 */
[----:B------:R-:W-:Y:S04]  /*8600*/  SHFL.IDX PT, R67, R67, R48, 0x1c1f ;  /* 0x001c1f3043437589 */ /* 0x000fe800000e0000 */
[----:B------:R-:W3:Y:S01]  /*8610*/  SHFL.IDX PT, R40, R65, R4, 0x1c1f ;  /* 0x001c1f0441287589 */ /* 0x000ee200000e0000 */
[----:B0-----:R-:W-:-:S02]  /*8620*/  SEL R8, R31, R12, P0 ;  /* 0x0000000c1f087207 */ /* 0x001fc40000000000 */
[----:B------:R-:W-:Y:S01]  /*8630*/  SEL R10, R12, R31, P0 ;  /* 0x0000001f0c0a7207 */ /* 0x000fe20000000000 */
[----:B------:R-:W-:Y:S04]  /*8640*/  SHFL.IDX PT, R39, R39, R48, 0x1c1f ;  /* 0x001c1f3027277589 */ /* 0x000fe800000e0000 */
[----:B------:R-:W-:Y:S01]  /*8650*/  SHFL.IDX PT, R69, R69, R48, 0x1c1f ;  /* 0x001c1f3045457589 */ /* 0x000fe200000e0000 */
[----:B-1----:R-:W-:Y:S02]  /*8660*/  SEL R9, R63, R24, P0 ;  /* 0x000000183f097207 */ /* 0x002fe40000000000 */
[----:B------:R-:W-:Y:S01]  /*8670*/  SEL R11, R24, R63, P0 ;  /* 0x0000003f180b7207 */ /* 0x000fe20000000000 */
[----:B------:R-:W0:Y:S04]  /*8680*/  SHFL.IDX PT, R20, R93, R4, 0x1c1f ;  /* 0x001c1f045d147589 */ /* 0x000e2800000e0000 */
[----:B------:R-:W1:Y:S01]  /*8690*/  SHFL.IDX PT, R42, R57, R4, 0x1c1f ;  /* 0x001c1f04392a7589 */ /* 0x000e6200000e0000 */
[----:B--2---:R-:W-:-:S02]  /*86a0*/  SEL R12, R37, R14, P0 ;  /* 0x0000000e250c7207 */ /* 0x004fc40000000000 */
[----:B------:R-:W-:Y:S01]  /*86b0*/  SEL R14, R14, R37, P0 ;  /* 0x000000250e0e7207 */ /* 0x000fe20000000000 */
[----:B------:R-:W-:Y:S01]  /*86c0*/  BAR.SYNC.DEFER_BLOCKING 0x1, 0x100 ;  /* 0x0044000000007b1d */ /* 0x000fe20000010000 */
[----:B---3--:R-:W-:Y:S02]  /*86d0*/  SEL R13, R67, R40, P0 ;  /* 0x00000028430d7207 */ /* 0x008fe40000000000 */
[----:B------:R-:W-:-:S03]  /*86e0*/  SEL R15, R40, R67, P0 ;  /* 0x00000043280f7207 */ /* 0x000fc60000000000 */
[----:B------:R-:W-:Y:S04]  /*86f0*/  SHFL.IDX PT, R45, R45, R48, 0x1c1f ;  /* 0x001c1f302d2d7589 */ /* 0x000fe800000e0000 */
[----:B------:R-:W2:Y:S04]  /*8700*/  SHFL.IDX PT, R28, R89, R4, 0x1c1f ;  /* 0x001c1f04591c7589 */ /* 0x000ea800000e0000 */
[----:B------:R-:W-:Y:S01]  /*8710*/  SHFL.IDX PT, R47, R47, R48, 0x1c1f ;  /* 0x001c1f302f2f7589 */ /* 0x000fe200000e0000 */
[----:B0-----:R-:W-:Y:S02]  /*8720*/  SEL R24, R39, R20, P0 ;  /* 0x0000001427187207 */ /* 0x001fe40000000000 */
[----:B------:R-:W-:Y:S01]  /*8730*/  SEL R26, R20, R39, P0 ;  /* 0x00000027141a7207 */ /* 0x000fe20000000000 */
[----:B------:R-:W-:Y:S01]  /*8740*/  SHFL.IDX PT, R49, R49, R48, 0x1c1f ;  /* 0x001c1f3031317589 */ /* 0x000fe200000e0000 */
[----:B-1----:R-:W-:-:S02]  /*8750*/  SEL R25, R69, R42, P0 ;  /* 0x0000002a45197207 */ /* 0x002fc40000000000 */
[----:B------:R-:W-:Y:S01]  /*8760*/  SEL R27, R42, R69, P0 ;  /* 0x000000452a1b7207 */ /* 0x000fe20000000000 */
[----:B------:R-:W-:Y:S04]  /*8770*/  SHFL.IDX PT, R53, R53, R48, 0x1c1f ;  /* 0x001c1f3035357589 */ /* 0x000fe800000e0000 */
[----:B------:R-:W-:Y:S04]  /*8780*/  SHFL.IDX PT, R59, R59, R48, 0x1c1f ;  /* 0x001c1f303b3b7589 */ /* 0x000fe800000e0000 */
[----:B------:R-:W-:Y:S04]  /*8790*/  SHFL.IDX PT, R71, R71, R48, 0x1c1f ;  /* 0x001c1f3047477589 */ /* 0x000fe800000e0000 */
[----:B------:R-:W-:Y:S01]  /*87a0*/  SHFL.IDX PT, R75, R75, R48, 0x1c1f ;  /* 0x001c1f304b4b7589 */ /* 0x000fe200000e0000 */
[----:B--2---:R-:W-:-:S02]  /*87b0*/  SEL R32, R45, R28, P0 ;  /* 0x0000001c2d207207 */ /* 0x004fc40000000000 */
[----:B------:R-:W-:Y:S01]  /*87c0*/  SEL R34, R28, R45, P0 ;  /* 0x0000002d1c227207 */ /* 0x000fe20000000000 */
[----:B------:R-:W-:Y:S04]  /*87d0*/  SHFL.IDX PT, R77, R77, R48, 0x1c1f ;  /* 0x001c1f304d4d7589 */ /* 0x000fe800000e0000 */
[----:B------:R-:W-:Y:S04]  /*87e0*/  SHFL.IDX PT, R81, R81, R48, 0x1c1f ;  /* 0x001c1f3051517589 */ /* 0x000fe800000e0000 */
[----:B------:R-:W-:Y:S04]  /*87f0*/  SHFL.IDX PT, R85, R85, R48, 0x1c1f ;  /* 0x001c1f3055557589 */ /* 0x000fe800000e0000 */
[----:B------:R-:W0:Y:S04]  /*8800*/  SHFL.IDX PT, R46, R43, R4, 0x1c1f ;  /* 0x001c1f042b2e7589 */ /* 0x000e2800000e0000 */
[----:B------:R-:W1:Y:S04]  /*8810*/  SHFL.IDX PT, R30, R41, R4, 0x1c1f ;  /* 0x001c1f04291e7589 */ /* 0x000e6800000e0000 */
[----:B------:R0:W2:Y:S04]  /*8820*/  SHFL.IDX PT, R36, R33, R4, 0x1c1f ;  /* 0x001c1f0421247589 */ /* 0x0000a800000e0000 */
[----:B------:R3:W4:Y:S04]  /*8830*/  SHFL.IDX PT, R48, R35, R4, 0x1c1f ;  /* 0x001c1f0423307589 */ /* 0x00072800000e0000 */
[----:B------:R-:W4:Y:S04]  /*8840*/  SHFL.IDX PT, R38, R55, R4, 0x1c1f ;  /* 0x001c1f0437267589 */ /* 0x000f2800000e0000 */
[----:B------:R-:W4:Y:S04]  /*8850*/  SHFL.IDX PT, R50, R79, R4, 0x1c1f ;  /* 0x001c1f044f327589 */ /* 0x000f2800000e0000 */
[----:B------:R-:W4:Y:S01]  /*8860*/  SHFL.IDX PT, R52, R83, R4, 0x1c1f ;  /* 0x001c1f0453347589 */ /* 0x000f2200000e0000 */
[----:B0-----:R-:W-:-:S02]  /*8870*/  SEL R33, R71, R46, P0 ;  /* 0x0000002e47217207 */ /* 0x001fc40000000000 */
[----:B---3--:R-:W-:Y:S01]  /*8880*/  SEL R35, R46, R71, P0 ;  /* 0x000000472e237207 */ /* 0x008fe20000000000 */
[----:B------:R-:W0:Y:S01]  /*8890*/  SHFL.IDX PT, R44, R61, R4, 0x1c1f ;  /* 0x001c1f043d2c7589 */ /* 0x000e2200000e0000 */
[----:B-1----:R-:W-:Y:S02]  /*88a0*/  SEL R28, R47, R30, P0 ;  /* 0x0000001e2f1c7207 */ /* 0x002fe40000000000 */
[----:B------:R-:W-:Y:S01]  /*88b0*/  SEL R30, R30, R47, P0 ;  /* 0x0000002f1e1e7207 */ /* 0x000fe20000000000 */
[----:B------:R-:W1:Y:S01]  /*88c0*/  SHFL.IDX PT, R54, R87, R4, 0x1c1f ;  /* 0x001c1f0457367589 */ /* 0x000e6200000e0000 */
[----:B--2---:R-:W-:Y:S02]  /*88d0*/  SEL R40, R49, R36, P0 ;  /* 0x0000002431287207 */ /* 0x004fe40000000000 */
[----:B------:R-:W-:Y:S01]  /*88e0*/  SEL R42, R36, R49, P0 ;  /* 0x00000031242a7207 */ /* 0x000fe20000000000 */
[----:B------:R2:W-:Y:S01]  /*88f0*/  STSM.16.M88.4 [R66], R8 ;  /* 0x0000000842007844 */ /* 0x0005e20000000200 */
[----:B----4-:R-:W-:-:S03]  /*8900*/  SEL R31, R48, R75, P0 ;  /* 0x0000004b301f7207 */ /* 0x010fc60000000000 */
[----:B------:R0:W-:Y:S01]  /*8910*/  STSM.16.M88.4 [R64], R12 ;  /* 0x0000000c40007844 */ /* 0x0001e20000000200 */
[----:B------:R-:W-:Y:S02]  /*8920*/  SEL R36, R53, R38, P0 ;  /* 0x0000002635247207 */ /* 0x000fe40000000000 */
[----:B------:R-:W-:Y:S01]  /*8930*/  SEL R38, R38, R53, P0 ;  /* 0x0000003526267207 */ /* 0x000fe20000000000 */
[----:B------:R3:W-:Y:S01]  /*8940*/  STSM.16.M88.4 [R29], R24 ;  /* 0x000000181d007844 */ /* 0x0007e20000000200 */
[----:B------:R-:W-:Y:S01]  /*8950*/  SEL R41, R77, R50, P0 ;  /* 0x000000324d297207 */ /* 0x000fe20000000000 */
[----:B------:R-:W4:Y:S01]  /*8960*/  LDC R53, c[0x0][0xbe8] ;  /* 0x0002fa00ff357b82 */ /* 0x000f220000000800 */
[----:B------:R-:W-:Y:S01]  /*8970*/  SEL R43, R50, R77, P0 ;  /* 0x0000004d322b7207 */ /* 0x000fe20000000000 */
[----:B------:R-:W-:Y:S01]  /*8980*/  STSM.16.M88.4 [R62], R32 ;  /* 0x000000203e007844 */ /* 0x000fe20000000200 */
[----:B------:R-:W-:Y:S02]  /*8990*/  SEL R37, R81, R52, P0 ;  /* 0x0000003451257207 */ /* 0x000fe40000000000 */
[----:B------:R-:W-:Y:S01]  /*89a0*/  SEL R39, R52, R81, P0 ;  /* 0x0000005134277207 */ /* 0x000fe20000000000 */
[----:B--2---:R-:W-:-:S02]  /*89b0*/  IMAD.U32 R8, RZ, RZ, UR4 ;  /* 0x00000004ff087e24 */ /* 0x004fc4000f8e00ff */
[----:B------:R-:W-:Y:S01]  /*89c0*/  IMAD.U32 R9, RZ, RZ, UR6 ;  /* 0x00000006ff097e24 */ /* 0x000fe2000f8e00ff */
[----:B------:R-:W-:Y:S01]  /*89d0*/  ULDC.64 UR6, c[0x0][0xc08] ;  /* 0x0003020000067ab9 */ /* 0x000fe20000000a00 */
[----:B0-----:R-:W-:Y:S02]  /*89e0*/  SEL R12, R59, R44, P0 ;  /* 0x0000002c3b0c7207 */ /* 0x001fe40000000000 */
[----:B------:R-:W-:Y:S02]  /*89f0*/  SEL R14, R44, R59, P0 ;  /* 0x0000003b2c0e7207 */ /* 0x000fe40000000000 */
[----:B---3--:R-:W-:Y:S02]  /*8a00*/  SEL R29, R75, R48, P0 ;  /* 0x000000304b1d7207 */ /* 0x008fe40000000000 */
[----:B-1----:R-:W-:Y:S02]  /*8a10*/  SEL R13, R85, R54, P0 ;  /* 0x00000036550d7207 */ /* 0x002fe40000000000 */
[----:B------:R-:W-:Y:S01]  /*8a20*/  SEL R15, R54, R85, P0 ;  /* 0x00000055360f7207 */ /* 0x000fe20000000000 */
[----:B------:R-:W-:Y:S04]  /*8a30*/  STSM.16.M88.4 [R60], R28 ;  /* 0x0000001c3c007844 */ /* 0x000fe80000000200 */
[----:B------:R-:W-:Y:S04]  /*8a40*/  STSM.16.M88.4 [R58], R40 ;  /* 0x000000283a007844 */ /* 0x000fe80000000200 */
[----:B------:R-:W-:Y:S04]  /*8a50*/  STSM.16.M88.4 [R56], R36 ;  /* 0x0000002438007844 */ /* 0x000fe80000000200 */
[----:B------:R0:W-:Y:S01]  /*8a60*/  STSM.16.M88.4 [R21], R12 ;  /* 0x0000000c15007844 */ /* 0x0001e20000000200 */
[----:B------:R-:W-:Y:S06]  /*8a70*/  BAR.SYNC.DEFER_BLOCKING 0x1, 0x100 ;  /* 0x0044000000007b1d */ /* 0x000fec0000010000 */
[----:B------:R-:W2:Y:S01]  /*8a80*/  @P2 LDG.E R4, desc[UR52][R8.64] ;  /* 0x0000003408042981 */ /* 0x000ea2000c1e1900 */
[----:B------:R-:W-:Y:S01]  /*8a90*/  UISETP.NE.U32.AND UP1, UPT, UR6, URZ, UPT ;  /* 0x0000003f0600728c */ /* 0x000fe2000bf25070 */
[----:B----4-:R-:W-:Y:S01]  /*8aa0*/  ISETP.NE.AND P1, PT, R53, 0x1, PT ;  /* 0x000000013500780c */ /* 0x010fe20003f25270 */
[----:B------:R-:W-:Y:S01]  /*8ab0*/  UMOV UR4, URZ ;  /* 0x0000003f00047c82 */ /* 0x000fe20008000000 */
[----:B0-----:R-:W-:Y:S01]  /*8ac0*/  IMAD.U32 R13, RZ, RZ, UR41 ;  /* 0x00000029ff0d7e24 */ /* 0x001fe2000f8e00ff */
[----:B------:R-:W-:-:S06]  /*8ad0*/  UISETP.NE.AND.EX UP1, UPT, UR7, URZ, UPT, UP1 ;  /* 0x0000003f0700728c */ /* 0x000fcc000bf25310 */
[----:B------:R-:W-:-:S04]  /*8ae0*/  PLOP3.LUT P0, PT, PT, PT, UP1, 0x80, 0x0 ;  /* 0x000000000000781c */ /* 0x000fc80003f0f018 */
[----:B------:R-:W0:Y:S01]  /*8af0*/  @P1 LDC R10, c[0x0][0xbec] ;  /* 0x0002fb00ff0a1b82 */ /* 0x000e220000000800 */
[----:B------:R-:W-:-:S03]  /*8b00*/  @UP1 UIADD3 UR6, UP2, UR8, UR6, URZ ;  /* 0x0000000608061290 */ /* 0x000fc6000ff5e03f */
[----:B------:R-:W-:Y:S01]  /*8b10*/  ULDC UR8, c[0x0][0xa88] ;  /* 0x0002a20000087ab9 */ /* 0x000fe20000000800 */
[----:B------:R-:W-:Y:S02]  /*8b20*/  @UP1 UIADD3.X UR7, UR9, UR7, URZ, UP2, !UPT ;  /* 0x0000000709071290 */ /* 0x000fe400097fe43f */
[----:B------:R-:W-:Y:S01]  /*8b30*/  IMAD.U32 R14, RZ, RZ, UR6 ;  /* 0x00000006ff0e7e24 */ /* 0x000fe2000f8e00ff */
[----:B------:R-:W1:Y:S03]  /*8b40*/  @P1 LDC R20, c[0x0][0xbf0] ;  /* 0x0002fc00ff141b82 */ /* 0x000e660000000800 */
[----:B------:R-:W-:Y:S01]  /*8b50*/  IMAD.U32 R15, RZ, RZ, UR7 ;  /* 0x00000007ff0f7e24 */ /* 0x000fe2000f8e00ff */
[----:B--2---:R-:W-:Y:S01]  /*8b60*/  @P2 R2UR UR4, R4 ;  /* 0x00000000040422ca */ /* 0x004fe200000e0000 */
[----:B------:R-:W-:-:S06]  /*8b70*/  IMAD.U32 R4, RZ, RZ, UR8 ;  /* 0x00000008ff047e24 */ /* 0x000fcc000f8e00ff */
[----:B------:R2:W5:Y:S01]  /*8b80*/  @P0 LDG.E R4, desc[UR52][R14.64] ;  /* 0x000000340e040981 */ /* 0x000562000c1e1900 */
[----:B01----:R-:W-:Y:S07]  /*8b90*/  @P0 BRA `(.L_x_264) ;  /* 0x0000000000100947 */ /* 0x003fee0003800000 */
[----:B------:R-:W-:Y:S05]  /*8ba0*/  @!P2 BRA `(.L_x_264) ;  /* 0x00000000000ca947 */ /* 0x000fea0003800000 */
[----:B------:R-:W3:Y:S04]  /*8bb0*/  LDG.E R11, desc[UR52][R8.64] ;  /* 0x00000034080b7981 */ /* 0x000ee8000c1e1900 */
[----:B-----5:R-:W3:Y:S02]  /*8bc0*/  LDG.E R4, desc[UR52][R8.64+0x4] ;  /* 0x0000043408047981 */ /* 0x020ee4000c1e1900 */
[----:B---3--:R-:W-:-:S07]  /*8bd0*/  IMAD.IADD R4, R4, 0x1, -R11 ;  /* 0x0000000104047824 */ /* 0x008fce00078e0a0b */
.L_x_264:
[----:B------:R-:W-:Y:S01]  /*8be0*/  USHF.R.S32.HI UR14, URZ, 0x1f, UR42 ;  /* 0x0000001f3f0e7899 */ /* 0x000fe2000801142a */
[----:B------:R-:W-:Y:S01]  /*8bf0*/  IMAD R11, R13, 0x80, R170 ;  /* 0x000000800d0b7824 */ /* 0x000fe200078e02aa */
[----:B------:R-:W-:Y:S01]  /*8c00*/  ULDC.64 UR12, c[0x0][0xb90] ;  /* 0x0002e400000c7ab9 */ /* 0x000fe20000000a00 */
[----:B------:R-:W-:Y:S01]  /*8c10*/  USHF.R.S32.HI UR9, URZ, 0x1f, UR4 ;  /* 0x0000001f3f097899 */ /* 0x000fe20008011404 */
[----:B-----5:R-:W-:Y:S01]  /*8c20*/  IMAD R55, R4, R53, RZ ;  /* 0x0000003504377224 */ /* 0x020fe200078e02ff */
[----:B------:R-:W-:Y:S01]  /*8c30*/  UIMAD UR10, UR14, UR12, URZ ;  /* 0x0000000c0e0a72a4 */ /* 0x000fe2000f8e023f */
[----:B------:R-:W-:Y:S01]  /*8c40*/  @P1 IMAD.HI.U32 R9, R11, R10, RZ ;  /* 0x0000000a0b091227 */ /* 0x000fe200078e00ff */
[----:B------:R-:W-:Y:S01]  /*8c50*/  UMOV UR8, UR4 ;  /* 0x0000000400087c82 */ /* 0x000fe20008000000 */
[----:B------:R-:W-:Y:S02]  /*8c60*/  USEL UR39, UR39, URZ, !UP0 ;  /* 0x0000003f27277287 */ /* 0x000fe4000c000000 */
[----:B------:R-:W-:Y:S01]  /*8c70*/  UIMAD.WIDE.U32 UR6, UR42, UR12, UR8 ;  /* 0x0000000c2a0672a5 */ /* 0x000fe2000f8e0008 */
[----:B------:R-:W-:Y:S01]  /*8c80*/  IMAD.MOV.U32 R8, RZ, RZ, R11 ;  /* 0x000000ffff087224 */ /* 0x000fe200078e000b */
[----:B------:R-:W-:Y:S01]  /*8c90*/  UIMAD UR10, UR42, UR13, UR10 ;  /* 0x0000000d2a0a72a4 */ /* 0x000fe2000f8e020a */
[----:B------:R-:W-:Y:S01]  /*8ca0*/  @P1 SHF.R.U32.HI R8, RZ, R20, R9 ;  /* 0x00000014ff081219 */ /* 0x000fe20000011609 */
[----:B------:R-:W-:Y:S01]  /*8cb0*/  USEL UR38, UR38, URZ, !UP0 ;  /* 0x0000003f26267287 */ /* 0x000fe2000c000000 */
[----:B------:R-:W-:Y:S01]  /*8cc0*/  IMAD R9, R18, 0x40, R2 ;  /* 0x0000004012097824 */ /* 0x000fe200078e0202 */
[----:B------:R-:W-:Y:S01]  /*8cd0*/  ULDC.64 UR12, c[0x0][0xb98] ;  /* 0x0002e600000c7ab9 */ /* 0x000fe20000000a00 */
[----:B------:R-:W-:Y:S01]  /*8ce0*/  UIADD3 UR7, UR7, UR10, URZ ;  /* 0x0000000a07077290 */ /* 0x000fe2000fffe03f */
[----:B------:R-:W-:Y:S01]  /*8cf0*/  IMAD.MOV R10, RZ, RZ, -R8 ;  /* 0x000000ffff0a7224 */ /* 0x000fe200078e0a08 */
[----:B------:R-:W-:Y:S01]  /*8d00*/  UIMAD UR8, UR39, UR12, URZ ;  /* 0x0000000c270872a4 */ /* 0x000fe2000f8e023f */
[----:B------:R-:W-:Y:S01]  /*8d10*/  IMAD.WIDE R6, R9, 0x2, R6 ;  /* 0x0000000209067825 */ /* 0x000fe200078e0206 */
[----:B------:R-:W-:Y:S01]  /*8d20*/  UIMAD.WIDE.U32 UR6, UR38, UR12, UR6 ;  /* 0x0000000c260672a5 */ /* 0x000fe2000f8e0006 */
[----:B------:R-:W-:Y:S01]  /*8d30*/  SHF.R.S32.HI R9, RZ, 0x1f, R8 ;  /* 0x0000001fff097819 */ /* 0x000fe20000011408 */
[----:B------:R-:W-:Y:S01]  /*8d40*/  UIMAD UR8, UR38, UR13, UR8 ;  /* 0x0000000d260872a4 */ /* 0x000fe2000f8e0208 */
[----:B------:R-:W-:Y:S01]  /*8d50*/  IMAD R11, R53, R10, R11 ;  /* 0x0000000a350b7224 */ /* 0x000fe200078e020b */
[----:B--2---:R-:W-:Y:S01]  /*8d60*/  IADD3 R15, P3, R6, 0x2000, RZ ;  /* 0x00002000060f7810 */ /* 0x004fe20007f7e0ff */
[----:B------:R-:W-:Y:S01]  /*8d70*/  ULDC.64 UR10, c[0x0][0xaa0] ;  /* 0x0002a800000a7ab9 */ /* 0x000fe20000000a00 */
[----:B------:R-:W-:-:S02]  /*8d80*/  IADD3 R8, P2, R8, UR6, RZ ;  /* 0x0000000608087c10 */ /* 0x000fc4000ff5e0ff */
[----:B------:R-:W-:Y:S01]  /*8d90*/  IMAD.U32 R10, RZ, RZ, UR8 ;  /* 0x00000008ff0a7e24 */ /* 0x000fe2000f8e00ff */
[----:B------:R-:W-:Y:S02]  /*8da0*/  LOP3.LUT R12, R15, 0x380, RZ, 0xc0, !PT ;  /* 0x000003800f0c7812 */ /* 0x000fe400078ec0ff */
[----:B------:R-:W-:Y:S02]  /*8db0*/  IADD3 R25, P0, R6, 0x1000, RZ ;  /* 0x0000100006197810 */ /* 0x000fe40007f1e0ff */
[----:B------:R-:W-:Y:S01]  /*8dc0*/  IADD3.X R9, R9, UR7, R10, P2, !PT ;  /* 0x0000000709097c10 */ /* 0x000fe200097fe40a */
[----:B------:R-:W-:Y:S01]  /*8dd0*/  ULDC.64 UR6, c[0x0][0xb88] ;  /* 0x0002e20000067ab9 */ /* 0x000fe20000000a00 */
[----:B------:R-:W-:Y:S02]  /*8de0*/  SHF.R.S32.HI R10, RZ, 0x1f, R11 ;  /* 0x0000001fff0a7819 */ /* 0x000fe4000001140b */
[----:B------:R-:W-:Y:S01]  /*8df0*/  SHF.R.U64 R12, R12, 0x3, RZ ;  /* 0x000000030c0c7819 */ /* 0x000fe200000012ff */
[----:B------:R-:W-:Y:S01]  /*8e00*/  IMAD.WIDE.U32 R8, R11, UR6, R8 ;  /* 0x000000060b087c25 */ /* 0x000fe2000f8e0008 */
[----:B------:R-:W-:-:S02]  /*8e10*/  LOP3.LUT R24, R25, 0x380, RZ, 0xc0, !PT ;  /* 0x0000038019187812 */ /* 0x000fc400078ec0ff */
[----:B------:R-:W-:Y:S01]  /*8e20*/  LOP3.LUT R12, R12, R15, RZ, 0x3c, !PT ;  /* 0x0000000f0c0c7212 */ /* 0x000fe200078e3cff */
[----:B------:R-:W-:Y:S01]  /*8e30*/  IMAD R14, R10, UR6, RZ ;  /* 0x000000060a0e7c24 */ /* 0x000fe2000f8e02ff */
[----:B------:R-:W-:Y:S02]  /*8e40*/  SHF.R.U64 R24, R24, 0x3, RZ ;  /* 0x0000000318187819 */ /* 0x000fe400000012ff */
[----:B------:R-:W-:Y:S01]  /*8e50*/  IADD3 R13, P2, R6, 0x3000, RZ ;  /* 0x00003000060d7810 */ /* 0x000fe20007f5e0ff */
[----:B------:R-:W-:Y:S01]  /*8e60*/  IMAD R15, R11, UR7, R14 ;  /* 0x000000070b0f7c24 */ /* 0x000fe2000f8e020e */
[----:B------:R-:W-:Y:S01]  /*8e70*/  ULDC.64 UR6, c[0x0][0xb50] ;  /* 0x0002d40000067ab9 */ /* 0x000fe20000000a00 */
[----:B------:R-:W-:Y:S01]  /*8e80*/  LOP3.LUT R24, R24, R25, RZ, 0x3c, !PT ;  /* 0x0000001918187212 */ /* 0x000fe200078e3cff */
[----:B------:R-:W-:Y:S01]  /*8e90*/  IMAD.X R25, RZ, RZ, R7, P0 ;  /* 0x000000ffff197224 */ /* 0x000fe200000e0607 */
[C---:B------:R-:W-:Y:S01]  /*8ea0*/  LEA R14, P4, R8.reuse, UR6, 0x2 ;  /* 0x00000006080e7c11 */ /* 0x040fe2000f8810ff */
[----:B------:R-:W-:Y:S01]  /*8eb0*/  IMAD.IADD R9, R9, 0x1, R15 ;  /* 0x0000000109097824 */ /* 0x000fe200078e020f */
[----:B------:R-:W-:Y:S01]  /*8ec0*/  LOP3.LUT P0, RZ, R19, 0x3, RZ, 0xc0, !PT ;  /* 0x0000000313ff7812 */ /* 0x000fe2000780c0ff */
[----:B------:R-:W-:Y:S01]  /*8ed0*/  IMAD.X R11, RZ, RZ, R7, P2 ;  /* 0x000000ffff0b7224 */ /* 0x000fe200010e0607 */
[----:B------:R-:W-:Y:S01]  /*8ee0*/  LOP3.LUT R10, R13, 0x380, RZ, 0xc0, !PT ;  /* 0x000003800d0a7812 */ /* 0x000fe200078ec0ff */
[----:B------:R-:W-:Y:S01]  /*8ef0*/  SHFL.IDX PT, R20, R14, RZ, 0x1c1f ;  /* 0x001c1fff0e147589 */ /* 0x000fe200000e0000 */
[----:B------:R-:W-:-:S02]  /*8f00*/  LEA.HI.X R26, R8, UR7, R9, 0x2, P4 ;  /* 0x00000007081a7c11 */ /* 0x000fc4000a0f1409 */
[----:B------:R-:W-:Y:S01]  /*8f10*/  MOV R9, UR41 ;  /* 0x0000002900097c02 */ /* 0x000fe20008000f00 */
[----:B------:R-:W-:Y:S01]  /*8f20*/  SHFL.IDX PT, R48, R14, 0x1, 0x1c1f ;  /* 0x003c1f000e307f89 */ /* 0x000fe200000e0000 */
[C---:B------:R-:W-:Y:S02]  /*8f30*/  IADD3 R45, P6, R6.reuse, 0x4000, RZ ;  /* 0x00004000062d7810 */ /* 0x040fe40007fde0ff */
[C---:B------:R-:W-:Y:S01]  /*8f40*/  IADD3 R41, P5, R6.reuse, 0x5000, RZ ;  /* 0x0000500006297810 */ /* 0x040fe20007fbe0ff */
[----:B------:R-:W0:Y:S01]  /*8f50*/  SHFL.IDX PT, R21, R26, RZ, 0x1c1f ;  /* 0x001c1fff1a157589 */ /* 0x000e2200000e0000 */
[----:B------:R-:W-:Y:S01]  /*8f60*/  IMAD R28, R9, 0x80, R168 ;  /* 0x00000080091c7824 */ /* 0x000fe200078e02a8 */
[----:B------:R-:W-:Y:S02]  /*8f70*/  IADD3 R37, P4, R6, 0x6000, RZ ;  /* 0x0000600006257810 */ /* 0x000fe40007f9e0ff */
[----:B------:R-:W1:Y:S01]  /*8f80*/  SHFL.IDX PT, R49, R26, 0x1, 0x1c1f ;  /* 0x003c1f001a317f89 */ /* 0x000e6200000e0000 */
[C---:B------:R-:W-:Y:S01]  /*8f90*/  VIADD R8, R28.reuse, 0x8 ;  /* 0x000000081c087836 */ /* 0x040fe20000000000 */
[----:B------:R-:W-:-:S02]  /*8fa0*/  ISETP.GE.OR P2, PT, R28, R55, P0 ;  /* 0x000000371c00720c */ /* 0x000fc40000746670 */
[----:B------:R-:W-:Y:S02]  /*8fb0*/  LOP3.LUT R15, R6, 0x380, RZ, 0xc0, !PT ;  /* 0x00000380060f7812 */ /* 0x000fe400078ec0ff */
[----:B------:R-:W-:Y:S02]  /*8fc0*/  ISETP.GE.OR P0, PT, R8, R55, P0 ;  /* 0x000000370800720c */ /* 0x000fe40000706670 */
[----:B------:R-:W-:Y:S02]  /*8fd0*/  SHF.R.U64 R10, R10, 0x3, RZ ;  /* 0x000000030a0a7819 */ /* 0x000fe400000012ff */
[----:B------:R-:W-:Y:S02]  /*8fe0*/  LOP3.LUT R44, R45, 0x380, RZ, 0xc0, !PT ;  /* 0x000003802d2c7812 */ /* 0x000fe400078ec0ff */
[----:B------:R-:W-:Y:S02]  /*8ff0*/  LOP3.LUT R40, R41, 0x380, RZ, 0xc0, !PT ;  /* 0x0000038029287812 */ /* 0x000fe400078ec0ff */
[----:B------:R-:W-:-:S02]  /*9000*/  LOP3.LUT R36, R37, 0x380, RZ, 0xc0, !PT ;  /* 0x0000038025247812 */ /* 0x000fc400078ec0ff */
[----:B------:R-:W-:Y:S02]  /*9010*/  SHF.R.U64 R15, R15, 0x3, RZ ;  /* 0x000000030f0f7819 */ /* 0x000fe400000012ff */
[----:B------:R-:W-:Y:S01]  /*9020*/  LOP3.LUT R10, R10, R13, RZ, 0x3c, !PT ;  /* 0x0000000d0a0a7212 */ /* 0x000fe200078e3cff */
[----:B------:R-:W-:Y:S01]  /*9030*/  IMAD.X R13, RZ, RZ, R7, P3 ;  /* 0x000000ffff0d7224 */ /* 0x000fe200018e0607 */
[----:B0-----:R0:W-:Y:S01]  /*9040*/  @!P2 ST.E desc[UR52][R20.64], R5 ;  /* 0x000000051400a985 */ /* 0x0011e2000c101934 */
[----:B------:R-:W-:Y:S01]  /*9050*/  IADD3 R9, P3, R6, 0x7000, RZ ;  /* 0x0000700006097810 */ /* 0x000fe20007f7e0ff */
[----:B------:R-:W-:Y:S01]  /*9060*/  UIMAD UR8, UR9, UR10, URZ ;  /* 0x0000000a090872a4 */ /* 0x000fe2000f8e023f */
[----:B------:R-:W-:Y:S01]  /*9070*/  SHF.R.U64 R44, R44, 0x3, RZ ;  /* 0x000000032c2c7819 */ /* 0x000fe200000012ff */
[----:B------:R-:W-:Y:S01]  /*9080*/  UIMAD.WIDE.U32 UR6, UR4, UR10, URZ ;  /* 0x0000000a040672a5 */ /* 0x000fe2000f8e003f */
[----:B------:R-:W-:Y:S01]  /*9090*/  SHF.R.U64 R40, R40, 0x3, RZ ;  /* 0x0000000328287819 */ /* 0x000fe200000012ff */
[----:B-1----:R1:W-:Y:S01]  /*90a0*/  @!P0 ST.E desc[UR52][R48.64], R0 ;  /* 0x0000000030008985 */ /* 0x0023e2000c101934 */
[----:B------:R-:W-:-:S02]  /*90b0*/  SHF.R.U64 R36, R36, 0x3, RZ ;  /* 0x0000000324247819 */ /* 0x000fc400000012ff */
[----:B------:R-:W-:Y:S01]  /*90c0*/  LOP3.LUT R6, R15, R6, RZ, 0x3c, !PT ;  /* 0x000000060f067212 */ /* 0x000fe200078e3cff */
[----:B0-----:R-:W0:Y:S08]  /*90d0*/  @P1 LDC R5, c[0x0][0xbec] ;  /* 0x0002fb00ff051b82 */ /* 0x001e300000000800 */
[----:B------:R-:W2:Y:S01]  /*90e0*/  @P1 LDC R21, c[0x0][0xbf0] ;  /* 0x0002fc00ff151b82 */ /* 0x000ea20000000800 */
[----:B------:R-:W-:Y:S01]  /*90f0*/  UIMAD UR8, UR4, UR11, UR8 ;  /* 0x0000000b040872a4 */ /* 0x000fe2000f8e0208 */
[----:B------:R-:W-:Y:S01]  /*9100*/  LOP3.LUT R44, R44, R45, RZ, 0x3c, !PT ;  /* 0x0000002d2c2c7212 */ /* 0x000fe200078e3cff */
[--C-:B------:R-:W-:Y:S01]  /*9110*/  IMAD.X R45, RZ, RZ, R7.reuse, P6 ;  /* 0x000000ffff2d7224 */ /* 0x100fe200030e0607 */
[----:B------:R-:W-:Y:S01]  /*9120*/  LOP3.LUT R40, R40, R41, RZ, 0x3c, !PT ;  /* 0x0000002928287212 */ /* 0x000fe200078e3cff */
[--C-:B------:R-:W-:Y:S01]  /*9130*/  IMAD.X R41, RZ, RZ, R7.reuse, P5 ;  /* 0x000000ffff297224 */ /* 0x100fe200028e0607 */
[----:B------:R-:W-:Y:S01]  /*9140*/  LOP3.LUT R36, R36, R37, RZ, 0x3c, !PT ;  /* 0x0000002524247212 */ /* 0x000fe200078e3cff */
[--C-:B------:R-:W-:Y:S01]  /*9150*/  IMAD.X R37, RZ, RZ, R7.reuse, P4 ;  /* 0x000000ffff257224 */ /* 0x100fe200020e0607 */
[----:B------:R3:W5:Y:S01]  /*9160*/  LD.E.128 R28, desc[UR52][R6.64] ;  /* 0x00000034061c7980 */ /* 0x000762000c101d00 */
[----:B------:R-:W-:Y:S01]  /*9170*/  IMAD.X R33, RZ, RZ, R7, P3 ;  /* 0x000000ffff217224 */ /* 0x000fe200018e0607 */
[----:B------:R-:W-:Y:S01]  /*9180*/  ULDC.64 UR10, c[0x0][0xae8] ;  /* 0x0002ba00000a7ab9 */ /* 0x000fe20000000a00 */
[----:B-1----:R-:W-:Y:S01]  /*9190*/  IMAD R0, R17, 0x20, R18 ;  /* 0x0000002011007824 */ /* 0x002fe200078e0212 */
[----:B------:R-:W-:Y:S01]  /*91a0*/  UIADD3 UR7, UR7, UR8, URZ ;  /* 0x0000000807077290 */ /* 0x000fe2000fffe03f */
[----:B------:R-:W-:Y:S01]  /*91b0*/  LOP3.LUT R4, R9, 0x380, RZ, 0xc0, !PT ;  /* 0x0000038009047812 */ /* 0x000fe200078ec0ff */
[----:B------:R-:W-:Y:S01]  /*91c0*/  UIMAD UR4, UR14, UR10, URZ ;  /* 0x0000000a0e0472a4 */ /* 0x000fe2000f8e023f */
[----:B------:R-:W5:Y:S01]  /*91d0*/  LD.E.128 R24, desc[UR52][R24.64] ;  /* 0x0000003418187980 */ /* 0x000f62000c101d00 */
[----:B---3--:R-:W-:-:S02]  /*91e0*/  IMAD.U32 R7, RZ, RZ, UR41 ;  /* 0x00000029ff077e24 */ /* 0x008fc4000f8e00ff */
[----:B------:R-:W-:Y:S01]  /*91f0*/  UIMAD UR4, UR42, UR11, UR4 ;  /* 0x0000000b2a0472a4 */ /* 0x000fe2000f8e0204 */
[----:B------:R-:W-:Y:S01]  /*9200*/  SHF.R.U64 R4, R4, 0x3, RZ ;  /* 0x0000000304047819 */ /* 0x000fe200000012ff */
[----:B------:R-:W-:Y:S01]  /*9210*/  UIMAD.WIDE.U32 UR6, UR42, UR10, UR6 ;  /* 0x0000000a2a0672a5 */ /* 0x000fe2000f8e0006 */
[----:B------:R-:W-:Y:S01]  /*9220*/  IMAD R20, R7, 0x80, R0 ;  /* 0x0000008007147824 */ /* 0x000fe200078e0200 */
[----:B------:R-:W-:Y:S01]  /*9230*/  ULDC.64 UR8, c[0x0][0xaf0] ;  /* 0x0002bc0000087ab9 */ /* 0x000fe20000000a00 */
[----:B------:R-:W-:Y:S01]  /*9240*/  LOP3.LUT R32, R4, R9, RZ, 0x3c, !PT ;  /* 0x0000000904207212 */ /* 0x000fe200078e3cff */
[----:B------:R-:W-:Y:S01]  /*9250*/  UIADD3 UR7, UR7, UR4, URZ ;  /* 0x0000000407077290 */ /* 0x000fe2000fffe03f */
[----:B0-----:R-:W-:Y:S01]  /*9260*/  @P1 IMAD.HI.U32 R0, R20, R5, RZ ;  /* 0x0000000514001227 */ /* 0x001fe200078e00ff */
[----:B------:R-:W-:Y:S01]  /*9270*/  UIMAD UR4, UR39, UR8, URZ ;  /* 0x00000008270472a4 */ /* 0x000fe2000f8e023f */
[----:B------:R-:W5:Y:S01]  /*9280*/  LD.E.128 R12, desc[UR52][R12.64] ;  /* 0x000000340c0c7980 */ /* 0x000f62000c101d00 */
[----:B------:R-:W-:Y:S01]  /*9290*/  UIMAD.WIDE.U32 UR6, UR38, UR8, UR6 ;  /* 0x00000008260672a5 */ /* 0x000fe2000f8e0006 */
[----:B------:R-:W-:Y:S01]  /*92a0*/  IMAD.MOV.U32 R7, RZ, RZ, R20 ;  /* 0x000000ffff077224 */ /* 0x000fe200078e0014 */
[----:B--2---:R-:W-:Y:S01]  /*92b0*/  @P1 SHF.R.U32.HI R7, RZ, R21, R0 ;  /* 0x00000015ff071219 */ /* 0x004fe20000011600 */
[----:B------:R-:W-:Y:S01]  /*92c0*/  UIMAD UR4, UR38, UR9, UR4 ;  /* 0x00000009260472a4 */ /* 0x000fe2000f8e0204 */
[----:B------:R-:W5:Y:S02]  /*92d0*/  LD.E.128 R8, desc[UR52][R10.64] ;  /* 0x000000340a087980 */ /* 0x000f64000c101d00 */
[--C-:B------:R-:W-:Y:S01]  /*92e0*/  SHF.R.S32.HI R0, RZ, 0x1f, R7.reuse ;  /* 0x0000001fff007819 */ /* 0x100fe20000011407 */
[----:B------:R-:W-:Y:S01]  /*92f0*/  UIADD3 UR4, UR7, UR4, URZ ;  /* 0x0000000407047290 */ /* 0x000fe2000fffe03f */
[----:B------:R-:W-:Y:S01]  /*9300*/  IMAD.MOV R6, RZ, RZ, -R7 ;  /* 0x000000ffff067224 */ /* 0x000fe200078e0a07 */
[----:B------:R-:W5:Y:S01]  /*9310*/  LD.E.128 R44, desc[UR52][R44.64] ;  /* 0x000000342c2c7980 */ /* 0x000f62000c101d00 */
[----:B------:R-:W-:-:S02]  /*9320*/  IMAD.U32 R4, RZ, RZ, UR6 ;  /* 0x00000006ff047e24 */ /* 0x000fc4000f8e00ff */
[----:B------:R-:W-:Y:S01]  /*9330*/  IMAD.U32 R5, RZ, RZ, UR7 ;  /* 0x00000007ff057e24 */ /* 0x000fe2000f8e00ff */
[----:B------:R-:W-:Y:S01]  /*9340*/  ULDC.64 UR6, c[0x0][0xae0] ;  /* 0x0002b80000067ab9 */ /* 0x000fe20000000a00 */
[----:B------:R-:W-:Y:S01]  /*9350*/  IMAD R21, R53, R6, R20 ;  /* 0x0000000635157224 */ /* 0x000fe200078e0214 */
[----:B------:R-:W5:Y:S01]  /*9360*/  LD.E.128 R40, desc[UR52][R40.64] ;  /* 0x0000003428287980 */ /* 0x000f62000c101d00 */
[----:B------:R-:W-:Y:S02]  /*9370*/  IMAD R0, R0, UR6, RZ ;  /* 0x0000000600007c24 */ /* 0x000fe4000f8e02ff */
[----:B------:R-:W-:Y:S01]  /*9380*/  IMAD.U32 R5, RZ, RZ, UR4 ;  /* 0x00000004ff057e24 */ /* 0x000fe2000f8e00ff */
[----:B------:R-:W5:Y:S01]  /*9390*/  LD.E.128 R36, desc[UR52][R36.64] ;  /* 0x0000003424247980 */ /* 0x000f62000c101d00 */
[----:B------:R-:W-:-:S03]  /*93a0*/  IMAD R49, R7, UR7, R0 ;  /* 0x0000000707317c24 */ /* 0x000fc6000f8e0200 */
[----:B------:R-:W5:Y:S01]  /*93b0*/  LD.E.128 R32, desc[UR52][R32.64] ;  /* 0x0000003420207980 */ /* 0x000f62000c101d00 */
[----:B------:R-:W-:Y:S01]  /*93c0*/  SHF.R.S32.HI R0, RZ, 0x1f, R21 ;  /* 0x0000001fff007819 */ /* 0x000fe20000011415 */
[----:B------:R-:W-:Y:S01]  /*93d0*/  @!PT LDS RZ, [RZ] ;  /* 0x00000000fffff984 */ /* 0x000fe20000000800 */
[----:B------:R-:W-:Y:S01]  /*93e0*/  @!PT LDS RZ, [RZ] ;  /* 0x00000000fffff984 */ /* 0x000fe20000000800 */
[----:B------:R-:W-:Y:S01]  /*93f0*/  @!PT LDS RZ, [RZ] ;  /* 0x00000000fffff984 */ /* 0x000fe20000000800 */
[----:B------:R-:W-:Y:S01]  /*9400*/  @!PT LDS RZ, [RZ] ;  /* 0x00000000fffff984 */ /* 0x000fe20000000800 */
[----:B------:R0:W-:Y:S06]  /*9410*/  MEMBAR.ALL.CTA ;  /* 0x0000000000007992 */ /* 0x0001ec0000008000 */
[----:B0-----:R-:W0:Y:S01]  /*9420*/  FENCE.VIEW.ASYNC.S ;  /* 0x00000000000073c6 */ /* 0x001e220000000000 */
[----:B------:R-:W-:Y:S01]  /*9430*/  MOV R53, UR41 ;  /* 0x0000002900357c02 */ /* 0x000fe20008000f00 */
[----:B------:R-:W-:Y:S01]  /*9440*/  IMAD.WIDE.U32 R4, R7, UR6, R4 ;  /* 0x0000000607047c25 */ /* 0x000fe2000f8e0004 */
[----:B------:R-:W-:-:S03]  /*9450*/  ULDC.64 UR6, c[0x0][0xad8] ;  /* 0x0002b60000067ab9 */ /* 0x000fc60000000a00 */
[----:B------:R-:W-:Y:S02]  /*9460*/  IMAD.IADD R5, R5, 0x1, R49 ;  /* 0x0000000105057824 */ /* 0x000fe400078e0231 */
[----:B------:R-:W-:Y:S02]  /*9470*/  IMAD R6, R0, UR6, RZ ;  /* 0x0000000600067c24 */ /* 0x000fe4000f8e02ff */
[----:B------:R-:W-:Y:S02]  /*9480*/  IMAD R48, R53, 0x80, R18 ;  /* 0x0000008035307824 */ /* 0x000fe400078e0212 */
[C---:B------:R-:W-:Y:S02]  /*9490*/  IMAD R7, R21.reuse, UR7, R6 ;  /* 0x0000000715077c24 */ /* 0x040fe4000f8e0206 */
[----:B------:R-:W-:Y:S01]  /*94a0*/  IMAD.WIDE.U32 R4, R21, UR6, R4 ;  /* 0x0000000615047c25 */ /* 0x000fe2000f8e0004 */
[----:B------:R-:W-:Y:S01]  /*94b0*/  ISETP.GE.AND P2, PT, R48, R55, PT ;  /* 0x000000373000720c */ /* 0x000fe20003f46270 */
[----:B------:R-:W-:-:S02]  /*94c0*/  ULDC.64 UR6, c[0x0][0xa80] ;  /* 0x0002a00000067ab9 */ /* 0x000fc40000000a00 */
[----:B------:R-:W-:Y:S01]  /*94d0*/  VIADD R3, R3, 0x22820 ;  /* 0x0002282003037836 */ /* 0x000fe20000000000 */
[----:B------:R-:W-:Y:S01]  /*94e0*/  LEA R20, P3, R4, UR6, 0x1 ;  /* 0x0000000604147c11 */ /* 0x000fe2000f8608ff */
[----:B------:R-:W-:Y:S02]  /*94f0*/  IMAD.IADD R5, R5, 0x1, R7 ;  /* 0x0000000105057824 */ /* 0x000fe400078e0207 */
[----:B------:R-:W-:Y:S01]  /*9500*/  VIADD R0, R48, 0x20 ;  /* 0x0000002030007836 */ /* 0x000fe20000000000 */
[----:B------:R-:W-:Y:S02]  /*9510*/  PRMT R3, RZ, 0x654, R3 ;  /* 0x00000654ff037816 */ /* 0x000fe40000000003 */
[----:B------:R-:W-:Y:S02]  /*9520*/  LEA.HI.X R21, R4, UR7, R5, 0x1, P3 ;  /* 0x0000000704157c11 */ /* 0x000fe400098f0c05 */
[-C--:B------:R-:W-:Y:S01]  /*9530*/  ISETP.GE.AND P0, PT, R0, R55.reuse, PT ;  /* 0x000000370000720c */ /* 0x080fe20003f06270 */
[----:B------:R-:W-:Y:S01]  /*9540*/  VIADD R0, R48, 0x40 ;  /* 0x0000004030007836 */ /* 0x000fe20000000000 */
[----:B0-----:R0:W-:Y:S01]  /*9550*/  SYNCS.ARRIVE.TRANS64.RED.A1T0 RZ, [R3+URZ], RZ ;  /* 0x000000ff03ff79a7 */ /* 0x0011e2000810043f */
[----:B------:R1:W2:Y:S01]  /*9560*/  SHFL.IDX PT, R7, R20, RZ, 0x181f ;  /* 0x00181fff14077589 */ /* 0x0002a200000e0000 */
[----:B------:R-:W-:Y:S02]  /*9570*/  BSSY B1, `(.L_x_265) ;  /* 0x000000d000017945 */ /* 0x000fe40003800000 */
[----:B------:R-:W-:Y:S01]  /*9580*/  ISETP.GE.AND P1, PT, R0, R55, PT ;  /* 0x000000370000720c */ /* 0x000fe20003f26270 */
[----:B0-----:R1:W0:Y:S01]  /*9590*/  SHFL.IDX PT, R3, R21, RZ, 0x181f ;  /* 0x00181fff15037589 */ /* 0x00122200000e0000 */
[----:B------:R-:W-:Y:S11]  /*95a0*/  @P2 BRA `(.L_x_266) ;  /* 0x0000000000242947 */ /* 0x000ff60003800000 */
[----:B------:R-:W-:Y:S02]  /*95b0*/  ULDC UR4, c[0x0][0xac8] ;  /* 0x0002b20000047ab9 */ /* 0x000fe40000000800 */
[----:B------:R-:W-:Y:S02]  /*95c0*/  ISETP.GE.AND P2, PT, R2, UR4, PT ;  /* 0x0000000402007c0c */ /* 0x000fe4000bf46270 */
[----:B------:R-:W-:-:S11]  /*95d0*/  ISETP.GE.AND P3, PT, R16, UR4, PT ;  /* 0x0000000410007c0c */ /* 0x000fd6000bf66270 */
[-C--:B--2---:R-:W-:Y:S02]  /*95e0*/  @!P2 LEA R4, P4, R2, R7.reuse, 0x1 ;  /* 0x000000070204a211 */ /* 0x084fe400078808ff */
[----:B------:R-:W-:Y:S02]  /*95f0*/  @!P3 LEA R6, P5, R16, R7, 0x1 ;  /* 0x000000071006b211 */ /* 0x000fe400078a08ff */
[-C--:B0-----:R-:W-:Y:S02]  /*9600*/  @!P2 LEA.HI.X R5, R2, R3.reuse, R193, 0x1, P4 ;  /* 0x000000030205a211 */ /* 0x081fe400020f0cc1 */
[----:B------:R-:W-:-:S03]  /*9610*/  @!P3 LEA.HI.X R7, R16, R3, R192, 0x1, P5 ;  /* 0x000000031007b211 */ /* 0x000fc600028f0cc0 */
[----:B-----5:R3:W-:Y:S04]  /*9620*/  @!P2 ST.E.128 desc[UR52][R4.64], R28 ;  /* 0x0000001c0400a985 */ /* 0x0207e8000c101d34 */
[----:B------:R3:W-:Y:S02]  /*9630*/  @!P3 ST.E.128 desc[UR52][R6.64], R44 ;  /* 0x0000002c0600b985 */ /* 0x0007e4000c101d34 */
.L_x_266:
[----:B------:R-:W-:Y:S05]  /*9640*/  BSYNC B1 ;  /* 0x0000000000017941 */ /* 0x000fea0003800000 */
.L_x_265:
[----:B0-----:R0:W4:Y:S01]  /*9650*/  SHFL.IDX PT, R3, R21, 0x1, 0x181f ;  /* 0x00381f0015037f89 */ /* 0x00112200000e0000 */
[----:B------:R-:W-:Y:S03]  /*9660*/  BSSY B1, `(.L_x_267) ;  /* 0x000000c000017945 */ /* 0x000fe60003800000 */
[----:B--23--:R0:W2:Y:S01]  /*9670*/  SHFL.IDX PT, R7, R20, 0x1, 0x181f ;  /* 0x00381f0014077f89 */ /* 0x00c0a200000e0000 */
[----:B------:R-:W-:Y:S05]  /*9680*/  @P0 BRA `(.L_x_268) ;  /* 0x0000000000240947 */ /* 0x000fea0003800000 */
[----:B------:R-:W-:Y:S02]  /*9690*/  ULDC UR4, c[0x0][0xac8] ;  /* 0x0002b20000047ab9 */ /* 0x000fe40000000800 */
[----:B------:R-:W-:Y:S02]  /*96a0*/  ISETP.GE.AND P3, PT, R2, UR4, PT ;  /* 0x0000000402007c0c */ /* 0x000fe4000bf66270 */
[----:B------:R-:W-:-:S11]  /*96b0*/  ISETP.GE.AND P4, PT, R16, UR4, PT ;  /* 0x0000000410007c0c */ /* 0x000fd6000bf86270 */
[-C--:B--2---:R-:W-:Y:S02]  /*96c0*/  @!P3 LEA R4, P0, R2, R7.reuse, 0x1 ;  /* 0x000000070204b211 */ /* 0x084fe400078008ff */
[----:B------:R-:W-:Y:S02]  /*96d0*/  @!P4 LEA R6, P2, R16, R7, 0x1 ;  /* 0x000000071006c211 */ /* 0x000fe400078408ff */
[-C--:B----4-:R-:W-:Y:S02]  /*96e0*/  @!P3 LEA.HI.X R5, R2, R3.reuse, R193, 0x1, P0 ;  /* 0x000000030205b211 */ /* 0x090fe400000f0cc1 */
[----:B------:R-:W-:-:S03]  /*96f0*/  @!P4 LEA.HI.X R7, R16, R3, R192, 0x1, P2 ;  /* 0x000000031007c211 */ /* 0x000fc600010f0cc0 */
[----:B-----5:R3:W-:Y:S04]  /*9700*/  @!P3 ST.E.128 desc[UR52][R4.64], R24 ;  /* 0x000000180400b985 */ /* 0x0207e8000c101d34 */
[----:B------:R3:W-:Y:S02]  /*9710*/  @!P4 ST.E.128 desc[UR52][R6.64], R40 ;  /* 0x000000280600c985 */ /* 0x0007e4000c101d34 */
.L_x_268:
[----:B------:R-:W-:Y:S05]  /*9720*/  BSYNC B1 ;  /* 0x0000000000017941 */ /* 0x000fea0003800000 */
.L_x_267:
[----:B----4-:R4:W0:Y:S01]  /*9730*/  SHFL.IDX PT, R3, R21, 0x2, 0x181f ;  /* 0x00581f0015037f89 */ /* 0x01082200000e0000 */
        /* <DEDUP_REMOVED lines=12> */
.L_x_270:
[----:B------:R-:W-:Y:S05]  /*9800*/  BSYNC B1 ;  /* 0x0000000000017941 */ /* 0x000fea0003800000 */
.L_x_269:
[----:B------:R-:W-:Y:S01]  /*9810*/  VIADD R0, R48, 0x60 ;  /* 0x0000006030007836 */ /* 0x000fe20000000000 */
[----:B01--4-:R-:W0:Y:S04]  /*9820*/  SHFL.IDX PT, R21, R21, 0x3, 0x181f ;  /* 0x00781f0015157f89 */ /* 0x013e2800000e0000 */
[----:B------:R-:W-:Y:S01]  /*9830*/  ISETP.GE.AND P0, PT, R0, R55, PT ;  /* 0x000000370000720c */ /* 0x000fe20003f06270 */
[----:B------:R1:W4:-:S12]  /*9840*/  SHFL.IDX PT, R3, R20, 0x3, 0x181f ;  /* 0x00781f0014037f89 */ /* 0x00031800000e0000 */
[----:B-1----:R-:W-:Y:S05]  /*9850*/  @P0 BRA `(.L_x_271) ;  /* 0x0000000c00140947 */ /* 0x002fea0003800000 */
[----:B------:R-:W-:Y:S02]  /*9860*/  ULDC UR4, c[0x0][0xac8] ;  /* 0x0002b20000047ab9 */ /* 0x000fe40000000800 */
[----:B------:R-:W-:-:S13]  /*9870*/  ISETP.GE.AND P1, PT, R2, UR4, PT ;  /* 0x0000000402007c0c */ /* 0x000fda000bf26270 */
[----:B---34-:R-:W-:-:S04]  /*9880*/  @!P1 LEA R4, P0, R2, R3, 0x1 ;  /* 0x0000000302049211 */ /* 0x018fc800078008ff */
[----:B0-----:R-:W-:Y:S02]  /*9890*/  @!P1 LEA.HI.X R5, R2, R21, R193, 0x1, P0 ;  /* 0x0000001502059211 */ /* 0x001fe400000f0cc1 */
[----:B------:R-:W-:-:S03]  /*98a0*/  ISETP.GE.AND P0, PT, R16, UR4, PT ;  /* 0x0000000410007c0c */ /* 0x000fc6000bf06270 */
[----:B-----5:R1:W-:Y:S10]  /*98b0*/  @!P1 ST.E.128 desc[UR52][R4.64], R8 ;  /* 0x0000000804009985 */ /* 0x0203f4000c101d34 */
[----:B------:R-:W-:Y:S05]  /*98c0*/  @P0 BRA `(.L_x_271) ;  /* 0x0000000800f80947 */ /* 0x000fea0003800000 */
[----:B-1----:R-:W-:-:S04]  /*98d0*/  LEA R4, P0, R16, R3, 0x1 ;  /* 0x0000000310047211 */ /* 0x002fc800078008ff */
[----:B------:R-:W-:-:S05]  /*98e0*/  LEA.HI.X R5, R16, R21, R192, 0x1, P0 ;  /* 0x0000001510057211 */ /* 0x000fca00000f0cc0 */
[----:B------:R0:W-:Y:S01]  /*98f0*/  ST.E.128 desc[UR52][R4.64], R32 ;  /* 0x0000002004007985 */ /* 0x0001e2000c101d34 */
[----:B------:R-:W-:Y:S05]  /*9900*/  BRA `(.L_x_271) ;  /* 0x0000000800e87947 */ /* 0x000fea0003800000 */
.L_x_263:
[----:B------:R-:W-:Y:S01]  /*9910*/  ULDC.64 UR6, c[0x0][0xc00] ;  /* 0x0003000000067ab9 */ /* 0x000fe20000000a00 */
[----:B------:R-:W-:Y:S01]  /*9920*/  ULDC UR4, c[0x0][0xa88] ;  /* 0x0002a20000047ab9 */ /* 0x000fe20000000800 */
[----:B------:R-:W-:Y:S01]  /*9930*/  UISETP.NE.U32.AND UP0, UPT, UR6, URZ, UPT ;  /* 0x0000003f0600728c */ /* 0x000fe2000bf05070 */
[----:B------:R-:W0:Y:S03]  /*9940*/  LDC R11, c[0x0][0xbe8] ;  /* 0x0002fa00ff0b7b82 */ /* 0x000e260000000800 */
[----:B------:R-:W-:-:S03]  /*9950*/  UISETP.NE.AND.EX UP0, UPT, UR7, URZ, UPT, UP0 ;  /* 0x0000003f0700728c */ /* 0x000fc6000bf05300 */
[----:B------:R-:W-:Y:S02]  /*9960*/  ULDC.64 UR6, c[0x0][0xc00] ;  /* 0x0003000000067ab9 */ /* 0x000fe40000000a00 */
[----:B------:R-:W-:Y:S01]  /*9970*/  UIMAD.WIDE UR6, UR38, 0x4, UR6 ;  /* 0x00000004260678a5 */ /* 0x000fe2000f8e0206 */
[----:B------:R-:W-:-:S05]  /*9980*/  PLOP3.LUT P2, PT, PT, PT, UP0, 0x80, 0x0 ;  /* 0x000000000000781c */ /* 0x000fca0003f4f008 */
[----:B------:R-:W-:Y:S02]  /*9990*/  IMAD.U32 R4, RZ, RZ, UR6 ;  /* 0x00000006ff047e24 */ /* 0x000fe4000f8e00ff */
[----:B------:R-:W-:Y:S01]  /*99a0*/  IMAD.U32 R5, RZ, RZ, UR7 ;  /* 0x00000007ff057e24 */ /* 0x000fe2000f8e00ff */
[----:B------:R-:W-:Y:S02]  /*99b0*/  ULDC.64 UR6, c[0x0][0xc08] ;  /* 0x0003020000067ab9 */ /* 0x000fe40000000a00 */
[----:B------:R-:W-:-:S03]  /*99c0*/  UISETP.NE.U32.AND UP1, UPT, UR6, URZ, UPT ;  /* 0x0000003f0600728c */ /* 0x000fc6000bf25070 */
[----:B------:R-:W2:Y:S01]  /*99d0*/  @P2 LDG.E R3, desc[UR52][R4.64] ;  /* 0x0000003404032981 */ /* 0x000ea2000c1e1900 */
[----:B------:R-:W-:Y:S01]  /*99e0*/  UISETP.NE.AND.EX UP1, UPT, UR7, URZ, UPT, UP1 ;  /* 0x0000003f0700728c */ /* 0x000fe2000bf25310 */
[----:B------:R-:W-:-:S05]  /*99f0*/  IMAD.U32 R0, RZ, RZ, UR4 ;  /* 0x00000004ff007e24 */ /* 0x000fca000f8e00ff */
[----:B------:R-:W-:-:S05]  /*9a00*/  PLOP3.LUT P3, PT, PT, PT, UP1, 0x80, 0x0 ;  /* 0x000000000000781c */ /* 0x000fca0003f6f018 */
[----:B------:R-:W-:Y:S02]  /*9a10*/  @UP1 ULDC.64 UR6, c[0x0][0xc08] ;  /* 0x0003020000061ab9 */ /* 0x000fe40000000a00 */
[----:B------:R-:W-:-:S06]  /*9a20*/  @UP1 UIMAD.WIDE UR6, UR38, 0x4, UR6 ;  /* 0x00000004260618a5 */ /* 0x000fcc000f8e0206 */
[----:B------:R-:W-:Y:S02]  /*9a30*/  IMAD.U32 R6, RZ, RZ, UR6 ;  /* 0x00000006ff067e24 */ /* 0x000fe4000f8e00ff */
[----:B------:R-:W-:-:S05]  /*9a40*/  IMAD.U32 R7, RZ, RZ, UR7 ;  /* 0x00000007ff077e24 */ /* 0x000fca000f8e00ff */
[----:B------:R1:W5:Y:S01]  /*9a50*/  @P3 LDG.E R0, desc[UR52][R6.64] ;  /* 0x0000003406003981 */ /* 0x000362000c1e1900 */
[----:B0-----:R-:W-:Y:S01]  /*9a60*/  ISETP.NE.AND P0, PT, R11, 0x1, PT ;  /* 0x000000010b00780c */ /* 0x001fe20003f05270 */
[----:B------:R-:W-:Y:S01]  /*9a70*/  UMOV UR4, URZ ;  /* 0x0000003f00047c82 */ /* 0x000fe20008000000 */
[----:B------:R-:W-:Y:S01]  /*9a80*/  USHF.R.S32.HI UR10, URZ, 0x1f, UR42 ;  /* 0x0000001f3f0a7899 */ /* 0x000fe2000801142a */
[----:B------:R-:W-:-:S10]  /*9a90*/  ISETP.GE.AND P1, PT, R194, 0x80, PT ;  /* 0x00000080c200780c */ /* 0x000fd40003f26270 */
[----:B------:R-:W0:Y:S01]  /*9aa0*/  @P0 LDC R9, c[0x0][0xbec] ;  /* 0x0002fb00ff090b82 */ /* 0x000e220000000800 */
[----:B--2---:R-:W-:-:S13]  /*9ab0*/  @P2 R2UR UR4, R3 ;  /* 0x00000000030422ca */ /* 0x004fda00000e0000 */
[----:B------:R-:W-:Y:S01]  /*9ac0*/  USHF.R.S32.HI UR9, URZ, 0x1f, UR4 ;  /* 0x0000001f3f097899 */ /* 0x000fe20008011404 */
[----:B01----:R-:W-:Y:S11]  /*9ad0*/  @P3 BRA `(.L_x_272) ;  /* 0x0000000000103947 */ /* 0x003ff60003800000 */
[----:B------:R-:W-:Y:S05]  /*9ae0*/  @!P2 BRA `(.L_x_272) ;  /* 0x00000000000ca947 */ /* 0x000fea0003800000 */
[----:B------:R-:W2:Y:S04]  /*9af0*/  LDG.E R3, desc[UR52][R4.64] ;  /* 0x0000003404037981 */ /* 0x000ea8000c1e1900 */
[----:B-----5:R-:W2:Y:S02]  /*9b00*/  LDG.E R0, desc[UR52][R4.64+0x4] ;  /* 0x0000043404007981 */ /* 0x020ea4000c1e1900 */
[----:B--2---:R-:W-:-:S07]  /*9b10*/  IMAD.IADD R0, R0, 0x1, -R3 ;  /* 0x0000000100007824 */ /* 0x004fce00078e0a03 */
.L_x_272:
[----:B------:R-:W-:Y:S01]  /*9b20*/  USEL UR38, UR38, URZ, !UP0 ;  /* 0x0000003f26267287 */ /* 0x000fe2000c000000 */
[----:B------:R-:W-:Y:S01]  /*9b30*/  BSSY B1, `(.L_x_273) ;  /* 0x000002d000017945 */ /* 0x000fe20003800000 */
[----:B------:R-:W-:-:S03]  /*9b40*/  USEL UR39, UR39, URZ, !UP0 ;  /* 0x0000003f27277287 */ /* 0x000fc6000c000000 */
[----:B------:R-:W-:Y:S09]  /*9b50*/  @P1 BRA `(.L_x_274) ;  /* 0x0000000000a81947 */ /* 0x000ff20003800000 */
[----:B------:R-:W0:Y:S01]  /*9b60*/  S2R R4, SR_TID.X ;  /* 0x0000000000047919 */ /* 0x000e220000002100 */
[----:B------:R-:W1:Y:S01]  /*9b70*/  LDC R6, c[0x0][0xbe8] ;  /* 0x0002fa00ff067b82 */ /* 0x000e620000000800 */
[----:B------:R-:W-:-:S04]  /*9b80*/  IMAD.U32 R3, RZ, RZ, UR41 ;  /* 0x00000029ff037e24 */ /* 0x000fc8000f8e00ff */
[----:B0-----:R-:W-:Y:S02]  /*9b90*/  IMAD R3, R3, 0x80, R4 ;  /* 0x0000008003037824 */ /* 0x001fe400078e0204 */
[----:B-1---5:R-:W-:Y:S02]  /*9ba0*/  IMAD R4, R0, R6, RZ ;  /* 0x0000000600047224 */ /* 0x022fe400078e02ff */
[----:B------:R-:W-:-:S05]  /*9bb0*/  VIADD R5, R3, 0xffffff80 ;  /* 0xffffff8003057836 */ /* 0x000fca0000000000 */
[----:B------:R-:W-:-:S13]  /*9bc0*/  ISETP.GE.AND P1, PT, R5, R4, PT ;  /* 0x000000040500720c */ /* 0x000fda0003f26270 */
[----:B------:R-:W-:Y:S05]  /*9bd0*/  @P1 BRA `(.L_x_274) ;  /* 0x0000000000881947 */ /* 0x000fea0003800000 */
[----:B------:R-:W-:Y:S01]  /*9be0*/  ISETP.NE.AND P1, PT, R6, 0x1, PT ;  /* 0x000000010600780c */ /* 0x000fe20003f25270 */
[----:B------:R-:W-:Y:S01]  /*9bf0*/  ULDC.64 UR12, c[0x0][0xb90] ;  /* 0x0002e400000c7ab9 */ /* 0x000fe20000000a00 */
[----:B------:R-:W-:Y:S01]  /*9c00*/  UMOV UR6, UR4 ;  /* 0x0000000400067c82 */ /* 0x000fe20008000000 */
[----:B------:R-:W-:Y:S01]  /*9c10*/  UIMAD UR8, UR10, UR12, URZ ;  /* 0x0000000c0a0872a4 */ /* 0x000fe2000f8e023f */
[----:B------:R-:W-:Y:S02]  /*9c20*/  UMOV UR7, UR9 ;  /* 0x0000000900077c82 */ /* 0x000fe40008000000 */
[----:B------:R-:W-:Y:S02]  /*9c30*/  UIMAD.WIDE.U32 UR6, UR42, UR12, UR6 ;  /* 0x0000000c2a0672a5 */ /* 0x000fe4000f8e0006 */
[----:B------:R-:W-:-:S03]  /*9c40*/  UIMAD UR8, UR42, UR13, UR8 ;  /* 0x0000000d2a0872a4 */ /* 0x000fc6000f8e0208 */
[----:B------:R-:W-:Y:S02]  /*9c50*/  ULDC.64 UR12, c[0x0][0xb98] ;  /* 0x0002e600000c7ab9 */ /* 0x000fe40000000a00 */
[----:B------:R-:W0:Y:S01]  /*9c60*/  @P1 LDC R4, c[0x0][0xbec] ;  /* 0x0002fb00ff041b82 */ /* 0x000e220000000800 */
[----:B------:R-:W-:Y:S02]  /*9c70*/  UIADD3 UR7, UR7, UR8, URZ ;  /* 0x0000000807077290 */ /* 0x000fe4000fffe03f */
[----:B------:R-:W-:Y:S02]  /*9c80*/  UIMAD UR8, UR39, UR12, URZ ;  /* 0x0000000c270872a4 */ /* 0x000fe4000f8e023f */
[----:B------:R-:W-:Y:S02]  /*9c90*/  UIMAD.WIDE.U32 UR6, UR38, UR12, UR6 ;  /* 0x0000000c260672a5 */ /* 0x000fe4000f8e0006 */
[----:B------:R-:W-:Y:S01]  /*9ca0*/  UIMAD UR8, UR38, UR13, UR8 ;  /* 0x0000000d260872a4 */ /* 0x000fe2000f8e0208 */
[----:B------:R-:W1:Y:S02]  /*9cb0*/  @P1 LDC R8, c[0x0][0xbf0] ;  /* 0x0002fc00ff081b82 */ /* 0x000e640000000800 */
[----:B------:R-:W-:Y:S01]  /*9cc0*/  ULDC.64 UR12, c[0x0][0xb88] ;  /* 0x0002e200000c7ab9 */ /* 0x000fe20000000a00 */
[----:B0-----:R-:W-:-:S04]  /*9cd0*/  @P1 IMAD.HI.U32 R3, R5, R4, RZ ;  /* 0x0000000405031227 */ /* 0x001fc800078e00ff */
[----:B------:R-:W-:Y:S01]  /*9ce0*/  IMAD.MOV.U32 R4, RZ, RZ, R5 ;  /* 0x000000ffff047224 */ /* 0x000fe200078e0005 */
[----:B-1----:R-:W-:Y:S01]  /*9cf0*/  @P1 SHF.R.U32.HI R4, RZ, R8, R3 ;  /* 0x00000008ff041219 */ /* 0x002fe20000011603 */
[----:B------:R-:W-:-:S03]  /*9d00*/  IMAD.U32 R8, RZ, RZ, UR8 ;  /* 0x00000008ff087e24 */ /* 0x000fc6000f8e00ff */
[----:B------:R-:W-:-:S05]  /*9d10*/  IADD3 R3, -R4, RZ, RZ ;  /* 0x000000ff04037210 */ /* 0x000fca0007ffe1ff */
[----:B------:R-:W-:Y:S01]  /*9d20*/  IMAD R3, R6, R3, R5 ;  /* 0x0000000306037224 */ /* 0x000fe200078e0205 */
[----:B------:R-:W-:Y:S02]  /*9d30*/  SHF.R.S32.HI R5, RZ, 0x1f, R4 ;  /* 0x0000001fff057819 */ /* 0x000fe40000011404 */
[----:B------:R-:W-:Y:S02]  /*9d40*/  IADD3 R4, P1, R4, UR6, RZ ;  /* 0x0000000604047c10 */ /* 0x000fe4000ff3e0ff */
[----:B------:R-:W-:Y:S02]  /*9d50*/  SHF.R.S32.HI R6, RZ, 0x1f, R3 ;  /* 0x0000001fff067819 */ /* 0x000fe40000011403 */
[----:B------:R-:W-:Y:S01]  /*9d60*/  IADD3.X R5, R5, UR7, R8, P1, !PT ;  /* 0x0000000705057c10 */ /* 0x000fe20008ffe408 */
[----:B------:R-:W-:Y:S02]  /*9d70*/  ULDC.64 UR6, c[0x0][0xb50] ;  /* 0x0002d40000067ab9 */ /* 0x000fe40000000a00 */
[----:B------:R-:W-:-:S02]  /*9d80*/  IMAD R6, R6, UR12, RZ ;  /* 0x0000000c06067c24 */ /* 0x000fc4000f8e02ff */
[----:B------:R-:W-:-:S04]  /*9d90*/  IMAD.WIDE.U32 R4, R3, UR12, R4 ;  /* 0x0000000c03047c25 */ /* 0x000fc8000f8e0004 */
[----:B------:R-:W-:Y:S01]  /*9da0*/  IMAD R7, R3, UR13, R6 ;  /* 0x0000000d03077c24 */ /* 0x000fe2000f8e0206 */
[----:B------:R-:W-:-:S03]  /*9db0*/  LEA R6, P1, R4, UR6, 0x2 ;  /* 0x0000000604067c11 */ /* 0x000fc6000f8210ff */
[----:B------:R-:W-:-:S05]  /*9dc0*/  IMAD.IADD R3, R5, 0x1, R7 ;  /* 0x0000000105037824 */ /* 0x000fca00078e0207 */
[----:B------:R-:W-:Y:S01]  /*9dd0*/  LEA.HI.X R7, R4, UR7, R3, 0x2, P1 ;  /* 0x0000000704077c11 */ /* 0x000fe200088f1403 */
[----:B------:R-:W-:-:S05]  /*9de0*/  IMAD.MOV.U32 R3, RZ, RZ, -0x800000 ;  /* 0xff800000ff037424 */ /* 0x000fca00078e00ff */
[----:B------:R0:W-:Y:S02]  /*9df0*/  STG.E desc[UR52][R6.64], R3 ;  /* 0x0000000306007986 */ /* 0x0001e4000c101934 */
.L_x_274:
[----:B------:R-:W-:Y:S05]  /*9e00*/  BSYNC B1 ;  /* 0x0000000000017941 */ /* 0x000fea0003800000 */
.L_x_273:
[----:B------:R-:W1:Y:S01]  /*9e10*/  @P0 LDC R5, c[0x0][0xbf0] ;  /* 0x0002fc00ff050b82 */ /* 0x000e620000000800 */
[----:B------:R-:W-:Y:S01]  /*9e20*/  ULDC.64 UR12, c[0x0][0xaa0] ;  /* 0x0002a800000c7ab9 */ /* 0x000fe20000000a00 */
[----:B0-----:R-:W-:Y:S01]  /*9e30*/  IMAD R3, R17, 0x20, R18 ;  /* 0x0000002011037824 */ /* 0x001fe200078e0212 */
[----:B------:R-:W-:Y:S01]  /*9e40*/  UIMAD UR8, UR9, UR12, URZ ;  /* 0x0000000c090872a4 */ /* 0x000fe2000f8e023f */
[----:B------:R-:W-:Y:S01]  /*9e50*/  IMAD.U32 R8, RZ, RZ, UR41 ;  /* 0x00000029ff087e24 */ /* 0x000fe2000f8e00ff */
[----:B------:R-:W-:Y:S01]  /*9e60*/  UIMAD.WIDE.U32 UR6, UR4, UR12, URZ ;  /* 0x0000000c040672a5 */ /* 0x000fe2000f8e003f */
[----:B------:R-:W-:Y:S01]  /*9e70*/  IMAD.U32 R13, RZ, RZ, UR41 ;  /* 0x00000029ff0d7e24 */ /* 0x000fe2000f8e00ff */
[----:B------:R-:W-:Y:S01]  /*9e80*/  UIMAD UR8, UR4, UR13, UR8 ;  /* 0x0000000d040872a4 */ /* 0x000fe2000f8e0208 */
[----:B------:R-:W-:Y:S01]  /*9e90*/  IMAD R8, R8, 0x80, R3 ;  /* 0x0000008008087824 */ /* 0x000fe200078e0203 */
[----:B------:R-:W-:Y:S01]  /*9ea0*/  BSSY B1, `(.L_x_275) ;  /* 0x0000036000017945 */ /* 0x000fe20003800000 */
[----:B------:R-:W-:Y:S01]  /*9eb0*/  ULDC.64 UR12, c[0x0][0xae8] ;  /* 0x0002ba00000c7ab9 */ /* 0x000fe20000000a00 */
[----:B------:R-:W-:Y:S01]  /*9ec0*/  UIADD3 UR7, UR7, UR8, URZ ;  /* 0x0000000807077290 */ /* 0x000fe2000fffe03f */
[----:B------:R-:W-:Y:S01]  /*9ed0*/  @P0 IMAD.HI.U32 R4, R8, R9, RZ ;  /* 0x0000000908040227 */ /* 0x000fe200078e00ff */
[----:B------:R-:W-:-:S02]  /*9ee0*/  UIMAD UR4, UR10, UR12, URZ ;  /* 0x0000000c0a0472a4 */ /* 0x000fc4000f8e023f */
[----:B------:R-:W-:Y:S01]  /*9ef0*/  UIMAD.WIDE.U32 UR6, UR42, UR12, UR6 ;  /* 0x0000000c2a0672a5 */ /* 0x000fe2000f8e0006 */
[----:B------:R-:W-:Y:S01]  /*9f00*/  IMAD.MOV.U32 R3, RZ, RZ, R8 ;  /* 0x000000ffff037224 */ /* 0x000fe200078e0008 */
[----:B------:R-:W-:Y:S01]  /*9f10*/  UIMAD UR4, UR42, UR13, UR4 ;  /* 0x0000000d2a0472a4 */ /* 0x000fe2000f8e0204 */
[----:B------:R-:W-:-:S03]  /*9f20*/  ULDC.64 UR8, c[0x0][0xaf0] ;  /* 0x0002bc0000087ab9 */ /* 0x000fc60000000a00 */
[----:B------:R-:W-:Y:S02]  /*9f30*/  UIADD3 UR7, UR7, UR4, URZ ;  /* 0x0000000407077290 */ /* 0x000fe4000fffe03f */
[----:B------:R-:W-:Y:S01]  /*9f40*/  UIMAD UR4, UR39, UR8, URZ ;  /* 0x00000008270472a4 */ /* 0x000fe2000f8e023f */
[----:B-1----:R-:W-:Y:S01]  /*9f50*/  @P0 SHF.R.U32.HI R3, RZ, R5, R4 ;  /* 0x00000005ff030219 */ /* 0x002fe20000011604 */
[----:B------:R-:W-:Y:S02]  /*9f60*/  UIMAD.WIDE.U32 UR6, UR38, UR8, UR6 ;  /* 0x00000008260672a5 */ /* 0x000fe4000f8e0006 */
[----:B------:R-:W-:Y:S01]  /*9f70*/  UIMAD UR4, UR38, UR9, UR4 ;  /* 0x00000009260472a4 */ /* 0x000fe2000f8e0204 */
[--C-:B------:R-:W-:Y:S01]  /*9f80*/  SHF.R.S32.HI R4, RZ, 0x1f, R3.reuse ;  /* 0x0000001fff047819 */ /* 0x100fe20000011403 */
[----:B------:R-:W-:Y:S01]  /*9f90*/  IMAD.MOV R7, RZ, RZ, -R3 ;  /* 0x000000ffff077224 */ /* 0x000fe200078e0a03 */
[----:B------:R-:W-:Y:S01]  /*9fa0*/  ULDC.64 UR8, c[0x0][0xae0] ;  /* 0x0002b80000087ab9 */ /* 0x000fe20000000a00 */
[----:B------:R-:W-:-:S02]  /*9fb0*/  UIADD3 UR4, UR7, UR4, URZ ;  /* 0x0000000407047290 */ /* 0x000fc4000fffe03f */
[----:B------:R-:W-:Y:S02]  /*9fc0*/  IMAD.U32 R5, RZ, RZ, UR7 ;  /* 0x00000007ff057e24 */ /* 0x000fe4000f8e00ff */
[----:B------:R-:W-:Y:S02]  /*9fd0*/  IMAD R6, R4, UR8, RZ ;  /* 0x0000000804067c24 */ /* 0x000fe4000f8e02ff */
[----:B------:R-:W-:Y:S01]  /*9fe0*/  IMAD.U32 R4, RZ, RZ, UR6 ;  /* 0x00000006ff047e24 */ /* 0x000fe2000f8e00ff */
[----:B------:R-:W-:Y:S01]  /*9ff0*/  ULDC.64 UR6, c[0x0][0xad8] ;  /* 0x0002b60000067ab9 */ /* 0x000fe20000000a00 */
[----:B------:R-:W-:Y:S02]  /*a000*/  IMAD.U32 R5, RZ, RZ, UR4 ;  /* 0x00000004ff057e24 */ /* 0x000fe4000f8e00ff */
[----:B------:R-:W-:Y:S02]  /*a010*/  IMAD R7, R11, R7, R8 ;  /* 0x000000070b077224 */ /* 0x000fe400078e0208 */
[----:B------:R-:W-:-:S02]  /*a020*/  IMAD R9, R3, UR9, R6 ;  /* 0x0000000903097c24 */ /* 0x000fc4000f8e0206 */
[----:B------:R-:W-:Y:S01]  /*a030*/  IMAD.WIDE.U32 R4, R3, UR8, R4 ;  /* 0x0000000803047c25 */ /* 0x000fe2000f8e0004 */
[----:B------:R-:W-:-:S03]  /*a040*/  SHF.R.S32.HI R3, RZ, 0x1f, R7 ;  /* 0x0000001fff037819 */ /* 0x000fc60000011407 */
[----:B------:R-:W-:Y:S02]  /*a050*/  IMAD.IADD R5, R5, 0x1, R9 ;  /* 0x0000000105057824 */ /* 0x000fe400078e0209 */
[----:B------:R-:W-:Y:S02]  /*a060*/  IMAD R6, R3, UR6, RZ ;  /* 0x0000000603067c24 */ /* 0x000fe4000f8e02ff */
[----:B------:R-:W-:Y:S02]  /*a070*/  IMAD R8, R13, 0x80, R18 ;  /* 0x000000800d087824 */ /* 0x000fe400078e0212 */
[----:B-----5:R-:W-:Y:S02]  /*a080*/  IMAD R11, R0, R11, RZ ;  /* 0x0000000b000b7224 */ /* 0x020fe400078e02ff */
[C---:B------:R-:W-:Y:S02]  /*a090*/  IMAD R3, R7.reuse, UR7, R6 ;  /* 0x0000000707037c24 */ /* 0x040fe4000f8e0206 */
[----:B------:R-:W-:Y:S01]  /*a0a0*/  IMAD.WIDE.U32 R4, R7, UR6, R4 ;  /* 0x0000000607047c25 */ /* 0x000fe2000f8e0004 */
[----:B------:R-:W-:Y:S01]  /*a0b0*/  ISETP.GE.AND P2, PT, R8, R11, PT ;  /* 0x0000000b0800720c */ /* 0x000fe20003f46270 */
[----:B------:R-:W-:-:S02]  /*a0c0*/  ULDC.64 UR6, c[0x0][0xa80] ;  /* 0x0002a00000067ab9 */ /* 0x000fc40000000a00 */
[----:B------:R-:W-:Y:S01]  /*a0d0*/  IMAD.IADD R3, R5, 0x1, R3 ;  /* 0x0000000105037824 */ /* 0x000fe200078e0203 */
[----:B------:R-:W-:Y:S01]  /*a0e0*/  LEA R6, P3, R4, UR6, 0x1 ;  /* 0x0000000604067c11 */ /* 0x000fe2000f8608ff */
[----:B------:R-:W-:-:S03]  /*a0f0*/  VIADD R0, R8, 0x20 ;  /* 0x0000002008007836 */ /* 0x000fc60000000000 */
[----:B------:R-:W-:Y:S01]  /*a100*/  LEA.HI.X R3, R4, UR7, R3, 0x1, P3 ;  /* 0x0000000704037c11 */ /* 0x000fe200098f0c03 */
[----:B------:R0:W1:Y:S01]  /*a110*/  SHFL.IDX PT, R7, R6, RZ, 0x181f ;  /* 0x00181fff06077589 */ /* 0x00006200000e0000 */
[-C--:B------:R-:W-:Y:S01]  /*a120*/  ISETP.GE.AND P1, PT, R0, R11.reuse, PT ;  /* 0x0000000b0000720c */ /* 0x080fe20003f26270 */
[----:B------:R-:W-:Y:S02]  /*a130*/  VIADD R0, R8, 0x40 ;  /* 0x0000004008007836 */ /* 0x000fe40000000000 */
[----:B------:R0:W2:Y:S03]  /*a140*/  SHFL.IDX PT, R5, R3, RZ, 0x181f ;  /* 0x00181fff03057589 */ /* 0x0000a600000e0000 */
[----:B------:R-:W-:Y:S01]  /*a150*/  ISETP.GE.AND P0, PT, R0, R11, PT ;  /* 0x0000000b0000720c */ /* 0x000fe20003f06270 */
[----:B------:R-:W-:-:S12]  /*a160*/  @P2 BRA `(.L_x_276) ;  /* 0x0000000000242947 */ /* 0x000fd80003800000 */
[----:B------:R-:W-:Y:S02]  /*a170*/  ULDC UR4, c[0x0][0xac8] ;  /* 0x0002b20000047ab9 */ /* 0x000fe40000000800 */
[----:B------:R-:W-:Y:S02]  /*a180*/  ISETP.GE.AND P4, PT, R2, UR4, PT ;  /* 0x0000000402007c0c */ /* 0x000fe4000bf86270 */
[----:B------:R-:W-:-:S11]  /*a190*/  ISETP.GE.AND P5, PT, R16, UR4, PT ;  /* 0x0000000410007c0c */ /* 0x000fd6000bfa6270 */
[-C--:B-1----:R-:W-:Y:S02]  /*a1a0*/  @!P4 LEA R12, P2, R2, R7.reuse, 0x1 ;  /* 0x00000007020cc211 */ /* 0x082fe400078408ff */
[----:B------:R-:W-:Y:S02]  /*a1b0*/  @!P5 LEA R4, P3, R16, R7, 0x1 ;  /* 0x000000071004d211 */ /* 0x000fe400078608ff */
[-C--:B--2---:R-:W-:Y:S02]  /*a1c0*/  @!P4 LEA.HI.X R13, R2, R5.reuse, R193, 0x1, P2 ;  /* 0x00000005020dc211 */ /* 0x084fe400010f0cc1 */
[----:B------:R-:W-:-:S03]  /*a1d0*/  @!P5 LEA.HI.X R5, R16, R5, R192, 0x1, P3 ;  /* 0x000000051005d211 */ /* 0x000fc600018f0cc0 */
[----:B------:R3:W-:Y:S04]  /*a1e0*/  @!P4 ST.E.128 desc[UR52][R12.64], RZ ;  /* 0x000000ff0c00c985 */ /* 0x0007e8000c101d34 */
[----:B------:R3:W-:Y:S02]  /*a1f0*/  @!P5 ST.E.128 desc[UR52][R4.64], RZ ;  /* 0x000000ff0400d985 */ /* 0x0007e4000c101d34 */
.L_x_276:
[----:B------:R-:W-:Y:S05]  /*a200*/  BSYNC B1 ;  /* 0x0000000000017941 */ /* 0x000fea0003800000 */
.L_x_275:
[----:B--23--:R2:W3:Y:S01]  /*a210*/  SHFL.IDX PT, R5, R3, 0x1, 0x181f ;  /* 0x00381f0003057f89 */ /* 0x00c4e200000e0000 */
[----:B------:R-:W-:Y:S03]  /*a220*/  BSSY B1, `(.L_x_277) ;  /* 0x000000c000017945 */ /* 0x000fe60003800000 */
[----:B-1----:R2:W1:Y:S01]  /*a230*/  SHFL.IDX PT, R7, R6, 0x1, 0x181f ;  /* 0x00381f0006077f89 */ /* 0x00246200000e0000 */
[----:B------:R-:W-:Y:S05]  /*a240*/  @P1 BRA `(.L_x_278) ;  /* 0x0000000000241947 */ /* 0x000fea0003800000 */
[----:B------:R-:W-:Y:S02]  /*a250*/  ULDC UR4, c[0x0][0xac8] ;  /* 0x0002b20000047ab9 */ /* 0x000fe40000000800 */
[----:B------:R-:W-:Y:S02]  /*a260*/  ISETP.GE.AND P3, PT, R2, UR4, PT ;  /* 0x0000000402007c0c */ /* 0x000fe4000bf66270 */
[----:B------:R-:W-:-:S11]  /*a270*/  ISETP.GE.AND P4, PT, R16, UR4, PT ;  /* 0x0000000410007c0c */ /* 0x000fd6000bf86270 */
[-C--:B-1----:R-:W-:Y:S02]  /*a280*/  @!P3 LEA R12, P1, R2, R7.reuse, 0x1 ;  /* 0x00000007020cb211 */ /* 0x082fe400078208ff */
[----:B------:R-:W-:Y:S02]  /*a290*/  @!P4 LEA R4, P2, R16, R7, 0x1 ;  /* 0x000000071004c211 */ /* 0x000fe400078408ff */
[-C--:B---3--:R-:W-:Y:S02]  /*a2a0*/  @!P3 LEA.HI.X R13, R2, R5.reuse, R193, 0x1, P1 ;  /* 0x00000005020db211 */ /* 0x088fe400008f0cc1 */
[----:B------:R-:W-:-:S03]  /*a2b0*/  @!P4 LEA.HI.X R5, R16, R5, R192, 0x1, P2 ;  /* 0x000000051005c211 */ /* 0x000fc600010f0cc0 */
[----:B------:R4:W-:Y:S04]  /*a2c0*/  @!P3 ST.E.128 desc[UR52][R12.64], RZ ;  /* 0x000000ff0c00b985 */ /* 0x0009e8000c101d34 */
[----:B------:R4:W-:Y:S02]  /*a2d0*/  @!P4 ST.E.128 desc[UR52][R4.64], RZ ;  /* 0x000000ff0400c985 */ /* 0x0009e4000c101d34 */
.L_x_278:
[----:B------:R-:W-:Y:S05]  /*a2e0*/  BSYNC B1 ;  /* 0x0000000000017941 */ /* 0x000fea0003800000 */
.L_x_277:
[----:B---34-:R3:W4:Y:S01]  /*a2f0*/  SHFL.IDX PT, R5, R3, 0x2, 0x181f ;  /* 0x00581f0003057f89 */ /* 0x01872200000e0000 */
        /* <DEDUP_REMOVED lines=8> */
[-C--:B----4-:R-:W-:Y:S02]  /*a380*/  @!P2 LEA.HI.X R13, R2, R5.reuse, R193, 0x1, P0 ;  /* 0x00000005020da211 */ /* 0x090fe400000f0cc1 */
[----:B------:R-:W-:-:S03]  /*a390*/  @!P3 LEA.HI.X R5, R16, R5, R192, 0x1, P1 ;  /* 0x000000051005b211 */ /* 0x000fc600008f0cc0 */
[----:B------:R1:W-:Y:S04]  /*a3a0*/  @!P2 ST.E.128 desc[UR52][R12.64], RZ ;  /* 0x000000ff0c00a985 */ /* 0x0003e8000c101d34 */
[----:B------:R1:W-:Y:S02]  /*a3b0*/  @!P3 ST.E.128 desc[UR52][R4.64], RZ ;  /* 0x000000ff0400b985 */ /* 0x0003e4000c101d34 */
.L_x_280:
[----:B------:R-:W-:Y:S05]  /*a3c0*/  BSYNC B1 ;  /* 0x0000000000017941 */ /* 0x000fea0003800000 */
.L_x_279:
[----:B------:R-:W-:Y:S01]  /*a3d0*/  IADD3 R0, R8, 0x60, RZ ;  /* 0x0000006008007810 */ /* 0x000fe20007ffe0ff */
[----:B0-23--:R-:W0:Y:S03]  /*a3e0*/  SHFL.IDX PT, R3, R3, 0x3, 0x181f ;  /* 0x00781f0003037f89 */ /* 0x00de2600000e0000 */
[----:B------:R-:W-:Y:S01]  /*a3f0*/  ISETP.GE.AND P0, PT, R0, R11, PT ;  /* 0x0000000b0000720c */ /* 0x000fe20003f06270 */
[----:B-1--4-:R1:W2:-:S12]  /*a400*/  SHFL.IDX PT, R5, R6, 0x3, 0x181f ;  /* 0x00781f0006057f89 */ /* 0x01229800000e0000 */
[----:B-1----:R-:W-:Y:S05]  /*a410*/  @P0 BRA `(.L_x_271) ;  /* 0x0000000000240947 */ /* 0x002fea0003800000 */
[----:B------:R-:W-:Y:S02]  /*a420*/  ULDC UR4, c[0x0][0xac8] ;  /* 0x0002b20000047ab9 */ /* 0x000fe40000000800 */
[----:B------:R-:W-:Y:S02]  /*a430*/  ISETP.GE.AND P2, PT, R2, UR4, PT ;  /* 0x0000000402007c0c */ /* 0x000fe4000bf46270 */
[----:B------:R-:W-:-:S11]  /*a440*/  ISETP.GE.AND P3, PT, R16, UR4, PT ;  /* 0x0000000410007c0c */ /* 0x000fd6000bf66270 */
[-C--:B--2---:R-:W-:Y:S02]  /*a450*/  @!P2 LEA R6, P0, R2, R5.reuse, 0x1 ;  /* 0x000000050206a211 */ /* 0x084fe400078008ff */
[----:B------:R-:W-:Y:S02]  /*a460*/  @!P3 LEA R4, P1, R16, R5, 0x1 ;  /* 0x000000051004b211 */ /* 0x000fe400078208ff */
[-C--:B0-----:R-:W-:Y:S02]  /*a470*/  @!P2 LEA.HI.X R7, R2, R3.reuse, R193, 0x1, P0 ;  /* 0x000000030207a211 */ /* 0x081fe400000f0cc1 */
[----:B------:R-:W-:-:S03]  /*a480*/  @!P3 LEA.HI.X R5, R16, R3, R192, 0x1, P1 ;  /* 0x000000031005b211 */ /* 0x000fc600008f0cc0 */
[----:B------:R0:W-:Y:S04]  /*a490*/  @!P2 ST.E.128 desc[UR52][R6.64], RZ ;  /* 0x000000ff0600a985 */ /* 0x0001e8000c101d34 */
[----:B------:R0:W-:Y:S02]  /*a4a0*/  @!P3 ST.E.128 desc[UR52][R4.64], RZ ;  /* 0x000000ff0400b985 */ /* 0x0001e4000c101d34 */
.L_x_271:
[----:B------:R-:W-:Y:S05]  /*a4b0*/  BSYNC B0 ;  /* 0x0000000000007941 */ /* 0x000fea0003800000 */
.L_x_262:
[----:B------:R-:W-:Y:S02]  /*a4c0*/  ULDC UR4, c[0x0][0xc3c] ;  /* 0x00030f0000047ab9 */ /* 0x000fe40000000800 */
[----:B------:R-:W-:-:S13]  /*a4d0*/  ISETP.GE.AND P0, PT, R51, UR4, PT ;  /* 0x0000000433007c0c */ /* 0x000fda000bf06270 */
[----:B------:R-:W-:Y:S05]  /*a4e0*/  @!P0 BRA `(.L_x_281) ;  /* 0xffffff68001c8947 */ /* 0x000fea000383ffff */
[----:B------:R-:W-:Y:S05]  /*a4f0*/  EXIT ;  /* 0x000000000000794d */ /* 0x000fea0003800000 */
.L_x_234:
[----:B------:R-:W-:-:S08]  /*a500*/  NOP ;  /* 0x0000000000007918 */ /* 0x000fd00000000000 */
[----:B------:R-:W0:-:S00]  /*a510*/  USETMAXREG.DEALLOC.CTAPOOL 0x28 ;  /* 0x00000028000079c8 */ /* 0x000e0000080e0500 */
[----:B0-----:R-:W-:Y:S02]  /*a520*/  LOP3.LUT R0, R0, 0x3, RZ, 0xc0, !PT ;  /* 0x0000000300007812 */ /* 0x001fe400078ec0ff */
[----:B------:R-:W-:-:S04]  /*a530*/  LOP3.LUT R30, R30, 0xfffffbff, RZ, 0xc0, !PT ;  /* 0xfffffbff1e1e7812 */ /* 0x000fc800078ec0ff */
[----:B------:R-:W0:Y:S02]  /*a540*/  SHFL.IDX PT, R0, R0, RZ, 0x1f ;  /* 0x00001fff00007589 */ /* 0x000e2400000e0000 */
[----:B0-----:R-:W-:-:S13]  /*a550*/  ISETP.NE.AND P0, PT, R0, RZ, PT ;  /* 0x000000ff0000720c */ /* 0x001fda0003f05270 */
[----:B------:R-:W-:Y:S01]  /*a560*/  @P0 BAR.SYNC.DEFER_BLOCKING 0x5, 0x180 ;  /* 0x0146000000000b1d */ /* 0x000fe20000010000 */
[----:B------:R-:W-:Y:S02]  /*a570*/  @P0 MOV R3, 0x400 ;  /* 0x0000040000030802 */ /* 0x000fe40000000f00 */
[----:B------:R-:W-:Y:S02]  /*a580*/  @P0 LOP3.LUT R30, R30, 0x400, RZ, 0xfc, !PT ;  /* 0x000004001e1e0812 */ /* 0x000fe400078efcff */
[----:B------:R-:W-:-:S05]  /*a590*/  @P0 LEA R2, R2, R3, 0x18 ;  /* 0x0000000302020211 */ /* 0x000fca00078ec0ff */
[----:B------:R-:W0:Y:S02]  /*a5a0*/  @P0 LDS.128 R16, [R2+0x228d0] ;  /* 0x0228d00002100984 */ /* 0x000e240000000c00 */
[----:B0-----:R-:W-:Y:S01]  /*a5b0*/  @P0 R2UR UR40, R19 ;  /* 0x00000000132802ca */ /* 0x001fe200000e0000 */
[----:B------:R-:W-:Y:S06]  /*a5c0*/  @P0 BAR.ARV 0x4, 0x180 ;  /* 0x0106000000000b1d */ /* 0x000fec0000002000 */
[----:B------:R-:W-:Y:S08]  /*a5d0*/  @P0 BRA `(.L_x_282) ;  /* 0x00000008000c0947 */ /* 0x000ff00003800000 */
[----:B------:R-:W0:Y:S01]  /*a5e0*/  S2R R4, SR_TID.X ;  /* 0x0000000000047919 */ /* 0x000e220000002100 */
[----:B------:R-:W-:Y:S01]  /*a5f0*/  ULDC UR4, c[0x0][0xc3c] ;  /* 0x00030f0000047ab9 */ /* 0x000fe20000000800 */
[----:B------:R-:W-:Y:S01]  /*a600*/  IMAD.MOV.U32 R0, RZ, RZ, RZ ;  /* 0x000000ffff007224 */ /* 0x000fe200078e00ff */
[----:B------:R-:W1:Y:S01]  /*a610*/  LDC R11, c[0x0][0xc38] ;  /* 0x00030e00ff0b7b82 */ /* 0x000e620000000800 */
[----:B0-----:R-:W-:-:S04]  /*a620*/  LOP3.LUT R5, R4, 0x1f, RZ, 0xc0, !PT ;  /* 0x0000001f04057812 */ /* 0x001fc800078ec0ff */
[----:B------:R-:W-:-:S04]  /*a630*/  ISETP.NE.AND P0, PT, R5, 0x1f, PT ;  /* 0x0000001f0500780c */ /* 0x000fc80003f05270 */
[----:B------:R-:W-:-:S13]  /*a640*/  ISETP.GE.OR P1, PT, R5, UR4, !P0 ;  /* 0x0000000405007c0c */ /* 0x000fda000c726670 */
[----:B------:R-:W0:Y:S02]  /*a650*/  @!P1 LDC.64 R2, c[0x0][0xc80] ;  /* 0x00032000ff029b82 */ /* 0x000e240000000a00 */
[----:B0-----:R-:W-:-:S05]  /*a660*/  @!P1 IMAD.WIDE.U32 R2, R5, 0x4, R2 ;  /* 0x0000000405029825 */ /* 0x001fca00078e0002 */
[----:B------:R-:W2:Y:S01]  /*a670*/  @!P1 LDG.E R0, desc[UR52][R2.64] ;  /* 0x0000003402009981 */ /* 0x000ea2000c1e1900 */
[C---:B------:R-:W-:Y:S01]  /*a680*/  ISETP.NE.AND P1, PT, R5.reuse, RZ, PT ;  /* 0x000000ff0500720c */ /* 0x040fe20003f25270 */
[----:B------:R-:W-:Y:S01]  /*a690*/  UMOV UR4, URZ ;  /* 0x0000003f00047c82 */ /* 0x000fe20008000000 */
[C---:B------:R-:W-:Y:S01]  /*a6a0*/  ISETP.GE.U32.AND P2, PT, R5.reuse, 0x2, PT ;  /* 0x000000020500780c */ /* 0x040fe20003f46070 */
[----:B------:R-:W-:Y:S01]  /*a6b0*/  IMAD.MOV.U32 R16, RZ, RZ, RZ ;  /* 0x000000ffff107224 */ /* 0x000fe200078e00ff */
[C---:B------:R-:W-:Y:S02]  /*a6c0*/  ISETP.GE.U32.AND P3, PT, R5.reuse, 0x4, PT ;  /* 0x000000040500780c */ /* 0x040fe40003f66070 */
[C---:B------:R-:W-:Y:S02]  /*a6d0*/  ISETP.GE.U32.AND P4, PT, R5.reuse, 0x8, PT ;  /* 0x000000080500780c */ /* 0x040fe40003f86070 */
[----:B------:R-:W-:Y:S01]  /*a6e0*/  ISETP.GE.U32.AND P5, PT, R5, 0x10, PT ;  /* 0x000000100500780c */ /* 0x000fe20003fa6070 */
[----:B--2---:R-:W0:Y:S02]  /*a6f0*/  SHFL.UP PT, R4, R0, 0x1, RZ ;  /* 0x0420000000047989 */ /* 0x004e2400000e00ff */
[----:B0-----:R-:W-:-:S05]  /*a700*/  SEL R7, R4, RZ, P1 ;  /* 0x000000ff04077207 */ /* 0x001fca0000800000 */
[----:B------:R-:W-:-:S05]  /*a710*/  IMAD.IADD R7, R0, 0x1, R7 ;  /* 0x0000000100077824 */ /* 0x000fca00078e0207 */
[----:B------:R-:W0:Y:S02]  /*a720*/  SHFL.UP PT, R4, R7, 0x2, RZ ;  /* 0x0440000007047989 */ /* 0x000e2400000e00ff */
        /* <DEDUP_REMOVED lines=10> */
[----:B------:R-:W-:Y:S02]  /*a7d0*/  IMAD.IADD R6, R2, 0x1, R7 ;  /* 0x0000000102067824 */ /* 0x000fe400078e0207 */
[----:B------:R-:W0:Y:S03]  /*a7e0*/  S2R R7, SR_CTAID.X ;  /* 0x0000000000077919 */ /* 0x000e260000002500 */
[----:B------:R-:W1:Y:S02]  /*a7f0*/  SHFL.IDX PT, R4, R6, 0x1f, 0x1f ;  /* 0x03e01f0006047f89 */ /* 0x000e6400000e0000 */
[----:B-1----:R-:W-:-:S04]  /*a800*/  IMAD R4, R4, R11, RZ ;  /* 0x0000000b04047224 */ /* 0x002fc800078e02ff */
[----:B------:R-:W-:Y:S01]  /*a810*/  IMAD.MOV.U32 R3, RZ, RZ, R4 ;  /* 0x000000ffff037224 */ /* 0x000fe200078e0004 */
[----:B0-----:R-:W-:-:S13]  /*a820*/  ISETP.GT.AND P6, PT, R4, R7, PT ;  /* 0x000000070400720c */ /* 0x001fda0003fc4270 */
[----:B------:R-:W-:Y:S05]  /*a830*/  @P6 BRA `(.L_x_283) ;  /* 0x0000000000946947 */ /* 0x000fea0003800000 */
[----:B------:R-:W-:Y:S01]  /*a840*/  IMAD.MOV.U32 R4, RZ, RZ, R3 ;  /* 0x000000ffff047224 */ /* 0x000fe200078e0003 */
[----:B------:R-:W-:Y:S01]  /*a850*/  UMOV UR4, URZ ;  /* 0x0000003f00047c82 */ /* 0x000fe20008000000 */
[----:B------:R-:W-:-:S05]  /*a860*/  ULDC UR5, c[0x0][0xc3c] ;  /* 0x00030f0000057ab9 */ /* 0x000fca0000000800 */
.L_x_287:
[----:B------:R-:W-:-:S04]  /*a870*/  UIADD3 UR4, UR4, 0x1f, URZ ;  /* 0x0000001f04047890 */ /* 0x000fc8000fffe03f */
[----:B------:R-:W-:-:S06]  /*a880*/  UISETP.GE.AND UP0, UPT, UR4, UR5, UPT ;  /* 0x000000050400728c */ /* 0x000fcc000bf06270 */
[----:B------:R-:W-:-:S13]  /*a890*/  PLOP3.LUT P6, PT, PT, PT, UP0, 0x40, 0x0 ;  /* 0x000000000000781c */ /* 0x000fda0003fce808 */
[----:B------:R-:W-:Y:S05]  /*a8a0*/  @!P6 BRA `(.L_x_284) ;  /* 0x00000004002ce947 */ /* 0x000fea0003800000 */
[----:B------:R-:W-:Y:S01]  /*a8b0*/  VIADD R9, R5, UR4 ;  /* 0x0000000405097c36 */ /* 0x000fe20008000000 */
[----:B------:R-:W-:Y:S01]  /*a8c0*/  BSSY B0, `(.L_x_285) ;  /* 0x0000007000007945 */ /* 0x000fe20003800000 */
[----:B------:R-:W-:-:S03]  /*a8d0*/  IMAD.MOV.U32 R0, RZ, RZ, RZ ;  /* 0x000000ffff007224 */ /* 0x000fc600078e00ff */
[----:B------:R-:W-:-:S13]  /*a8e0*/  ISETP.GE.OR P6, PT, R9, UR5, !P0 ;  /* 0x0000000509007c0c */ /* 0x000fda000c7c6670 */
[----:B------:R-:W-:Y:S05]  /*a8f0*/  @P6 BRA `(.L_x_286) ;  /* 0x00000000000c6947 */ /* 0x000fea0003800000 */
[----:B------:R-:W0:Y:S02]  /*a900*/  LDC.64 R2, c[0x0][0xc80] ;  /* 0x00032000ff027b82 */ /* 0x000e240000000a00 */
[----:B0-----:R-:W-:-:S05]  /*a910*/  IMAD.WIDE R2, R9, 0x4, R2 ;  /* 0x0000000409027825 */ /* 0x001fca00078e0202 */
[----:B------:R0:W5:Y:S02]  /*a920*/  LDG.E R0, desc[UR52][R2.64] ;  /* 0x0000003402007981 */ /* 0x000164000c1e1900 */
.L_x_286:
[----:B------:R-:W-:Y:S05]  /*a930*/  BSYNC B0 ;  /* 0x0000000000007941 */ /* 0x000fea0003800000 */
.L_x_285:
[----:B0----5:R-:W0:Y:S02]  /*a940*/  SHFL.UP PT, R2, R0, 0x1, RZ ;  /* 0x0420000000027989 */ /* 0x021e2400000e00ff */
        /* <DEDUP_REMOVED lines=14> */
[----:B------:R-:W0:Y:S03]  /*aa30*/  LDC R11, c[0x0][0xc38] ;  /* 0x00030e00ff0b7b82 */ /* 0x000e260000000800 */
[----:B------:R-:W0:Y:S02]  /*aa40*/  SHFL.IDX PT, R3, R6, 0x1f, 0x1f ;  /* 0x03e01f0006037f89 */ /* 0x000e2400000e0000 */
[----:B0-----:R-:W-:-:S04]  /*aa50*/  IMAD R3, R3, R11, RZ ;  /* 0x0000000b03037224 */ /* 0x001fc800078e02ff */
[----:B------:R-:W-:-:S05]  /*aa60*/  IMAD.IADD R4, R3, 0x1, R4 ;  /* 0x0000000103047824 */ /* 0x000fca00078e0204 */
[----:B------:R-:W-:-:S13]  /*aa70*/  ISETP.GT.AND P6, PT, R4, R7, PT ;  /* 0x000000070400720c */ /* 0x000fda0003fc4270 */
[----:B------:R-:W-:Y:S05]  /*aa80*/  @!P6 BRA `(.L_x_287) ;  /* 0xfffffffc0078e947 */ /* 0x000fea000383ffff */
.L_x_283:
[----:B------:R-:W-:-:S05]  /*aa90*/  IADD3 R8, -R3, R4, RZ ;  /* 0x0000000403087210 */ /* 0x000fca0007ffe1ff */
[----:B------:R-:W-:-:S05]  /*aaa0*/  IMAD R2, R6, R11, R8 ;  /* 0x0000000b06027224 */ /* 0x000fca00078e0208 */
[----:B------:R-:W-:-:S13]  /*aab0*/  ISETP.GT.AND P0, PT, R2, R7, PT ;  /* 0x000000070200720c */ /* 0x000fda0003f04270 */
[----:B------:R-:W-:Y:S02]  /*aac0*/  VOTEU.ANY UR5, UPT, !P0 ;  /* 0x0000000000057886 */ /* 0x000fe400040e0100 */
[----:B------:R-:W-:Y:S02]  /*aad0*/  UPOPC UR40, UR5 ;  /* 0x00000005002872bf */ /* 0x000fe40008000000 */
[----:B------:R-:W-:-:S04]  /*aae0*/  ISETP.NE.AND P0, PT, RZ, UR5, PT ;  /* 0x00000005ff007c0c */ /* 0x000fc8000bf05270 */
[----:B------:R-:W-:-:S05]  /*aaf0*/  IMAD.U32 R13, RZ, RZ, UR40 ;  /* 0x00000028ff0d7e24 */ /* 0x000fca000f8e00ff */
[----:B------:R-:W0:Y:S02]  /*ab00*/  SHFL.IDX PT, R10, R0, R13, 0x1f ;  /* 0x00001f0d000a7589 */ /* 0x000e2400000e0000 */
[----:B0-----:R-:W-:-:S04]  /*ab10*/  IABS R9, R10 ;  /* 0x0000000a00097213 */ /* 0x001fc80000000000 */
[----:B------:R-:W0:Y:S08]  /*ab20*/  I2F.RP R4, R9 ;  /* 0x0000000900047306 */ /* 0x000e300000209400 */
[----:B0-----:R-:W0:Y:S02]  /*ab30*/  MUFU.RCP R4, R4 ;  /* 0x0000000400047308 */ /* 0x001e240000001000 */
[----:B0-----:R-:W-:-:S06]  /*ab40*/  VIADD R2, R4, 0xffffffe ;  /* 0x0ffffffe04027836 */ /* 0x001fcc0000000000 */
[----:B------:R0:W1:Y:S01]  /*ab50*/  F2I.FTZ.U32.TRUNC.NTZ R3, R2 ;  /* 0x0000000200037305 */ /* 0x000062000021f000 */
[----:B------:R-:W-:Y:S05]  /*ab60*/  @!P0 BRA `(.L_x_288) ;  /* 0x00000000000c8947 */ /* 0x000fea0003800000 */
[----:B------:R-:W-:-:S06]  /*ab70*/  UIADD3 UR5, UR40, -0x1, URZ ;  /* 0xffffffff28057890 */ /* 0x000fcc000fffe03f */
[----:B------:R-:W-:-:S05]  /*ab80*/  IMAD.U32 R13, RZ, RZ, UR5 ;  /* 0x00000005ff0d7e24 */ /* 0x000fca000f8e00ff */
[----:B------:R2:W3:Y:S02]  /*ab90*/  SHFL.IDX PT, R16, R6, R13, 0x1f ;  /* 0x00001f0d06107589 */ /* 0x0004e400000e0000 */
.L_x_288:
[----:B---3--:R-:W-:Y:S01]  /*aba0*/  IMAD R16, R16, R11, R8 ;  /* 0x0000000b10107224 */ /* 0x008fe200078e0208 */
[----:B0-----:R-:W-:Y:S01]  /*abb0*/  IABS R2, R10 ;  /* 0x0000000a00027213 */ /* 0x001fe20000000000 */
[----:B-1----:R-:W-:Y:S01]  /*abc0*/  IMAD.MOV R0, RZ, RZ, -R3 ;  /* 0x000000ffff007224 */ /* 0x002fe200078e0a03 */
[----:B------:R-:W-:Y:S01]  /*abd0*/  UIADD3 UR40, UR40, UR4, URZ ;  /* 0x0000000428287290 */ /* 0x000fe2000fffe03f */
[----:B------:R-:W-:Y:S02]  /*abe0*/  IMAD.IADD R11, R7, 0x1, -R16 ;  /* 0x00000001070b7824 */ /* 0x000fe400078e0a10 */
[----:B------:R-:W-:Y:S02]  /*abf0*/  IMAD.MOV R4, RZ, RZ, -R2 ;  /* 0x000000ffff047224 */ /* 0x000fe400078e0a02 */
[----:B------:R-:W-:Y:S01]  /*ac00*/  IMAD R7, R0, R9, RZ ;  /* 0x0000000900077224 */ /* 0x000fe200078e02ff */
[----:B------:R-:W-:Y:S01]  /*ac10*/  IABS R0, R11 ;  /* 0x0000000b00007213 */ /* 0x000fe20000000000 */
[----:B------:R-:W-:-:S04]  /*ac20*/  IMAD.MOV.U32 R2, RZ, RZ, RZ ;  /* 0x000000ffff027224 */ /* 0x000fc800078e00ff */
[----:B------:R-:W-:-:S04]  /*ac30*/  IMAD.HI.U32 R2, R3, R7, R2 ;  /* 0x0000000703027227 */ /* 0x000fc800078e0002 */
[----:B------:R-:W-:Y:S02]  /*ac40*/  IMAD.MOV.U32 R3, RZ, RZ, R0 ;  /* 0x000000ffff037224 */ /* 0x000fe400078e0000 */
[----:B------:R-:W-:Y:S02]  /*ac50*/  IMAD.MOV.U32 R0, RZ, RZ, R4 ;  /* 0x000000ffff007224 */ /* 0x000fe400078e0004 */
[----:B------:R-:W-:-:S04]  /*ac60*/  IMAD.HI.U32 R2, R2, R3, RZ ;  /* 0x0000000302027227 */ /* 0x000fc800078e00ff */
[----:B------:R-:W-:-:S05]  /*ac70*/  IMAD R0, R2, R0, R3 ;  /* 0x0000000002007224 */ /* 0x000fca00078e0203 */
[----:B------:R-:W-:-:S13]  /*ac80*/  ISETP.GT.U32.AND P1, PT, R9, R0, PT ;  /* 0x000000000900720c */ /* 0x000fda0003f24070 */
[----:B------:R-:W-:Y:S02]  /*ac90*/  @!P1 IMAD.IADD R0, R0, 0x1, -R9 ;  /* 0x0000000100009824 */ /* 0x000fe400078e0a09 */
[----:B------:R-:W-:Y:S01]  /*aca0*/  @!P1 VIADD R2, R2, 0x1 ;  /* 0x0000000102029836 */ /* 0x000fe20000000000 */
[----:B------:R-:W-:Y:S02]  /*acb0*/  ISETP.NE.AND P1, PT, R10, RZ, PT ;  /* 0x000000ff0a00720c */ /* 0x000fe40003f25270 */
[----:B------:R-:W-:Y:S02]  /*acc0*/  ISETP.GE.U32.AND P0, PT, R0, R9, PT ;  /* 0x000000090000720c */ /* 0x000fe40003f06070 */
[----:B------:R-:W-:-:S04]  /*acd0*/  LOP3.LUT R0, R11, R10, RZ, 0x3c, !PT ;  /* 0x0000000a0b007212 */ /* 0x000fc800078e3cff */
[----:B------:R-:W-:-:S07]  /*ace0*/  ISETP.GE.AND P2, PT, R0, RZ, PT ;  /* 0x000000ff0000720c */ /* 0x000fce0003f46270 */
[----:B------:R-:W-:-:S06]  /*acf0*/  @P0 VIADD R2, R2, 0x1 ;  /* 0x0000000102020836 */ /* 0x000fcc0000000000 */
[----:B------:R-:W-:Y:S01]  /*ad00*/  @!P2 IMAD.MOV R2, RZ, RZ, -R2 ;  /* 0x000000ffff02a224 */ /* 0x000fe200078e0a02 */
[----:B------:R-:W-:-:S05]  /*ad10*/  @!P1 LOP3.LUT R2, RZ, R10, RZ, 0x33, !PT ;  /* 0x0000000aff029212 */ /* 0x000fca00078e33ff */
[--C-:B------:R-:W-:Y:S02]  /*ad20*/  IMAD.MOV R17, RZ, RZ, -R2.reuse ;  /* 0x000000ffff117224 */ /* 0x100fe400078e0a02 */
[----:B------:R-:W-:Y:S02]  /*ad30*/  IMAD.MOV.U32 R18, RZ, RZ, R2 ;  /* 0x000000ffff127224 */ /* 0x000fe400078e0002 */
[----:B------:R-:W-:Y:S01]  /*ad40*/  IMAD R17, R10, R17, R11 ;  /* 0x000000110a117224 */ /* 0x000fe200078e020b */
[----:B------:R-:W-:Y:S06]  /*ad50*/  BRA `(.L_x_289) ;  /* 0x0000000000107947 */ /* 0x000fec0003800000 */
.L_x_284:
[----:B------:R-:W-:Y:S01]  /*ad60*/  IMAD.MOV.U32 R16, RZ, RZ, R7 ;  /* 0x000000ffff107224 */ /* 0x000fe200078e0007 */
[----:B------:R-:W-:Y:S01]  /*ad70*/  MOV R18, RZ ;  /* 0x000000ff00127202 */ /* 0x000fe20000000f00 */
[----:B------:R-:W-:Y:S01]  /*ad80*/  IMAD.MOV.U32 R17, RZ, RZ, RZ ;  /* 0x000000ffff117224 */ /* 0x000fe200078e00ff */
[----:B------:R-:W-:-:S06]  /*ad90*/  ULDC UR40, c[0x0][0xc3c] ;  /* 0x00030f0000287ab9 */ /* 0x000fcc0000000800 */
.L_x_289:
[----:B------:R-:W-:Y:S01]  /*ada0*/  ISETP.NE.AND P0, PT, R5, RZ, PT ;  /* 0x000000ff0500720c */ /* 0x000fe20003f05270 */
[----:B------:R-:W-:-:S12]  /*adb0*/  IMAD.U32 R19, RZ, RZ, UR40 ;  /* 0x00000028ff137e24 */ /* 0x000fd8000f8e00ff */
[----:B------:R-:W0:Y:S01]  /*adc0*/  @!P0 S2R R3, SR_CgaCtaId ;  /* 0x0000000000038919 */ /* 0x000e220000008800 */
[----:B------:R-:W-:-:S04]  /*add0*/  @!P0 MOV R0, 0x400 ;  /* 0x0000040000008802 */ /* 0x000fc80000000f00 */
[----:B0-----:R-:W-:-:S05]  /*ade0*/  @!P0 LEA R0, R3, R0, 0x18 ;  /* 0x0000000003008211 */ /* 0x001fca00078ec0ff */
[----:B------:R0:W-:Y:S01]  /*adf0*/  @!P0 STS.128 [R0+0x228d0], R16 ;  /* 0x0228d01000008388 */ /* 0x0001e20000000c00 */
[----:B------:R-:W-:Y:S06]  /*ae00*/  BAR.ARV 0x5, 0x180 ;  /* 0x0146000000007b1d */ /* 0x000fec0000002000 */
.L_x_282:
[----:B------:R-:W-:Y:S01]  /*ae10*/  ULDC UR4, c[0x0][0xc3c] ;  /* 0x00030f0000047ab9 */ /* 0x000fe20000000800 */
[----:B------:R1:W-:Y:S01]  /*ae20*/  STL [R1+0x18], RZ ;  /* 0x000018ff01007387 */ /* 0x0003e20000100800 */
[----:B------:R-:W-:Y:S01]  /*ae30*/  UISETP.GE.AND UP0, UPT, UR40, UR4, UPT ;  /* 0x000000042800728c */ /* 0x000fe2000bf06270 */
[----:B------:R-:W-:Y:S02]  /*ae40*/  IMAD.MOV.U32 R35, RZ, RZ, 0x1 ;  /* 0x00000001ff237424 */ /* 0x000fe400078e00ff */
[----:B------:R-:W-:-:S03]  /*ae50*/  IMAD.MOV.U32 R32, RZ, RZ, RZ ;  /* 0x000000ffff207224 */ /* 0x000fc600078e00ff */
[----:B------:R-:W-:-:S13]  /*ae60*/  PLOP3.LUT P0, PT, PT, PT, UP0, 0x80, 0x0 ;  /* 0x000000000000781c */ /* 0x000fda0003f0f008 */
[----:B-1----:R-:W-:Y:S05]  /*ae70*/  @P0 BRA `(.L_x_290) ;  /* 0x0000005800c00947 */ /* 0x002fea0003800000 */
[----:B------:R-:W1:Y:S01]  /*ae80*/  S2R R10, SR_TID.X ;  /* 0x00000000000a7919 */ /* 0x000e620000002100 */
[----:B------:R-:W3:Y:S01]  /*ae90*/  S2UR UR4, SR_CgaCtaId ;  /* 0x00000000000479c3 */ /* 0x000ee20000008800 */
[----:B------:R-:W-:Y:S01]  /*aea0*/  MOV R22, 0x400 ;  /* 0x0000040000167802 */ /* 0x000fe20000000f00 */
[----:B------:R-:W-:Y:S01]  /*aeb0*/  IMAD.MOV.U32 R35, RZ, RZ, 0x1 ;  /* 0x00000001ff237424 */ /* 0x000fe200078e00ff */
[----:B------:R-:W-:Y:S01]  /*aec0*/  ULOP3.LUT UR46, UR37, 0x2, URZ, 0xfc, !UPT ;  /* 0x00000002252e7892 */ /* 0x000fe2000f8efc3f */
[----:B------:R-:W-:Y:S01]  /*aed0*/  IMAD.MOV.U32 R32, RZ, RZ, RZ ;  /* 0x000000ffff207224 */ /* 0x000fe200078e00ff */
[----:B------:R-:W-:Y:S01]  /*aee0*/  ULOP3.LUT UR48, UR37, 0x1, URZ, 0xfc, !UPT ;  /* 0x0000000125307892 */ /* 0x000fe2000f8efc3f */
[----:B------:R-:W-:Y:S01]  /*aef0*/  ULDC UR49, c[0x0][0xc] ;  /* 0x0000030000317ab9 */ /* 0x000fe20000000800 */
[C---:B-1----:R-:W-:Y:S01]  /*af00*/  IMAD.SHL.U32 R5, R10.reuse, 0x20, RZ ;  /* 0x000000200a057824 */ /* 0x042fe200078e00ff */
[C---:B------:R-:W-:Y:S01]  /*af10*/  LOP3.LUT R8, R10.reuse, 0x7f, RZ, 0xc0, !PT ;  /* 0x0000007f0a087812 */ /* 0x040fe200078ec0ff */
[C---:B------:R-:W-:Y:S01]  /*af20*/  IMAD.SHL.U32 R2, R10.reuse, 0x80, RZ ;  /* 0x000000800a027824 */ /* 0x040fe200078e00ff */
[C---:B------:R-:W-:Y:S01]  /*af30*/  LOP3.LUT P0, RZ, R10.reuse, 0x4, RZ, 0xc0, !PT ;  /* 0x000000040aff7812 */ /* 0x040fe2000780c0ff */
[----:B------:R-:W-:Y:S01]  /*af40*/  IMAD.SHL.U32 R9, R10, 0x4, RZ ;  /* 0x000000040a097824 */ /* 0x000fe200078e00ff */
[----:B------:R-:W-:-:S02]  /*af50*/  LOP3.LUT R4, R5, 0x80, RZ, 0xc0, !PT ;  /* 0x0000008005047812 */ /* 0x000fc400078ec0ff */
[----:B0-----:R-:W-:Y:S02]  /*af60*/  SHF.R.U32.HI R0, RZ, 0x5, R8 ;  /* 0x00000005ff007819 */ /* 0x001fe40000011608 */
[----:B------:R-:W-:Y:S02]  /*af70*/  LOP3.LUT R3, R2, 0x380, RZ, 0xc0, !PT ;  /* 0x0000038002037812 */ /* 0x000fe400078ec0ff */
[C---:B------:R-:W-:Y:S02]  /*af80*/  LOP3.LUT R7, R5.reuse, 0x60, RZ, 0xc0, !PT ;  /* 0x0000006005077812 */ /* 0x040fe400078ec0ff */
[----:B--2---:R-:W-:Y:S01]  /*af90*/  LOP3.LUT R6, R4, 0x10, R10, 0xf8, !PT ;  /* 0x0000001004067812 */ /* 0x004fe200078ef80a */
[----:B------:R-:W-:Y:S01]  /*afa0*/  IMAD.SHL.U32 R4, R10, 0x10, RZ ;  /* 0x000000100a047824 */ /* 0x000fe200078e00ff */
[----:B------:R-:W-:Y:S01]  /*afb0*/  LOP3.LUT R5, R5, 0x100, RZ, 0xc0, !PT ;  /* 0x0000010005057812 */ /* 0x000fe200078ec0ff */
[----:B------:R-:W-:Y:S01]  /*afc0*/  IMAD R3, R0, 0x10, R3 ;  /* 0x0000001000037824 */ /* 0x000fe200078e0203 */
[----:B------:R-:W-:Y:S01]  /*afd0*/  LOP3.LUT R6, R6, 0x10, R9, 0x78, !PT ;  /* 0x0000001006067812 */ /* 0x000fe200078e7809 */
[----:B------:R-:W-:Y:S01]  /*afe0*/  IMAD R7, R0, 0x200, R7 ;  /* 0x0000020000077824 */ /* 0x000fe200078e0207 */
[----:B------:R-:W-:Y:S01]  /*aff0*/  LOP3.LUT R0, R4, 0x3f0, RZ, 0xc0, !PT ;  /* 0x000003f004007812 */ /* 0x000fe200078ec0ff */
[----:B------:R-:W-:Y:S01]  /*b000*/  IMAD.SHL.U32 R9, R10, 0x2, RZ ;  /* 0x000000020a097824 */ /* 0x000fe200078e00ff */
[----:B------:R-:W-:-:S02]  /*b010*/  LOP3.LUT R3, R3, 0x70, R4, 0x78, !PT ;  /* 0x0000007003037812 */ /* 0x000fc400078e7804 */
[----:B------:R-:W-:Y:S02]  /*b020*/  IADD3 R5, R6, R7, R5 ;  /* 0x0000000706057210 */ /* 0x000fe40007ffe005 */
[----:B------:R-:W-:Y:S02]  /*b030*/  LOP3.LUT R9, R0, 0x70, R9, 0x78, !PT ;  /* 0x0000007000097812 */ /* 0x000fe400078e7809 */
[----:B------:R-:W-:Y:S01]  /*b040*/  LOP3.LUT R0, R3, 0xc00, R2, 0xf8, !PT ;  /* 0x00000c0003007812 */ /* 0x000fe200078ef802 */
[----:B------:R-:W-:Y:S01]  /*b050*/  STL [R1+0x8], R5 ;  /* 0x0000080501007387 */ /* 0x000fe20000100800 */
[----:B---3--:R-:W-:Y:S01]  /*b060*/  IMAD.U32 R3, RZ, RZ, UR4 ;  /* 0x00000004ff037e24 */ /* 0x008fe2000f8e00ff */
[----:B------:R-:W-:Y:S02]  /*b070*/  SHF.R.U32.HI R2, RZ, 0x3, R8 ;  /* 0x00000003ff027819 */ /* 0x000fe40000011608 */
[----:B------:R0:W-:Y:S01]  /*b080*/  STL [R1+0xc], R0 ;  /* 0x00000c0001007387 */ /* 0x0001e20000100800 */
[----:B------:R-:W-:-:S02]  /*b090*/  LOP3.LUT R31, R4, 0x70, RZ, 0xc0, !PT ;  /* 0x00000070041f7812 */ /* 0x000fc400078ec0ff */
[----:B------:R-:W-:Y:S01]  /*b0a0*/  LEA R22, R3, R22, 0x18 ;  /* 0x0000001603167211 */ /* 0x000fe200078ec0ff */
[----:B------:R-:W-:Y:S04]  /*b0b0*/  STL [R1+0x18], RZ ;  /* 0x000018ff01007387 */ /* 0x000fe80000100800 */
[----:B------:R1:W-:Y:S01]  /*b0c0*/  STL [R1], R3 ;  /* 0x0000000301007387 */ /* 0x0003e20000100800 */
[----:B0-----:R-:W-:-:S05]  /*b0d0*/  IMAD.MOV.U32 R0, RZ, RZ, 0x40 ;  /* 0x00000040ff007424 */ /* 0x001fca00078e00ff */
[----:B------:R-:W-:Y:S02]  /*b0e0*/  SEL R0, R0, 0xffffffc0, !P0 ;  /* 0xffffffc000007807 */ /* 0x000fe40004000000 */
[--C-:B-1----:R-:W-:Y:S02]  /*b0f0*/  LOP3.LUT R3, R2, 0x70, R4.reuse, 0xf8, !PT ;  /* 0x0000007002037812 */ /* 0x102fe400078ef804 */
[----:B------:R-:W-:Y:S01]  /*b100*/  LOP3.LUT R2, R9, 0x400, R4, 0xf8, !PT ;  /* 0x0000040009027812 */ /* 0x000fe200078ef804 */
[----:B------:R0:W-:Y:S01]  /*b110*/  STL [R1+0x10], R0 ;  /* 0x0000100001007387 */ /* 0x0001e20000100800 */
[----:B------:R-:W-:-:S03]  /*b120*/  LOP3.LUT R3, R3, 0x80, RZ, 0xfc, !PT ;  /* 0x0000008003037812 */ /* 0x000fc600078efcff */
[----:B------:R1:W-:Y:S01]  /*b130*/  STL [R1+0x4], R2 ;  /* 0x0000040201007387 */ /* 0x0003e20000100800 */
[----:B0-----:R-:W-:-:S05]  /*b140*/  IMAD.IADD R0, R22, 0x1, R2 ;  /* 0x0000000116007824 */ /* 0x001fca00078e0202 */
[----:B------:R1:W-:Y:S02]  /*b150*/  STL [R1+0x14], R0 ;  /* 0x0000140001007387 */ /* 0x0003e40000100800 */
.L_x_363:
[----:B------:R-:W-:Y:S01]  /*b160*/  ULDC.64 UR4, c[0x0][0xc88] ;  /* 0x0003220000047ab9 */ /* 0x000fe20000000a00 */
[----:B------:R-:W-:Y:S01]  /*b170*/  ULDC.64 UR6, c[0x0][0xa18] ;  /* 0x0002860000067ab9 */ /* 0x000fe20000000a00 */
[----:B------:R-:W-:Y:S01]  /*b180*/  UIMAD.WIDE UR4, UR40, 0x4, UR4 ;  /* 0x00000004280478a5 */ /* 0x000fe2000f8e0204 */
[----:B------:R-:W-:-:S05]  /*b190*/  ULDC.64 UR8, c[0x0][0xa00] ;  /* 0x0002800000087ab9 */ /* 0x000fca0000000a00 */
[----:B01----:R-:W-:Y:S02]  /*b1a0*/  IMAD.U32 R2, RZ, RZ, UR4 ;  /* 0x00000004ff027e24 */ /* 0x003fe4000f8e00ff */
[----:B------:R-:W-:Y:S01]  /*b1b0*/  IMAD.U32 R3, RZ, RZ, UR5 ;  /* 0x00000005ff037e24 */ /* 0x000fe2000f8e00ff */
[----:B------:R-:W-:-:S04]  /*b1c0*/  ULDC.64 UR4, c[0x0][0xa28] ;  /* 0x00028a0000047ab9 */ /* 0x000fc80000000a00 */
[----:B------:R-:W2:Y:S01]  /*b1d0*/  LDG.E R2, desc[UR52][R2.64] ;  /* 0x0000003402027981 */ /* 0x000ea2000c1e1900 */
[----:B------:R-:W-:Y:S02]  /*b1e0*/  UISETP.NE.U32.AND UP1, UPT, UR4, URZ, UPT ;  /* 0x0000003f0400728c */ /* 0x000fe4000bf25070 */
[----:B------:R-:W-:Y:S02]  /*b1f0*/  UISETP.NE.U32.AND UP0, UPT, UR6, URZ, UPT ;  /* 0x0000003f0600728c */ /* 0x000fe4000bf05070 */
[----:B------:R-:W-:Y:S02]  /*b200*/  UISETP.NE.AND.EX UP2, UPT, UR5, URZ, UPT, UP1 ;  /* 0x0000003f0500728c */ /* 0x000fe4000bf45310 */
[----:B------:R-:W-:Y:S02]  /*b210*/  UISETP.NE.AND.EX UP0, UPT, UR7, URZ, UPT, UP0 ;  /* 0x0000003f0700728c */ /* 0x000fe4000bf05300 */
[----:B------:R-:W-:Y:S02]  /*b220*/  UISETP.NE.U32.AND UP1, UPT, UR8, URZ, UPT ;  /* 0x0000003f0800728c */ /* 0x000fe4000bf25070 */
[----:B------:R-:W-:-:S02]  /*b230*/  PLOP3.LUT P0, PT, PT, PT, UP2, 0x80, 0x0 ;  /* 0x000000000000781c */ /* 0x000fc40003f0f028 */
[----:B------:R-:W-:Y:S01]  /*b240*/  PLOP3.LUT P1, PT, PT, PT, UP0, 0x80, 0x0 ;  /* 0x000000000000781c */ /* 0x000fe20003f2f008 */
[----:B------:R-:W-:Y:S01]  /*b250*/  UISETP.NE.AND.EX UP5, UPT, UR9, URZ, UPT, UP1 ;  /* 0x0000003f0900728c */ /* 0x000fe2000bfa5310 */
[----:B------:R-:W-:-:S03]  /*b260*/  IMAD.MOV.U32 R24, RZ, RZ, RZ ;  /* 0x000000ffff187224 */ /* 0x000fc600078e00ff */
[----:B------:R-:W-:Y:S02]  /*b270*/  UP2UR UR47, UPR, URZ, 0x20 ;  /* 0x000000203f2f7883 */ /* 0x000fe40008000000 */
[----:B------:R-:W-:Y:S02]  /*b280*/  PLOP3.LUT P2, PT, PT, PT, UP5, 0x80, 0x0 ;  /* 0x000000000000781c */ /* 0x000fe40003f4f058 */
[----:B--2---:R-:W-:-:S13]  /*b290*/  R2UR UR44, R2 ;  /* 0x00000000022c72ca */ /* 0x004fda00000e0000 */
[----:B------:R-:W-:Y:S02]  /*b2a0*/  USHF.R.S32.HI UR45, URZ, 0x1f, UR44 ;  /* 0x0000001f3f2d7899 */ /* 0x000fe4000801142c */
[----:B------:R-:W-:Y:S02]  /*b2b0*/  @UP2 ULEA UR4, UP3, UR44, UR4, 0x2 ;  /* 0x000000042c042291 */ /* 0x000fe4000f86103f */
[----:B------:R-:W-:Y:S02]  /*b2c0*/  USHF.L.U32 UR38, UR44, 0x2, URZ ;  /* 0x000000022c267899 */ /* 0x000fe4000800063f */
[----:B------:R-:W-:Y:S02]  /*b2d0*/  @UP2 ULEA.HI.X UR5, UR44, UR5, UR45, 0x2, UP3 ;  /* 0x000000052c052291 */ /* 0x000fe400098f142d */
[----:B------:R-:W-:Y:S01]  /*b2e0*/  USHF.L.U64.HI UR39, UR44, 0x2, UR45 ;  /* 0x000000022c277899 */ /* 0x000fe2000801022d */
[----:B------:R-:W-:Y:S01]  /*b2f0*/  MOV R2, UR4 ;  /* 0x0000000400027c02 */ /* 0x000fe20008000f00 */
[----:B------:R-:W-:-:S02]  /*b300*/  @UP0 UIADD3 UR6, UP4, UR38, UR6, URZ ;  /* 0x0000000626060290 */ /* 0x000fc4000ff9e03f */
[----:B------:R-:W-:Y:S02]  /*b310*/  IMAD.U32 R3, RZ, RZ, UR5 ;  /* 0x00000005ff037e24 */ /* 0x000fe4000f8e00ff */
[----:B------:R-:W-:Y:S02]  /*b320*/  @UP0 UIADD3.X UR7, UR39, UR7, URZ, UP4, !UPT ;  /* 0x0000000727070290 */ /* 0x000fe4000a7fe43f */
[----:B------:R-:W-:Y:S01]  /*b330*/  UIADD3 UR8, UP0, UR38, UR8, URZ ;  /* 0x0000000826087290 */ /* 0x000fe2000ff1e03f */
[----:B------:R0:W5:Y:S03]  /*b340*/  @P0 LDG.E R0, desc[UR52][R2.64] ;  /* 0x0000003402000981 */ /* 0x000166000c1e1900 */
[----:B------:R-:W-:Y:S01]  /*b350*/  UIADD3.X UR4, UR39, UR9, URZ, UP0, !UPT ;  /* 0x0000000927047290 */ /* 0x000fe200087fe43f */
[----:B0-----:R-:W-:Y:S02]  /*b360*/  IMAD.U32 R2, RZ, RZ, UR6 ;  /* 0x00000006ff027e24 */ /* 0x001fe4000f8e00ff */
[----:B------:R-:W-:-:S05]  /*b370*/  IMAD.U32 R3, RZ, RZ, UR7 ;  /* 0x00000007ff037e24 */ /* 0x000fca000f8e00ff */
[----:B------:R0:W2:Y:S02]  /*b380*/  @P1 LDG.E R4, desc[UR52][R2.64] ;  /* 0x0000003402041981 */ /* 0x0000a4000c1e1900 */
[----:B0-----:R-:W-:Y:S02]  /*b390*/  IMAD.U32 R2, RZ, RZ, UR8 ;  /* 0x00000008ff027e24 */ /* 0x001fe4000f8e00ff */
[----:B------:R-:W-:-:S05]  /*b3a0*/  IMAD.U32 R3, RZ, RZ, UR4 ;  /* 0x00000004ff037e24 */ /* 0x000fca000f8e00ff */
[----:B------:R0:W5:Y:S01]  /*b3b0*/  @P2 LDG.E R24, desc[UR52][R2.64] ;  /* 0x0000003402182981 */ /* 0x000162000c1e1900 */
[----:B--2---:R-:W-:Y:S01]  /*b3c0*/  @P1 R2UR UR41, R4 ;  /* 0x00000000042912ca */ /* 0x004fe200000e0000 */
[----:B0-----:R-:W-:-:S14]  /*b3d0*/  @P1 BRA `(.L_x_291) ;  /* 0x0000000000241947 */ /* 0x001fdc0003800000 */
[----:B------:R-:W-:Y:S01]  /*b3e0*/  UISETP.NE.AND UP0, UPT, UR47, URZ, UPT ;  /* 0x0000003f2f00728c */ /* 0x000fe2000bf05270 */
[----:B------:R-:W-:-:S05]  /*b3f0*/  ULDC UR41, c[0x0][0x288] ;  /* 0x0000a20000297ab9 */ /* 0x000fca0000000800 */
[----:B------:R-:W-:-:S13]  /*b400*/  PLOP3.LUT P1, PT, PT, PT, UP0, 0x40, 0x0 ;  /* 0x000000000000781c */ /* 0x000fda0003f2e808 */
[----:B------:R-:W-:Y:S05]  /*b410*/  @P1 BRA `(.L_x_291) ;  /* 0x0000000000141947 */ /* 0x000fea0003800000 */
[----:B------:R-:W2:Y:S04]  /*b420*/  LDG.E R5, desc[UR52][R2.64] ;  /* 0x0000003402057981 */ /* 0x000ea8000c1e1900 */
[----:B------:R-:W3:Y:S01]  /*b430*/  LDG.E R4, desc[UR52][R2.64+0x4] ;  /* 0x0000043402047981 */ /* 0x000ee2000c1e1900 */
[----:B--2---:R-:W-:Y:S02]  /*b440*/  R2UR UR4, R5 ;  /* 0x00000000050472ca */ /* 0x004fe400000e0000 */
[----:B---3--:R-:W-:-:S13]  /*b450*/  R2UR UR41, R4 ;  /* 0x00000000042972ca */ /* 0x008fda00000e0000 */
[----:B------:R-:W-:-:S12]  /*b460*/  UIADD3 UR41, -UR4, UR41, URZ ;  /* 0x0000002904297290 */ /* 0x000fd8000fffe13f */
.L_x_291:
[----:B------:R-:W-:Y:S01]  /*b470*/  UMOV UR36, URZ ;  /* 0x0000003f00247c82 */ /* 0x000fe20008000000 */
[----:B------:R-:W-:Y:S01]  /*b480*/  ULDC.64 UR6, c[0x0][0xa20] ;  /* 0x0002880000067ab9 */ /* 0x000fe20000000a00 */
[----:B-----5:R-:W-:Y:S01]  /*b490*/  @P0 R2UR UR36, R0 ;  /* 0x00000000002402ca */ /* 0x020fe200000e0000 */
[----:B------:R-:W-:Y:S01]  /*b4a0*/  ULDC.64 UR4, c[0x0][0x418] ;  /* 0x0001060000047ab9 */ /* 0x000fe20000000a00 */
[----:B------:R-:W-:Y:S01]  /*b4b0*/  ISETP.NE.U32.AND P0, PT, RZ, UR6, PT ;  /* 0x00000006ff007c0c */ /* 0x000fe2000bf05070 */
[----:B------:R-:W-:Y:S01]  /*b4c0*/  UISETP.NE.U32.AND UP0, UPT, UR4, URZ, UPT ;  /* 0x0000003f0400728c */ /* 0x000fe2000bf05070 */
[----:B------:R-:W-:Y:S01]  /*b4d0*/  IMAD.U32 R34, RZ, RZ, UR44 ;  /* 0x0000002cff227e24 */ /* 0x000fe2000f8e00ff */
[----:B------:R-:W-:Y:S01]  /*b4e0*/  ULDC UR42, c[0x0][0x2f0] ;  /* 0x0000bc00002a7ab9 */ /* 0x000fe20000000800 */
[----:B------:R-:W-:Y:S01]  /*b4f0*/  ISETP.NE.AND.EX P0, PT, RZ, UR7, PT, P0 ;  /* 0x00000007ff007c0c */ /* 0x000fe2000bf05300 */
[----:B------:R-:W-:Y:S01]  /*b500*/  UISETP.NE.AND.EX UP0, UPT, UR5, URZ, UPT, UP0 ;  /* 0x0000003f0500728c */ /* 0x000fe2000bf05300 */
[----:B------:R-:W-:-:S03]  /*b510*/  ULDC UR4, c[0x0][0x424] ;  /* 0x0001090000047ab9 */ /* 0x000fc60000000800 */
[----:B------:R-:W-:-:S04]  /*b520*/  USEL UR4, UR4, 0x1, UP0 ;  /* 0x0000000104047887 */ /* 0x000fc80008000000 */
[----:B------:R-:W-:-:S04]  /*b530*/  UIMAD UR42, UR4, UR42, URZ ;  /* 0x0000002a042a72a4 */ /* 0x000fc8000f8e023f */
[----:B------:R-:W-:Y:S08]  /*b540*/  @!P0 BRA `(.L_x_292) ;  /* 0x00000000001c8947 */ /* 0x000ff00003800000 */
[----:B------:R-:W-:-:S04]  /*b550*/  UIADD3 UR4, UP0, UR38, UR6, URZ ;  /* 0x0000000626047290 */ /* 0x000fc8000ff1e03f */
[----:B------:R-:W-:Y:S02]  /*b560*/  UIADD3.X UR5, UR39, UR7, URZ, UP0, !UPT ;  /* 0x0000000727057290 */ /* 0x000fe400087fe43f */
[----:B------:R-:W-:-:S04]  /*b570*/  IMAD.U32 R2, RZ, RZ, UR4 ;  /* 0x00000004ff027e24 */ /* 0x000fc8000f8e00ff */
[----:B------:R-:W-:-:S05]  /*b580*/  IMAD.U32 R3, RZ, RZ, UR5 ;  /* 0x00000005ff037e24 */ /* 0x000fca000f8e00ff */
[----:B------:R-:W2:Y:S02]  /*b590*/  LDG.E R2, desc[UR52][R2.64] ;  /* 0x0000003402027981 */ /* 0x000ea4000c1e1900 */
[----:B--2---:R-:W-:Y:S01]  /*b5a0*/  R2UR UR42, R2 ;  /* 0x00000000022a72ca */ /* 0x004fe200000e0000 */
[----:B------:R-:W-:-:S14]  /*b5b0*/  BRA `(.L_x_293) ;  /* 0x00000000002c7947 */ /* 0x000fdc0003800000 */
.L_x_292:
[----:B------:R-:W-:Y:S02]  /*b5c0*/  ULDC.64 UR4, c[0x0][0xa08] ;  /* 0x0002820000047ab9 */ /* 0x000fe40000000a00 */
[----:B------:R-:W-:-:S04]  /*b5d0*/  ISETP.NE.U32.AND P0, PT, RZ, UR4, PT ;  /* 0x00000004ff007c0c */ /* 0x000fc8000bf05070 */
[----:B------:R-:W-:-:S13]  /*b5e0*/  ISETP.NE.AND.EX P0, PT, RZ, UR5, PT, P0 ;  /* 0x00000005ff007c0c */ /* 0x000fda000bf05300 */
[----:B------:R-:W-:Y:S05]  /*b5f0*/  @!P0 BRA `(.L_x_293) ;  /* 0x00000000001c8947 */ /* 0x000fea0003800000 */
[----:B------:R-:W0:Y:S02]  /*b600*/  LDC.64 R2, c[0x0][0xa08] ;  /* 0x00028200ff027b82 */ /* 0x000e240000000a00 */
[----:B0-----:R-:W-:-:S05]  /*b610*/  IMAD.WIDE R2, R34, 0x4, R2 ;  /* 0x0000000422027825 */ /* 0x001fca00078e0202 */
[----:B------:R-:W2:Y:S04]  /*b620*/  LDG.E R4, desc[UR52][R2.64] ;  /* 0x0000003402047981 */ /* 0x000ea8000c1e1900 */
[----:B------:R-:W3:Y:S01]  /*b630*/  LDG.E R0, desc[UR52][R2.64+0x4] ;  /* 0x0000043402007981 */ /* 0x000ee2000c1e1900 */
[----:B--2---:R-:W-:Y:S02]  /*b640*/  R2UR UR42, R4 ;  /* 0x00000000042a72ca */ /* 0x004fe400000e0000 */
[----:B---3--:R-:W-:-:S13]  /*b650*/  R2UR UR4, R0 ;  /* 0x00000000000472ca */ /* 0x008fda00000e0000 */
[----:B------:R-:W-:-:S12]  /*b660*/  UIADD3 UR42, -UR42, UR4, URZ ;  /* 0x000000042a2a7290 */ /* 0x000fd8000fffe13f */
.L_x_293:
[----:B------:R-:W-:Y:S01]  /*b670*/  UIADD3 UR42, -UR36, UR42, URZ ;  /* 0x0000002a242a7290 */ /* 0x000fe2000fffe13f */
[----:B------:R-:W-:Y:S03]  /*b680*/  BSSY B7, `(.L_x_294) ;  /* 0x0000497000077945 */ /* 0x000fe60003800000 */
[----:B------:R-:W-:Y:S02]  /*b690*/  UIADD3 UR4, UR42, 0x9f, URZ ;  /* 0x0000009f2a047890 */ /* 0x000fe4000fffe03f */
[----:B------:R-:W-:Y:S02]  /*b6a0*/  ISETP.LT.AND P0, PT, RZ, UR42, PT ;  /* 0x0000002aff007c0c */ /* 0x000fe4000bf01270 */
[----:B------:R-:W-:-:S04]  /*b6b0*/  UIMAD.WIDE UR4, UR4, 0x66666667, URZ ;  /* 0x66666667040478a5 */ /* 0x000fc8000f8e023f */
[----:B------:R-:W-:-:S04]  /*b6c0*/  USHF.R.U32.HI UR43, URZ, 0x1f, UR5 ;  /* 0x0000001f3f2b7899 */ /* 0x000fc80008011605 */
[----:B------:R-:W-:-:S03]  /*b6d0*/  ULEA.HI.SX32 UR43, UR5, UR43, 0x1a ;  /* 0x0000002b052b7291 */ /* 0x000fc6000f8fd23f */
[----:B------:R-:W-:Y:S09]  /*b6e0*/  @P0 BRA `(.L_x_295) ;  /* 0x0000000000440947 */ /* 0x000ff20003800000 */
[----:B------:R-:W0:Y:S02]  /*b6f0*/  S2R R0, SR_TID.X ;  /* 0x0000000000007919 */ /* 0x000e240000002100 */
[----:B0-----:R-:W-:-:S04]  /*b700*/  LOP3.LUT R0, R0, 0x7f, RZ, 0xc0, !PT ;  /* 0x0000007f00007812 */ /* 0x001fc800078ec0ff */
[----:B------:R-:W-:-:S13]  /*b710*/  ISETP.NE.AND P0, PT, R0, RZ, PT ;  /* 0x000000ff0000720c */ /* 0x000fda0003f05270 */
[----:B------:R-:W-:Y:S05]  /*b720*/  @P0 BRA `(.L_x_296) ;  /* 0x0000004800300947 */ /* 0x000fea0003800000 */
[----:B------:R-:W0:Y:S01]  /*b730*/  S2R R5, SR_LANEID ;  /* 0x0000000000057919 */ /* 0x000e220000000000 */
[----:B------:R-:W-:Y:S01]  /*b740*/  VOTEU.ANY UR4, UPT, PT ;  /* 0x0000000000047886 */ /* 0x000fe200038e0100 */
[----:B------:R-:W1:Y:S01]  /*b750*/  LDC.64 R2, c[0x0][0xc60] ;  /* 0x00031800ff027b82 */ /* 0x000e620000000a00 */
[----:B------:R-:W0:Y:S02]  /*b760*/  FLO.U32 R0, UR4 ;  /* 0x0000000400007d00 */ /* 0x000e2400080e0000 */
[----:B0-----:R-:W-:-:S06]  /*b770*/  ISETP.EQ.U32.AND P0, PT, R0, R5, PT ;  /* 0x000000050000720c */ /* 0x001fcc0003f02070 */
[----:B------:R-:W1:Y:S07]  /*b780*/  POPC R5, UR4 ;  /* 0x0000000400057d09 */ /* 0x000e6e0008000000 */
[----:B-1----:R-:W2:Y:S01]  /*b790*/  @P0 ATOMG.E.ADD.STRONG.GPU PT, R3, desc[UR52][R2.64], R5 ;  /* 0x00000005020309a8 */ /* 0x002ea200081ee1f4 */
[----:B------:R-:W0:Y:S02]  /*b7a0*/  S2R R4, SR_LTMASK ;  /* 0x0000000000047919 */ /* 0x000e240000003900 */
[----:B0-----:R-:W-:-:S04]  /*b7b0*/  LOP3.LUT R4, R4, UR4, RZ, 0xc0, !PT ;  /* 0x0000000404047c12 */ /* 0x001fc8000f8ec0ff */
[----:B------:R-:W0:Y:S01]  /*b7c0*/  POPC R7, R4 ;  /* 0x0000000400077309 */ /* 0x000e220000000000 */
[----:B--2---:R-:W0:Y:S02]  /*b7d0*/  SHFL.IDX PT, R0, R3, R0, 0x1f ;  /* 0x00001f0003007589 */ /* 0x004e2400000e0000 */
[----:B0-----:R-:W-:Y:S01]  /*b7e0*/  IADD3 R16, R0, UR49, R7 ;  /* 0x0000003100107c10 */ /* 0x001fe2000fffe007 */
[----:B------:R-:W-:Y:S06]  /*b7f0*/  BRA `(.L_x_296) ;  /* 0x0000004400fc7947 */ /* 0x000fec0003800000 */
.L_x_295:
[----:B------:R-:W-:Y:S01]  /*b800*/  VIADD R0, R22, 0x18400 ;  /* 0x0001840016007836 */ /* 0x000fe20000000000 */
[----:B------:R-:W-:Y:S04]  /*b810*/  BSSY B6, `(.L_x_297) ;  /* 0x0000013000067945 */ /* 0x000fe80003800000 */
[----:B------:R-:W-:-:S13]  /*b820*/  LOP3.LUT P0, RZ, R0, 0x3ff, RZ, 0xc0, !PT ;  /* 0x000003ff00ff7812 */ /* 0x000fda000780c0ff */
[----:B------:R-:W-:Y:S05]  /*b830*/  @!P0 BRA `(.L_x_298) ;  /* 0x0000000000408947 */ /* 0x000fea0003800000 */
[----:B------:R-:W-:Y:S01]  /*b840*/  MOV R2, 0x0 ;  /* 0x0000000000027802 */ /* 0x000fe20000000f00 */
[----:B------:R-:W-:Y:S01]  /*b850*/  ULDC.64 UR6, c[0x4][0x98] ;  /* 0x0100260000067ab9 */ /* 0x000fe20000000a00 */
[----:B------:R-:W-:Y:S01]  /*b860*/  ULDC.64 UR8, c[0x4][0xa0] ;  /* 0x0100280000087ab9 */ /* 0x000fe20000000a00 */
[----:B------:R-:W-:Y:S01]  /*b870*/  ULDC.64 UR4, c[0x4][0x8] ;  /* 0x0100020000047ab9 */ /* 0x000fe20000000a00 */
[----:B------:R-:W-:Y:S01]  /*b880*/  IMAD.U32 R4, RZ, RZ, UR6 ;  /* 0x00000006ff047e24 */ /* 0x000fe2000f8e00ff */
[----:B------:R-:W-:Y:S01]  /*b890*/  MOV R12, 0x1 ;  /* 0x00000001000c7802 */ /* 0x000fe20000000f00 */
[----:B------:R-:W0:Y:S01]  /*b8a0*/  LDC.64 R2, c[0x4][R2] ;  /* 0x0100000002027b82 */ /* 0x000e220000000a00 */
[----:B------:R-:W-:Y:S02]  /*b8b0*/  IMAD.U32 R5, RZ, RZ, UR7 ;  /* 0x00000007ff057e24 */ /* 0x000fe4000f8e00ff */
[----:B------:R-:W-:Y:S02]  /*b8c0*/  IMAD.U32 R6, RZ, RZ, UR8 ;  /* 0x00000008ff067e24 */ /* 0x000fe4000f8e00ff */
[----:B------:R-:W-:-:S02]  /*b8d0*/  IMAD.U32 R7, RZ, RZ, UR9 ;  /* 0x00000009ff077e24 */ /* 0x000fc4000f8e00ff */
[----:B------:R-:W-:Y:S02]  /*b8e0*/  IMAD.U32 R10, RZ, RZ, UR4 ;  /* 0x00000004ff0a7e24 */ /* 0x000fe4000f8e00ff */
[----:B------:R-:W-:Y:S02]  /*b8f0*/  IMAD.U32 R11, RZ, RZ, UR5 ;  /* 0x00000005ff0b7e24 */ /* 0x000fe4000f8e00ff */
[----:B------:R-:W-:Y:S02]  /*b900*/  IMAD.MOV.U32 R8, RZ, RZ, 0x70 ;  /* 0x00000070ff087424 */ /* 0x000fe400078e00ff */
[----:B------:R-:W-:-:S07]  /*b910*/  IMAD.MOV.U32 R13, RZ, RZ, RZ ;  /* 0x000000ffff0d7224 */ /* 0x000fce00078e00ff */
[----:B------:R-:W-:-:S07]  /*b920*/  LEPC R20, `(.L_x_298) ;  /* 0x000000001014794e */ /* 0x000fce0000000000 */
[----:B0-----:R-:W-:Y:S05]  /*b930*/  CALL.ABS.NOINC R2 ;  /* 0x0000000002007343 */ /* 0x001fea0003c00000 */
.L_x_298:
[----:B------:R-:W-:Y:S05]  /*b940*/  BSYNC B6 ;  /* 0x0000000000067941 */ /* 0x000fea0003800000 */
.L_x_297:
[----:B------:R-:W-:Y:S01]  /*b950*/  VIADD R0, R22, 0xa400 ;  /* 0x0000a40016007836 */ /* 0x000fe20000000000 */
[----:B------:R-:W-:Y:S01]  /*b960*/  LOP3.LUT R30, R30, 0xfffffffe, RZ, 0xc0, !PT ;  /* 0xfffffffe1e1e7812 */ /* 0x000fe200078ec0ff */
[----:B------:R-:W-:Y:S03]  /*b970*/  BSSY B6, `(.L_x_299) ;  /* 0x0000014000067945 */ /* 0x000fe60003800000 */
[----:B------:R-:W-:-:S13]  /*b980*/  LOP3.LUT P0, RZ, R0, 0x3ff, RZ, 0xc0, !PT ;  /* 0x000003ff00ff7812 */ /* 0x000fda000780c0ff */
[----:B------:R-:W-:Y:S01]  /*b990*/  @P0 LOP3.LUT R30, R30, 0x1, RZ, 0xfc, !PT ;  /* 0x000000011e1e0812 */ /* 0x000fe200078efcff */
[----:B------:R-:W-:Y:S06]  /*b9a0*/  @!P0 BRA `(.L_x_300) ;  /* 0x0000000000408947 */ /* 0x000fec0003800000 */
[----:B------:R-:W-:Y:S01]  /*b9b0*/  MOV R2, 0x0 ;  /* 0x0000000000027802 */ /* 0x000fe20000000f00 */
[----:B------:R-:W-:Y:S01]  /*b9c0*/  ULDC.64 UR6, c[0x4][0x98] ;  /* 0x0100260000067ab9 */ /* 0x000fe20000000a00 */
[----:B------:R-:W-:Y:S01]  /*b9d0*/  ULDC.64 UR8, c[0x4][0xa0] ;  /* 0x0100280000087ab9 */ /* 0x000fe20000000a00 */
[----:B------:R-:W-:Y:S01]  /*b9e0*/  ULDC.64 UR4, c[0x4][0x10] ;  /* 0x0100040000047ab9 */ /* 0x000fe20000000a00 */
[----:B------:R-:W-:Y:S02]  /*b9f0*/  IMAD.U32 R4, RZ, RZ, UR6 ;  /* 0x00000006ff047e24 */ /* 0x000fe4000f8e00ff */
[----:B------:R-:W0:Y:S01]  /*ba00*/  LDC.64 R2, c[0x4][R2] ;  /* 0x0100000002027b82 */ /* 0x000e220000000a00 */
[----:B------:R-:W-:Y:S02]  /*ba10*/  IMAD.U32 R5, RZ, RZ, UR7 ;  /* 0x00000007ff057e24 */ /* 0x000fe4000f8e00ff */
        /* <DEDUP_REMOVED lines=9> */
.L_x_300:
[----:B------:R-:W-:Y:S05]  /*bab0*/  BSYNC B6 ;  /* 0x0000000000067941 */ /* 0x000fea0003800000 */
.L_x_299:
        /* <DEDUP_REMOVED lines=9> */
[----:B------:R-:W-:Y:S01]  /*bb50*/  MOV R11, UR5 ;  /* 0x00000005000b7c02 */ /* 0x000fe20008000f00 */
        /* <DEDUP_REMOVED lines=10> */
.L_x_302:
[----:B------:R-:W-:Y:S05]  /*bc00*/  BSYNC B6 ;  /* 0x0000000000067941 */ /* 0x000fea0003800000 */
.L_x_301:
[----:B------:R-:W-:Y:S01]  /*bc10*/  LOP3.LUT P6, RZ, R30, 0x1, RZ, 0xc0, !PT ;  /* 0x000000011eff7812 */ /* 0x000fe200078cc0ff */
[----:B------:R-:W-:-:S12]  /*bc20*/  BSSY B6, `(.L_x_303) ;  /* 0x0000012000067945 */ /* 0x000fd80003800000 */
[----:B------:R-:W-:Y:S05]  /*bc30*/  @!P6 BRA `(.L_x_304) ;  /* 0x000000000040e947 */ /* 0x000fea0003800000 */
        /* <DEDUP_REMOVED lines=16> */
.L_x_304:
[----:B------:R-:W-:Y:S05]  /*bd40*/  BSYNC B6 ;  /* 0x0000000000067941 */ /* 0x000fea0003800000 */
.L_x_303:
[----:B------:R-:W-:Y:S01]  /*bd50*/  ULDC.64 UR4, c[0x0][0x9f8] ;  /* 0x00027e0000047ab9 */ /* 0x000fe20000000a00 */
[----:B------:R-:W0:Y:S01]  /*bd60*/  LDC R19, c[0x0][0x430] ;  /* 0x00010c00ff137b82 */ /* 0x000e220000000800 */
[----:B------:R-:W-:-:S04]  /*bd70*/  UISETP.NE.U32.AND UP0, UPT, UR4, URZ, UPT ;  /* 0x0000003f0400728c */ /* 0x000fc8000bf05070 */
[----:B------:R-:W-:-:S06]  /*bd80*/  UISETP.NE.AND.EX UP0, UPT, UR5, URZ, UPT, UP0 ;  /* 0x0000003f0500728c */ /* 0x000fcc000bf05300 */
[----:B------:R-:W-:-:S05]  /*bd90*/  PLOP3.LUT P0, PT, PT, PT, UP0, 0x80, 0x0 ;  /* 0x000000000000781c */ /* 0x000fca0003f0f008 */
[----:B------:R-:W-:-:S04]  /*bda0*/  @UP0 UIADD3 UR4, UP1, UR38, UR4, URZ ;  /* 0x0000000426040290 */ /* 0x000fc8000ff3e03f */
[----:B------:R-:W-:Y:S02]  /*bdb0*/  @UP0 UIADD3.X UR5, UR39, UR5, URZ, UP1, !UPT ;  /* 0x0000000527050290 */ /* 0x000fe40008ffe43f */
[----:B------:R-:W-:-:S04]  /*bdc0*/  IMAD.U32 R2, RZ, RZ, UR4 ;  /* 0x00000004ff027e24 */ /* 0x000fc8000f8e00ff */
[----:B------:R-:W-:-:S05]  /*bdd0*/  IMAD.U32 R3, RZ, RZ, UR5 ;  /* 0x00000005ff037e24 */ /* 0x000fca000f8e00ff */
[----:B------:R1:W5:Y:S01]  /*bde0*/  @P0 LDG.E R34, desc[UR52][R2.64] ;  /* 0x0000003402220981 */ /* 0x000362000c1e1900 */
[----:B0-----:R-:W-:Y:S01]  /*bdf0*/  ISETP.NE.AND P2, PT, R19, 0x1, PT ;  /* 0x000000011300780c */ /* 0x001fe20003f45270 */
[----:B------:R-:W-:Y:S01]  /*be00*/  UMOV UR4, 0xffffffff ;  /* 0xffffffff00047882 */ /* 0x000fe20000000000 */
[----:B------:R-:W-:-:S11]  /*be10*/  LOP3.LUT R30, R30, 0xfffffff7, RZ, 0xc0, !PT ;  /* 0xfffffff71e1e7812 */ /* 0x000fd600078ec0ff */
[----:B------:R-:W-:Y:S01]  /*be20*/  @P2 LOP3.LUT R30, R30, 0x8, RZ, 0xfc, !PT ;  /* 0x000000081e1e2812 */ /* 0x000fe200078efcff */
[----:B-1----:R-:W-:Y:S06]  /*be30*/  BRA.DIV UR4, `(.L_x_305) ;  /* 0x00000052044c7947 */ /* 0x002fec000b800000 */
.L_x_383:
[----:B------:R-:W0:Y:S01]  /*be40*/  S2R R0, SR_TID.X ;  /* 0x0000000000007919 */ /* 0x000e220000002100 */
[----:B------:R-:W-:Y:S01]  /*be50*/  UMOV UR4, 0xa0 ;  /* 0x000000a000047882 */ /* 0x000fe20000000000 */
[----:B------:R-:W1:Y:S01]  /*be60*/  @P2 LDC R3, c[0x0][0x434] ;  /* 0x00010d00ff032b82 */ /* 0x000e620000000800 */
[----:B------:R-:W-:Y:S01]  /*be70*/  UIMAD UR4, UR43, UR4, -0xa0 ;  /* 0xffffff602b0474a4 */ /* 0x000fe2000f8e0204 */
[----:B------:R-:W2:Y:S01]  /*be80*/  S2R R9, SR_TID.X ;  /* 0x0000000000097919 */ /* 0x000ea20000002100 */
[----:B-----5:R-:W-:Y:S01]  /*be90*/  SHF.R.S32.HI R37, RZ, 0x1f, R34 ;  /* 0x0000001fff257819 */ /* 0x020fe20000011422 */
[----:B------:R-:W3:Y:S04]  /*bea0*/  S2R R10, SR_TID.X ;  /* 0x00000000000a7919 */ /* 0x000ee80000002100 */
[----:B------:R-:W4:Y:S01]  /*beb0*/  @P2 LDC R5, c[0x0][0x438] ;  /* 0x00010e00ff052b82 */ /* 0x000f220000000800 */
[C---:B0-----:R-:W-:Y:S01]  /*bec0*/  LOP3.LUT R2, R0.reuse, 0x7f, RZ, 0xc0, !PT ;  /* 0x0000007f00027812 */ /* 0x041fe200078ec0ff */
[----:B------:R-:W-:-:S03]  /*bed0*/  IMAD.SHL.U32 R0, R0, 0x10, RZ ;  /* 0x0000001000007824 */ /* 0x000fc600078e00ff */
[----:B------:R-:W-:Y:S02]  /*bee0*/  SHF.R.U32.HI R2, RZ, 0x3, R2 ;  /* 0x00000003ff027819 */ /* 0x000fe40000011602 */
[----:B--2---:R-:W-:Y:S02]  /*bef0*/  LOP3.LUT R9, R9, 0x7f, RZ, 0xc0, !PT ;  /* 0x0000007f09097812 */ /* 0x004fe400078ec0ff */
[----:B------:R-:W-:Y:S01]  /*bf00*/  LOP3.LUT R0, R2, 0x70, R0, 0xf8, !PT ;  /* 0x0000007002007812 */ /* 0x000fe200078ef800 */
[----:B---3--:R-:W-:Y:S01]  /*bf10*/  IMAD.SHL.U32 R12, R10, 0x10, RZ ;  /* 0x000000100a0c7824 */ /* 0x008fe200078e00ff */
[----:B------:R-:W-:-:S03]  /*bf20*/  SHF.R.U32.HI R9, RZ, 0x3, R9 ;  /* 0x00000003ff097819 */ /* 0x000fc60000011609 */
[----:B------:R-:W-:Y:S01]  /*bf30*/  VIADD R8, R0, UR4 ;  /* 0x0000000400087c36 */ /* 0x000fe20008000000 */
[----:B------:R-:W-:-:S04]  /*bf40*/  LOP3.LUT R12, R9, 0x70, R12, 0xf8, !PT ;  /* 0x00000070090c7812 */ /* 0x000fc800078ef80c */
[C---:B------:R-:W-:Y:S01]  /*bf50*/  ISETP.GE.AND P1, PT, R8.reuse, UR42, PT ;  /* 0x0000002a08007c0c */ /* 0x040fe2000bf26270 */
[----:B------:R-:W-:Y:S01]  /*bf60*/  VIADD R8, R8, UR36 ;  /* 0x0000002408087c36 */ /* 0x000fe20008000000 */
[----:B------:R-:W-:-:S03]  /*bf70*/  LOP3.LUT R12, R12, 0x80, RZ, 0xfc, !PT ;  /* 0x000000800c0c7812 */ /* 0x000fc600078efcff */
[----:B-1----:R-:W-:Y:S01]  /*bf80*/  @P2 IMAD.HI.U32 R2, R8, R3, RZ ;  /* 0x0000000308022227 */ /* 0x002fe200078e00ff */
[----:B------:R-:W-:-:S04]  /*bf90*/  MOV R0, R8 ;  /* 0x0000000800007202 */ /* 0x000fc80000000f00 */
[----:B----4-:R-:W-:-:S03]  /*bfa0*/  @P2 SHF.R.U32.HI R0, RZ, R5, R2 ;  /* 0x00000005ff002219 */ /* 0x010fc60000011602 */
[----:B------:R-:W0:Y:S01]  /*bfb0*/  @!P1 LDC.64 R6, c[0x0][0x428] ;  /* 0x00010a00ff069b82 */ /* 0x000e220000000a00 */
[----:B------:R-:W-:-:S07]  /*bfc0*/  @!P1 SHF.R.S32.HI R3, RZ, 0x1f, R0 ;  /* 0x0000001fff039819 */ /* 0x000fce0000011400 */
[----:B------:R-:W1:Y:S01]  /*bfd0*/  @!P1 LDC.64 R4, c[0x0][0x418] ;  /* 0x00010600ff049b82 */ /* 0x000e620000000a00 */
[----:B0-----:R-:W-:-:S04]  /*bfe0*/  @!P1 IMAD R2, R37, R6, RZ ;  /* 0x0000000625029224 */ /* 0x001fc800078e02ff */
[----:B------:R-:W-:Y:S02]  /*bff0*/  @!P1 IMAD R7, R34, R7, R2 ;  /* 0x0000000722079224 */ /* 0x000fe400078e0202 */
[----:B------:R-:W-:-:S04]  /*c000*/  @!P1 IMAD.MOV.U32 R2, RZ, RZ, R0 ;  /* 0x000000ffff029224 */ /* 0x000fc800078e0000 */
[----:B------:R-:W-:-:S04]  /*c010*/  @!P1 IMAD.WIDE.U32 R2, R34, R6, R2 ;  /* 0x0000000622029225 */ /* 0x000fc800078e0002 */
[----:B------:R-:W-:Y:S01]  /*c020*/  @!P1 IMAD.IADD R3, R3, 0x1, R7 ;  /* 0x0000000103039824 */ /* 0x000fe200078e0207 */
[----:B-1----:R-:W-:Y:S01]  /*c030*/  @!P1 LEA R10, P0, R2, R4, 0x2 ;  /* 0x00000004020a9211 */ /* 0x002fe200078010ff */
[----:B------:R-:W-:Y:S02]  /*c040*/  VIADD R7, R12, UR4 ;  /* 0x000000040c077c36 */ /* 0x000fe40008000000 */
[----:B------:R-:W-:Y:S01]  /*c050*/  IMAD.MOV.U32 R6, RZ, RZ, RZ ;  /* 0x000000ffff067224 */ /* 0x000fe200078e00ff */
[----:B------:R-:W-:Y:S02]  /*c060*/  @!P1 LEA.HI.X R11, R2, R5, R3, 0x2, P0 ;  /* 0x00000005020b9211 */ /* 0x000fe400000f1403 */
[C---:B------:R-:W-:Y:S01]  /*c070*/  ISETP.GE.AND P0, PT, R7.reuse, UR42, PT ;  /* 0x0000002a07007c0c */ /* 0x040fe2000bf06270 */
[----:B------:R-:W0:Y:S01]  /*c080*/  @P2 LDC R2, c[0x0][0x434] ;  /* 0x00010d00ff022b82 */ /* 0x000e220000000800 */
[----:B------:R-:W-:Y:S01]  /*c090*/  VIADD R7, R7, UR36 ;  /* 0x0000002407077c36 */ /* 0x000fe20008000000 */
[----:B------:R1:W5:Y:S01]  /*c0a0*/  @!P1 LDG.E R6, desc[UR52][R10.64] ;  /* 0x000000340a069981 */ /* 0x000362000c1e1900 */
[----:B------:R-:W-:-:S02]  /*c0b0*/  ISETP.GT.U32.OR P0, PT, R12, 0x9f, P0 ;  /* 0x0000009f0c00780c */ /* 0x000fc40000704470 */
[----:B------:R-:W-:-:S03]  /*c0c0*/  IMAD.MOV.U32 R9, RZ, RZ, R7 ;  /* 0x000000ffff097224 */ /* 0x000fc600078e0007 */
[----:B------:R-:W2:Y:S08]  /*c0d0*/  @P2 LDC R3, c[0x0][0x438] ;  /* 0x00010e00ff032b82 */ /* 0x000eb00000000800 */
[----:B------:R-:W3:Y:S01]  /*c0e0*/  @!P0 LDC.64 R4, c[0x0][0x428] ;  /* 0x00010a00ff048b82 */ /* 0x000ee20000000a00 */
[----:B0-----:R-:W-:-:S05]  /*c0f0*/  @P2 IMAD.HI.U32 R2, R7, R2, RZ ;  /* 0x0000000207022227 */ /* 0x001fca00078e00ff */
[----:B--2---:R-:W-:-:S04]  /*c100*/  @P2 SHF.R.U32.HI R9, RZ, R3, R2 ;  /* 0x00000003ff092219 */ /* 0x004fc80000011602 */
[----:B------:R-:W-:Y:S01]  /*c110*/  @!P0 SHF.R.S32.HI R3, RZ, 0x1f, R9 ;  /* 0x0000001fff038819 */ /* 0x000fe20000011409 */
[----:B---3--:R-:W-:-:S04]  /*c120*/  @!P0 IMAD R2, R37, R4, RZ ;  /* 0x0000000425028224 */ /* 0x008fc800078e02ff */
[----:B-1----:R-:W-:Y:S02]  /*c130*/  @!P0 IMAD R10, R34, R5, R2 ;  /* 0x00000005220a8224 */ /* 0x002fe400078e0202 */
[----:B------:R-:W-:-:S04]  /*c140*/  @!P0 IMAD.MOV.U32 R2, RZ, RZ, R9 ;  /* 0x000000ffff028224 */ /* 0x000fc800078e0009 */
[----:B------:R-:W-:Y:S02]  /*c150*/  @!P0 IMAD.WIDE.U32 R2, R34, R4, R2 ;  /* 0x0000000422028225 */ /* 0x000fe400078e0002 */
[----:B------:R-:W0:Y:S02]  /*c160*/  @!P0 LDC.64 R4, c[0x0][0x418] ;  /* 0x00010600ff048b82 */ /* 0x000e240000000a00 */
[----:B------:R-:W-:Y:S01]  /*c170*/  @!P0 IMAD.IADD R3, R10, 0x1, R3 ;  /* 0x000000010a038824 */ /* 0x000fe200078e0203 */
[----:B------:R-:W-:Y:S02]  /*c180*/  LOP3.LUT R30, R30, 0xfffffffd, RZ, 0xc0, !PT ;  /* 0xfffffffd1e1e7812 */ /* 0x000fe400078ec0ff */
[----:B0-----:R-:W-:-:S04]  /*c190*/  @!P0 LEA R10, P1, R2, R4, 0x2 ;  /* 0x00000004020a8211 */ /* 0x001fc800078210ff */
[----:B------:R-:W-:Y:S01]  /*c1a0*/  @!P0 LEA.HI.X R11, R2, R5, R3, 0x2, P1 ;  /* 0x00000005020b8211 */ /* 0x000fe200008f1403 */
[----:B------:R-:W-:Y:S02]  /*c1b0*/  IMAD.MOV.U32 R5, RZ, RZ, RZ ;  /* 0x000000ffff057224 */ /* 0x000fe400078e00ff */
[----:B------:R-:W-:-:S04]  /*c1c0*/  IMAD.U32 R2, RZ, RZ, UR46 ;  /* 0x0000002eff027e24 */ /* 0x000fc8000f8e00ff */
[----:B------:R0:W5:Y:S01]  /*c1d0*/  @!P0 LDG.E R5, desc[UR52][R10.64] ;  /* 0x000000340a058981 */ /* 0x000162000c1e1900 */
[----:B------:R-:W-:Y:S02]  /*c1e0*/  ISETP.GT.U32.AND P0, PT, R12, 0x9f, PT ;  /* 0x0000009f0c00780c */ /* 0x000fe40003f04070 */
[----:B------:R-:W-:Y:S01]  /*c1f0*/  ISETP.NE.AND P2, PT, R2, 0x3, PT ;  /* 0x000000030200780c */ /* 0x000fe20003f45270 */
[----:B------:R-:W-:Y:S02]  /*c200*/  IMAD.MOV R3, RZ, RZ, -R0 ;  /* 0x000000ffff037224 */ /* 0x000fe400078e0a00 */
[----:B------:R-:W-:-:S04]  /*c210*/  IMAD.MOV R0, RZ, RZ, -R9 ;  /* 0x000000ffff007224 */ /* 0x000fc800078e0a09 */
[----:B------:R-:W-:-:S04]  /*c220*/  IMAD R7, R19, R0, R7 ;  /* 0x0000000013077224 */ /* 0x000fc800078e0207 */
[----:B------:R-:W-:Y:S01]  /*c230*/  @P0 LOP3.LUT R30, R30, 0x2, RZ, 0xfc, !PT ;  /* 0x000000021e1e0812 */ /* 0x000fe200078efcff */
[----:B------:R-:W-:-:S03]  /*c240*/  IMAD.U32 R0, RZ, RZ, UR43 ;  /* 0x0000002bff007e24 */ /* 0x000fc6000f8e00ff */
[----:B------:R-:W-:Y:S01]  /*c250*/  LOP3.LUT R30, R30, 0xfffffffb, RZ, 0xc0, !PT ;  /* 0xfffffffb1e1e7812 */ /* 0x000fe200078ec0ff */
[----:B------:R-:W-:Y:S01]  /*c260*/  IMAD R8, R19, R3, R8 ;  /* 0x0000000313087224 */ /* 0x000fe200078e0208 */
[----:B------:R-:W-:Y:S01]  /*c270*/  SHF.R.S32.HI R36, RZ, 0x1f, R18 ;  /* 0x0000001fff247819 */ /* 0x000fe20000011412 */
[----:B0-----:R-:W-:Y:S01]  /*c280*/  VIADD R11, R0, 0xffffffff ;  /* 0xffffffff000b7836 */ /* 0x001fe20000000000 */
[----:B------:R-:W-:Y:S01]  /*c290*/  @P2 LOP3.LUT R30, R30, 0x4, RZ, 0xfc, !PT ;  /* 0x000000041e1e2812 */ /* 0x000fe200078efcff */
[----:B------:R-:W-:Y:S06]  /*c2a0*/  @!P2 BRA `(.L_x_306) ;  /* 0x000000000004a947 */ /* 0x000fec0003800000 */
[----:B------:R-:W-:Y:S01]  /*c2b0*/  BPT.TRAP 0x1 ;  /* 0x000000040000795c */ /* 0x000fe20000300000 */
.L_x_306:
[----:B------:R-:W-:Y:S01]  /*c2c0*/  IMAD R0, R32, 0x8, R22 ;  /* 0x0000000820007824 */ /* 0x000fe200078e0216 */
[----:B------:R-:W-:Y:S01]  /*c2d0*/  SHF.L.U32 R28, R35, 0x1f, RZ ;  /* 0x0000001f231c7819 */ /* 0x000fe200000006ff */
[----:B------:R-:W-:Y:S01]  /*c2e0*/  BSSY B0, `(.L_x_307) ;  /* 0x0000004000007945 */ /* 0x000fe20003800000 */
[----:B------:R-:W-:Y:S02]  /*c2f0*/  SHF.R.S32.HI R23, RZ, 0x1f, R8 ;  /* 0x0000001fff177819 */ /* 0x000fe40000011408 */
[----:B------:R-:W0:Y:S02]  /*c300*/  SYNCS.PHASECHK.TRANS64.TRYWAIT P0, [R0+URZ+0x22880], R28 ;  /* 0x0228801c000075a7 */ /* 0x000e24000800017f */
[----:B0-----:R-:W-:Y:S05]  /*c310*/  @!P0 BRA `(.L_x_308) ;  /* 0x0000004c00408947 */ /* 0x001fea0003800000 */
.L_x_384:
[----:B------:R-:W-:Y:S05]  /*c320*/  BSYNC B0 ;  /* 0x0000000000007941 */ /* 0x000fea0003800000 */
.L_x_307:
[----:B------:R-:W2:Y:S01]  /*c330*/  LDL R12, [R1+0x4] ;  /* 0x00000400010c7983 */ /* 0x000ea20000100800 */
[----:B------:R-:W1:Y:S01]  /*c340*/  LDC R9, c[0x0][0x2f4] ;  /* 0x0000bd00ff097b82 */ /* 0x000e620000000800 */
[----:B------:R-:W-:Y:S01]  /*c350*/  ULDC.64 UR4, c[0x0][0x328] ;  /* 0x0000ca0000047ab9 */ /* 0x000fe20000000a00 */
[----:B-----5:R-:W-:Y:S01]  /*c360*/  SHF.R.S32.HI R25, RZ, 0x1f, R6 ;  /* 0x0000001fff197819 */ /* 0x020fe20000011406 */
[----:B------:R-:W-:Y:S01]  /*c370*/  IMAD R3, R23, UR4, RZ ;  /* 0x0000000417037c24 */ /* 0x000fe2000f8e02ff */
[----:B------:R-:W-:Y:S01]  /*c380*/  ULDC.64 UR6, c[0x0][0x338] ;  /* 0x0000ce0000067ab9 */ /* 0x000fe20000000a00 */
[----:B------:R-:W-:Y:S01]  /*c390*/  ULDC.64 UR8, c[0x0][0x330] ;  /* 0x0000cc0000087ab9 */ /* 0x000fe20000000a00 */
[----:B------:R-:W-:Y:S01]  /*c3a0*/  LOP3.LUT R30, R30, 0xfffffffe, RZ, 0xc0, !PT ;  /* 0xfffffffe1e1e7812 */ /* 0x000fe200078ec0ff */
[C---:B------:R-:W-:Y:S01]  /*c3b0*/  IMAD R4, R8.reuse, UR5, R3 ;  /* 0x0000000508047c24 */ /* 0x040fe2000f8e0203 */
[----:B------:R-:W-:Y:S01]  /*c3c0*/  ULDC.64 UR10, c[0x0][0x318] ;  /* 0x0000c600000a7ab9 */ /* 0x000fe20000000a00 */
[----:B------:R-:W-:-:S04]  /*c3d0*/  IMAD.WIDE.U32 R2, R8, UR4, RZ ;  /* 0x0000000408027c25 */ /* 0x000fc8000f8e00ff */
[----:B------:R-:W-:Y:S02]  /*c3e0*/  IMAD.IADD R3, R3, 0x1, R4 ;  /* 0x0000000103037824 */ /* 0x000fe400078e0204 */
[----:B------:R-:W-:Y:S02]  /*c3f0*/  IMAD R4, R25, UR6, RZ ;  /* 0x0000000619047c24 */ /* 0x000fe4000f8e02ff */
[----:B------:R-:W-:-:S04]  /*c400*/  IMAD.WIDE.U32 R2, R6, UR6, R2 ;  /* 0x0000000606027c25 */ /* 0x000fc8000f8e0002 */
[----:B------:R-:W-:Y:S01]  /*c410*/  IMAD R4, R6, UR7, R4 ;  /* 0x0000000706047c24 */ /* 0x000fe2000f8e0204 */
[----:B-1----:R-:W-:-:S04]  /*c420*/  ISETP.GE.AND P1, PT, R31, R9, PT ;  /* 0x000000091f00720c */ /* 0x002fc80003f26270 */
[----:B------:R-:W-:Y:S01]  /*c430*/  IADD3 R3, R3, R4, RZ ;  /* 0x0000000403037210 */ /* 0x000fe20007ffe0ff */
[----:B------:R-:W-:Y:S01]  /*c440*/  IMAD R21, R36, UR8, RZ ;  /* 0x0000000824157c24 */ /* 0x000fe2000f8e02ff */
[----:B------:R-:W1:Y:S01]  /*c450*/  S2R R13, SR_TID.X ;  /* 0x00000000000d7919 */ /* 0x000e620000002100 */
[----:B------:R-:W-:Y:S01]  /*c460*/  SHF.R.S32.HI R27, RZ, 0x1f, R7 ;  /* 0x0000001fff1b7819 */ /* 0x000fe20000011407 */
[----:B------:R-:W-:Y:S01]  /*c470*/  IMAD.WIDE.U32 R2, R18, UR8, R2 ;  /* 0x0000000812027c25 */ /* 0x000fe2000f8e0002 */
[----:B------:R-:W-:-:S03]  /*c480*/  ISETP.GE.AND P0, PT, R31, R9, PT ;  /* 0x000000091f00720c */ /* 0x000fc60003f06270 */
[----:B------:R-:W-:Y:S01]  /*c490*/  IMAD R21, R18, UR9, R21 ;  /* 0x0000000912157c24 */ /* 0x000fe2000f8e0215 */
[----:B------:R-:W-:Y:S01]  /*c4a0*/  @P1 LOP3.LUT R30, R30, 0x1, RZ, 0xfc, !PT ;  /* 0x000000011e1e1812 */ /* 0x000fe200078efcff */
[----:B------:R-:W-:Y:S01]  /*c4b0*/  IMAD R4, R27, UR4, RZ ;  /* 0x000000041b047c24 */ /* 0x000fe2000f8e02ff */
[----:B------:R-:W-:Y:S02]  /*c4c0*/  IADD3 R9, P1, R2, UR10, RZ ;  /* 0x0000000a02097c10 */ /* 0x000fe4000ff3e0ff */
[----:B------:R-:W-:Y:S01]  /*c4d0*/  SHF.R.S32.HI R26, RZ, 0x1f, R5 ;  /* 0x0000001fff1a7819 */ /* 0x000fe20000011405 */
[----:B------:R-:W-:Y:S01]  /*c4e0*/  IMAD R4, R7, UR5, R4 ;  /* 0x0000000507047c24 */ /* 0x000fe2000f8e0204 */
        /* <DEDUP_REMOVED lines=8> */
[----:B-1----:R-:W-:Y:S02]  /*c570*/  LOP3.LUT R13, R13, 0x7f, RZ, 0xc0, !PT ;  /* 0x0000007f0d0d7812 */ /* 0x002fe400078ec0ff */
[----:B------:R-:W-:Y:S01]  /*c580*/  IADD3 R20, P1, R2, UR10, RZ ;  /* 0x0000000a02147c10 */ /* 0x000fe2000ff3e0ff */
[----:B------:R-:W-:Y:S01]  /*c590*/  IMAD.MOV.U32 R2, RZ, RZ, -0xa0 ;  /* 0xffffff60ff027424 */ /* 0x000fe200078e00ff */
[----:B------:R-:W-:-:S03]  /*c5a0*/  SHF.R.U32.HI R13, RZ, 0x3, R13 ;  /* 0x00000003ff0d7819 */ /* 0x000fc6000001160d */
[----:B------:R-:W-:-:S04]  /*c5b0*/  IMAD R11, R11, R2, UR42 ;  /* 0x0000002a0b0b7e24 */ /* 0x000fc8000f8e0202 */
[----:B------:R-:W-:Y:S01]  /*c5c0*/  IMAD.IADD R19, R11, 0x1, -R13 ;  /* 0x000000010b137824 */ /* 0x000fe200078e0a0d */
[----:B------:R-:W-:-:S04]  /*c5d0*/  IADD3.X R21, R21, UR11, R3, P1, !PT ;  /* 0x0000000b15157c10 */ /* 0x000fc80008ffe403 */
[----:B------:R-:W-:Y:S01]  /*c5e0*/  ISETP.GE.AND P1, PT, R19, 0x1, PT ;  /* 0x000000011300780c */ /* 0x000fe20003f26270 */
[----:B------:R-:W-:Y:S01]  /*c5f0*/  UMOV UR4, 0xffffffff ;  /* 0xffffffff00047882 */ /* 0x000fe20000000000 */
[----:B------:R-:W-:-:S11]  /*c600*/  LOP3.LUT R30, R30, 0xffffff7f, RZ, 0xc0, !PT ;  /* 0xffffff7f1e1e7812 */ /* 0x000fd600078ec0ff */
[----:B------:R-:W-:Y:S01]  /*c610*/  @P1 LOP3.LUT R30, R30, 0x80, RZ, 0xfc, !PT ;  /* 0x000000801e1e1812 */ /* 0x000fe200078efcff */
[----:B--2---:R-:W-:Y:S01]  /*c620*/  IMAD R4, R32, 0x5000, R12 ;  /* 0x0000500020047824 */ /* 0x004fe200078e020c */
[----:B------:R-:W-:Y:S06]  /*c630*/  BRA.DIV UR4, `(.L_x_309) ;  /* 0x0000004a048c7947 */ /* 0x000fec000b800000 */
[----:B------:R-:W1:Y:S01]  /*c640*/  SHFL.IDX PT, R2, R9, RZ, 0x181f ;  /* 0x00181fff09027589 */ /* 0x000e6200000e0000 */
[----:B------:R-:W-:Y:S01]  /*c650*/  IMAD.IADD R4, R22, 0x1, R4 ;  /* 0x0000000116047824 */ /* 0x000fe200078e0204 */
[C---:B------:R-:W-:Y:S02]  /*c660*/  ISETP.GE.AND P3, PT, R19.reuse, 0x41, PT ;  /* 0x000000411300780c */ /* 0x040fe40003f66270 */
[----:B------:R-:W2:Y:S01]  /*c670*/  SHFL.IDX PT, R3, R10, RZ, 0x181f ;  /* 0x00181fff0a037589 */ /* 0x000ea200000e0000 */
[----:B------:R-:W-:Y:S02]  /*c680*/  LOP3.LUT R30, R30, 0xffffffef, RZ, 0xc0, !PT ;  /* 0xffffffef1e1e7812 */ /* 0x000fe400078ec0ff */
[C---:B------:R-:W-:Y:S02]  /*c690*/  ISETP.GE.AND P2, PT, R19.reuse, 0x61, PT ;  /* 0x000000611300780c */ /* 0x040fe40003f46270 */
[C---:B------:R-:W-:Y:S02]  /*c6a0*/  ISETP.GE.AND P5, PT, R19.reuse, 0x21, PT ;  /* 0x000000211300780c */ /* 0x040fe40003fa6270 */
[----:B------:R-:W-:-:S02]  /*c6b0*/  ISETP.GE.AND P4, PT, R19, 0x31, PT ;  /* 0x000000311300780c */ /* 0x000fc40003f86270 */
[----:B-1----:R-:W-:-:S05]  /*c6c0*/  IADD3 R2, P1, R31, R2, RZ ;  /* 0x000000021f027210 */ /* 0x002fca0007f3e0ff */
[----:B--2---:R-:W-:Y:S01]  /*c6d0*/  IMAD.X R3, RZ, RZ, R3, P1 ;  /* 0x000000ffff037224 */ /* 0x004fe200008e0603 */
[----:B------:R-:W-:-:S13]  /*c6e0*/  ISETP.LT.OR P1, PT, R19, 0x1, P0 ;  /* 0x000000011300780c */ /* 0x000fda0000721670 */
[----:B------:R-:W-:Y:S01]  /*c6f0*/  @!PT LDS RZ, [RZ] ;  /* 0x00000000fffff984 */ /* 0x000fe20000000800 */
[----:B------:R1:W-:Y:S04]  /*c700*/  LDGSTS.E.BYPASS.LTC128B.128 [R4+0xa400], desc[UR52][R2.64], !P1 ;  /* 0x0a40000002047fae */ /* 0x0003e8000c901d74 */
[----:B-1----:R-:W1:Y:S04]  /*c710*/  SHFL.IDX PT, R2, R9, 0x1, 0x181f ;  /* 0x00381f0009027f89 */ /* 0x002e6800000e0000 */
[----:B------:R-:W2:Y:S01]  /*c720*/  SHFL.IDX PT, R3, R10, 0x1, 0x181f ;  /* 0x00381f000a037f89 */ /* 0x000ea200000e0000 */
[----:B-1----:R-:W-:-:S05]  /*c730*/  IADD3 R2, P1, R31, R2, RZ ;  /* 0x000000021f027210 */ /* 0x002fca0007f3e0ff */
[----:B--2---:R-:W-:Y:S01]  /*c740*/  IMAD.X R3, RZ, RZ, R3, P1 ;  /* 0x000000ffff037224 */ /* 0x004fe200008e0603 */
[----:B------:R-:W-:-:S13]  /*c750*/  ISETP.LT.OR P1, PT, R19, 0x11, P0 ;  /* 0x000000111300780c */ /* 0x000fda0000721670 */
        /* <DEDUP_REMOVED lines=26> */
[----:B------:R-:W2:Y:S04]  /*c900*/  SHFL.IDX PT, R3, R10, 0x6, 0x181f ;  /* 0x00d81f000a037f89 */ /* 0x000ea800000e0000 */
[----:B------:R-:W-:Y:S01]  /*c910*/  SHFL.IDX PT, R10, R10, 0x7, 0x181f ;  /* 0x00f81f000a0a7f89 */ /* 0x000fe200000e0000 */
[----:B-1----:R-:W-:-:S05]  /*c920*/  IADD3 R2, P1, R31, R2, RZ ;  /* 0x000000021f027210 */ /* 0x002fca0007f3e0ff */
[----:B--2---:R-:W-:Y:S01]  /*c930*/  IMAD.X R3, RZ, RZ, R3, P1 ;  /* 0x000000ffff037224 */ /* 0x004fe200008e0603 */
[----:B------:R-:W-:-:S13]  /*c940*/  ISETP.LT.OR P1, PT, R19, 0x61, P0 ;  /* 0x000000611300780c */ /* 0x000fda0000721670 */
[----:B------:R1:W-:Y:S04]  /*c950*/  LDGSTS.E.BYPASS.LTC128B.128 [R4+0xd400], desc[UR52][R2.64], !P1 ;  /* 0x0d40000002047fae */ /* 0x0003e8000c901d74 */
[----:B-1----:R-:W1:Y:S02]  /*c960*/  SHFL.IDX PT, R2, R9, 0x7, 0x181f ;  /* 0x00f81f0009027f89 */ /* 0x002e6400000e0000 */
[----:B-1----:R-:W-:-:S05]  /*c970*/  IADD3 R2, P1, R31, R2, RZ ;  /* 0x000000021f027210 */ /* 0x002fca0007f3e0ff */
[----:B------:R-:W-:Y:S01]  /*c980*/  IMAD.X R3, RZ, RZ, R10, P1 ;  /* 0x000000ffff037224 */ /* 0x000fe200008e060a */
[----:B------:R-:W-:-:S13]  /*c990*/  ISETP.LT.OR P1, PT, R19, 0x71, P0 ;  /* 0x000000711300780c */ /* 0x000fda0000721670 */
[----:B------:R1:W-:Y:S04]  /*c9a0*/  LDGSTS.E.BYPASS.LTC128B.128 [R4+0xdc00], desc[UR52][R2.64], !P1 ;  /* 0x0dc0000002047fae */ /* 0x0003e8000c901d74 */
[----:B-1----:R-:W1:Y:S04]  /*c9b0*/  SHFL.IDX PT, R2, R20, RZ, 0x181f ;  /* 0x00181fff14027589 */ /* 0x002e6800000e0000 */
[----:B------:R-:W2:Y:S04]  /*c9c0*/  SHFL.IDX PT, R3, R21, RZ, 0x181f ;  /* 0x00181fff15037589 */ /* 0x000ea800000e0000 */
[----:B------:R-:W3:Y:S01]  /*c9d0*/  SHFL.IDX PT, R21, R21, 0x1, 0x181f ;  /* 0x00381f0015157f89 */ /* 0x000ee200000e0000 */
[----:B-1----:R-:W-:-:S05]  /*c9e0*/  IADD3 R2, P1, R31, R2, RZ ;  /* 0x000000021f027210 */ /* 0x002fca0007f3e0ff */
[----:B--2---:R-:W-:Y:S01]  /*c9f0*/  IMAD.X R3, RZ, RZ, R3, P1 ;  /* 0x000000ffff037224 */ /* 0x004fe200008e0603 */
[----:B------:R-:W-:-:S13]  /*ca00*/  ISETP.LT.OR P1, PT, R19, 0x81, P0 ;  /* 0x000000811300780c */ /* 0x000fda0000721670 */
[----:B------:R1:W-:Y:S01]  /*ca10*/  LDGSTS.E.BYPASS.LTC128B.128 [R4+0xe400], desc[UR52][R2.64], !P1 ;  /* 0x0e40000002047fae */ /* 0x0003e2000c901d74 */
[----:B------:R-:W-:-:S03]  /*ca20*/  ISETP.GE.AND P1, PT, R19, 0x11, PT ;  /* 0x000000111300780c */ /* 0x000fc60003f26270 */
[----:B-1----:R1:W2:Y:S10]  /*ca30*/  SHFL.IDX PT, R2, R20, 0x1, 0x181f ;  /* 0x00381f0014027f89 */ /* 0x0022b400000e0000 */
[----:B------:R-:W-:-:S02]  /*ca40*/  @P1 LOP3.LUT R30, R30, 0x10, RZ, 0xfc, !PT ;  /* 0x000000101e1e1812 */ /* 0x000fc400078efcff */
        /* <DEDUP_REMOVED lines=10> */
[----:B------:R-:W-:-:S11]  /*caf0*/  LOP3.LUT R30, R30, 0xfffffdff, RZ, 0xc0, !PT ;  /* 0xfffffdff1e1e7812 */ /* 0x000fd600078ec0ff */
[----:B-123--:R-:W-:-:S07]  /*cb00*/  @P2 LOP3.LUT R30, R30, 0x200, RZ, 0xfc, !PT ;  /* 0x000002001e1e2812 */ /* 0x00efce00078efcff */
.L_x_406:
[----:B------:R-:W-:Y:S02]  /*cb10*/  ISETP.LT.OR P0, PT, R19, 0x91, P0 ;  /* 0x000000911300780c */ /* 0x000fe40000701670 */
[----:B------:R-:W-:-:S05]  /*cb20*/  IADD3 R2, P2, R31, R2, RZ ;  /* 0x000000021f027210 */ /* 0x000fca0007f5e0ff */
[----:B------:R-:W-:-:S06]  /*cb30*/  IMAD.X R3, RZ, RZ, R21, P2 ;  /* 0x000000ffff037224 */ /* 0x000fcc00010e0615 */
[----:B------:R-:W-:Y:S01]  /*cb40*/  @!PT LDS RZ, [RZ] ;  /* 0x00000000fffff984 */ /* 0x000fe20000000800 */
[----:B------:R-:W-:Y:S01]  /*cb50*/  @!PT LDS RZ, [RZ] ;  /* 0x00000000fffff984 */ /* 0x000fe20000000800 */
[----:B------:R-:W-:Y:S01]  /*cb60*/  @!PT LDS RZ, [RZ] ;  /* 0x00000000fffff984 */ /* 0x000fe20000000800 */
[----:B------:R1:W-:Y:S01]  /*cb70*/  LDGSTS.E.BYPASS.LTC128B.128 [R4+0xec00], desc[UR52][R2.64], !P0 ;  /* 0x0ec0000002047fae */ /* 0x0003e2000c101d74 */
[----:B------:R-:W-:Y:S01]  /*cb80*/  PLOP3.LUT P0, PT, PT, PT, PT, 0x80, 0x0 ;  /* 0x000000000000781c */ /* 0x000fe20003f0f070 */
[----:B------:R-:W-:-:S12]  /*cb90*/  NOP ;  /* 0x0000000000007918 */ /* 0x000fd80000000000 */
.L_x_310:
        /* <DEDUP_REMOVED lines=11> */
.L_x_311:
[----:B------:R1:W-:Y:S01]  /*cc50*/  SYNCS.ARRIVE.TRANS64.A1T0 RZ, [R0+URZ+0x22870], RZ ;  /* 0x022870ff00ff79a7 */ /* 0x0003e2000810003f */
[----:B------:R-:W-:Y:S05]  /*cc60*/  @!P6 BRA `(.L_x_312) ;  /* 0x000000000004e947 */ /* 0x000fea0003800000 */
[----:B------:R-:W-:Y:S01]  /*cc70*/  BPT.TRAP 0x1 ;  /* 0x000000040000795c */ /* 0x000fe20000300000 */
.L_x_312:
[----:B------:R-:W2:Y:S01]  /*cc80*/  SYNCS.PHASECHK.TRANS64.TRYWAIT P0, [R0+URZ+0x22840], R28 ;  /* 0x0228401c000075a7 */ /* 0x000ea2000800017f */
[----:B------:R-:W-:Y:S04]  /*cc90*/  BSSY B0, `(.L_x_313) ;  /* 0x0000002000007945 */ /* 0x000fe80003800000 */
[----:B--2---:R-:W-:Y:S05]  /*cca0*/  @!P0 BRA `(.L_x_314) ;  /* 0x0000005000148947 */ /* 0x004fea0003800000 */
.L_x_407:
[----:B------:R-:W-:Y:S05]  /*ccb0*/  BSYNC B0 ;  /* 0x0000000000007941 */ /* 0x000fea0003800000 */
.L_x_313:
[----:B------:R-:W-:Y:S01]  /*ccc0*/  ULDC.64 UR4, c[0x0][0x300] ;  /* 0x0000c00000047ab9 */ /* 0x000fe20000000a00 */
[----:B------:R-:W-:Y:S01]  /*ccd0*/  ULDC.64 UR6, c[0x0][0x310] ;  /* 0x0000c40000067ab9 */ /* 0x000fe20000000a00 */
[----:B------:R-:W-:Y:S01]  /*cce0*/  IMAD R9, R23, UR4, RZ ;  /* 0x0000000417097c24 */ /* 0x000fe2000f8e02ff */
[----:B------:R-:W-:Y:S01]  /*ccf0*/  ULDC.64 UR8, c[0x0][0x308] ;  /* 0x0000c20000087ab9 */ /* 0x000fe20000000a00 */
[C---:B------:R-:W-:Y:S01]  /*cd00*/  IMAD.WIDE.U32 R2, R8.reuse, UR4, RZ ;  /* 0x0000000408027c25 */ /* 0x040fe2000f8e00ff */
[----:B------:R-:W-:Y:S01]  /*cd10*/  ULDC.64 UR10, c[0x0][0x2e8] ;  /* 0x0000ba00000a7ab9 */ /* 0x000fe20000000a00 */
[----:B------:R-:W3:Y:S02]  /*cd20*/  LDC R11, c[0x0][0x2f4] ;  /* 0x0000bd00ff0b7b82 */ /* 0x000ee40000000800 */
[----:B------:R-:W-:Y:S02]  /*cd30*/  IMAD R9, R8, UR5, R9 ;  /* 0x0000000508097c24 */ /* 0x000fe4000f8e0209 */
[----:B------:R-:W-:-:S02]  /*cd40*/  IMAD R25, R25, UR6, RZ ;  /* 0x0000000619197c24 */ /* 0x000fc4000f8e02ff */
[----:B------:R-:W-:Y:S02]  /*cd50*/  IMAD.IADD R3, R3, 0x1, R9 ;  /* 0x0000000103037824 */ /* 0x000fe400078e0209 */
[C---:B------:R-:W-:Y:S02]  /*cd60*/  IMAD R25, R6.reuse, UR7, R25 ;  /* 0x0000000706197c24 */ /* 0x040fe4000f8e0219 */
[----:B------:R-:W-:-:S04]  /*cd70*/  IMAD.WIDE.U32 R2, R6, UR6, R2 ;  /* 0x0000000606027c25 */ /* 0x000fc8000f8e0002 */
[----:B------:R-:W-:Y:S01]  /*cd80*/  IMAD R9, R36, UR8, RZ ;  /* 0x0000000824097c24 */ /* 0x000fe2000f8e02ff */
[----:B------:R-:W-:Y:S01]  /*cd90*/  IADD3 R3, R3, R25, RZ ;  /* 0x0000001903037210 */ /* 0x000fe20007ffe0ff */
[----:B------:R-:W-:Y:S02]  /*cda0*/  IMAD R10, R27, UR4, RZ ;  /* 0x000000041b0a7c24 */ /* 0x000fe4000f8e02ff */
[C---:B------:R-:W-:Y:S02]  /*cdb0*/  IMAD R9, R18.reuse, UR9, R9 ;  /* 0x0000000912097c24 */ /* 0x040fe4000f8e0209 */
[----:B------:R-:W-:-:S04]  /*cdc0*/  IMAD.WIDE.U32 R2, R18, UR8, R2 ;  /* 0x0000000812027c25 */ /* 0x000fc8000f8e0002 */
[----:B------:R-:W-:Y:S01]  /*cdd0*/  IMAD R10, R7, UR5, R10 ;  /* 0x00000005070a7c24 */ /* 0x000fe2000f8e020a */
[----:B------:R-:W-:Y:S01]  /*cde0*/  IADD3 R8, P0, R2, UR10, RZ ;  /* 0x0000000a02087c10 */ /* 0x000fe2000ff1e0ff */
[----:B------:R-:W-:Y:S01]  /*cdf0*/  IMAD R26, R26, UR6, RZ ;  /* 0x000000061a1a7c24 */ /* 0x000fe2000f8e02ff */
[----:B---3--:R-:W-:Y:S02]  /*ce00*/  ISETP.GE.AND P2, PT, R31, R11, PT ;  /* 0x0000000b1f00720c */ /* 0x008fe40003f46270 */
[----:B------:R-:W-:Y:S01]  /*ce10*/  IADD3.X R6, R3, UR11, R9, P0, !PT ;  /* 0x0000000b03067c10 */ /* 0x000fe200087fe409 */
[----:B------:R-:W-:Y:S01]  /*ce20*/  IMAD.WIDE.U32 R2, R7, UR4, RZ ;  /* 0x0000000407027c25 */ /* 0x000fe2000f8e00ff */
[----:B------:R-:W-:-:S03]  /*ce30*/  UMOV UR4, 0xffffffff ;  /* 0xffffffff00047882 */ /* 0x000fc60000000000 */
[----:B------:R-:W-:Y:S02]  /*ce40*/  IMAD.IADD R3, R3, 0x1, R10 ;  /* 0x0000000103037824 */ /* 0x000fe400078e020a */
[C---:B------:R-:W-:Y:S02]  /*ce50*/  IMAD R7, R5.reuse, UR7, R26 ;  /* 0x0000000705077c24 */ /* 0x040fe4000f8e021a */
[----:B------:R-:W-:-:S04]  /*ce60*/  IMAD.WIDE.U32 R2, R5, UR6, R2 ;  /* 0x0000000605027c25 */ /* 0x000fc8000f8e0002 */
[----:B------:R-:W-:Y:S02]  /*ce70*/  IMAD.IADD R3, R3, 0x1, R7 ;  /* 0x0000000103037824 */ /* 0x000fe400078e0207 */
[----:B------:R-:W-:-:S03]  /*ce80*/  IMAD.WIDE.U32 R2, R18, UR8, R2 ;  /* 0x0000000812027c25 */ /* 0x000fc6000f8e0002 */
[----:B------:R-:W-:-:S04]  /*ce90*/  IADD3 R7, P0, R2, UR10, RZ ;  /* 0x0000000a02077c10 */ /* 0x000fc8000ff1e0ff */
[----:B------:R-:W-:Y:S01]  /*cea0*/  IADD3.X R5, R9, UR11, R3, P0, !PT ;  /* 0x0000000b09057c10 */ /* 0x000fe200087fe403 */
[----:B------:R-:W-:Y:S08]  /*ceb0*/  BRA.DIV UR4, `(.L_x_315) ;  /* 0x0000004e04a47947 */ /* 0x000ff0000b800000 */
[----:B------:R-:W3:Y:S01]  /*cec0*/  SHFL.IDX PT, R14, R8, RZ, 0x181f ;  /* 0x00181fff080e7589 */ /* 0x000ee200000e0000 */
[C---:B------:R-:W-:Y:S02]  /*ced0*/  LOP3.LUT P6, RZ, R30.reuse, 0x80, RZ, 0xc0, !PT ;  /* 0x000000801eff7812 */ /* 0x040fe400078cc0ff */
[----:B------:R-:W-:Y:S01]  /*cee0*/  P2R R9, PR, RZ, 0x2 ;  /* 0x00000002ff097803 */ /* 0x000fe20000000000 */
[----:B------:R-:W4:Y:S01]  /*cef0*/  SHFL.IDX PT, R2, R6, RZ, 0x181f ;  /* 0x00181fff06027589 */ /* 0x000f2200000e0000 */
[----:B------:R-:W-:-:S09]  /*cf00*/  LOP3.LUT P1, RZ, R30, 0x10, RZ, 0xc0, !PT ;  /* 0x000000101eff7812 */ /* 0x000fd2000782c0ff */
[----:B---3--:R-:W-:Y:S02]  /*cf10*/  @P6 IADD3 R10, P0, R31, R14, RZ ;  /* 0x0000000e1f0a6210 */ /* 0x008fe40007f1e0ff */
[----:B------:R-:W3:Y:S03]  /*cf20*/  SHFL.IDX PT, R14, R8, 0x1, 0x181f ;  /* 0x00381f00080e7f89 */ /* 0x000ee600000e0000 */
[----:B----4-:R-:W-:Y:S02]  /*cf30*/  @P6 IMAD.X R3, RZ, RZ, R2, P0 ;  /* 0x000000ffff036224 */ /* 0x010fe400000e0602 */
[----:B------:R-:W-:-:S05]  /*cf40*/  @P6 IMAD.MOV.U32 R2, RZ, RZ, R10 ;  /* 0x000000ffff026224 */ /* 0x000fca00078e000a */
[----:B------:R4:W-:Y:S01]  /*cf50*/  @P6 LDGSTS.E.BYPASS.LTC128B.128 [R4+0x18400], desc[UR52][R2.64], !P2 ;  /* 0x1840000002046fae */ /* 0x0009e2000d101d74 */
[----:B------:R-:W-:-:S03]  /*cf60*/  LOP3.LUT P6, RZ, R30, 0x100, RZ, 0xc0, !PT ;  /* 0x000001001eff7812 */ /* 0x000fc600078cc0ff */
[----:B----4-:R-:W4:Y:S01]  /*cf70*/  SHFL.IDX PT, R2, R6, 0x1, 0x181f ;  /* 0x00381f0006027f89 */ /* 0x010f2200000e0000 */
[----:B---3--:R-:W-:-:S03]  /*cf80*/  @P1 IADD3 R10, P0, R31, R14, RZ ;  /* 0x0000000e1f0a1210 */ /* 0x008fc60007f1e0ff */
[----:B------:R-:W3:Y:S02]  /*cf90*/  SHFL.IDX PT, R14, R8, 0x2, 0x181f ;  /* 0x00581f00080e7f89 */ /* 0x000ee400000e0000 */
[----:B----4-:R-:W-:Y:S02]  /*cfa0*/  @P1 IMAD.X R3, RZ, RZ, R2, P0 ;  /* 0x000000ffff031224 */ /* 0x010fe400000e0602 */
[----:B------:R-:W-:Y:S01]  /*cfb0*/  @P1 IMAD.MOV.U32 R2, RZ, RZ, R10 ;  /* 0x000000ffff021224 */ /* 0x000fe200078e000a */
[----:B---3--:R-:W-:-:S04]  /*cfc0*/  @P5 IADD3 R14, P0, R31, R14, RZ ;  /* 0x0000000e1f0e5210 */ /* 0x008fc80007f1e0ff */
[----:B------:R3:W-:Y:S01]  /*cfd0*/  @P1 LDGSTS.E.BYPASS.LTC128B.128 [R4+0x18c00], desc[UR52][R2.64], !P2 ;  /* 0x18c0000002041fae */ /* 0x0007e2000d101d74 */
[----:B------:R-:W-:-:S03]  /*cfe0*/  ISETP.NE.AND P1, PT, R9, RZ, PT ;  /* 0x000000ff0900720c */ /* 0x000fc60003f25270 */
[----:B---3--:R-:W3:Y:S02]  /*cff0*/  SHFL.IDX PT, R2, R6, 0x2, 0x181f ;  /* 0x00581f0006027f89 */ /* 0x008ee400000e0000 */
[----:B---3--:R-:W-:Y:S02]  /*d000*/  @P5 IMAD.X R9, RZ, RZ, R2, P0 ;  /* 0x000000ffff095224 */ /* 0x008fe400000e0602 */
[----:B------:R-:W-:Y:S02]  /*d010*/  @P5 IMAD.MOV.U32 R2, RZ, RZ, R14 ;  /* 0x000000ffff025224 */ /* 0x000fe400078e000e */
[----:B------:R-:W-:Y:S01]  /*d020*/  @P5 IMAD.MOV.U32 R3, RZ, RZ, R9 ;  /* 0x000000ffff035224 */ /* 0x000fe200078e0009 */
[----:B------:R-:W3:Y:S04]  /*d030*/  SHFL.IDX PT, R14, R8, 0x3, 0x181f ;  /* 0x00781f00080e7f89 */ /* 0x000ee800000e0000 */
[----:B------:R4:W-:Y:S01]  /*d040*/  @P5 LDGSTS.E.BYPASS.LTC128B.128 [R4+0x19400], desc[UR52][R2.64], !P2 ;  /* 0x1940000002045fae */ /* 0x0009e2000d101d74 */
[----:B------:R-:W-:-:S03]  /*d050*/  LOP3.LUT P5, RZ, R30, 0x40, RZ, 0xc0, !PT ;  /* 0x000000401eff7812 */ /* 0x000fc600078ac0ff */
[----:B----4-:R-:W4:Y:S01]  /*d060*/  SHFL.IDX PT, R2, R6, 0x3, 0x181f ;  /* 0x00781f0006027f89 */ /* 0x010f2200000e0000 */
[----:B---3--:R-:W-:-:S05]  /*d070*/  @P4 IADD3 R14, P0, R31, R14, RZ ;  /* 0x0000000e1f0e4210 */ /* 0x008fca0007f1e0ff */
[----:B----4-:R-:W-:Y:S02]  /*d080*/  @P4 IMAD.X R9, RZ, RZ, R2, P0 ;  /* 0x000000ffff094224 */ /* 0x010fe400000e0602 */
[----:B------:R-:W-:Y:S02]  /*d090*/  @P4 IMAD.MOV.U32 R2, RZ, RZ, R14 ;  /* 0x000000ffff024224 */ /* 0x000fe400078e000e */
[----:B------:R-:W-:Y:S01]  /*d0a0*/  @P4 IMAD.MOV.U32 R3, RZ, RZ, R9 ;  /* 0x000000ffff034224 */ /* 0x000fe200078e0009 */
[----:B------:R-:W3:Y:S04]  /*d0b0*/  SHFL.IDX PT, R14, R8, 0x4, 0x181f ;  /* 0x00981f00080e7f89 */ /* 0x000ee800000e0000 */
[----:B------:R4:W-:Y:S01]  /*d0c0*/  @P4 LDGSTS.E.BYPASS.LTC128B.128 [R4+0x19c00], desc[UR52][R2.64], !P2 ;  /* 0x19c0000002044fae */ /* 0x0009e2000d101d74 */
[----:B------:R-:W-:-:S03]  /*d0d0*/  LOP3.LUT P4, RZ, R30, 0x20, RZ, 0xc0, !PT ;  /* 0x000000201eff7812 */ /* 0x000fc6000788c0ff */
[----:B----4-:R-:W4:Y:S10]  /*d0e0*/  SHFL.IDX PT, R2, R6, 0x4, 0x181f ;  /* 0x00981f0006027f89 */ /* 0x010f3400000e0000 */
[----:B---3--:R-:W-:-:S05]  /*d0f0*/  @P4 IADD3 R14, P0, R31, R14, RZ ;  /* 0x0000000e1f0e4210 */ /* 0x008fca0007f1e0ff */
[----:B----4-:R-:W-:Y:S02]  /*d100*/  @P4 IMAD.X R9, RZ, RZ, R2, P0 ;  /* 0x000000ffff094224 */ /* 0x010fe400000e0602 */
[----:B------:R-:W-:Y:S02]  /*d110*/  @P4 IMAD.MOV.U32 R2, RZ, RZ, R14 ;  /* 0x000000ffff024224 */ /* 0x000fe400078e000e */
[----:B------:R-:W-:Y:S01]  /*d120*/  @P4 IMAD.MOV.U32 R3, RZ, RZ, R9 ;  /* 0x000000ffff034224 */ /* 0x000fe200078e0009 */
[----:B------:R-:W3:Y:S04]  /*d130*/  SHFL.IDX PT, R14, R8, 0x5, 0x181f ;  /* 0x00b81f00080e7f89 */ /* 0x000ee800000e0000 */
[----:B------:R4:W-:Y:S04]  /*d140*/  @P4 LDGSTS.E.BYPASS.LTC128B.128 [R4+0x1a400], desc[UR52][R2.64], !P2 ;  /* 0x1a40000002044fae */ /* 0x0009e8000d101d74 */
[----:B----4-:R-:W4:Y:S01]  /*d150*/  SHFL.IDX PT, R2, R6, 0x5, 0x181f ;  /* 0x00b81f0006027f89 */ /* 0x010f2200000e0000 */
[----:B---3--:R-:W-:-:S05]  /*d160*/  @P5 IADD3 R14, P0, R31, R14, RZ ;  /* 0x0000000e1f0e5210 */ /* 0x008fca0007f1e0ff */
[----:B----4-:R-:W-:Y:S02]  /*d170*/  @P5 IMAD.X R9, RZ, RZ, R2, P0 ;  /* 0x000000ffff095224 */ /* 0x010fe400000e0602 */
[----:B------:R-:W-:Y:S02]  /*d180*/  @P5 IMAD.MOV.U32 R2, RZ, RZ, R14 ;  /* 0x000000ffff025224 */ /* 0x000fe400078e000e */
[----:B------:R-:W3:Y:S01]  /*d190*/  SHFL.IDX PT, R14, R8, 0x6, 0x181f ;  /* 0x00d81f00080e7f89 */ /* 0x000ee200000e0000 */
[----:B------:R-:W-:-:S05]  /*d1a0*/  @P5 MOV R3, R9 ;  /* 0x0000000900035202 */ /* 0x000fca0000000f00 */
[----:B------:R4:W-:Y:S04]  /*d1b0*/  @P5 LDGSTS.E.BYPASS.LTC128B.128 [R4+0x1ac00], desc[UR52][R2.64], !P2 ;  /* 0x1ac0000002045fae */ /* 0x0009e8000d101d74 */
[----:B----4-:R-:W4:Y:S04]  /*d1c0*/  SHFL.IDX PT, R2, R6, 0x6, 0x181f ;  /* 0x00d81f0006027f89 */ /* 0x010f2800000e0000 */
[----:B------:R-:W-:Y:S01]  /*d1d0*/  SHFL.IDX PT, R6, R6, 0x7, 0x181f ;  /* 0x00f81f0006067f89 */ /* 0x000fe200000e0000 */
[----:B---3--:R-:W-:-:S05]  /*d1e0*/  @P6 IADD3 R14, P0, R31, R14, RZ ;  /* 0x0000000e1f0e6210 */ /* 0x008fca0007f1e0ff */
[----:B----4-:R-:W-:Y:S02]  /*d1f0*/  @P6 IMAD.X R9, RZ, RZ, R2, P0 ;  /* 0x000000ffff096224 */ /* 0x010fe400000e0602 */
[----:B------:R-:W-:Y:S02]  /*d200*/  @P6 IMAD.MOV.U32 R2, RZ, RZ, R14 ;  /* 0x000000ffff026224 */ /* 0x000fe400078e000e */
[----:B------:R-:W3:Y:S01]  /*d210*/  SHFL.IDX PT, R14, R8, 0x7, 0x181f ;  /* 0x00f81f00080e7f89 */ /* 0x000ee200000e0000 */
[----:B------:R-:W-:-:S05]  /*d220*/  @P6 IMAD.MOV.U32 R3, RZ, RZ, R9 ;  /* 0x000000ffff036224 */ /* 0x000fca00078e0009 */
[----:B------:R4:W-:Y:S01]  /*d230*/  @P6 LDGSTS.E.BYPASS.LTC128B.128 [R4+0x1b400], desc[UR52][R2.64], !P2 ;  /* 0x1b40000002046fae */ /* 0x0009e2000d101d74 */
[----:B---3--:R-:W-:-:S05]  /*d240*/  @P3 IADD3 R14, P0, R31, R14, RZ ;  /* 0x0000000e1f0e3210 */ /* 0x008fca0007f1e0ff */
[----:B------:R-:W-:Y:S02]  /*d250*/  @P3 IMAD.X R9, RZ, RZ, R6, P0 ;  /* 0x000000ffff093224 */ /* 0x000fe400000e0606 */
[----:B----4-:R-:W-:Y:S01]  /*d260*/  @P3 IMAD.MOV.U32 R2, RZ, RZ, R14 ;  /* 0x000000ffff023224 */ /* 0x010fe200078e000e */
[----:B------:R-:W-:Y:S01]  /*d270*/  SHFL.IDX PT, R6, R5, 0x1, 0x181f ;  /* 0x00381f0005067f89 */ /* 0x000fe200000e0000 */
[----:B------:R-:W-:-:S03]  /*d280*/  @P3 IMAD.MOV.U32 R3, RZ, RZ, R9 ;  /* 0x000000ffff033224 */ /* 0x000fc600078e0009 */
[----:B------:R-:W3:Y:S04]  /*d290*/  SHFL.IDX PT, R14, R7, RZ, 0x181f ;  /* 0x00181fff070e7589 */ /* 0x000ee800000e0000 */
[----:B------:R4:W-:Y:S04]  /*d2a0*/  @P3 LDGSTS.E.BYPASS.LTC128B.128 [R4+0x1bc00], desc[UR52][R2.64], !P2 ;  /* 0x1bc0000002043fae */ /* 0x0009e8000d101d74 */
[----:B----4-:R-:W4:Y:S01]  /*d2b0*/  SHFL.IDX PT, R2, R5, RZ, 0x181f ;  /* 0x00181fff05027589 */ /* 0x010f2200000e0000 */
[----:B---3--:R-:W-:-:S05]  /*d2c0*/  @P1 IADD3 R14, P0, R31, R14, RZ ;  /* 0x0000000e1f0e1210 */ /* 0x008fca0007f1e0ff */
[----:B----4-:R-:W-:Y:S02]  /*d2d0*/  @P1 IMAD.X R9, RZ, RZ, R2, P0 ;  /* 0x000000ffff091224 */ /* 0x010fe400000e0602 */
[----:B------:R-:W-:Y:S02]  /*d2e0*/  @P1 IMAD.MOV.U32 R2, RZ, RZ, R14 ;  /* 0x000000ffff021224 */ /* 0x000fe400078e000e */
[----:B------:R-:W-:Y:S01]  /*d2f0*/  @P1 IMAD.MOV.U32 R3, RZ, RZ, R9 ;  /* 0x000000ffff031224 */ /* 0x000fe200078e0009 */
[----:B------:R3:W4:Y:S04]  /*d300*/  SHFL.IDX PT, R14, R7, 0x1, 0x181f ;  /* 0x00381f00070e7f89 */ /* 0x00072800000e0000 */
[----:B------:R3:W-:Y:S02]  /*d310*/  @P1 LDGSTS.E.BYPASS.LTC128B.128 [R4+0x1c400], desc[UR52][R2.64], !P2 ;  /* 0x1c40000002041fae */ /* 0x0007e4000d101d74 */
.L_x_429:
[----:B------:R-:W-:-:S13]  /*d320*/  LOP3.LUT P1, RZ, R30, 0x200, RZ, 0xc0, !PT ;  /* 0x000002001eff7812 */ /* 0x000fda000782c0ff */
[----:B---34-:R-:W-:-:S05]  /*d330*/  @P1 IADD3 R2, P0, R31, R14, RZ ;  /* 0x0000000e1f021210 */ /* 0x018fca0007f1e0ff */
[----:B------:R-:W-:Y:S01]  /*d340*/  @P1 IMAD.X R3, RZ, RZ, R6, P0 ;  /* 0x000000ffff031224 */ /* 0x000fe200000e0606 */
[----:B------:R-:W-:-:S04]  /*d350*/  PLOP3.LUT P0, PT, PT, PT, PT, 0x80, 0x0 ;  /* 0x000000000000781c */ /* 0x000fc80003f0f070 */
[----:B------:R-:W-:Y:S01]  /*d360*/  @!PT LDS RZ, [RZ] ;  /* 0x00000000fffff984 */ /* 0x000fe20000000800 */
[----:B------:R-:W-:Y:S01]  /*d370*/  @!PT LDS RZ, [RZ] ;  /* 0x00000000fffff984 */ /* 0x000fe20000000800 */
[----:B------:R-:W-:Y:S01]  /*d380*/  @!PT LDS RZ, [RZ] ;  /* 0x00000000fffff984 */ /* 0x000fe20000000800 */
[----:B------:R3:W-:Y:S01]  /*d390*/  @P1 LDGSTS.E.BYPASS.LTC128B.128 [R4+0x1cc00], desc[UR52][R2.64], !P2 ;  /* 0x1cc0000002041fae */ /* 0x0007e2000d101d74 */
[----:B------:R-:W-:-:S08]  /*d3a0*/  NOP ;  /* 0x0000000000007918 */ /* 0x000fd00000000000 */
.L_x_316:
[----:B------:R-:W-:Y:S02]  /*d3b0*/  PLOP3.LUT P1, PT, P1, P0, PT, 0xa2, 0x0 ;  /* 0x000000000000781c */ /* 0x000fe40000f21472 */
[----:B------:R-:W-:-:S08]  /*d3c0*/  @P0 R2UR P1, UR4, R0 ;  /* 0x00000000000402ca */ /* 0x000fd00000020000 */
[----:B------:R-:W-:-:S05]  /*d3d0*/  @P0 PLOP3.LUT P0, PT, P1, PT, PT, 0x80, 0x0 ;  /* 0x000000000000081c */ /* 0x000fca0000f0f070 */
[----:B------:R-:W-:Y:S01]  /*d3e0*/  @!P1 SYNCS.ARRIVE.TRANS64.RED.A0T1 RZ, [UR4+0x22830], RZ ;  /* 0x022830ffffff99a7 */ /* 0x000fe20008200404 */
[----:B------:R-:W-:Y:S07]  /*d3f0*/  @!P1 ARRIVES.LDGSTSBAR.64.TRANSCNT [UR4+0x22830] ;  /* 0x02283000ff0099b0 */ /* 0x000fee0008000a84 */
[----:B------:R-:W-:Y:S05]  /*d400*/  @P0 BRA.U.ANY `(.L_x_316) ;  /* 0xfffffffd00e80947 */ /* 0x000fea000393ffff */
[----:B------:R-:W-:Y:S01]  /*d410*/  NOP ;  /* 0x0000000000007918 */ /* 0x000fe20000000000 */
[----:B---3--:R-:W-:-:S05]  /*d420*/  IMAD.U32 R2, RZ, RZ, UR46 ;  /* 0x0000002eff027e24 */ /* 0x008fca000f8e00ff */
[----:B------:R-:W-:-:S13]  /*d430*/  ISETP.NE.AND P2, PT, R2, 0x3, PT ;  /* 0x000000030200780c */ /* 0x000fda0003f45270 */
[----:B------:R-:W-:Y:S05]  /*d440*/  @!P2 BRA `(.L_x_317) ;  /* 0x000000000004a947 */ /* 0x000fea0003800000 */
[----:B------:R-:W-:Y:S01]  /*d450*/  BPT.TRAP 0x1 ;  /* 0x000000040000795c */ /* 0x000fe20000300000 */
.L_x_317:
[----:B------:R3:W-:Y:S02]  /*d460*/  SYNCS.ARRIVE.TRANS64.A1T0 RZ, [R0+URZ+0x22830], RZ ;  /* 0x022830ff00ff79a7 */ /* 0x0007e4000810003f */
[----:B------:R-:W-:Y:S05]  /*d470*/  WARPSYNC.ALL ;  /* 0x0000000000007948 */ /* 0x000fea0003800000 */
[----:B------:R-:W-:Y:S01]  /*d480*/  R2UR UR5, R24 ;  /* 0x00000000180572ca */ /* 0x000fe200000e0000 */
[----:B0123--:R-:W-:Y:S01]  /*d490*/  VIADD R0, R22, 0x14400 ;  /* 0x0001440016007836 */ /* 0x00ffe20000000000 */
[----:B------:R-:W-:Y:S01]  /*d4a0*/  R2UR UR38, R24 ;  /* 0x00000000182672ca */ /* 0x000fe200000e0000 */
[----:B------:R-:W-:Y:S01]  /*d4b0*/  ULDC.64 UR6, c[0x0][0x298] ;  /* 0x0000a60000067ab9 */ /* 0x000fe20000000a00 */
[----:B------:R-:W-:Y:S01]  /*d4c0*/  UISETP.NE.AND UP0, UPT, UR47, URZ, UPT ;  /* 0x0000003f2f00728c */ /* 0x000fe2000bf05270 */
[----:B------:R-:W-:Y:S01]  /*d4d0*/  BSSY B6, `(.L_x_318) ;  /* 0x000001b000067945 */ /* 0x000fe20003800000 */
[----:B------:R-:W-:Y:S01]  /*d4e0*/  BAR.SYNC.DEFER_BLOCKING 0x8, 0x180 ;  /* 0x0206000000007b1d */ /* 0x000fe20000010000 */
[----:B------:R-:W-:Y:S01]  /*d4f0*/  LOP3.LUT P0, RZ, R0, 0x3ff, RZ, 0xc0, !PT ;  /* 0x000003ff00ff7812 */ /* 0x000fe2000780c0ff */
[----:B------:R-:W-:-:S02]  /*d500*/  USEL UR44, UR44, URZ, !UP0 ;  /* 0x0000003f2c2c7287 */ /* 0x000fc4000c000000 */
[----:B------:R-:W-:-:S03]  /*d510*/  USEL UR45, UR45, URZ, !UP0 ;  /* 0x0000003f2d2d7287 */ /* 0x000fc6000c000000 */
[----:B------:R-:W-:Y:S02]  /*d520*/  USHF.R.S32.HI UR4, URZ, 0x1f, UR5 ;  /* 0x0000001f3f047899 */ /* 0x000fe40008011405 */
[----:B------:R-:W-:Y:S02]  /*d530*/  UIMAD.WIDE.U32 UR38, UR38, UR6, URZ ;  /* 0x00000006262672a5 */ /* 0x000fe4000f8e003f */
[----:B------:R-:W-:-:S04]  /*d540*/  UIMAD UR4, UR4, UR6, URZ ;  /* 0x00000006040472a4 */ /* 0x000fc8000f8e023f */
[----:B------:R-:W-:-:S04]  /*d550*/  UIMAD UR4, UR5, UR7, UR4 ;  /* 0x00000007050472a4 */ /* 0x000fc8000f8e0204 */
[----:B------:R-:W-:Y:S01]  /*d560*/  UIADD3 UR47, UR39, UR4, URZ ;  /* 0x00000004272f7290 */ /* 0x000fe2000fffe03f */
[----:B------:R-:W-:Y:S11]  /*d570*/  @!P0 BRA `(.L_x_319) ;  /* 0x0000000000408947 */ /* 0x000ff60003800000 */
        /* <DEDUP_REMOVED lines=16> */
.L_x_319:
[----:B------:R-:W-:Y:S05]  /*d680*/  BSYNC B6 ;  /* 0x0000000000067941 */ /* 0x000fea0003800000 */
.L_x_318:
[----:B------:R0:W5:Y:S01]  /*d690*/  LDL R10, [R1+0x14] ;  /* 0x00001400010a7983 */ /* 0x0001620000100800 */
[----:B------:R-:W1:Y:S01]  /*d6a0*/  LDC R5, c[0x0][0x448] ;  /* 0x00011200ff057b82 */ /* 0x000e620000000800 */
[----:B------:R-:W-:Y:S01]  /*d6b0*/  R2UR UR6, R36 ;  /* 0x00000000240672ca */ /* 0x000fe200000e0000 */
[----:B------:R-:W-:Y:S01]  /*d6c0*/  IMAD.SHL.U32 R4, R17, 0x80, RZ ;  /* 0x0000008011047824 */ /* 0x000fe200078e00ff */
[----:B------:R-:W2:Y:S01]  /*d6d0*/  S2R R2, SR_TID.X ;  /* 0x0000000000027919 */ /* 0x000ea20000002100 */
[C---:B------:R-:W-:Y:S01]  /*d6e0*/  R2UR UR7, R18.reuse ;  /* 0x00000000120772ca */ /* 0x040fe200000e0000 */
[----:B------:R-:W-:Y:S01]  /*d6f0*/  ULDC.64 UR8, c[0x0][0x2d8] ;  /* 0x0000b60000087ab9 */ /* 0x000fe20000000a00 */
[----:B-1----:R-:W-:Y:S02]  /*d700*/  ISETP.NE.AND P0, PT, R5, 0x1, PT ;  /* 0x000000010500780c */ /* 0x002fe40003f05270 */
[----:B------:R-:W-:Y:S02]  /*d710*/  R2UR UR10, R18 ;  /* 0x00000000120a72ca */ /* 0x000fe400000e0000 */
[C---:B--2---:R-:W-:Y:S01]  /*d720*/  LOP3.LUT R19, R2.reuse, 0x7f, RZ, 0xc0, !PT ;  /* 0x0000007f02137812 */ /* 0x044fe200078ec0ff */
[----:B------:R-:W-:-:S08]  /*d730*/  IMAD.SHL.U32 R2, R2, 0x10, RZ ;  /* 0x0000001002027824 */ /* 0x000fd000078e00ff */
[----:B------:R-:W1:Y:S01]  /*d740*/  @P0 LDC R3, c[0x0][0x44c] ;  /* 0x00011300ff030b82 */ /* 0x000e620000000800 */
[----:B------:R-:W-:-:S04]  /*d750*/  SHF.R.U32.HI R19, RZ, 0x3, R19 ;  /* 0x00000003ff137819 */ /* 0x000fc80000011613 */
[----:B------:R-:W-:-:S03]  /*d760*/  LOP3.LUT R2, R19, 0x70, R2, 0xf8, !PT ;  /* 0x0000007013027812 */ /* 0x000fc600078ef802 */
[----:B------:R-:W2:Y:S01]  /*d770*/  @P0 LDC R6, c[0x0][0x450] ;  /* 0x00011400ff060b82 */ /* 0x000ea20000000800 */
[----:B------:R-:W-:Y:S01]  /*d780*/  UIMAD UR6, UR6, UR8, URZ ;  /* 0x00000008060672a4 */ /* 0x000fe2000f8e023f */
[----:B------:R-:W-:Y:S01]  /*d790*/  LOP3.LUT R0, R2, R4, RZ, 0xfc, !PT ;  /* 0x0000000402007212 */ /* 0x000fe200078efcff */
[----:B------:R-:W-:Y:S01]  /*d7a0*/  UMOV UR4, UR38 ;  /* 0x0000002600047c82 */ /* 0x000fe20008000000 */
[----:B------:R-:W-:Y:S01]  /*d7b0*/  UMOV UR5, UR47 ;  /* 0x0000002f00057c82 */ /* 0x000fe20008000000 */
[----:B------:R-:W-:Y:S02]  /*d7c0*/  UIMAD UR6, UR10, UR9, UR6 ;  /* 0x000000090a0672a4 */ /* 0x000fe4000f8e0206 */
[----:B------:R-:W-:Y:S01]  /*d7d0*/  UIMAD.WIDE.U32 UR4, UR7, UR8, UR4 ;  /* 0x00000008070472a5 */ /* 0x000fe2000f8e0004 */
[----:B------:R-:W-:Y:S02]  /*d7e0*/  IMAD.MOV.U32 R2, RZ, RZ, R0 ;  /* 0x000000ffff027224 */ /* 0x000fe400078e0000 */
[----:B------:R-:W-:Y:S01]  /*d7f0*/  ULDC.64 UR8, c[0x0][0x2e0] ;  /* 0x0000b80000087ab9 */ /* 0x000fe20000000a00 */
[----:B------:R-:W-:Y:S01]  /*d800*/  UIADD3 UR5, UR5, UR6, URZ ;  /* 0x0000000605057290 */ /* 0x000fe2000fffe03f */
[----:B-1----:R-:W-:Y:S01]  /*d810*/  @P0 IMAD.HI.U32 R3, R0, R3, RZ ;  /* 0x0000000300030227 */ /* 0x002fe200078e00ff */
[----:B------:R-:W-:Y:S01]  /*d820*/  UIMAD UR6, UR45, UR8, URZ ;  /* 0x000000082d0672a4 */ /* 0x000fe2000f8e023f */
[----:B------:R-:W1:Y:S01]  /*d830*/  S2R R19, SR_TID.X ;  /* 0x0000000000137919 */ /* 0x000e620000002100 */
[----:B------:R-:W-:-:S02]  /*d840*/  UIMAD.WIDE.U32 UR4, UR44, UR8, UR4 ;  /* 0x000000082c0472a5 */ /* 0x000fc4000f8e0004 */
[----:B--2---:R-:W-:Y:S01]  /*d850*/  @P0 SHF.R.U32.HI R2, RZ, R6, R3 ;  /* 0x00000006ff020219 */ /* 0x004fe20000011603 */
[----:B------:R-:W-:-:S03]  /*d860*/  UIMAD UR6, UR44, UR9, UR6 ;  /* 0x000000092c0672a4 */ /* 0x000fc6000f8e0206 */
[--C-:B------:R-:W-:Y:S01]  /*d870*/  SHF.R.S32.HI R3, RZ, 0x1f, R2.reuse ;  /* 0x0000001fff037819 */ /* 0x100fe20000011402 */
[----:B------:R-:W-:Y:S01]  /*d880*/  IMAD.MOV R7, RZ, RZ, -R2 ;  /* 0x000000ffff077224 */ /* 0x000fe200078e0a02 */
[----:B------:R-:W-:Y:S01]  /*d890*/  ULDC.64 UR8, c[0x0][0x2d0] ;  /* 0x0000b40000087ab9 */ /* 0x000fe20000000a00 */
[----:B------:R-:W-:Y:S01]  /*d8a0*/  UIADD3 UR5, UR5, UR6, URZ ;  /* 0x0000000605057290 */ /* 0x000fe2000fffe03f */
[----:B------:R-:W-:Y:S02]  /*d8b0*/  IMAD.U32 R11, RZ, RZ, UR8 ;  /* 0x00000008ff0b7e24 */ /* 0x000fe4000f8e00ff */
[----:B------:R-:W-:Y:S02]  /*d8c0*/  IMAD R3, R3, UR8, RZ ;  /* 0x0000000803037c24 */ /* 0x000fe4000f8e02ff */
[----:B------:R-:W-:Y:S02]  /*d8d0*/  IMAD R7, R5, R7, R0 ;  /* 0x0000000705077224 */ /* 0x000fe400078e0200 */
[----:B------:R-:W-:-:S02]  /*d8e0*/  IMAD R9, R2, UR9, R3 ;  /* 0x0000000902097c24 */ /* 0x000fc4000f8e0203 */
[----:B------:R-:W-:Y:S01]  /*d8f0*/  IMAD.WIDE.U32 R2, R2, R11, UR4 ;  /* 0x0000000402027e25 */ /* 0x000fe2000f8e000b */
[----:B------:R-:W-:Y:S01]  /*d900*/  SHF.R.S32.HI R0, RZ, 0x1f, R7 ;  /* 0x0000001fff007819 */ /* 0x000fe20000011407 */
[----:B------:R-:W-:Y:S02]  /*d910*/  ULDC.64 UR4, c[0x0][0x2c8] ;  /* 0x0000b20000047ab9 */ /* 0x000fe40000000a00 */
[----:B------:R-:W-:Y:S02]  /*d920*/  IMAD.IADD R3, R3, 0x1, R9 ;  /* 0x0000000103037824 */ /* 0x000fe400078e0209 */
[----:B------:R-:W-:Y:S02]  /*d930*/  IMAD R0, R0, UR4, RZ ;  /* 0x0000000400007c24 */ /* 0x000fe4000f8e02ff */
[----:B------:R-:W-:-:S04]  /*d940*/  IMAD.WIDE.U32 R2, R7, UR4, R2 ;  /* 0x0000000407027c25 */ /* 0x000fc8000f8e0002 */
[----:B------:R-:W-:Y:S01]  /*d950*/  IMAD R7, R7, UR5, R0 ;  /* 0x0000000507077c24 */ /* 0x000fe2000f8e0200 */
[----:B------:R-:W-:Y:S02]  /*d960*/  ULDC.64 UR4, c[0x0][0x280] ;  /* 0x0000a00000047ab9 */ /* 0x000fe40000000a00 */
[----:B------:R-:W-:Y:S01]  /*d970*/  IADD3 R0, P0, R2, UR4, RZ ;  /* 0x0000000402007c10 */ /* 0x000fe2000ff1e0ff */
[----:B------:R-:W-:-:S03]  /*d980*/  ULDC UR4, c[0x0][0x2b8] ;  /* 0x0000ae0000047ab9 */ /* 0x000fc60000000800 */
[----:B------:R-:W-:Y:S02]  /*d990*/  IADD3.X R6, R3, UR5, R7, P0, !PT ;  /* 0x0000000503067c10 */ /* 0x000fe400087fe407 */
[----:B------:R-:W-:Y:S01]  /*d9a0*/  ISETP.GE.AND P0, PT, R31, UR4, PT ;  /* 0x000000041f007c0c */ /* 0x000fe2000bf06270 */
[----:B------:R-:W-:Y:S01]  /*d9b0*/  UMOV UR4, 0xffffffff ;  /* 0xffffffff00047882 */ /* 0x000fe20000000000 */
[----:B-1----:R-:W-:-:S04]  /*d9c0*/  LOP3.LUT R19, R19, 0x7f, RZ, 0xc0, !PT ;  /* 0x0000007f13137812 */ /* 0x002fc800078ec0ff */
[----:B------:R-:W-:Y:S01]  /*d9d0*/  SHF.R.U32.HI R17, RZ, 0x3, R19 ;  /* 0x00000003ff117819 */ /* 0x000fe20000011613 */
[----:B0-----:R-:W-:Y:S06]  /*d9e0*/  BRA.DIV UR4, `(.L_x_320) ;  /* 0x0000004e04b47947 */ /* 0x001fec000b800000 */
[----:B------:R-:W0:Y:S01]  /*d9f0*/  SHFL.IDX PT, R14, R0, RZ, 0x181f ;  /* 0x00181fff000e7589 */ /* 0x000e2200000e0000 */
[----:B------:R-:W-:Y:S02]  /*da00*/  IMAD R5, R5, UR41, RZ ;  /* 0x0000002905057c24 */ /* 0x000fe4000f8e02ff */
[----:B------:R-:W-:Y:S01]  /*da10*/  IMAD.IADD R4, R17, 0x1, R4 ;  /* 0x0000000111047824 */ /* 0x000fe200078e0204 */
[----:B------:R-:W1:Y:S03]  /*da20*/  SHFL.IDX PT, R2, R6, RZ, 0x181f ;  /* 0x00181fff06027589 */ /* 0x000e6600000e0000 */
[C---:B------:R-:W-:Y:S01]  /*da30*/  VIADD R8, R4.reuse, 0x10 ;  /* 0x0000001004087836 */ /* 0x040fe20000000000 */
[----:B------:R-:W-:Y:S01]  /*da40*/  ISETP.GE.AND P2, PT, R4, R5, PT ;  /* 0x000000050400720c */ /* 0x000fe20003f46270 */
[----:B------:R-:W-:-:S12]  /*da50*/  SHFL.IDX PT, R7, R6, 0x1, 0x181f ;  /* 0x00381f0006077f89 */ /* 0x000fd800000e0000 */
[----:B0-----:R-:W-:-:S05]  /*da60*/  @!P2 IADD3 R14, P1, R31, R14, RZ ;  /* 0x0000000e1f0ea210 */ /* 0x001fca0007f3e0ff */
[----:B-1----:R-:W-:Y:S02]  /*da70*/  @!P2 IMAD.X R3, RZ, RZ, R2, P1 ;  /* 0x000000ffff03a224 */ /* 0x002fe400008e0602 */
[----:B------:R-:W-:Y:S02]  /*da80*/  @!P2 IMAD.MOV.U32 R2, RZ, RZ, R14 ;  /* 0x000000ffff02a224 */ /* 0x000fe400078e000e */
[----:B------:R-:W0:Y:S04]  /*da90*/  SHFL.IDX PT, R14, R0, 0x1, 0x181f ;  /* 0x00381f00000e7f89 */ /* 0x000e2800000e0000 */
[----:B-----5:R0:W-:Y:S01]  /*daa0*/  @!P2 LDGSTS.E.BYPASS.LTC128B.128 [R10+0x14400], desc[UR52][R2.64], !P0 ;  /* 0x14400000020aafae */ /* 0x0201e2000c101d74 */
[----:B------:R-:W-:Y:S01]  /*dab0*/  ISETP.GE.AND P2, PT, R8, R5, PT ;  /* 0x000000050800720c */ /* 0x000fe20003f46270 */
[----:B------:R-:W-:-:S12]  /*dac0*/  VIADD R8, R4, 0x20 ;  /* 0x0000002004087836 */ /* 0x000fd80000000000 */
[----:B0-----:R-:W-:Y:S02]  /*dad0*/  @!P2 IADD3 R2, P1, R31, R14, RZ ;  /* 0x0000000e1f02a210 */ /* 0x001fe40007f3e0ff */
[----:B------:R-:W0:Y:S03]  /*dae0*/  SHFL.IDX PT, R14, R0, 0x2, 0x181f ;  /* 0x00581f00000e7f89 */ /* 0x000e2600000e0000 */
[----:B------:R-:W-:Y:S02]  /*daf0*/  @!P2 IMAD.X R3, RZ, RZ, R7, P1 ;  /* 0x000000ffff03a224 */ /* 0x000fe400008e0607 */
[----:B------:R-:W1:Y:S04]  /*db00*/  SHFL.IDX PT, R7, R6, 0x2, 0x181f ;  /* 0x00581f0006077f89 */ /* 0x000e6800000e0000 */
[----:B------:R0:W-:Y:S01]  /*db10*/  @!P2 LDGSTS.E.BYPASS.LTC128B.128 [R10+0x14c00], desc[UR52][R2.64], !P0 ;  /* 0x14c00000020aafae */ /* 0x0001e2000c101d74 */
[----:B------:R-:W-:Y:S01]  /*db20*/  ISETP.GE.AND P2, PT, R8, R5, PT ;  /* 0x000000050800720c */ /* 0x000fe20003f46270 */
[----:B------:R-:W-:-:S12]  /*db30*/  VIADD R8, R4, 0x30 ;  /* 0x0000003004087836 */ /* 0x000fd80000000000 */
[----:B0-----:R-:W-:Y:S02]  /*db40*/  @!P2 IADD3 R2, P1, R31, R14, RZ ;  /* 0x0000000e1f02a210 */ /* 0x001fe40007f3e0ff */
[----:B------:R-:W0:Y:S03]  /*db50*/  SHFL.IDX PT, R14, R0, 0x3, 0x181f ;  /* 0x00781f00000e7f89 */ /* 0x000e2600000e0000 */
[----:B-1----:R-:W-:Y:S02]  /*db60*/  @!P2 IMAD.X R3, RZ, RZ, R7, P1 ;  /* 0x000000ffff03a224 */ /* 0x002fe400008e0607 */
[----:B------:R-:W1:Y:S04]  /*db70*/  SHFL.IDX PT, R7, R6, 0x3, 0x181f ;  /* 0x00781f0006077f89 */ /* 0x000e6800000e0000 */
[----:B------:R0:W-:Y:S01]  /*db80*/  @!P2 LDGSTS.E.BYPASS.LTC128B.128 [R10+0x15400], desc[UR52][R2.64], !P0 ;  /* 0x15400000020aafae */ /* 0x0001e2000c101d74 */
[----:B------:R-:W-:Y:S01]  /*db90*/  ISETP.GE.AND P2, PT, R8, R5, PT ;  /* 0x000000050800720c */ /* 0x000fe20003f46270 */
[----:B------:R-:W-:-:S12]  /*dba0*/  VIADD R8, R4, 0x40 ;  /* 0x0000004004087836 */ /* 0x000fd80000000000 */
[----:B0-----:R-:W-:Y:S02]  /*dbb0*/  @!P2 IADD3 R2, P1, R31, R14, RZ ;  /* 0x0000000e1f02a210 */ /* 0x001fe40007f3e0ff */
[----:B------:R-:W0:Y:S02]  /*dbc0*/  SHFL.IDX PT, R14, R0, 0x4, 0x181f ;  /* 0x00981f00000e7f89 */ /* 0x000e2400000e0000 */
[----:B-1----:R-:W-:Y:S02]  /*dbd0*/  @!P2 IADD3.X R3, RZ, R7, RZ, P1, !PT ;  /* 0x00000007ff03a210 */ /* 0x002fe40000ffe4ff */
        /* <DEDUP_REMOVED lines=16> */
[----:B------:R-:W-:-:S13]  /*dce0*/  ISETP.GE.AND P2, PT, R8, R5, PT ;  /* 0x000000050800720c */ /* 0x000fda0003f46270 */
[----:B0-----:R-:W-:Y:S02]  /*dcf0*/  @!P2 IADD3 R2, P1, R31, R14, RZ ;  /* 0x0000000e1f02a210 */ /* 0x001fe40007f3e0ff */
[----:B------:R0:W2:Y:S03]  /*dd00*/  SHFL.IDX PT, R14, R0, 0x7, 0x181f ;  /* 0x00f81f00000e7f89 */ /* 0x0000a600000e0000 */
[----:B-1----:R-:W-:Y:S02]  /*dd10*/  @!P2 IMAD.X R3, RZ, RZ, R7, P1 ;  /* 0x000000ffff03a224 */ /* 0x002fe400008e0607 */
[----:B------:R0:W1:Y:S04]  /*dd20*/  SHFL.IDX PT, R7, R6, 0x7, 0x181f ;  /* 0x00f81f0006077f89 */ /* 0x00006800000e0000 */
[----:B------:R0:W-:Y:S02]  /*dd30*/  @!P2 LDGSTS.E.BYPASS.LTC128B.128 [R10+0x17400], desc[UR52][R2.64], !P0 ;  /* 0x17400000020aafae */ /* 0x0001e4000c101d74 */
.L_x_446:
[----:B------:R-:W-:-:S05]  /*dd40*/  VIADD R4, R4, 0x70 ;  /* 0x0000007004047836 */ /* 0x000fca0000000000 */
[----:B------:R-:W-:-:S13]  /*dd50*/  ISETP.GE.AND P1, PT, R4, R5, PT ;  /* 0x000000050400720c */ /* 0x000fda0003f26270 */
[----:B0-2---:R-:W-:-:S05]  /*dd60*/  @!P1 IADD3 R2, P2, R31, R14, RZ ;  /* 0x0000000e1f029210 */ /* 0x005fca0007f5e0ff */
[----:B-1----:R-:W-:-:S05]  /*dd70*/  @!P1 IMAD.X R3, RZ, RZ, R7, P2 ;  /* 0x000000ffff039224 */ /* 0x002fca00010e0607 */
[----:B------:R-:W-:Y:S01]  /*dd80*/  @!PT LDS RZ, [RZ] ;  /* 0x00000000fffff984 */ /* 0x000fe20000000800 */
[----:B------:R-:W-:Y:S01]  /*dd90*/  @!PT LDS RZ, [RZ] ;  /* 0x00000000fffff984 */ /* 0x000fe20000000800 */
[----:B------:R-:W-:Y:S01]  /*dda0*/  @!PT LDS RZ, [RZ] ;  /* 0x00000000fffff984 */ /* 0x000fe20000000800 */
[----:B------:R0:W-:Y:S01]  /*ddb0*/  @!P1 LDGSTS.E.BYPASS.LTC128B.128 [R10+0x17c00], desc[UR52][R2.64], !P0 ;  /* 0x17c00000020a9fae */ /* 0x0001e2000c101d74 */
[----:B------:R-:W-:Y:S01]  /*ddc0*/  PLOP3.LUT P0, PT, PT, PT, PT, 0x80, 0x0 ;  /* 0x000000000000781c */ /* 0x000fe20003f0f070 */
[----:B------:R-:W-:-:S12]  /*ddd0*/  NOP ;  /* 0x0000000000007918 */ /* 0x000fd80000000000 */
.L_x_321:
[----:B------:R-:W-:Y:S02]  /*dde0*/  PLOP3.LUT P1, PT, P1, P0, PT, 0xa2, 0x0 ;  /* 0x000000000000781c */ /* 0x000fe40000f21472 */
[----:B------:R-:W-:-:S08]  /*ddf0*/  @P0 R2UR P1, UR4, R22 ;  /* 0x00000000160402ca */ /* 0x000fd00000020000 */
[----:B------:R-:W-:-:S05]  /*de00*/  @P0 PLOP3.LUT P0, PT, P1, PT, PT, 0x80, 0x0 ;  /* 0x000000000000081c */ /* 0x000fca0000f0f070 */
[----:B------:R-:W-:Y:S01]  /*de10*/  @!P1 SYNCS.ARRIVE.TRANS64.RED.A0T1 RZ, [UR4+0x22800], RZ ;  /* 0x022800ffffff99a7 */ /* 0x000fe20008200404 */
[----:B------:R-:W-:Y:S07]  /*de20*/  @!P1 ARRIVES.LDGSTSBAR.64.TRANSCNT [UR4+0x22800] ;  /* 0x02280000ff0099b0 */ /* 0x000fee0008000a84 */
[----:B------:R-:W-:Y:S05]  /*de30*/  @P0 BRA.U.ANY `(.L_x_321) ;  /* 0xfffffffd00e80947 */ /* 0x000fea000393ffff */
[----:B0-----:R-:W2:Y:S02]  /*de40*/  LDL.LU R2, [R1+0x18] ;  /* 0x0000180001027983 */ /* 0x001ea40000300800 */
[----:B--2---:R-:W-:-:S05]  /*de50*/  VIADD R2, R2, 0x1 ;  /* 0x0000000102027836 */ /* 0x004fca0000000000 */
[----:B------:R0:W-:Y:S01]  /*de60*/  STL [R1+0x18], R2 ;  /* 0x0000180201007387 */ /* 0x0001e20000100800 */
[----:B------:R-:W-:-:S04]  /*de70*/  LEA.HI R0, R2, R2, RZ, 0x1 ;  /* 0x0000000202007211 */ /* 0x000fc800078f08ff */
[----:B------:R-:W-:-:S05]  /*de80*/  LOP3.LUT R0, R0, 0xfffffffe, RZ, 0xc0, !PT ;  /* 0xfffffffe00007812 */ /* 0x000fca00078ec0ff */
[----:B------:R-:W-:-:S05]  /*de90*/  IMAD.IADD R0, R2, 0x1, -R0 ;  /* 0x0000000102007824 */ /* 0x000fca00078e0a00 */
[----:B------:R-:W-:Y:S01]  /*dea0*/  SHF.L.U32 R3, R0, 0x1f, RZ ;  /* 0x0000001f00037819 */ /* 0x000fe200000006ff */
[----:B------:R-:W-:Y:S01]  /*deb0*/  NOP ;  /* 0x0000000000007918 */ /* 0x000fe20000000000 */
[----:B------:R0:W-:Y:S01]  /*dec0*/  SYNCS.ARRIVE.TRANS64.A1T0 RZ, [R22+URZ+0x22800], RZ ;  /* 0x022800ff16ff79a7 */ /* 0x0001e2000810003f */
[----:B------:R-:W-:Y:S01]  /*ded0*/  BSSY B0, `(.L_x_322) ;  /* 0x0000003000007945 */ /* 0x000fe20003800000 */
[----:B------:R-:W1:Y:S03]  /*dee0*/  SYNCS.PHASECHK.TRANS64.TRYWAIT P0, [R22+URZ+0x22820], R3 ;  /* 0x02282003160075a7 */ /* 0x000e66000800017f */
[----:B01----:R-:W-:Y:S05]  /*def0*/  @!P0 BRA `(.L_x_323) ;  /* 0x0000005000a48947 */ /* 0x003fea0003800000 */
.L_x_447:
[----:B------:R-:W-:Y:S05]  /*df00*/  BSYNC B0 ;  /* 0x0000000000007941 */ /* 0x000fea0003800000 */
.L_x_322:
[----:B------:R-:W-:-:S06]  /*df10*/  UISETP.GE.AND UP0, UPT, UR42, 0xa1, UPT ;  /* 0x000000a12a00788c */ /* 0x000fcc000bf06270 */
[----:B------:R-:W-:-:S13]  /*df20*/  PLOP3.LUT P0, PT, PT, PT, UP0, 0x80, 0x0 ;  /* 0x000000000000781c */ /* 0x000fda0003f0f008 */
[----:B------:R-:W-:Y:S05]  /*df30*/  @!P0 BRA `(.L_x_324) ;  /* 0x00000018002c8947 */ /* 0x000fea0003800000 */
[----:B------:R-:W-:Y:S01]  /*df40*/  UIADD3 UR4, UR43, -0x2, URZ ;  /* 0xfffffffe2b047890 */ /* 0x000fe2000fffe03f */
[----:B------:R-:W-:Y:S02]  /*df50*/  IMAD.MOV.U32 R24, RZ, RZ, R35 ;  /* 0x000000ffff187224 */ /* 0x000fe400078e0023 */
[----:B------:R-:W-:-:S03]  /*df60*/  IMAD.MOV.U32 R23, RZ, RZ, R32 ;  /* 0x000000ffff177224 */ /* 0x000fc600078e0020 */
[----:B------:R-:W-:-:S07]  /*df70*/  IMAD.U32 R33, RZ, RZ, UR4 ;  /* 0x00000004ff217e24 */ /* 0x000fce000f8e00ff */
.L_x_344:
[----:B-1----:R-:W1:Y:S01]  /*df80*/  S2R R0, SR_TID.X ;  /* 0x0000000000007919 */ /* 0x002e620000002100 */
[----:B------:R-:W2:Y:S01]  /*df90*/  LDC R2, c[0x0][0x430] ;  /* 0x00010c00ff027b82 */ /* 0x000ea20000000800 */
[----:B------:R-:W-:Y:S05]  /*dfa0*/  YIELD ;  /* 0x0000000000007946 */ /* 0x000fea0003800000 */
[----:B------:R-:W3:Y:S01]  /*dfb0*/  S2R R7, SR_TID.X ;  /* 0x0000000000077919 */ /* 0x000ee20000002100 */
[----:B------:R-:W-:Y:S01]  /*dfc0*/  ULDC.64 UR4, c[0x0][0x428] ;  /* 0x00010a0000047ab9 */ /* 0x000fe20000000a00 */
[----:B--2---:R-:W-:Y:S02]  /*dfd0*/  ISETP.NE.AND P0, PT, R2, 0x1, PT ;  /* 0x000000010200780c */ /* 0x004fe40003f05270 */
[----:B-1----:R-:W-:Y:S01]  /*dfe0*/  LOP3.LUT R2, R0, 0x7f, RZ, 0xc0, !PT ;  /* 0x0000007f00027812 */ /* 0x002fe200078ec0ff */
[----:B------:R-:W-:-:S03]  /*dff0*/  IMAD.MOV.U32 R0, RZ, RZ, 0xa0 ;  /* 0x000000a0ff007424 */ /* 0x000fc600078e00ff */
[----:B------:R-:W-:Y:S01]  /*e000*/  SHF.R.U32.HI R5, RZ, 0x3, R2 ;  /* 0x00000003ff057819 */ /* 0x000fe20000011602 */
[----:B------:R-:W-:-:S06]  /*e010*/  IMAD R9, R33, R0, UR36 ;  /* 0x0000002421097e24 */ /* 0x000fcc000f8e0200 */
[----:B0-----:R-:W0:Y:S01]  /*e020*/  @P0 LDC R3, c[0x0][0x434] ;  /* 0x00010d00ff030b82 */ /* 0x001e220000000800 */
[C---:B---3--:R-:W-:Y:S01]  /*e030*/  IMAD.SHL.U32 R8, R7.reuse, 0x10, RZ ;  /* 0x0000001007087824 */ /* 0x048fe200078e00ff */
[----:B------:R-:W-:-:S04]  /*e040*/  LOP3.LUT R2, R7, 0x7f, RZ, 0xc0, !PT ;  /* 0x0000007f07027812 */ /* 0x000fc800078ec0ff */
[----:B------:R-:W-:Y:S02]  /*e050*/  LOP3.LUT R8, R5, 0x70, R8, 0xf8, !PT ;  /* 0x0000007005087812 */ /* 0x000fe400078ef808 */
[----:B------:R-:W1:Y:S01]  /*e060*/  S2R R5, SR_TID.X ;  /* 0x0000000000057919 */ /* 0x000e620000002100 */
[----:B------:R-:W2:Y:S01]  /*e070*/  @P0 LDC R4, c[0x0][0x438] ;  /* 0x00010e00ff040b82 */ /* 0x000ea20000000800 */
[----:B------:R-:W-:Y:S01]  /*e080*/  SHF.R.U32.HI R7, RZ, 0x3, R2 ;  /* 0x00000003ff077819 */ /* 0x000fe20000011602 */
[----:B------:R-:W-:-:S05]  /*e090*/  IMAD.IADD R0, R8, 0x1, R9 ;  /* 0x0000000108007824 */ /* 0x000fca00078e0209 */
[----:B------:R-:W-:Y:S01]  /*e0a0*/  MOV R10, R0 ;  /* 0x00000000000a7202 */ /* 0x000fe20000000f00 */
[----:B------:R-:W3:Y:S01]  /*e0b0*/  @P0 LDC R6, c[0x0][0x434] ;  /* 0x00010d00ff060b82 */ /* 0x000ee20000000800 */
[----:B0-----:R-:W-:-:S07]  /*e0c0*/  @P0 IMAD.HI.U32 R3, R0, R3, RZ ;  /* 0x0000000300030227 */ /* 0x001fce00078e00ff */
[----:B------:R-:W0:Y:S01]  /*e0d0*/  @P0 LDC R2, c[0x0][0x438] ;  /* 0x00010e00ff020b82 */ /* 0x000e220000000800 */
[----:B--2---:R-:W-:-:S05]  /*e0e0*/  @P0 SHF.R.U32.HI R10, RZ, R4, R3 ;  /* 0x00000004ff0a0219 */ /* 0x004fca0000011603 */
[----:B------:R-:W-:Y:S02]  /*e0f0*/  IMAD.MOV.U32 R4, RZ, RZ, R10 ;  /* 0x000000ffff047224 */ /* 0x000fe400078e000a */
[----:B-1----:R-:W-:-:S05]  /*e100*/  IMAD.SHL.U32 R5, R5, 0x10, RZ ;  /* 0x0000001005057824 */ /* 0x002fca00078e00ff */
[----:B------:R-:W-:-:S04]  /*e110*/  LOP3.LUT R5, R7, 0x70, R5, 0xf8, !PT ;  /* 0x0000007007057812 */ /* 0x000fc800078ef805 */
[----:B------:R-:W-:-:S04]  /*e120*/  LOP3.LUT R5, R5, 0x80, RZ, 0xfc, !PT ;  /* 0x0000008005057812 */ /* 0x000fc800078efcff */
[C---:B------:R-:W-:Y:S01]  /*e130*/  ISETP.GT.U32.AND P1, PT, R5.reuse, 0x9f, PT ;  /* 0x0000009f0500780c */ /* 0x040fe20003f24070 */
[----:B------:R-:W-:Y:S01]  /*e140*/  IMAD.IADD R9, R5, 0x1, R9 ;  /* 0x0000000105097824 */ /* 0x000fe200078e0209 */
[----:B------:R-:W-:-:S03]  /*e150*/  SHF.R.S32.HI R5, RZ, 0x1f, R10 ;  /* 0x0000001fff057819 */ /* 0x000fc6000001140a */
[----:B---3--:R-:W-:-:S04]  /*e160*/  @P0 IMAD.HI.U32 R3, R9, R6, RZ ;  /* 0x0000000609030227 */ /* 0x008fc800078e00ff */
[----:B------:R-:W-:Y:S01]  /*e170*/  IMAD.MOV.U32 R11, RZ, RZ, R9 ;  /* 0x000000ffff0b7224 */ /* 0x000fe200078e0009 */
[----:B0-----:R-:W-:Y:S01]  /*e180*/  @P0 SHF.R.U32.HI R11, RZ, R2, R3 ;  /* 0x00000002ff0b0219 */ /* 0x001fe20000011603 */
[----:B------:R-:W-:Y:S02]  /*e190*/  IMAD R3, R37, UR4, RZ ;  /* 0x0000000425037c24 */ /* 0x000fe4000f8e02ff */
[----:B------:R-:W-:-:S04]  /*e1a0*/  IMAD.WIDE.U32 R4, R34, UR4, R4 ;  /* 0x0000000422047c25 */ /* 0x000fc8000f8e0004 */
[----:B------:R-:W-:Y:S01]  /*e1b0*/  IMAD R8, R34, UR5, R3 ;  /* 0x0000000522087c24 */ /* 0x000fe2000f8e0203 */
[--C-:B------:R-:W-:Y:S01]  /*e1c0*/  @!P1 SHF.R.S32.HI R3, RZ, 0x1f, R11.reuse ;  /* 0x0000001fff039819 */ /* 0x100fe2000001140b */
[----:B------:R-:W-:Y:S02]  /*e1d0*/  @!P1 IMAD.MOV.U32 R2, RZ, RZ, R11 ;  /* 0x000000ffff029224 */ /* 0x000fe400078e000b */
[----:B------:R-:W-:Y:S02]  /*e1e0*/  IMAD.IADD R5, R8, 0x1, R5 ;  /* 0x0000000108057824 */ /* 0x000fe400078e0205 */
[----:B------:R-:W-:Y:S01]  /*e1f0*/  @!P1 IMAD.WIDE.U32 R2, R34, UR4, R2 ;  /* 0x0000000422029c25 */ /* 0x000fe2000f8e0002 */
[----:B------:R-:W-:Y:S02]  /*e200*/  ULDC.64 UR4, c[0x0][0x418] ;  /* 0x0001060000047ab9 */ /* 0x000fe40000000a00 */
[----:B------:R-:W-:Y:S01]  /*e210*/  LEA R6, P0, R4, UR4, 0x2 ;  /* 0x0000000404067c11 */ /* 0x000fe2000f8010ff */
[----:B------:R-:W-:-:S03]  /*e220*/  @!P1 IMAD.IADD R8, R8, 0x1, R3 ;  /* 0x0000000108089824 */ /* 0x000fc600078e0203 */
[----:B------:R-:W-:Y:S02]  /*e230*/  LEA.HI.X R7, R4, UR5, R5, 0x2, P0 ;  /* 0x0000000504077c11 */ /* 0x000fe400080f1405 */
[C---:B------:R-:W-:Y:S01]  /*e240*/  @!P1 LEA R4, P0, R2.reuse, UR4, 0x2 ;  /* 0x0000000402049c11 */ /* 0x040fe2000f8010ff */
[----:B------:R-:W-:Y:S01]  /*e250*/  IMAD.U32 R12, RZ, RZ, UR46 ;  /* 0x0000002eff0c7e24 */ /* 0x000fe2000f8e00ff */
[----:B------:R-:W-:Y:S02]  /*e260*/  ULDC UR4, c[0x0][0x430] ;  /* 0x00010c0000047ab9 */ /* 0x000fe40000000800 */
[----:B------:R-:W-:Y:S02]  /*e270*/  @!P1 LEA.HI.X R5, R2, UR5, R8, 0x2, P0 ;  /* 0x0000000502059c11 */ /* 0x000fe400080f1408 */
[----:B------:R0:W2:Y:S01]  /*e280*/  LDG.E R8, desc[UR52][R6.64] ;  /* 0x0000003406087981 */ /* 0x0000a2000c1e1900 */
[----:B------:R-:W-:Y:S01]  /*e290*/  ISETP.NE.AND P2, PT, R12, 0x3, PT ;  /* 0x000000030c00780c */ /* 0x000fe20003f45270 */
[----:B------:R-:W-:-:S02]  /*e2a0*/  VIADD R32, R23, 0x1 ;  /* 0x0000000117207836 */ /* 0x000fc40000000000 */
[----:B------:R-:W-:Y:S02]  /*e2b0*/  IMAD.MOV R3, RZ, RZ, -R10 ;  /* 0x000000ffff037224 */ /* 0x000fe400078e0a0a */
[----:B------:R-:W-:Y:S01]  /*e2c0*/  IMAD.MOV R2, RZ, RZ, -R11 ;  /* 0x000000ffff027224 */ /* 0x000fe200078e0a0b */
[----:B------:R-:W-:Y:S01]  /*e2d0*/  ISETP.NE.AND P0, PT, R32, 0x2, PT ;  /* 0x000000022000780c */ /* 0x000fe20003f05270 */
[----:B0-----:R-:W-:-:S03]  /*e2e0*/  IMAD.MOV.U32 R7, RZ, RZ, RZ ;  /* 0x000000ffff077224 */ /* 0x001fc600078e00ff */
[----:B------:R-:W-:Y:S01]  /*e2f0*/  SEL R35, RZ, 0x1, P0 ;  /* 0x00000001ff237807 */ /* 0x000fe20000000000 */
[----:B------:R-:W-:Y:S02]  /*e300*/  IMAD R9, R2, UR4, R9 ;  /* 0x0000000402097c24 */ /* 0x000fe4000f8e0209 */
[----:B------:R0:W5:Y:S01]  /*e310*/  @!P1 LDG.E R7, desc[UR52][R4.64] ;  /* 0x0000003404079981 */ /* 0x000162000c1e1900 */
[C---:B------:R-:W-:Y:S01]  /*e320*/  ISETP.GT.AND P1, PT, R33.reuse, RZ, PT ;  /* 0x000000ff2100720c */ /* 0x040fe20003f24270 */
[----:B------:R-:W-:Y:S01]  /*e330*/  VIADD R33, R33, 0xffffffff ;  /* 0xffffffff21217836 */ /* 0x000fe20000000000 */
[----:B------:R-:W-:Y:S02]  /*e340*/  SEL R32, R32, RZ, P0 ;  /* 0x000000ff20207207 */ /* 0x000fe40000000000 */
[----:B------:R-:W-:Y:S01]  /*e350*/  LOP3.LUT R35, R24, R35, RZ, 0x3c, !PT ;  /* 0x0000002318237212 */ /* 0x000fe200078e3cff */
[----:B0-----:R-:W-:Y:S01]  /*e360*/  IMAD R4, R3, UR4, R0 ;  /* 0x0000000403047c24 */ /* 0x001fe2000f8e0200 */
[----:B--2---:R-:W-:Y:S01]  /*e370*/  SHF.R.S32.HI R28, RZ, 0x1f, R8 ;  /* 0x0000001fff1c7819 */ /* 0x004fe20000011408 */
[----:B------:R-:W-:Y:S06]  /*e380*/  @!P2 BRA `(.L_x_325) ;  /* 0x000000000004a947 */ /* 0x000fec0003800000 */
[----:B------:R-:W-:Y:S01]  /*e390*/  BPT.TRAP 0x1 ;  /* 0x000000040000795c */ /* 0x000fe20000300000 */
.L_x_325:
[----:B------:R-:W-:Y:S01]  /*e3a0*/  IMAD R0, R32, 0x8, R22 ;  /* 0x0000000820007824 */ /* 0x000fe200078e0216 */
[----:B------:R-:W-:Y:S01]  /*e3b0*/  SHF.L.U32 R29, R35, 0x1f, RZ ;  /* 0x0000001f231d7819 */ /* 0x000fe200000006ff */
[----:B------:R-:W-:Y:S01]  /*e3c0*/  BSSY B0, `(.L_x_326) ;  /* 0x0000004000007945 */ /* 0x000fe20003800000 */
[----:B------:R-:W-:Y:S02]  /*e3d0*/  SHF.R.S32.HI R27, RZ, 0x1f, R4 ;  /* 0x0000001fff1b7819 */ /* 0x000fe40000011404 */
[----:B------:R-:W0:Y:S02]  /*e3e0*/  SYNCS.PHASECHK.TRANS64.TRYWAIT P0, [R0+URZ+0x22880], R29 ;  /* 0x0228801d000075a7 */ /* 0x000e24000800017f */
[----:B0-----:R-:W-:Y:S05]  /*e3f0*/  @!P0 BRA `(.L_x_327) ;  /* 0x0000004c00788947 */ /* 0x001fea0003800000 */
.L_x_448:
[----:B------:R-:W-:Y:S05]  /*e400*/  BSYNC B0 ;  /* 0x0000000000007941 */ /* 0x000fea0003800000 */
.L_x_326:
[----:B------:R-:W2:Y:S01]  /*e410*/  LDL R6, [R1+0x4] ;  /* 0x0000040001067983 */ /* 0x000ea20000100800 */
[----:B------:R-:W-:Y:S01]  /*e420*/  ULDC.64 UR4, c[0x0][0x328] ;  /* 0x0000ca0000047ab9 */ /* 0x000fe20000000a00 */
[----:B------:R-:W-:Y:S01]  /*e430*/  ULDC.64 UR6, c[0x0][0x338] ;  /* 0x0000ce0000067ab9 */ /* 0x000fe20000000a00 */
[----:B------:R-:W-:Y:S01]  /*e440*/  IMAD R5, R27, UR4, RZ ;  /* 0x000000041b057c24 */ /* 0x000fe2000f8e02ff */
[----:B------:R-:W-:Y:S01]  /*e450*/  ULDC.64 UR8, c[0x0][0x330] ;  /* 0x0000cc0000087ab9 */ /* 0x000fe20000000a00 */
[C---:B------:R-:W-:Y:S01]  /*e460*/  IMAD.WIDE.U32 R2, R4.reuse, UR4, RZ ;  /* 0x0000000404027c25 */ /* 0x040fe2000f8e00ff */
[----:B------:R-:W-:Y:S01]  /*e470*/  SHF.R.S32.HI R26, RZ, 0x1f, R9 ;  /* 0x0000001fff1a7819 */ /* 0x000fe20000011409 */
[----:B------:R-:W-:Y:S01]  /*e480*/  ULDC.64 UR10, c[0x0][0x318] ;  /* 0x0000c600000a7ab9 */ /* 0x000fe20000000a00 */
[----:B-----5:R-:W-:Y:S01]  /*e490*/  SHF.R.S32.HI R25, RZ, 0x1f, R7 ;  /* 0x0000001fff197819 */ /* 0x020fe20000011407 */
[----:B------:R-:W-:Y:S01]  /*e4a0*/  IMAD R5, R4, UR5, R5 ;  /* 0x0000000504057c24 */ /* 0x000fe2000f8e0205 */
[----:B------:R-:W1:Y:S01]  /*e4b0*/  LDC R11, c[0x0][0x2f4] ;  /* 0x0000bd00ff0b7b82 */ /* 0x000e620000000800 */
[----:B------:R-:W-:-:S02]  /*e4c0*/  IMAD R10, R36, UR8, RZ ;  /* 0x00000008240a7c24 */ /* 0x000fc4000f8e02ff */
[----:B------:R-:W-:Y:S02]  /*e4d0*/  IMAD.IADD R3, R3, 0x1, R5 ;  /* 0x0000000103037824 */ /* 0x000fe400078e0205 */
[----:B------:R-:W-:Y:S02]  /*e4e0*/  IMAD R5, R28, UR6, RZ ;  /* 0x000000061c057c24 */ /* 0x000fe4000f8e02ff */
[----:B------:R-:W-:-:S04]  /*e4f0*/  IMAD.WIDE.U32 R2, R8, UR6, R2 ;  /* 0x0000000608027c25 */ /* 0x000fc8000f8e0002 */
[----:B------:R-:W-:Y:S02]  /*e500*/  IMAD R5, R8, UR7, R5 ;  /* 0x0000000708057c24 */ /* 0x000fe4000f8e0205 */
[----:B------:R-:W-:Y:S02]  /*e510*/  IMAD R10, R18, UR9, R10 ;  /* 0x00000009120a7c24 */ /* 0x000fe4000f8e020a */
[----:B------:R-:W-:Y:S02]  /*e520*/  IMAD.IADD R3, R3, 0x1, R5 ;  /* 0x0000000103037824 */ /* 0x000fe400078e0205 */
[----:B------:R-:W-:Y:S02]  /*e530*/  IMAD R5, R26, UR4, RZ ;  /* 0x000000041a057c24 */ /* 0x000fe4000f8e02ff */
[----:B------:R-:W-:-:S04]  /*e540*/  IMAD.WIDE.U32 R2, R18, UR8, R2 ;  /* 0x0000000812027c25 */ /* 0x000fc8000f8e0002 */
[----:B------:R-:W-:Y:S01]  /*e550*/  IMAD R5, R9, UR5, R5 ;  /* 0x0000000509057c24 */ /* 0x000fe2000f8e0205 */
[----:B------:R-:W-:Y:S02]  /*e560*/  IADD3 R17, P0, R2, UR10, RZ ;  /* 0x0000000a02117c10 */ /* 0x000fe4000ff1e0ff */
[----:B-1----:R-:W-:Y:S02]  /*e570*/  ISETP.GE.AND P2, PT, R31, R11, PT ;  /* 0x0000000b1f00720c */ /* 0x002fe40003f46270 */
[----:B------:R-:W-:Y:S01]  /*e580*/  IADD3.X R19, R10, UR11, R3, P0, !PT ;  /* 0x0000000b0a137c10 */ /* 0x000fe200087fe403 */
[----:B------:R-:W-:Y:S01]  /*e590*/  IMAD.WIDE.U32 R2, R9, UR4, RZ ;  /* 0x0000000409027c25 */ /* 0x000fe2000f8e00ff */
[----:B------:R-:W-:-:S03]  /*e5a0*/  UMOV UR4, 0xffffffff ;  /* 0xffffffff00047882 */ /* 0x000fc60000000000 */
[----:B------:R-:W-:Y:S02]  /*e5b0*/  IMAD.IADD R3, R3, 0x1, R5 ;  /* 0x0000000103037824 */ /* 0x000fe400078e0205 */
[----:B------:R-:W-:Y:S02]  /*e5c0*/  IMAD R5, R25, UR6, RZ ;  /* 0x0000000619057c24 */ /* 0x000fe4000f8e02ff */
[----:B------:R-:W-:-:S04]  /*e5d0*/  IMAD.WIDE.U32 R2, R7, UR6, R2 ;  /* 0x0000000607027c25 */ /* 0x000fc8000f8e0002 */
[----:B------:R-:W-:-:S04]  /*e5e0*/  IMAD R5, R7, UR7, R5 ;  /* 0x0000000707057c24 */ /* 0x000fc8000f8e0205 */
[----:B------:R-:W-:Y:S02]  /*e5f0*/  IMAD.IADD R3, R3, 0x1, R5 ;  /* 0x0000000103037824 */ /* 0x000fe400078e0205 */
[----:B------:R-:W-:-:S03]  /*e600*/  IMAD.WIDE.U32 R2, R18, UR8, R2 ;  /* 0x0000000812027c25 */ /* 0x000fc6000f8e0002 */
[----:B------:R-:W-:-:S04]  /*e610*/  IADD3 R5, P0, R2, UR10, RZ ;  /* 0x0000000a02057c10 */ /* 0x000fc8000ff1e0ff */
[----:B------:R-:W-:Y:S01]  /*e620*/  IADD3.X R10, R10, UR11, R3, P0, !PT ;  /* 0x0000000b0a0a7c10 */ /* 0x000fe200087fe403 */
[----:B--2---:R-:W-:Y:S01]  /*e630*/  IMAD R6, R32, 0x5000, R6 ;  /* 0x0000500020067824 */ /* 0x004fe200078e0206 */
[----:B------:R-:W-:Y:S07]  /*e640*/  BRA.DIV UR4, `(.L_x_328) ;  /* 0x0000004a04f87947 */ /* 0x000fee000b800000 */
[----:B------:R-:W1:Y:S01]  /*e650*/  SHFL.IDX PT, R2, R17, RZ, 0x181f ;  /* 0x00181fff11027589 */ /* 0x000e6200000e0000 */
[----:B------:R-:W-:-:S03]  /*e660*/  IMAD.IADD R6, R22, 0x1, R6 ;  /* 0x0000000116067824 */ /* 0x000fc600078e0206 */
[----:B------:R-:W2:Y:S04]  /*e670*/  SHFL.IDX PT, R3, R19, RZ, 0x181f ;  /* 0x00181fff13037589 */ /* 0x000ea800000e0000 */
[----:B------:R-:W3:Y:S04]  /*e680*/  SHFL.IDX PT, R12, R17, 0x1, 0x181f ;  /* 0x00381f00110c7f89 */ /* 0x000ee800000e0000 */
[----:B------:R-:W4:Y:S04]  /*e690*/  SHFL.IDX PT, R21, R19, 0x1, 0x181f ;  /* 0x00381f0013157f89 */ /* 0x000f2800000e0000 */
[----:B------:R-:W5:Y:S04]  /*e6a0*/  SHFL.IDX PT, R11, R17, 0x2, 0x181f ;  /* 0x00581f00110b7f89 */ /* 0x000f6800000e0000 */
[----:B------:R-:W0:Y:S01]  /*e6b0*/  SHFL.IDX PT, R20, R19, 0x2, 0x181f ;  /* 0x00581f0013147f89 */ /* 0x000e2200000e0000 */
[----:B-1----:R-:W-:-:S04]  /*e6c0*/  IADD3 R2, P0, R31, R2, RZ ;  /* 0x000000021f027210 */ /* 0x002fc80007f1e0ff */
[----:B--2---:R-:W-:-:S05]  /*e6d0*/  IADD3.X R3, RZ, R3, RZ, P0, !PT ;  /* 0x00000003ff037210 */ /* 0x004fca00007fe4ff */
[----:B------:R3:W-:Y:S02]  /*e6e0*/  LDGSTS.E.BYPASS.LTC128B.128 [R6+0xa400], desc[UR52][R2.64], !P2 ;  /* 0x0a40000002067fae */ /* 0x0007e4000d101d74 */
[----:B---3--:R-:W-:Y:S02]  /*e6f0*/  IADD3 R2, P0, R31, R12, RZ ;  /* 0x0000000c1f027210 */ /* 0x008fe40007f1e0ff */
[----:B------:R-:W-:Y:S03]  /*e700*/  SHFL.IDX PT, R12, R5, RZ, 0x181f ;  /* 0x00181fff050c7589 */ /* 0x000fe600000e0000 */
[----:B----4-:R-:W-:-:S05]  /*e710*/  IMAD.X R3, RZ, RZ, R21, P0 ;  /* 0x000000ffff037224 */ /* 0x010fca00000e0615 */
[----:B------:R5:W-:Y:S02]  /*e720*/  LDGSTS.E.BYPASS.LTC128B.128 [R6+0xac00], desc[UR52][R2.64], !P2 ;  /* 0x0ac0000002067fae */ /* 0x000be4000d101d74 */
[----:B-----5:R-:W-:Y:S02]  /*e730*/  IADD3 R2, P0, R31, R11, RZ ;  /* 0x0000000b1f027210 */ /* 0x020fe40007f1e0ff */
[----:B------:R-:W-:Y:S03]  /*e740*/  SHFL.IDX PT, R11, R17, 0x7, 0x181f ;  /* 0x00f81f00110b7f89 */ /* 0x000fe600000e0000 */
[----:B0-----:R-:W-:-:S05]  /*e750*/  IMAD.X R3, RZ, RZ, R20, P0 ;  /* 0x000000ffff037224 */ /* 0x001fca00000e0614 */
[----:B------:R0:W-:Y:S04]  /*e760*/  LDGSTS.E.BYPASS.LTC128B.128 [R6+0xb400], desc[UR52][R2.64], !P2 ;  /* 0x0b40000002067fae */ /* 0x0001e8000d101d74 */
[----:B0-----:R-:W0:Y:S04]  /*e770*/  SHFL.IDX PT, R2, R17, 0x3, 0x181f ;  /* 0x00781f0011027f89 */ /* 0x001e2800000e0000 */
[----:B------:R-:W1:Y:S01]  /*e780*/  SHFL.IDX PT, R3, R19, 0x3, 0x181f ;  /* 0x00781f0013037f89 */ /* 0x000e6200000e0000 */
[----:B0-----:R-:W-:-:S05]  /*e790*/  IADD3 R2, P0, R31, R2, RZ ;  /* 0x000000021f027210 */ /* 0x001fca0007f1e0ff */
[----:B-1----:R-:W-:-:S05]  /*e7a0*/  IMAD.X R3, RZ, RZ, R3, P0 ;  /* 0x000000ffff037224 */ /* 0x002fca00000e0603 */
        /* <DEDUP_REMOVED lines=12> */
[----:B------:R-:W1:Y:S04]  /*e870*/  SHFL.IDX PT, R3, R19, 0x6, 0x181f ;  /* 0x00d81f0013037f89 */ /* 0x000e6800000e0000 */
[----:B------:R-:W2:Y:S04]  /*e880*/  SHFL.IDX PT, R19, R19, 0x7, 0x181f ;  /* 0x00f81f0013137f89 */ /* 0x000ea800000e0000 */
[----:B------:R-:W3:Y:S04]  /*e890*/  SHFL.IDX PT, R17, R10, RZ, 0x181f ;  /* 0x00181fff0a117589 */ /* 0x000ee800000e0000 */
[----:B------:R-:W4:Y:S01]  /*e8a0*/  SHFL.IDX PT, R10, R10, 0x1, 0x181f ;  /* 0x00381f000a0a7f89 */ /* 0x000f2200000e0000 */
[----:B0-----:R-:W-:-:S05]  /*e8b0*/  IADD3 R2, P0, R31, R2, RZ ;  /* 0x000000021f027210 */ /* 0x001fca0007f1e0ff */
[----:B-1----:R-:W-:-:S05]  /*e8c0*/  IMAD.X R3, RZ, RZ, R3, P0 ;  /* 0x000000ffff037224 */ /* 0x002fca00000e0603 */
[----:B------:R0:W-:Y:S02]  /*e8d0*/  LDGSTS.E.BYPASS.LTC128B.128 [R6+0xd400], desc[UR52][R2.64], !P2 ;  /* 0x0d40000002067fae */ /* 0x0001e4000d101d74 */
[----:B0-----:R-:W-:-:S05]  /*e8e0*/  IADD3 R2, P0, R31, R11, RZ ;  /* 0x0000000b1f027210 */ /* 0x001fca0007f1e0ff */
[----:B--2---:R-:W-:-:S05]  /*e8f0*/  IMAD.X R3, RZ, RZ, R19, P0 ;  /* 0x000000ffff037224 */ /* 0x004fca00000e0613 */
[----:B------:R0:W-:Y:S02]  /*e900*/  LDGSTS.E.BYPASS.LTC128B.128 [R6+0xdc00], desc[UR52][R2.64], !P2 ;  /* 0x0dc0000002067fae */ /* 0x0001e4000d101d74 */
[----:B0-----:R-:W-:-:S05]  /*e910*/  IADD3 R2, P0, R31, R12, RZ ;  /* 0x0000000c1f027210 */ /* 0x001fca0007f1e0ff */
[----:B---3--:R-:W-:-:S05]  /*e920*/  IMAD.X R3, RZ, RZ, R17, P0 ;  /* 0x000000ffff037224 */ /* 0x008fca00000e0611 */
[----:B------:R0:W-:Y:S04]  /*e930*/  LDGSTS.E.BYPASS.LTC128B.128 [R6+0xe400], desc[UR52][R2.64], !P2 ;  /* 0x0e40000002067fae */ /* 0x0001e8000d101d74 */
[----:B0---4-:R0:W1:Y:S02]  /*e940*/  SHFL.IDX PT, R2, R5, 0x1, 0x181f ;  /* 0x00381f0005027f89 */ /* 0x01106400000e0000 */
.L_x_470:
        /* <DEDUP_REMOVED lines=8> */
.L_x_329:
        /* <DEDUP_REMOVED lines=11> */
.L_x_330:
[----:B------:R1:W-:Y:S01]  /*ea80*/  SYNCS.ARRIVE.TRANS64.A1T0 RZ, [R0+URZ+0x22870], RZ ;  /* 0x022870ff00ff79a7 */ /* 0x0003e2000810003f */
[----:B------:R-:W-:Y:S05]  /*ea90*/  @!P3 BRA `(.L_x_331) ;  /* 0x000000000004b947 */ /* 0x000fea0003800000 */
[----:B------:R-:W-:Y:S01]  /*eaa0*/  BPT.TRAP 0x1 ;  /* 0x000000040000795c */ /* 0x000fe20000300000 */
.L_x_331:
[----:B------:R-:W2:Y:S01]  /*eab0*/  SYNCS.PHASECHK.TRANS64.TRYWAIT P0, [R0+URZ+0x22840], R29 ;  /* 0x0228401d000075a7 */ /* 0x000ea2000800017f */
[----:B------:R-:W-:Y:S04]  /*eac0*/  BSSY B0, `(.L_x_332) ;  /* 0x0000002000007945 */ /* 0x000fe80003800000 */
[----:B--2---:R-:W-:Y:S05]  /*ead0*/  @!P0 BRA `(.L_x_333) ;  /* 0x0000005000908947 */ /* 0x004fea0003800000 */
.L_x_471:
[----:B------:R-:W-:Y:S05]  /*eae0*/  BSYNC B0 ;  /* 0x0000000000007941 */ /* 0x000fea0003800000 */
.L_x_332:
[----:B------:R-:W-:Y:S01]  /*eaf0*/  ULDC.64 UR4, c[0x0][0x300] ;  /* 0x0000c00000047ab9 */ /* 0x000fe20000000a00 */
[----:B------:R-:W-:Y:S01]  /*eb00*/  ULDC.64 UR6, c[0x0][0x310] ;  /* 0x0000c40000067ab9 */ /* 0x000fe20000000a00 */
[----:B0-----:R-:W-:Y:S01]  /*eb10*/  IMAD R5, R27, UR4, RZ ;  /* 0x000000041b057c24 */ /* 0x001fe2000f8e02ff */
[----:B------:R-:W0:Y:S01]  /*eb20*/  LDC R10, c[0x0][0x2f4] ;  /* 0x0000bd00ff0a7b82 */ /* 0x000e220000000800 */
[----:B------:R-:W-:-:S04]  /*eb30*/  IMAD.WIDE.U32 R2, R4, UR4, RZ ;  /* 0x0000000404027c25 */ /* 0x000fc8000f8e00ff */
[----:B------:R-:W-:Y:S02]  /*eb40*/  IMAD R5, R4, UR5, R5 ;  /* 0x0000000504057c24 */ /* 0x000fe4000f8e0205 */
[----:B------:R-:W-:Y:S02]  /*eb50*/  IMAD R28, R28, UR6, RZ ;  /* 0x000000061c1c7c24 */ /* 0x000fe4000f8e02ff */
[----:B------:R-:W-:Y:S02]  /*eb60*/  IMAD.IADD R3, R3, 0x1, R5 ;  /* 0x0000000103037824 */ /* 0x000fe400078e0205 */
[C---:B------:R-:W-:Y:S02]  /*eb70*/  IMAD R28, R8.reuse, UR7, R28 ;  /* 0x00000007081c7c24 */ /* 0x040fe4000f8e021c */
[----:B------:R-:W-:-:S04]  /*eb80*/  IMAD.WIDE.U32 R2, R8, UR6, R2 ;  /* 0x0000000608027c25 */ /* 0x000fc8000f8e0002 */
[----:B------:R-:W-:Y:S02]  /*eb90*/  IMAD R26, R26, UR4, RZ ;  /* 0x000000041a1a7c24 */ /* 0x000fe4000f8e02ff */
[----:B------:R-:W-:Y:S02]  /*eba0*/  IMAD.IADD R5, R3, 0x1, R28 ;  /* 0x0000000103057824 */ /* 0x000fe400078e021c */
[----:B------:R-:W-:Y:S02]  /*ebb0*/  IMAD.MOV.U32 R4, RZ, RZ, R2 ;  /* 0x000000ffff047224 */ /* 0x000fe400078e0002 */
[----:B------:R-:W-:Y:S01]  /*ebc0*/  IMAD R26, R9, UR5, R26 ;  /* 0x00000005091a7c24 */ /* 0x000fe2000f8e021a */
[----:B0-----:R-:W-:Y:S01]  /*ebd0*/  ISETP.GE.AND P2, PT, R31, R10, PT ;  /* 0x0000000a1f00720c */ /* 0x001fe20003f46270 */
[----:B------:R-:W-:Y:S01]  /*ebe0*/  IMAD.WIDE.U32 R2, R9, UR4, RZ ;  /* 0x0000000409027c25 */ /* 0x000fe2000f8e00ff */
[----:B------:R-:W-:-:S03]  /*ebf0*/  ULDC.64 UR4, c[0x0][0x308] ;  /* 0x0000c20000047ab9 */ /* 0x000fc60000000a00 */
[----:B------:R-:W-:Y:S02]  /*ec00*/  IMAD.IADD R3, R3, 0x1, R26 ;  /* 0x0000000103037824 */ /* 0x000fe400078e021a */
[----:B------:R-:W-:Y:S02]  /*ec10*/  IMAD R25, R25, UR6, RZ ;  /* 0x0000000619197c24 */ /* 0x000fe4000f8e02ff */
[----:B------:R-:W-:-:S04]  /*ec20*/  IMAD.WIDE.U32 R2, R7, UR6, R2 ;  /* 0x0000000607027c25 */ /* 0x000fc8000f8e0002 */
[----:B------:R-:W-:Y:S01]  /*ec30*/  IMAD R25, R7, UR7, R25 ;  /* 0x0000000707197c24 */ /* 0x000fe2000f8e0219 */
[----:B------:R-:W-:Y:S01]  /*ec40*/  ULDC.64 UR6, c[0x0][0x2e8] ;  /* 0x0000ba0000067ab9 */ /* 0x000fe20000000a00 */
[----:B------:R-:W-:-:S04]  /*ec50*/  IMAD.WIDE.U32 R4, R18, UR4, R4 ;  /* 0x0000000412047c25 */ /* 0x000fc8000f8e0004 */
[----:B------:R-:W-:Y:S01]  /*ec60*/  IMAD R7, R36, UR4, RZ ;  /* 0x0000000424077c24 */ /* 0x000fe2000f8e02ff */
[----:B------:R-:W-:Y:S01]  /*ec70*/  IADD3 R9, P0, R4, UR6, RZ ;  /* 0x0000000604097c10 */ /* 0x000fe2000ff1e0ff */
[----:B------:R-:W-:Y:S02]  /*ec80*/  IMAD.IADD R3, R3, 0x1, R25 ;  /* 0x0000000103037824 */ /* 0x000fe400078e0219 */
[C---:B------:R-:W-:Y:S02]  /*ec90*/  IMAD R8, R18.reuse, UR5, R7 ;  /* 0x0000000512087c24 */ /* 0x040fe4000f8e0207 */
[----:B------:R-:W-:Y:S01]  /*eca0*/  IMAD.WIDE.U32 R2, R18, UR4, R2 ;  /* 0x0000000412027c25 */ /* 0x000fe2000f8e0002 */
[----:B------:R-:W-:Y:S02]  /*ecb0*/  UMOV UR4, 0xffffffff ;  /* 0xffffffff00047882 */ /* 0x000fe40000000000 */
[----:B------:R-:W-:Y:S02]  /*ecc0*/  IADD3.X R4, R8, UR7, R5, P0, !PT ;  /* 0x0000000708047c10 */ /* 0x000fe400087fe405 */
[----:B------:R-:W-:-:S04]  /*ecd0*/  IADD3 R7, P0, R2, UR6, RZ ;  /* 0x0000000602077c10 */ /* 0x000fc8000ff1e0ff */
[----:B------:R-:W-:Y:S01]  /*ece0*/  IADD3.X R8, R8, UR7, R3, P0, !PT ;  /* 0x0000000708087c10 */ /* 0x000fe200087fe403 */
[----:B------:R-:W-:Y:S08]  /*ecf0*/  BRA.DIV UR4, `(.L_x_334) ;  /* 0x00000052041c7947 */ /* 0x000ff0000b800000 */
[----:B------:R-:W0:Y:S04]  /*ed00*/  SHFL.IDX PT, R2, R9, RZ, 0x181f ;  /* 0x00181fff09027589 */ /* 0x000e2800000e0000 */
[----:B------:R-:W3:Y:S04]  /*ed10*/  SHFL.IDX PT, R3, R4, RZ, 0x181f ;  /* 0x00181fff04037589 */ /* 0x000ee800000e0000 */
[----:B------:R-:W4:Y:S04]  /*ed20*/  SHFL.IDX PT, R12, R9, 0x1, 0x181f ;  /* 0x00381f00090c7f89 */ /* 0x000f2800000e0000 */
[----:B------:R-:W5:Y:S04]  /*ed30*/  SHFL.IDX PT, R10, R4, 0x1, 0x181f ;  /* 0x00381f00040a7f89 */ /* 0x000f6800000e0000 */
[----:B------:R-:W1:Y:S04]  /*ed40*/  SHFL.IDX PT, R11, R9, 0x2, 0x181f ;  /* 0x00581f00090b7f89 */ /* 0x000e6800000e0000 */
[----:B------:R-:W2:Y:S01]  /*ed50*/  SHFL.IDX PT, R5, R4, 0x2, 0x181f ;  /* 0x00581f0004057f89 */ /* 0x000ea200000e0000 */
[----:B0-----:R-:W-:-:S03]  /*ed60*/  IADD3 R2, P0, R31, R2, RZ ;  /* 0x000000021f027210 */ /* 0x001fc60007f1e0ff */
[----:B------:R-:W0:Y:S02]  /*ed70*/  SHFL.IDX PT, R14, R9, 0x3, 0x181f ;  /* 0x00781f00090e7f89 */ /* 0x000e2400000e0000 */
[----:B---3--:R-:W-:-:S05]  /*ed80*/  IMAD.X R3, RZ, RZ, R3, P0 ;  /* 0x000000ffff037224 */ /* 0x008fca00000e0603 */
[----:B------:R4:W-:Y:S02]  /*ed90*/  LDGSTS.E.BYPASS.LTC128B.128 [R6+0x18400], desc[UR52][R2.64], !P2 ;  /* 0x1840000002067fae */ /* 0x0009e4000d101d74 */
[----:B----4-:R-:W-:-:S04]  /*eda0*/  IADD3 R2, P0, R31, R12, RZ ;  /* 0x0000000c1f027210 */ /* 0x010fc80007f1e0ff */
[----:B-----5:R-:W-:Y:S02]  /*edb0*/  IADD3.X R3, RZ, R10, RZ, P0, !PT ;  /* 0x0000000aff037210 */ /* 0x020fe400007fe4ff */
[----:B------:R-:W-:Y:S04]  /*edc0*/  SHFL.IDX PT, R10, R4, 0x7, 0x181f ;  /* 0x00f81f00040a7f89 */ /* 0x000fe800000e0000 */
[----:B------:R1:W-:Y:S02]  /*edd0*/  LDGSTS.E.BYPASS.LTC128B.128 [R6+0x18c00], desc[UR52][R2.64], !P2 ;  /* 0x18c0000002067fae */ /* 0x0003e4000d101d74 */
[----:B-1----:R-:W-:-:S05]  /*ede0*/  IADD3 R2, P0, R31, R11, RZ ;  /* 0x0000000b1f027210 */ /* 0x002fca0007f1e0ff */
[----:B--2---:R-:W-:Y:S02]  /*edf0*/  IMAD.X R3, RZ, RZ, R5, P0 ;  /* 0x000000ffff037224 */ /* 0x004fe400000e0605 */
[----:B------:R-:W-:Y:S04]  /*ee00*/  SHFL.IDX PT, R5, R7, RZ, 0x181f ;  /* 0x00181fff07057589 */ /* 0x000fe800000e0000 */
[----:B------:R1:W-:Y:S04]  /*ee10*/  LDGSTS.E.BYPASS.LTC128B.128 [R6+0x19400], desc[UR52][R2.64], !P2 ;  /* 0x1940000002067fae */ /* 0x0003e8000d101d74 */
[----:B-1----:R-:W1:Y:S01]  /*ee20*/  SHFL.IDX PT, R3, R4, 0x3, 0x181f ;  /* 0x00781f0004037f89 */ /* 0x002e6200000e0000 */
[----:B0-----:R-:W-:-:S03]  /*ee30*/  IADD3 R2, P0, R31, R14, RZ ;  /* 0x0000000e1f027210 */ /* 0x001fc60007f1e0ff */
[----:B------:R-:W0:Y:S02]  /*ee40*/  SHFL.IDX PT, R14, R9, 0x4, 0x181f ;  /* 0x00981f00090e7f89 */ /* 0x000e2400000e0000 */
[----:B-1----:R-:W-:-:S05]  /*ee50*/  IMAD.X R3, RZ, RZ, R3, P0 ;  /* 0x000000ffff037224 */ /* 0x002fca00000e0603 */
        /* <DEDUP_REMOVED lines=8> */
[----:B------:R-:W-:Y:S02]  /*eee0*/  SHFL.IDX PT, R14, R7, 0x1, 0x181f ;  /* 0x00381f00070e7f89 */ /* 0x000fe400000e0000 */
        /* <DEDUP_REMOVED lines=10> */
[----:B--2---:R-:W-:-:S05]  /*ef90*/  IADD3 R2, P0, R31, R9, RZ ;  /* 0x000000091f027210 */ /* 0x004fca0007f1e0ff */
[----:B------:R-:W-:-:S05]  /*efa0*/  IMAD.X R3, RZ, RZ, R10, P0 ;  /* 0x000000ffff037224 */ /* 0x000fca00000e060a */
[----:B------:R0:W-:Y:S02]  /*efb0*/  LDGSTS.E.BYPASS.LTC128B.128 [R6+0x1bc00], desc[UR52][R2.64], !P2 ;  /* 0x1bc0000002067fae */ /* 0x0001e4000d101d74 */
[----:B0-----:R-:W-:-:S05]  /*efc0*/  IADD3 R2, P0, R31, R5, RZ ;  /* 0x000000051f027210 */ /* 0x001fca0007f1e0ff */
[----:B---3--:R-:W-:-:S05]  /*efd0*/  IMAD.X R3, RZ, RZ, R4, P0 ;  /* 0x000000ffff037224 */ /* 0x008fca00000e0604 */
[----:B----4-:R0:W-:Y:S03]  /*efe0*/  LDGSTS.E.BYPASS.LTC128B.128 [R6+0x1c400], desc[UR52][R2.64], !P2 ;  /* 0x1c40000002067fae */ /* 0x0101e6000d101d74 */
.L_x_493:
[----:B0-----:R-:W-:-:S05]  /*eff0*/  IADD3 R2, P0, R31, R14, RZ ;  /* 0x0000000e1f027210 */ /* 0x001fca0007f1e0ff */
[----:B------:R-:W-:Y:S01]  /*f000*/  IMAD.X R3, RZ, RZ, R8, P0 ;  /* 0x000000ffff037224 */ /* 0x000fe200000e0608 */
[----:B------:R-:W-:-:S04]  /*f010*/  PLOP3.LUT P0, PT, PT, PT, PT, 0x80, 0x0 ;  /* 0x000000000000781c */ /* 0x000fc80003f0f070 */
[----:B------:R-:W-:Y:S01]  /*f020*/  @!PT LDS RZ, [RZ] ;  /* 0x00000000fffff984 */ /* 0x000fe20000000800 */
[----:B------:R-:W-:Y:S01]  /*f030*/  @!PT LDS RZ, [RZ] ;  /* 0x00000000fffff984 */ /* 0x000fe20000000800 */
[----:B------:R-:W-:Y:S01]  /*f040*/  @!PT LDS RZ, [RZ] ;  /* 0x00000000fffff984 */ /* 0x000fe20000000800 */
[----:B------:R0:W-:Y:S01]  /*f050*/  LDGSTS.E.BYPASS.LTC128B.128 [R6+0x1cc00], desc[UR52][R2.64], !P2 ;  /* 0x1cc0000002067fae */ /* 0x0001e2000d101d74 */
[----:B------:R-:W-:-:S08]  /*f060*/  NOP ;  /* 0x0000000000007918 */ /* 0x000fd00000000000 */
.L_x_335:
        /* <DEDUP_REMOVED lines=11> */
.L_x_336:
[----:B------:R0:W-:Y:S02]  /*f120*/  SYNCS.ARRIVE.TRANS64.A1T0 RZ, [R0+URZ+0x22830], RZ ;  /* 0x022830ff00ff79a7 */ /* 0x0001e4000810003f */
[----:B0-----:R-:W-:-:S05]  /*f130*/  IMAD.U32 R0, RZ, RZ, UR48 ;  /* 0x00000030ff007e24 */ /* 0x001fca000f8e00ff */
[----:B------:R-:W-:-:S13]  /*f140*/  ISETP.NE.AND P0, PT, R0, 0x3, PT ;  /* 0x000000030000780c */ /* 0x000fda0003f05270 */
[----:B------:R-:W-:Y:S05]  /*f150*/  @!P0 BRA `(.L_x_337) ;  /* 0x0000000000048947 */ /* 0x000fea0003800000 */
[----:B------:R-:W-:Y:S01]  /*f160*/  BPT.TRAP 0x1 ;  /* 0x000000040000795c */ /* 0x000fe20000300000 */
.L_x_337:
[----:B------:R-:W-:Y:S01]  /*f170*/  LOP3.LUT R0, R24, 0x1, RZ, 0x3c, !PT ;  /* 0x0000000118007812 */ /* 0x000fe200078e3cff */
[----:B------:R-:W-:Y:S01]  /*f180*/  IMAD R17, R23, 0x8, R22 ;  /* 0x0000000817117824 */ /* 0x000fe200078e0216 */
[----:B------:R-:W-:Y:S02]  /*f190*/  BSSY B0, `(.L_x_338) ;  /* 0x0000004000007945 */ /* 0x000fe40003800000 */
[----:B------:R-:W-:-:S04]  /*f1a0*/  SHF.L.U32 R0, R0, 0x1f, RZ ;  /* 0x0000001f00007819 */ /* 0x000fc800000006ff */
[----:B------:R-:W0:Y:S02]  /*f1b0*/  SYNCS.PHASECHK.TRANS64.TRYWAIT P2, [R17+URZ+0x22870], R0 ;  /* 0x02287000110075a7 */ /* 0x000e24000804017f */
[----:B0-----:R-:W-:Y:S05]  /*f1c0*/  @!P2 BRA `(.L_x_339) ;  /* 0x00000054008ca947 */ /* 0x001fea0003800000 */
.L_x_494:
[----:B------:R-:W-:Y:S05]  /*f1d0*/  BSYNC B0 ;  /* 0x0000000000007941 */ /* 0x000fea0003800000 */
.L_x_338:
[----:B------:R-:W-:-:S05]  /*f1e0*/  IMAD.U32 R2, RZ, RZ, UR46 ;  /* 0x0000002eff027e24 */ /* 0x000fca000f8e00ff */
[----:B------:R-:W-:-:S13]  /*f1f0*/  ISETP.NE.AND P2, PT, R2, 0x3, PT ;  /* 0x000000030200780c */ /* 0x000fda0003f45270 */
[----:B------:R-:W-:Y:S05]  /*f200*/  @!P2 BRA `(.L_x_340) ;  /* 0x000000000004a947 */ /* 0x000fea0003800000 */
[----:B------:R-:W-:Y:S01]  /*f210*/  BPT.TRAP 0x1 ;  /* 0x000000040000795c */ /* 0x000fe20000300000 */
.L_x_340:
[----:B0-----:R-:W-:Y:S01]  /*f220*/  SHF.L.U32 R0, R24, 0x1f, RZ ;  /* 0x0000001f18007819 */ /* 0x001fe200000006ff */
[----:B------:R-:W-:-:S03]  /*f230*/  IMAD R3, R23, 0x5000, RZ ;  /* 0x0000500017037824 */ /* 0x000fc600078e02ff */
[----:B------:R-:W0:Y:S02]  /*f240*/  SYNCS.PHASECHK.TRANS64.TRYWAIT P2, [R17+URZ+0x22860], R0 ;  /* 0x02286000110075a7 */ /* 0x000e24000804017f */
[----:B0-----:R-:W-:Y:S05]  /*f250*/  @!P2 BRA `(.L_x_341) ;  /* 0x00000054007ca947 */ /* 0x001fea0003800000 */
.L_x_495:
[----:B------:R-:W2:Y:S04]  /*f260*/  LDL R4, [R1+0xc] ;  /* 0x00000c0001047983 */ /* 0x000ea80000100800 */
[----:B------:R-:W3:Y:S04]  /*f270*/  LDL R2, [R1+0x10] ;  /* 0x0000100001027983 */ /* 0x000ee80000100800 */
[----:B------:R-:W4:Y:S01]  /*f280*/  LDL R12, [R1+0x8] ;  /* 0x00000800010c7983 */ /* 0x000f220000100800 */
[----:B------:R-:W-:Y:S05]  /*f290*/  WARPSYNC.ALL ;  /* 0x0000000000007948 */ /* 0x000fea0003800000 */
[----:B------:R-:W-:-:S05]  /*f2a0*/  IMAD.U32 R19, RZ, RZ, UR46 ;  /* 0x0000002eff137e24 */ /* 0x000fca000f8e00ff */
[----:B------:R-:W-:Y:S02]  /*f2b0*/  ISETP.NE.AND P2, PT, R19, 0x3, PT ;  /* 0x000000031300780c */ /* 0x000fe40003f45270 */
[----:B--2---:R-:W-:-:S05]  /*f2c0*/  LOP3.LUT R5, R3, R4, RZ, 0xfc, !PT ;  /* 0x0000000403057212 */ /* 0x004fca00078efcff */
[C---:B0-----:R-:W-:Y:S01]  /*f2d0*/  IMAD.IADD R0, R22.reuse, 0x1, R5 ;  /* 0x0000000116007824 */ /* 0x041fe200078e0205 */
[----:B----4-:R-:W-:-:S03]  /*f2e0*/  IADD3 R3, R22, R3, R12 ;  /* 0x0000000316037210 */ /* 0x010fc60007ffe00c */
[----:B---3--:R-:W-:Y:S01]  /*f2f0*/  IMAD.IADD R2, R2, 0x1, R0 ;  /* 0x0000000102027824 */ /* 0x008fe200078e0200 */
[----:B------:R-:W0:Y:S02]  /*f300*/  LDSM.16.MT88.4 R4, [R0+0xa400] ;  /* 0x00a400000004783b */ /* 0x000e240000004200 */
[C-C-:B0-----:R-:W-:Y:S02]  /*f310*/  PRMT R8, R4.reuse, 0x6420, R5.reuse ;  /* 0x0000642004087816 */ /* 0x141fe40000000005 */
[----:B------:R-:W-:Y:S02]  /*f320*/  PRMT R9, R4, 0x7531, R5 ;  /* 0x0000753104097816 */ /* 0x000fe40000000005 */
[C-C-:B------:R-:W-:Y:S02]  /*f330*/  PRMT R10, R6.reuse, 0x6420, R7.reuse ;  /* 0x00006420060a7816 */ /* 0x140fe40000000007 */
[----:B------:R-:W-:Y:S02]  /*f340*/  PRMT R11, R6, 0x7531, R7 ;  /* 0x00007531060b7816 */ /* 0x000fe40000000007 */
[----:B------:R-:W0:Y:S04]  /*f350*/  LDSM.16.MT88.4 R4, [R2+0xa400] ;  /* 0x00a400000204783b */ /* 0x000e280000004200 */
[----:B------:R-:W-:Y:S01]  /*f360*/  STSM.16.M88.4 [R3+0x400], R8 ;  /* 0x0004000803007844 */ /* 0x000fe20000000200 */
[----:B0-----:R-:W-:-:S02]  /*f370*/  PRMT R12, R4, 0x6420, R5 ;  /* 0x00006420040c7816 */ /* 0x001fc40000000005 */
[----:B------:R-:W-:Y:S02]  /*f380*/  PRMT R13, R4, 0x7531, R5 ;  /* 0x00007531040d7816 */ /* 0x000fe40000000005 */
[C-C-:B------:R-:W-:Y:S02]  /*f390*/  PRMT R14, R6.reuse, 0x6420, R7.reuse ;  /* 0x00006420060e7816 */ /* 0x140fe40000000007 */
[----:B------:R-:W-:-:S05]  /*f3a0*/  PRMT R15, R6, 0x7531, R7 ;  /* 0x00007531060f7816 */ /* 0x000fca0000000007 */
[----:B------:R-:W-:Y:S04]  /*f3b0*/  STSM.16.M88.4 [R3+0xc00], R12 ;  /* 0x000c000c03007844 */ /* 0x000fe80000000200 */
[----:B------:R-:W0:Y:S02]  /*f3c0*/  LDSM.16.MT88.4 R8, [R0+0xb400] ;  /* 0x00b400000008783b */ /* 0x000e240000004200 */
[C-C-:B0-----:R-:W-:Y:S02]  /*f3d0*/  PRMT R4, R8.reuse, 0x6420, R9.reuse ;  /* 0x0000642008047816 */ /* 0x141fe40000000009 */
[----:B------:R-:W-:Y:S02]  /*f3e0*/  PRMT R5, R8, 0x7531, R9 ;  /* 0x0000753108057816 */ /* 0x000fe40000000009 */
[----:B------:R-:W-:-:S02]  /*f3f0*/  PRMT R6, R10, 0x6420, R11 ;  /* 0x000064200a067816 */ /* 0x000fc4000000000b */
[----:B------:R-:W-:Y:S02]  /*f400*/  PRMT R7, R10, 0x7531, R11 ;  /* 0x000075310a077816 */ /* 0x000fe4000000000b */
[----:B------:R-:W0:Y:S04]  /*f410*/  LDSM.16.MT88.4 R8, [R2+0xb400] ;  /* 0x00b400000208783b */ /* 0x000e280000004200 */
[----:B------:R-:W-:Y:S01]  /*f420*/  STSM.16.M88.4 [R3+0x1400], R4 ;  /* 0x0014000403007844 */ /* 0x000fe20000000200 */
[C-C-:B0-----:R-:W-:Y:S02]  /*f430*/  PRMT R24, R8.reuse, 0x6420, R9.reuse ;  /* 0x0000642008187816 */ /* 0x141fe40000000009 */
[----:B------:R-:W-:Y:S02]  /*f440*/  PRMT R25, R8, 0x7531, R9 ;  /* 0x0000753108197816 */ /* 0x000fe40000000009 */
[----:B------:R-:W-:-:S02]  /*f450*/  PRMT R26, R10, 0x6420, R11 ;  /* 0x000064200a1a7816 */ /* 0x000fc4000000000b */
        /* <DEDUP_REMOVED lines=20> */
[----:B------:R0:W-:Y:S02]  /*f5a0*/  STSM.16.M88.4 [R3+0x3400], R4 ;  /* 0x0034000403007844 */ /* 0x0001e40000000200 */
[C-C-:B0-----:R-:W-:Y:S02]  /*f5b0*/  PRMT R4, R8.reuse, 0x6420, R9.reuse ;  /* 0x0000642008047816 */ /* 0x141fe40000000009 */
[----:B------:R-:W-:-:S02]  /*f5c0*/  PRMT R5, R8, 0x7531, R9 ;  /* 0x0000753108057816 */ /* 0x000fc40000000009 */
[C-C-:B------:R-:W-:Y:S02]  /*f5d0*/  PRMT R6, R10.reuse, 0x6420, R11.reuse ;  /* 0x000064200a067816 */ /* 0x140fe4000000000b */
[----:B------:R-:W-:-:S05]  /*f5e0*/  PRMT R7, R10, 0x7531, R11 ;  /* 0x000075310a077816 */ /* 0x000fca000000000b */
[----:B------:R-:W-:Y:S04]  /*f5f0*/  STSM.16.M88.4 [R3+0x3c00], R4 ;  /* 0x003c000403007844 */ /* 0x000fe80000000200 */
[----:B------:R-:W0:Y:S04]  /*f600*/  LDSM.16.MT88.4 R8, [R0+0xe400] ;  /* 0x00e400000008783b */ /* 0x000e280000004200 */
        /* <DEDUP_REMOVED lines=19> */
.L_x_342:
[----:B-1----:R1:W-:Y:S01]  /*f740*/  SYNCS.ARRIVE.TRANS64.A1T0 RZ, [R17+URZ+0x22850], RZ ;  /* 0x022850ff11ff79a7 */ /* 0x0023e2000810003f */
[----:B------:R-:W-:Y:S06]  /*f750*/  BAR.SYNC.DEFER_BLOCKING 0x2, 0x80 ;  /* 0x0082000000007b1d */ /* 0x000fec0000010000 */
[----:B------:R-:W-:Y:S05]  /*f760*/  @!P0 BRA `(.L_x_343) ;  /* 0x0000000000048947 */ /* 0x000fea0003800000 */
[----:B------:R-:W-:Y:S01]  /*f770*/  BPT.TRAP 0x1 ;  /* 0x000000040000795c */ /* 0x000fe20000300000 */
.L_x_343:
[----:B------:R-:W2:Y:S01]  /*f780*/  LDL R0, [R1] ;  /* 0x0000000001007983 */ /* 0x000ea20000100800 */
[----:B-1----:R-:W-:Y:S01]  /*f790*/  VIADD R17, R17, 0x22880 ;  /* 0x0002288011117836 */ /* 0x002fe20000000000 */
[----:B------:R-:W-:Y:S01]  /*f7a0*/  MOV R23, R32 ;  /* 0x0000002000177202 */ /* 0x000fe20000000f00 */
[----:B0-----:R-:W-:-:S03]  /*f7b0*/  IMAD.MOV.U32 R24, RZ, RZ, R35 ;  /* 0x000000ffff187224 */ /* 0x001fc600078e0023 */
[----:B--2---:R-:W-:-:S04]  /*f7c0*/  PRMT R17, R0, 0x654, R17 ;  /* 0x0000065400117816 */ /* 0x004fc80000000011 */
[----:B------:R1:W-:Y:S01]  /*f7d0*/  SYNCS.ARRIVE.TRANS64.RED.A1T0 RZ, [R17+URZ], RZ ;  /* 0x000000ff11ff79a7 */ /* 0x0003e2000810043f */
[----:B------:R-:W-:Y:S05]  /*f7e0*/  @P1 BRA `(.L_x_344) ;  /* 0xffffffe400e41947 */ /* 0x000fea000383ffff */
.L_x_324:
[----:B------:R-:W2:Y:S01]  /*f7f0*/  S2R R0, SR_TID.X ;  /* 0x0000000000007919 */ /* 0x000ea20000002100 */
[----:B------:R-:W-:Y:S01]  /*f800*/  BSSY B0, `(.L_x_345) ;  /* 0x0000012000007945 */ /* 0x000fe20003800000 */
[----:B--2---:R-:W-:Y:S01]  /*f810*/  LOP3.LUT R2, R0, 0x7f, RZ, 0xc0, !PT ;  /* 0x0000007f00027812 */ /* 0x004fe200078ec0ff */
[----:B------:R-:W-:-:S03]  /*f820*/  IMAD.U32 R0, RZ, RZ, UR48 ;  /* 0x00000030ff007e24 */ /* 0x000fc6000f8e00ff */
[----:B------:R-:W-:Y:S02]  /*f830*/  ISETP.NE.AND P1, PT, R2, RZ, PT ;  /* 0x000000ff0200720c */ /* 0x000fe40003f25270 */
[----:B------:R-:W-:-:S11]  /*f840*/  ISETP.NE.AND P0, PT, R0, 0x3, PT ;  /* 0x000000030000780c */ /* 0x000fd60003f05270 */
[----:B------:R-:W-:Y:S05]  /*f850*/  @P1 BRA `(.L_x_346) ;  /* 0x0000000000301947 */ /* 0x000fea0003800000 */
[----:B------:R-:W2:Y:S01]  /*f860*/  S2R R5, SR_LANEID ;  /* 0x0000000000057919 */ /* 0x000ea20000000000 */
[----:B------:R-:W-:Y:S01]  /*f870*/  VOTEU.ANY UR4, UPT, PT ;  /* 0x0000000000047886 */ /* 0x000fe200038e0100 */
[----:B0-----:R-:W0:Y:S01]  /*f880*/  LDC.64 R2, c[0x0][0xc60] ;  /* 0x00031800ff027b82 */ /* 0x001e220000000a00 */
[----:B------:R-:W2:Y:S02]  /*f890*/  FLO.U32 R0, UR4 ;  /* 0x0000000400007d00 */ /* 0x000ea400080e0000 */
[----:B--2---:R-:W-:-:S06]  /*f8a0*/  ISETP.EQ.U32.AND P1, PT, R0, R5, PT ;  /* 0x000000050000720c */ /* 0x004fcc0003f22070 */
[----:B------:R-:W0:Y:S07]  /*f8b0*/  POPC R5, UR4 ;  /* 0x0000000400057d09 */ /* 0x000e2e0008000000 */
[----:B0-----:R-:W2:Y:S01]  /*f8c0*/  @P1 ATOMG.E.ADD.STRONG.GPU PT, R3, desc[UR52][R2.64], R5 ;  /* 0x00000005020319a8 */ /* 0x001ea200081ee1f4 */
[----:B------:R-:W0:Y:S02]  /*f8d0*/  S2R R4, SR_LTMASK ;  /* 0x0000000000047919 */ /* 0x000e240000003900 */
[----:B0-----:R-:W-:-:S04]  /*f8e0*/  LOP3.LUT R4, R4, UR4, RZ, 0xc0, !PT ;  /* 0x0000000404047c12 */ /* 0x001fc8000f8ec0ff */
[----:B------:R-:W0:Y:S01]  /*f8f0*/  POPC R7, R4 ;  /* 0x0000000400077309 */ /* 0x000e220000000000 */
[----:B--2---:R-:W0:Y:S02]  /*f900*/  SHFL.IDX PT, R0, R3, R0, 0x1f ;  /* 0x00001f0003007589 */ /* 0x004e2400000e0000 */
[----:B0-----:R-:W-:-:S07]  /*f910*/  IADD3 R16, R0, UR49, R7 ;  /* 0x0000003100107c10 */ /* 0x001fce000fffe007 */
.L_x_346:
[----:B------:R-:W-:Y:S05]  /*f920*/  BSYNC B0 ;  /* 0x0000000000007941 */ /* 0x000fea0003800000 */
.L_x_345:
[----:B------:R-:W-:Y:S05]  /*f930*/  @!P0 BRA `(.L_x_347) ;  /* 0x0000000000048947 */ /* 0x000fea0003800000 */
[----:B------:R-:W-:Y:S01]  /*f940*/  BPT.TRAP 0x1 ;  /* 0x000000040000795c */ /* 0x000fe20000300000 */
.L_x_347:
[----:B------:R-:W-:Y:S01]  /*f950*/  LOP3.LUT R0, R35, 0x1, RZ, 0x3c, !PT ;  /* 0x0000000123007812 */ /* 0x000fe200078e3cff */
[----:B-1----:R-:W-:Y:S01]  /*f960*/  IMAD R17, R32, 0x8, R22 ;  /* 0x0000000820117824 */ /* 0x002fe200078e0216 */
[----:B------:R-:W-:Y:S02]  /*f970*/  BSSY B0, `(.L_x_348) ;  /* 0x0000004000007945 */ /* 0x000fe40003800000 */
[----:B------:R-:W-:-:S04]  /*f980*/  SHF.L.U32 R0, R0, 0x1f, RZ ;  /* 0x0000001f00007819 */ /* 0x000fc800000006ff */
[----:B------:R-:W1:Y:S02]  /*f990*/  SYNCS.PHASECHK.TRANS64.TRYWAIT P1, [R17+URZ+0x22870], R0 ;  /* 0x02287000110075a7 */ /* 0x000e64000802017f */
[----:B-1----:R-:W-:Y:S05]  /*f9a0*/  @!P1 BRA `(.L_x_349) ;  /* 0x0000004c00bc9947 */ /* 0x002fea0003800000 */
.L_x_496:
[----:B------:R-:W-:Y:S05]  /*f9b0*/  BSYNC B0 ;  /* 0x0000000000007941 */ /* 0x000fea0003800000 */
.L_x_348:
[----:B------:R-:W-:-:S05]  /*f9c0*/  IMAD.U32 R2, RZ, RZ, UR46 ;  /* 0x0000002eff027e24 */ /* 0x000fca000f8e00ff */
[----:B------:R-:W-:-:S13]  /*f9d0*/  ISETP.NE.AND P1, PT, R2, 0x3, PT ;  /* 0x000000030200780c */ /* 0x000fda0003f25270 */
[----:B------:R-:W-:Y:S05]  /*f9e0*/  @!P1 BRA `(.L_x_350) ;  /* 0x0000000000049947 */ /* 0x000fea0003800000 */
[----:B------:R-:W-:Y:S01]  /*f9f0*/  BPT.TRAP 0x1 ;  /* 0x000000040000795c */ /* 0x000fe20000300000 */
.L_x_350:
[----:B-1----:R-:W-:Y:S01]  /*fa00*/  SHF.L.U32 R0, R35, 0x1f, RZ ;  /* 0x0000001f23007819 */ /* 0x002fe200000006ff */
[----:B------:R-:W-:-:S03]  /*fa10*/  IMAD R19, R32, 0x5000, RZ ;  /* 0x0000500020137824 */ /* 0x000fc600078e02ff */
[----:B------:R-:W1:Y:S02]  /*fa20*/  SYNCS.PHASECHK.TRANS64.TRYWAIT P1, [R17+URZ+0x22860], R0 ;  /* 0x02286000110075a7 */ /* 0x000e64000802017f */
[----:B-1----:R-:W-:Y:S05]  /*fa30*/  @!P1 BRA `(.L_x_351) ;  /* 0x0000004c00ac9947 */ /* 0x002fea0003800000 */
.L_x_497:
[----:B------:R-:W0:Y:S04]  /*fa40*/  LDL R2, [R1+0xc] ;  /* 0x00000c0001027983 */ /* 0x000e280000100800 */
[----:B------:R-:W2:Y:S04]  /*fa50*/  LDL R4, [R1+0x10] ;  /* 0x0000100001047983 */ /* 0x000ea80000100800 */
[----:B------:R-:W1:Y:S01]  /*fa60*/  LDL R18, [R1+0x8] ;  /* 0x0000080001127983 */ /* 0x000e620000100800 */
[----:B------:R-:W-:Y:S05]  /*fa70*/  WARPSYNC.ALL ;  /* 0x0000000000007948 */ /* 0x000fea0003800000 */
[----:B0-----:R-:W-:-:S05]  /*fa80*/  LOP3.LUT R3, R19, R2, RZ, 0xfc, !PT ;  /* 0x0000000213037212 */ /* 0x001fca00078efcff */
[C---:B------:R-:W-:Y:S01]  /*fa90*/  IMAD.IADD R2, R22.reuse, 0x1, R3 ;  /* 0x0000000116027824 */ /* 0x040fe200078e0203 */
[----:B-1----:R-:W-:-:S03]  /*faa0*/  IADD3 R0, R22, R19, R18 ;  /* 0x0000001316007210 */ /* 0x002fc60007ffe012 */
[----:B--2---:R-:W-:Y:S01]  /*fab0*/  IMAD.IADD R3, R4, 0x1, R2 ;  /* 0x0000000104037824 */ /* 0x004fe200078e0202 */
[----:B------:R-:W0:Y:S01]  /*fac0*/  LDSM.16.MT88.4 R8, [R2+0xa400] ;  /* 0x00a400000208783b */ /* 0x000e220000004200 */
        /* <DEDUP_REMOVED lines=69> */
.L_x_352:
[----:B-1----:R1:W-:Y:S01]  /*ff20*/  SYNCS.ARRIVE.TRANS64.A1T0 RZ, [R17+URZ+0x22850], RZ ;  /* 0x022850ff11ff79a7 */ /* 0x0023e2000810003f */
[----:B------:R-:W-:Y:S06]  /*ff30*/  BAR.SYNC.DEFER_BLOCKING 0x2, 0x80 ;  /* 0x0082000000007b1d */ /* 0x000fec0000010000 */
[----:B------:R-:W-:Y:S05]  /*ff40*/  @!P0 BRA `(.L_x_353) ;  /* 0x0000000000048947 */ /* 0x000fea0003800000 */
[----:B------:R-:W-:Y:S01]  /*ff50*/  BPT.TRAP 0x1 ;  /* 0x000000040000795c */ /* 0x000fe20000300000 */
.L_x_353:
[----:B0-----:R-:W2:Y:S01]  /*ff60*/  LDL R0, [R1] ;  /* 0x0000000001007983 */ /* 0x001ea20000100800 */
[----:B-1----:R-:W-:Y:S02]  /*ff70*/  VIADD R17, R17, 0x22880 ;  /* 0x0002288011117836 */ /* 0x002fe40000000000 */
[----:B------:R-:W-:-:S05]  /*ff80*/  VIADD R32, R32, 0x1 ;  /* 0x0000000120207836 */ /* 0x000fca0000000000 */
[----:B------:R-:W-:-:S04]  /*ff90*/  ISETP.NE.AND P0, PT, R32, 0x2, PT ;  /* 0x000000022000780c */ /* 0x000fc80003f05270 */
[----:B------:R-:W-:Y:S02]  /*ffa0*/  SEL R32, R32, RZ, P0 ;  /* 0x000000ff20207207 */ /* 0x000fe40000000000 */
[----:B--2---:R-:W-:Y:S02]  /*ffb0*/  PRMT R17, R0, 0x654, R17 ;  /* 0x0000065400117816 */ /* 0x004fe40000000011 */
[----:B------:R-:W-:Y:S02]  /*ffc0*/  SEL R0, RZ, 0x1, P0 ;  /* 0x00000001ff007807 */ /* 0x000fe40000000000 */
[----:B------:R0:W-:Y:S02]  /*ffd0*/  SYNCS.ARRIVE.TRANS64.RED.A1T0 RZ, [R17+URZ], RZ ;  /* 0x000000ff11ff79a7 */ /* 0x0001e4000810043f */
[----:B------:R-:W-:-:S07]  /*ffe0*/  LOP3.LUT R35, R35, R0, RZ, 0x3c, !PT ;  /* 0x0000000023237212 */ /* 0x000fce00078e3cff */
.L_x_296:
[----:B------:R-:W-:Y:S05]  /*fff0*/  BSYNC B7 ;  /* 0x0000000000077941 */ /* 0x000fea0003800000 */
.L_x_294:
[----:B------:R-:W-:-:S13]  /*10000*/  LOP3.LUT P0, RZ, R30, 0x400, RZ, 0xc0, !PT ;  /* 0x000004001eff7812 */ /* 0x000fda000780c0ff */
[----:B------:R-:W-:Y:S05]  /*10010*/  @!P0 BRA `(.L_x_354) ;  /* 0x0000000000288947 */ /* 0x000fea0003800000 */
[----:B------:R-:W1:Y:S08]  /*10020*/  S2UR UR4, SR_CgaCtaId ;  /* 0x00000000000479c3 */ /* 0x000e700000008800 */
[----:B------:R-:W-:Y:S01]  /*10030*/  BAR.SYNC.DEFER_BLOCKING 0x5, 0x180 ;  /* 0x0146000000007b1d */ /* 0x000fe20000010000 */
[----:B------:R-:W-:Y:S01]  /*10040*/  MOV R22, 0x400 ;  /* 0x0000040000167802 */ /* 0x000fe20000000f00 */
[----:B-1----:R-:W-:-:S05]  /*10050*/  IMAD.U32 R0, RZ, RZ, UR4 ;  /* 0x00000004ff007e24 */ /* 0x002fca000f8e00ff */
[----:B------:R-:W-:Y:S01]  /*10060*/  LEA R22, R0, R22, 0x18 ;  /* 0x0000001600167211 */ /* 0x000fe200078ec0ff */
[----:B------:R-:W-:Y:S04]  /*10070*/  STL [R1], R0 ;  /* 0x0000000001007387 */ /* 0x000fe80000100800 */
[----:B0-----:R-:W0:Y:S02]  /*10080*/  LDS.128 R16, [R22+0x228d0] ;  /* 0x0228d00016107984 */ /* 0x001e240000000c00 */
[----:B0-----:R-:W-:Y:S01]  /*10090*/  R2UR UR40, R19 ;  /* 0x00000000132872ca */ /* 0x001fe200000e0000 */
[----:B------:R-:W-:Y:S06]  /*100a0*/  BAR.ARV 0x4, 0x180 ;  /* 0x0106000000007b1d */ /* 0x000fec0000002000 */
[----:B------:R-:W-:Y:S08]  /*100b0*/  BRA `(.L_x_355) ;  /* 0x0000000800207947 */ /* 0x000ff00003800000 */
.L_x_354:
[----:B------:R-:W1:Y:S01]  /*100c0*/  S2R R0, SR_TID.X ;  /* 0x0000000000007919 */ /* 0x000e620000002100 */
[----:B------:R-:W-:Y:S01]  /*100d0*/  ULDC UR4, c[0x0][0xc3c] ;  /* 0x00030f0000047ab9 */ /* 0x000fe20000000800 */
[----:B-1----:R-:W-:Y:S01]  /*100e0*/  LOP3.LUT R8, R0, 0x1f, RZ, 0xc0, !PT ;  /* 0x0000001f00087812 */ /* 0x002fe200078ec0ff */
[----:B------:R-:W-:-:S03]  /*100f0*/  IMAD.MOV.U32 R0, RZ, RZ, RZ ;  /* 0x000000ffff007224 */ /* 0x000fc600078e00ff */
[C---:B------:R-:W-:Y:S01]  /*10100*/  ISETP.NE.AND P0, PT, R8.reuse, 0x1f, PT ;  /* 0x0000001f0800780c */ /* 0x040fe20003f05270 */
[----:B------:R-:W-:-:S05]  /*10110*/  VIADD R5, R8, UR40 ;  /* 0x0000002808057c36 */ /* 0x000fca0008000000 */
[----:B------:R-:W-:Y:S01]  /*10120*/  ISETP.GE.OR P1, PT, R5, UR4, !P0 ;  /* 0x0000000405007c0c */ /* 0x000fe2000c726670 */
[----:B------:R-:W-:-:S12]  /*10130*/  ULDC UR4, c[0x0][0xc3c] ;  /* 0x00030f0000047ab9 */ /* 0x000fd80000000800 */
[----:B------:R-:W1:Y:S02]  /*10140*/  @!P1 LDC.64 R2, c[0x0][0xc80] ;  /* 0x00032000ff029b82 */ /* 0x000e640000000a00 */
[----:B-1----:R-:W-:-:S05]  /*10150*/  @!P1 IMAD.WIDE R2, R5, 0x4, R2 ;  /* 0x0000000405029825 */ /* 0x002fca00078e0202 */
[----:B------:R-:W2:Y:S01]  /*10160*/  @!P1 LDG.E R0, desc[UR52][R2.64] ;  /* 0x0000003402009981 */ /* 0x000ea2000c1e1900 */
[C---:B------:R-:W-:Y:S02]  /*10170*/  ISETP.NE.AND P1, PT, R8.reuse, RZ, PT ;  /* 0x000000ff0800720c */ /* 0x040fe40003f25270 */
[C---:B------:R-:W-:Y:S02]  /*10180*/  ISETP.GE.U32.AND P2, PT, R8.reuse, 0x2, PT ;  /* 0x000000020800780c */ /* 0x040fe40003f46070 */
[C---:B------:R-:W-:Y:S02]  /*10190*/  ISETP.GE.U32.AND P3, PT, R8.reuse, 0x4, PT ;  /* 0x000000040800780c */ /* 0x040fe40003f66070 */
[C---:B------:R-:W-:Y:S02]  /*101a0*/  ISETP.GE.U32.AND P4, PT, R8.reuse, 0x8, PT ;  /* 0x000000080800780c */ /* 0x040fe40003f86070 */
[----:B------:R-:W-:Y:S01]  /*101b0*/  ISETP.GE.U32.AND P5, PT, R8, 0x10, PT ;  /* 0x000000100800780c */ /* 0x000fe20003fa6070 */
[----:B--2---:R-:W1:Y:S02]  /*101c0*/  SHFL.UP PT, R4, R0, 0x1, RZ ;  /* 0x0420000000047989 */ /* 0x004e6400000e00ff */
[----:B-1----:R-:W-:-:S05]  /*101d0*/  SEL R5, R4, RZ, P1 ;  /* 0x000000ff04057207 */ /* 0x002fca0000800000 */
[----:B------:R-:W-:-:S05]  /*101e0*/  IMAD.IADD R5, R0, 0x1, R5 ;  /* 0x0000000100057824 */ /* 0x000fca00078e0205 */
[----:B------:R-:W1:Y:S02]  /*101f0*/  SHFL.UP PT, R4, R5, 0x2, RZ ;  /* 0x0440000005047989 */ /* 0x000e6400000e00ff */
[----:B-1----:R-:W-:-:S05]  /*10200*/  SEL R4, R4, RZ, P2 ;  /* 0x000000ff04047207 */ /* 0x002fca0001000000 */
[----:B------:R-:W-:Y:S02]  /*10210*/  IMAD.IADD R4, R5, 0x1, R4 ;  /* 0x0000000105047824 */ /* 0x000fe400078e0204 */
[----:B------:R-:W-:Y:S04]  /*10220*/  SHFL.IDX PT, R5, R16, RZ, 0x1f ;  /* 0x00001fff10057589 */ /* 0x000fe800000e0000 */
[----:B------:R-:W1:Y:S02]  /*10230*/  SHFL.UP PT, R6, R4, 0x4, RZ ;  /* 0x0480000004067989 */ /* 0x000e6400000e00ff */
[----:B-1----:R-:W-:-:S05]  /*10240*/  SEL R3, R6, RZ, P3 ;  /* 0x000000ff06037207 */ /* 0x002fca0001800000 */
[----:B------:R-:W-:Y:S02]  /*10250*/  IMAD.IADD R6, R4, 0x1, R3 ;  /* 0x0000000104067824 */ /* 0x000fe400078e0203 */
[----:B------:R-:W-:Y:S04]  /*10260*/  SHFL.IDX PT, R4, R16, 0x1, 0x1f ;  /* 0x00201f0010047f89 */ /* 0x000fe800000e0000 */
[----:B------:R-:W1:Y:S02]  /*10270*/  SHFL.UP PT, R2, R6, 0x8, RZ ;  /* 0x0500000006027989 */ /* 0x000e6400000e00ff */
[----:B-1----:R-:W-:-:S05]  /*10280*/  SEL R3, R2, RZ, P4 ;  /* 0x000000ff02037207 */ /* 0x002fca0002000000 */
[----:B------:R-:W-:-:S05]  /*10290*/  IMAD.IADD R7, R6, 0x1, R3 ;  /* 0x0000000106077824 */ /* 0x000fca00078e0203 */
[----:B------:R-:W1:Y:S02]  /*102a0*/  SHFL.UP PT, R2, R7, 0x10, RZ ;  /* 0x0600000007027989 */ /* 0x000e6400000e00ff */
[----:B-1----:R-:W-:-:S05]  /*102b0*/  SEL R2, R2, RZ, P5 ;  /* 0x000000ff02027207 */ /* 0x002fca0002800000 */
[----:B------:R-:W-:Y:S02]  /*102c0*/  IMAD.IADD R3, R7, 0x1, R2 ;  /* 0x0000000107037824 */ /* 0x000fe400078e0202 */
[----:B------:R-:W1:Y:S03]  /*102d0*/  LDC R2, c[0x0][0xc38] ;  /* 0x00030e00ff027b82 */ /* 0x000e660000000800 */
[----:B------:R-:W1:Y:S02]  /*102e0*/  SHFL.IDX PT, R9, R3, 0x1f, 0x1f ;  /* 0x03e01f0003097f89 */ /* 0x000e6400000e0000 */
[----:B-1----:R-:W-:-:S04]  /*102f0*/  IMAD R9, R9, R2, RZ ;  /* 0x0000000209097224 */ /* 0x002fc800078e02ff */
[----:B------:R-:W-:-:S05]  /*10300*/  IMAD.IADD R4, R4, 0x1, R9 ;  /* 0x0000000104047824 */ /* 0x000fca00078e0209 */
[----:B------:R-:W-:-:S13]  /*10310*/  ISETP.GT.AND P6, PT, R4, R5, PT ;  /* 0x000000050400720c */ /* 0x000fda0003fc4270 */
[----:B------:R-:W-:Y:S05]  /*10320*/  @P6 BRA `(.L_x_356) ;  /* 0x0000000000906947 */ /* 0x000fea0003800000 */
.L_x_360:
[----:B------:R-:W-:-:S04]  /*10330*/  UIADD3 UR40, UR40, 0x1f, URZ ;  /* 0x0000001f28287890 */ /* 0x000fc8000fffe03f */
[----:B------:R-:W-:-:S06]  /*10340*/  UISETP.GE.AND UP0, UPT, UR40, UR4, UPT ;  /* 0x000000042800728c */ /* 0x000fcc000bf06270 */
[----:B------:R-:W-:-:S13]  /*10350*/  PLOP3.LUT P6, PT, PT, PT, UP0, 0x40, 0x0 ;  /* 0x000000000000781c */ /* 0x000fda0003fce808 */
[----:B------:R-:W-:Y:S05]  /*10360*/  @!P6 BRA `(.L_x_357) ;  /* 0x000000040034e947 */ /* 0x000fea0003800000 */
[----:B------:R-:W1:Y:S01]  /*10370*/  S2R R0, SR_TID.X ;  /* 0x0000000000007919 */ /* 0x000e620000002100 */
[----:B------:R-:W-:Y:S01]  /*10380*/  BSSY B0, `(.L_x_358) ;  /* 0x0000009000007945 */ /* 0x000fe20003800000 */
[----:B-1----:R-:W-:-:S04]  /*10390*/  LOP3.LUT R0, R0, 0x1f, RZ, 0xc0, !PT ;  /* 0x0000001f00007812 */ /* 0x002fc800078ec0ff */
[----:B------:R-:W-:Y:S01]  /*103a0*/  IADD3 R7, R0, UR40, RZ ;  /* 0x0000002800077c10 */ /* 0x000fe2000fffe0ff */
[----:B------:R-:W-:-:S03]  /*103b0*/  IMAD.MOV.U32 R0, RZ, RZ, RZ ;  /* 0x000000ffff007224 */ /* 0x000fc600078e00ff */
[----:B------:R-:W-:-:S13]  /*103c0*/  ISETP.GE.OR P6, PT, R7, UR4, !P0 ;  /* 0x0000000407007c0c */ /* 0x000fda000c7c6670 */
[----:B------:R-:W-:Y:S05]  /*103d0*/  @P6 BRA `(.L_x_359) ;  /* 0x00000000000c6947 */ /* 0x000fea0003800000 */
[----:B------:R-:W1:Y:S02]  /*103e0*/  LDC.64 R2, c[0x0][0xc80] ;  /* 0x00032000ff027b82 */ /* 0x000e640000000a00 */
[----:B-1----:R-:W-:-:S05]  /*103f0*/  IMAD.WIDE R2, R7, 0x4, R2 ;  /* 0x0000000407027825 */ /* 0x002fca00078e0202 */
[----:B------:R1:W5:Y:S02]  /*10400*/  LDG.E R0, desc[UR52][R2.64] ;  /* 0x0000003402007981 */ /* 0x000364000c1e1900 */
.L_x_359:
[----:B------:R-:W-:Y:S05]  /*10410*/  BSYNC B0 ;  /* 0x0000000000007941 */ /* 0x000fea0003800000 */
.L_x_358:
[----:B-1---5:R-:W1:Y:S02]  /*10420*/  SHFL.UP PT, R2, R0, 0x1, RZ ;  /* 0x0420000000027989 */ /* 0x022e6400000e00ff */
[----:B-1----:R-:W-:-:S05]  /*10430*/  SEL R3, R2, RZ, P1 ;  /* 0x000000ff02037207 */ /* 0x002fca0000800000 */
[----:B------:R-:W-:-:S05]  /*10440*/  IMAD.IADD R3, R0, 0x1, R3 ;  /* 0x0000000100037824 */ /* 0x000fca00078e0203 */
[----:B------:R-:W1:Y:S02]  /*10450*/  SHFL.UP PT, R2, R3, 0x2, RZ ;  /* 0x0440000003027989 */ /* 0x000e6400000e00ff */
        /* <DEDUP_REMOVED lines=9> */
[----:B-1----:R-:W-:Y:S02]  /*104f0*/  SEL R9, R2, RZ, P5 ;  /* 0x000000ff02097207 */ /* 0x002fe40002800000 */
[----:B------:R-:W1:Y:S03]  /*10500*/  LDC R2, c[0x0][0xc38] ;  /* 0x00030e00ff027b82 */ /* 0x000e660000000800 */
[----:B------:R-:W-:-:S05]  /*10510*/  IMAD.IADD R3, R8, 0x1, R9 ;  /* 0x0000000108037824 */ /* 0x000fca00078e0209 */
[----:B------:R-:W1:Y:S02]  /*10520*/  SHFL.IDX PT, R9, R3, 0x1f, 0x1f ;  /* 0x03e01f0003097f89 */ /* 0x000e6400000e0000 */
[----:B-1----:R-:W-:-:S04]  /*10530*/  IMAD R9, R9, R2, RZ ;  /* 0x0000000209097224 */ /* 0x002fc800078e02ff */
[----:B------:R-:W-:-:S05]  /*10540*/  IMAD.IADD R4, R9, 0x1, R4 ;  /* 0x0000000109047824 */ /* 0x000fca00078e0204 */
[----:B------:R-:W-:-:S13]  /*10550*/  ISETP.GT.AND P6, PT, R4, R5, PT ;  /* 0x000000050400720c */ /* 0x000fda0003fc4270 */
[----:B------:R-:W-:Y:S05]  /*10560*/  @!P6 BRA `(.L_x_360) ;  /* 0xfffffffc0070e947 */ /* 0x000fea000383ffff */
.L_x_356:
[----:B------:R-:W-:Y:S02]  /*10570*/  IMAD.IADD R16, R4, 0x1, -R9 ;  /* 0x0000000104107824 */ /* 0x000fe400078e0a09 */
[----:B------:R-:W-:Y:S02]  /*10580*/  IMAD.MOV.U32 R7, RZ, RZ, RZ ;  /* 0x000000ffff077224 */ /* 0x000fe400078e00ff */
[----:B------:R-:W-:-:S05]  /*10590*/  IMAD R4, R3, R2, R16 ;  /* 0x0000000203047224 */ /* 0x000fca00078e0210 */
[----:B------:R-:W-:-:S13]  /*105a0*/  ISETP.GT.AND P0, PT, R4, R5, PT ;  /* 0x000000050400720c */ /* 0x000fda0003f04270 */
[----:B------:R-:W-:Y:S02]  /*105b0*/  VOTEU.ANY UR5, UPT, !P0 ;  /* 0x0000000000057886 */ /* 0x000fe400040e0100 */
[----:B------:R-:W-:Y:S02]  /*105c0*/  UPOPC UR4, UR5 ;  /* 0x00000005000472bf */ /* 0x000fe40008000000 */
[----:B------:R-:W-:-:S04]  /*105d0*/  ISETP.NE.AND P0, PT, RZ, UR5, PT ;  /* 0x00000005ff007c0c */ /* 0x000fc8000bf05270 */
[----:B------:R-:W-:-:S05]  /*105e0*/  IMAD.U32 R11, RZ, RZ, UR4 ;  /* 0x00000004ff0b7e24 */ /* 0x000fca000f8e00ff */
[----:B------:R-:W1:Y:S02]  /*105f0*/  SHFL.IDX PT, R0, R0, R11, 0x1f ;  /* 0x00001f0b00007589 */ /* 0x000e6400000e0000 */
[----:B-1----:R-:W-:-:S04]  /*10600*/  IABS R4, R0 ;  /* 0x0000000000047213 */ /* 0x002fc80000000000 */
[----:B------:R-:W1:Y:S08]  /*10610*/  I2F.RP R6, R4 ;  /* 0x0000000400067306 */ /* 0x000e700000209400 */
[----:B-1----:R-:W1:Y:S02]  /*10620*/  MUFU.RCP R6, R6 ;  /* 0x0000000600067308 */ /* 0x002e640000001000 */
[----:B-1----:R-:W-:-:S06]  /*10630*/  VIADD R8, R6, 0xffffffe ;  /* 0x0ffffffe06087836 */ /* 0x002fcc0000000000 */
[----:B------:R1:W2:Y:S01]  /*10640*/  F2I.FTZ.U32.TRUNC.NTZ R9, R8 ;  /* 0x0000000800097305 */ /* 0x0002a2000021f000 */
[----:B------:R-:W-:Y:S05]  /*10650*/  @!P0 BRA `(.L_x_361) ;  /* 0x00000000000c8947 */ /* 0x000fea0003800000 */
[----:B------:R-:W-:-:S06]  /*10660*/  UIADD3 UR5, UR4, -0x1, URZ ;  /* 0xffffffff04057890 */ /* 0x000fcc000fffe03f */
[----:B------:R-:W-:-:S05]  /*10670*/  IMAD.U32 R6, RZ, RZ, UR5 ;  /* 0x00000005ff067e24 */ /* 0x000fca000f8e00ff */
[----:B------:R3:W4:Y:S02]  /*10680*/  SHFL.IDX PT, R7, R3, R6, 0x1f ;  /* 0x00001f0603077589 */ /* 0x00072400000e0000 */
.L_x_361:
[--C-:B--23--:R-:W-:Y:S01]  /*10690*/  IMAD.MOV R3, RZ, RZ, -R9.reuse ;  /* 0x000000ffff037224 */ /* 0x10cfe200078e0a09 */
[----:B------:R-:W-:Y:S01]  /*106a0*/  UIADD3 UR40, UR4, UR40, URZ ;  /* 0x0000002804287290 */ /* 0x000fe2000fffe03f */
[----:B----4-:R-:W-:Y:S02]  /*106b0*/  IMAD R16, R7, R2, R16 ;  /* 0x0000000207107224 */ /* 0x010fe400078e0210 */
[----:B------:R-:W-:Y:S02]  /*106c0*/  IMAD R6, R3, R4, RZ ;  /* 0x0000000403067224 */ /* 0x000fe400078e02ff */
[----:B------:R-:W-:Y:S02]  /*106d0*/  IMAD.MOV.U32 R2, RZ, RZ, RZ ;  /* 0x000000ffff027224 */ /* 0x000fe400078e00ff */
[----:B------:R-:W-:Y:S02]  /*106e0*/  IMAD.MOV.U32 R3, RZ, RZ, R9 ;  /* 0x000000ffff037224 */ /* 0x000fe400078e0009 */
[----:B------:R-:W-:-:S02]  /*106f0*/  IMAD.IADD R5, R5, 0x1, -R16 ;  /* 0x0000000105057824 */ /* 0x000fc400078e0a10 */
[----:B------:R-:W-:Y:S01]  /*10700*/  IMAD.HI.U32 R9, R9, R6, R2 ;  /* 0x0000000609097227 */ /* 0x000fe200078e0002 */
[----:B------:R-:W-:Y:S02]  /*10710*/  IABS R3, R0 ;  /* 0x0000000000037213 */ /* 0x000fe40000000000 */
[----:B------:R-:W-:-:S03]  /*10720*/  IABS R2, R5 ;  /* 0x0000000500027213 */ /* 0x000fc60000000000 */
[----:B------:R-:W-:Y:S02]  /*10730*/  IMAD.MOV R3, RZ, RZ, -R3 ;  /* 0x000000ffff037224 */ /* 0x000fe400078e0a03 */
[----:B------:R-:W-:-:S04]  /*10740*/  IMAD.HI.U32 R9, R9, R2, RZ ;  /* 0x0000000209097227 */ /* 0x000fc800078e00ff */
[----:B------:R-:W-:Y:S01]  /*10750*/  IMAD R3, R9, R3, R2 ;  /* 0x0000000309037224 */ /* 0x000fe200078e0202 */
[----:B------:R-:W-:-:S04]  /*10760*/  LOP3.LUT R2, R5, R0, RZ, 0x3c, !PT ;  /* 0x0000000005027212 */ /* 0x000fc800078e3cff */
[----:B------:R-:W-:Y:S02]  /*10770*/  ISETP.GT.U32.AND P1, PT, R4, R3, PT ;  /* 0x000000030400720c */ /* 0x000fe40003f24070 */
[----:B------:R-:W-:-:S11]  /*10780*/  ISETP.GE.AND P2, PT, R2, RZ, PT ;  /* 0x000000ff0200720c */ /* 0x000fd60003f46270 */
[-C--:B------:R-:W-:Y:S01]  /*10790*/  @!P1 IADD3 R3, R3, -R4.reuse, RZ ;  /* 0x8000000403039210 */ /* 0x080fe20007ffe0ff */
[----:B------:R-:W-:Y:S01]  /*107a0*/  @!P1 VIADD R9, R9, 0x1 ;  /* 0x0000000109099836 */ /* 0x000fe20000000000 */
[----:B------:R-:W-:Y:S02]  /*107b0*/  ISETP.NE.AND P1, PT, R0, RZ, PT ;  /* 0x000000ff0000720c */ /* 0x000fe40003f25270 */
[----:B------:R-:W-:-:S13]  /*107c0*/  ISETP.GE.U32.AND P0, PT, R3, R4, PT ;  /* 0x000000040300720c */ /* 0x000fda0003f06070 */
[----:B------:R-:W-:-:S04]  /*107d0*/  @P0 VIADD R9, R9, 0x1 ;  /* 0x0000000109090836 */ /* 0x000fc80000000000 */
[----:B------:R-:W-:Y:S01]  /*107e0*/  @!P2 IMAD.MOV R9, RZ, RZ, -R9 ;  /* 0x000000ffff09a224 */ /* 0x000fe200078e0a09 */
[----:B------:R-:W-:-:S05]  /*107f0*/  @!P1 LOP3.LUT R9, RZ, R0, RZ, 0x33, !PT ;  /* 0x00000000ff099212 */ /* 0x000fca00078e33ff */
[--C-:B0-----:R-:W-:Y:S02]  /*10800*/  IMAD.MOV R17, RZ, RZ, -R9.reuse ;  /* 0x000000ffff117224 */ /* 0x101fe400078e0a09 */
[----:B------:R-:W-:Y:S02]  /*10810*/  IMAD.MOV.U32 R18, RZ, RZ, R9 ;  /* 0x000000ffff127224 */ /* 0x000fe400078e0009 */
[----:B------:R-:W-:Y:S01]  /*10820*/  IMAD R17, R0, R17, R5 ;  /* 0x0000001100117224 */ /* 0x000fe200078e0205 */
[----:B------:R-:W-:Y:S06]  /*10830*/  BRA `(.L_x_362) ;  /* 0x0000000000107947 */ /* 0x000fec0003800000 */
.L_x_357:
[----:B------:R-:W-:Y:S01]  /*10840*/  IMAD.MOV.U32 R16, RZ, RZ, R5 ;  /* 0x000000ffff107224 */ /* 0x000fe200078e0005 */
[----:B------:R-:W-:Y:S01]  /*10850*/  ULDC UR40, c[0x0][0xc3c] ;  /* 0x00030f0000287ab9 */ /* 0x000fe20000000800 */
[----:B0-----:R-:W-:Y:S02]  /*10860*/  IMAD.MOV.U32 R17, RZ, RZ, RZ ;  /* 0x000000ffff117224 */ /* 0x001fe400078e00ff */
[----:B------:R-:W-:-:S07]  /*10870*/  IMAD.MOV.U32 R18, RZ, RZ, RZ ;  /* 0x000000ffff127224 */ /* 0x000fce00078e00ff */
.L_x_362:
[----:B------:R0:W2:Y:S01]  /*10880*/  LDL R2, [R1] ;  /* 0x0000000001027983 */ /* 0x0000a20000100800 */
[----:B------:R-:W3:Y:S02]  /*10890*/  S2R R0, SR_TID.X ;  /* 0x0000000000007919 */ /* 0x000ee40000002100 */
[----:B---3--:R-:W-:Y:S01]  /*108a0*/  LOP3.LUT R0, R0, 0x1f, RZ, 0xc0, !PT ;  /* 0x0000001f00007812 */ /* 0x008fe200078ec0ff */
[----:B------:R-:W-:Y:S03]  /*108b0*/  BAR.SYNC.DEFER_BLOCKING 0x4, 0x180 ;  /* 0x0106000000007b1d */ /* 0x000fe60000010000 */
[----:B------:R-:W-:Y:S01]  /*108c0*/  ISETP.NE.AND P0, PT, R0, RZ, PT ;  /* 0x000000ff0000720c */ /* 0x000fe20003f05270 */
[----:B------:R-:W-:-:S12]  /*108d0*/  IMAD.U32 R19, RZ, RZ, UR40 ;  /* 0x00000028ff137e24 */ /* 0x000fd8000f8e00ff */
[----:B------:R-:W-:Y:S01]  /*108e0*/  @!P0 MOV R0, 0x400 ;  /* 0x0000040000008802 */ /* 0x000fe20000000f00 */
[----:B--2---:R-:W2:Y:S03]  /*108f0*/  @!P0 S2R R2, SR_CgaCtaId ;  /* 0x0000000000028919 */ /* 0x004ea60000008800 */
[----:B--2---:R-:W-:Y:S01]  /*10900*/  @!P0 LEA R22, R2, R0, 0x18 ;  /* 0x0000000002168211 */ /* 0x004fe200078ec0ff */
[----:B------:R0:W-:Y:S04]  /*10910*/  @!P0 STL [R1], R2 ;  /* 0x0000000201008387 */ /* 0x0001e80000100800 */
[----:B------:R0:W-:Y:S01]  /*10920*/  @!P0 STS.128 [R22+0x228d0], R16 ;  /* 0x0228d01016008388 */ /* 0x0001e20000000c00 */
[----:B------:R-:W-:Y:S06]  /*10930*/  BAR.ARV 0x5, 0x180 ;  /* 0x0146000000007b1d */ /* 0x000fec0000002000 */
.L_x_355:
[----:B------:R-:W-:Y:S02]  /*10940*/  ULDC UR4, c[0x0][0xc3c] ;  /* 0x00030f0000047ab9 */ /* 0x000fe40000000800 */
[----:B------:R-:W-:-:S06]  /*10950*/  UISETP.GE.AND UP0, UPT, UR40, UR4, UPT ;  /* 0x000000042800728c */ /* 0x000fcc000bf06270 */
[----:B------:R-:W-:-:S13]  /*10960*/  PLOP3.LUT P0, PT, PT, PT, UP0, 0x80, 0x0 ;  /* 0x000000000000781c */ /* 0x000fda0003f0f008 */
[----:B------:R-:W-:Y:S05]  /*10970*/  @!P0 BRA `(.L_x_363) ;  /* 0xffffffa400f88947 */ /* 0x000fea000383ffff */
.L_x_290:
[----:B0-----:R-:W3:Y:S01]  /*10980*/  LDL.LU R0, [R1+0x18] ;  /* 0x0000180001007983 */ /* 0x001ee20000300800 */
[----:B------:R-:W-:Y:S01]  /*10990*/  BSSY B0, `(.L_x_364) ;  /* 0x000000b000007945 */ /* 0x000fe20003800000 */
[----:B------:R-:W0:Y:S01]  /*109a0*/  S2R R5, SR_CgaCtaId ;  /* 0x0000000000057919 */ /* 0x000e220000008800 */
[----:B---3--:R-:W-:-:S05]  /*109b0*/  VIADD R0, R0, 0x1 ;  /* 0x0000000100007836 */ /* 0x008fca0000000000 */
[----:B------:R-:W-:-:S04]  /*109c0*/  LEA.HI R2, R0, R0, RZ, 0x1 ;  /* 0x0000000000027211 */ /* 0x000fc800078f08ff */
[----:B------:R-:W-:Y:S02]  /*109d0*/  LOP3.LUT R3, R2, 0xfffffffe, RZ, 0xc0, !PT ;  /* 0xfffffffe02037812 */ /* 0x000fe400078ec0ff */
[----:B------:R-:W-:-:S03]  /*109e0*/  MOV R2, 0x400 ;  /* 0x0000040000027802 */ /* 0x000fc60000000f00 */
[----:B------:R-:W-:Y:S01]  /*109f0*/  IMAD.IADD R0, R0, 0x1, -R3 ;  /* 0x0000000100007824 */ /* 0x000fe200078e0a03 */
[----:B0-----:R-:W-:-:S04]  /*10a00*/  LEA R5, R5, R2, 0x18 ;  /* 0x0000000205057211 */ /* 0x001fc800078ec0ff */
[----:B------:R-:W-:-:S04]  /*10a10*/  SHF.L.U32 R0, R0, 0x1f, RZ ;  /* 0x0000001f00007819 */ /* 0x000fc800000006ff */
[----:B------:R-:W0:Y:S02]  /*10a20*/  SYNCS.PHASECHK.TRANS64.TRYWAIT P0, [R5+URZ+0x22820], R0 ;  /* 0x02282000050075a7 */ /* 0x000e24000800017f */
[----:B0-----:R-:W-:Y:S05]  /*10a30*/  @!P0 BRA `(.L_x_365) ;  /* 0x0000003c00c08947 */ /* 0x001fea0003800000 */
.L_x_498:
[----:B------:R-:W-:Y:S05]  /*10a40*/  BSYNC B0 ;  /* 0x0000000000007941 */ /* 0x000fea0003800000 */
.L_x_364:
[----:B------:R-:W-:-:S03]  /*10a50*/  UMOV UR4, 0xffffffff ;  /* 0xffffffff00047882 */ /* 0x000fc60000000000 */
[----:B------:R-:W-:Y:S05]  /*10a60*/  BRA.DIV UR4, `(.L_x_366) ;  /* 0x0000003e04c87947 */ /* 0x000fea000b800000 */
[----:B0-----:R-:W0:Y:S02]  /*10a70*/  S2R R0, SR_TID.X ;  /* 0x0000000000007919 */ /* 0x001e240000002100 */
[----:B0-----:R-:W-:-:S04]  /*10a80*/  SHF.R.U32.HI R0, RZ, 0x5, R0 ;  /* 0x00000005ff007819 */ /* 0x001fc80000011600 */
[----:B------:R-:W-:-:S05]  /*10a90*/  LOP3.LUT R0, R0, 0x3, RZ, 0xc0, !PT ;  /* 0x0000000300007812 */ /* 0x000fca00078ec0ff */
[----:B------:R0:W3:Y:S02]  /*10aa0*/  SHFL.IDX PT, R14, R0, RZ, 0x1f ;  /* 0x00001fff000e7589 */ /* 0x0000e400000e0000 */
.L_x_501:
[----:B---3--:R-:W-:Y:S01]  /*10ab0*/  ISETP.NE.AND P0, PT, R14, RZ, PT ;  /* 0x000000ff0e00720c */ /* 0x008fe20003f05270 */
[----:B------:R-:W-:-:S12]  /*10ac0*/  BSSY B0, `(.L_x_367) ;  /* 0x000002c000007945 */ /* 0x000fd80003800000 */
[----:B------:R-:W-:Y:S05]  /*10ad0*/  @P0 BRA `(.L_x_368) ;  /* 0x0000000000a80947 */ /* 0x000fea0003800000 */
[----:B------:R-:W-:-:S03]  /*10ae0*/  UMOV UR4, 0xffffffff ;  /* 0xffffffff00047882 */ /* 0x000fc60000000000 */
[----:B------:R-:W-:Y:S05]  /*10af0*/  BRA.DIV UR4, `(.L_x_369) ;  /* 0x0000003e04d87947 */ /* 0x000fea000b800000 */
[----:B------:R-:W-:-:S13]  /*10b00*/  ELECT P6, URZ, PT ;  /* 0x00000000003f782f */ /* 0x000fda00038c0000 */
.L_x_504:
[----:B------:R-:W-:Y:S05]  /*10b10*/  @!P6 BRA `(.L_x_368) ;  /* 0x000000000098e947 */ /* 0x000fea0003800000 */
[----:B------:R-:W-:-:S06]  /*10b20*/  ULOP3.LUT UR4, UR37, 0x2, URZ, 0xfc, !UPT ;  /* 0x0000000225047892 */ /* 0x000fcc000f8efc3f */
[----:B0-----:R-:W-:-:S05]  /*10b30*/  IMAD.U32 R0, RZ, RZ, UR4 ;  /* 0x00000004ff007e24 */ /* 0x001fca000f8e00ff */
[----:B------:R-:W-:-:S13]  /*10b40*/  ISETP.NE.AND P0, PT, R0, 0x3, PT ;  /* 0x000000030000780c */ /* 0x000fda0003f05270 */
[----:B------:R-:W-:Y:S05]  /*10b50*/  @!P0 BRA `(.L_x_370) ;  /* 0x0000000000048947 */ /* 0x000fea0003800000 */
[----:B------:R-:W-:Y:S01]  /*10b60*/  BPT.TRAP 0x1 ;  /* 0x000000040000795c */ /* 0x000fe20000300000 */
.L_x_370:
[C---:B------:R-:W-:Y:S01]  /*10b70*/  IMAD R3, R32.reuse, 0x8, R5 ;  /* 0x0000000820037824 */ /* 0x040fe200078e0205 */
[----:B------:R-:W-:Y:S01]  /*10b80*/  SHF.L.U32 R2, R35, 0x1f, RZ ;  /* 0x0000001f23027819 */ /* 0x000fe200000006ff */
[----:B------:R-:W-:-:S03]  /*10b90*/  VIADD R32, R32, 0x1 ;  /* 0x0000000120207836 */ /* 0x000fc60000000000 */
[----:B------:R-:W0:Y:S02]  /*10ba0*/  SYNCS.PHASECHK.TRANS64.TRYWAIT P1, [R3+URZ+0x22840], R2 ;  /* 0x02284002030075a7 */ /* 0x000e24000802017f */
[----:B------:R-:W-:-:S04]  /*10bb0*/  ISETP.NE.AND P2, PT, R32, 0x2, PT ;  /* 0x000000022000780c */ /* 0x000fc80003f45270 */
[----:B------:R-:W-:Y:S01]  /*10bc0*/  SEL R0, RZ, 0x1, P2 ;  /* 0x00000001ff007807 */ /* 0x000fe20001000000 */
[----:B0-----:R-:W-:Y:S08]  /*10bd0*/  @!P1 BRA `(.L_x_371) ;  /* 0x0000003c00c09947 */ /* 0x001ff00003800000 */
.L_x_505:
[----:B------:R-:W-:Y:S02]  /*10be0*/  SEL R32, R32, RZ, P2 ;  /* 0x000000ff20207207 */ /* 0x000fe40001000000 */
[----:B------:R-:W-:Y:S01]  /*10bf0*/  LOP3.LUT R0, R35, R0, RZ, 0x3c, !PT ;  /* 0x0000000023007212 */ /* 0x000fe200078e3cff */
[----:B------:R-:W-:Y:S06]  /*10c00*/  @!P0 BRA `(.L_x_372) ;  /* 0x0000000000048947 */ /* 0x000fec0003800000 */
[----:B------:R-:W-:Y:S01]  /*10c10*/  BPT.TRAP 0x1 ;  /* 0x000000040000795c */ /* 0x000fe20000300000 */
.L_x_372:
[----:B------:R-:W-:Y:S01]  /*10c20*/  IMAD R5, R32, 0x8, R5 ;  /* 0x0000000820057824 */ /* 0x000fe200078e0205 */
[----:B------:R-:W-:-:S04]  /*10c30*/  SHF.L.U32 R0, R0, 0x1f, RZ ;  /* 0x0000001f00007819 */ /* 0x000fc800000006ff */
[----:B------:R-:W3:Y:S02]  /*10c40*/  SYNCS.PHASECHK.TRANS64.TRYWAIT P1, [R5+URZ+0x22840], R0 ;  /* 0x02284000050075a7 */ /* 0x000ee4000802017f */
[----:B---3--:R-:W-:Y:S05]  /*10c50*/  @!P1 BRA `(.L_x_373) ;  /* 0x0000003c00b49947 */ /* 0x008fea0003800000 */
.L_x_506:
[----:B------:R-:W-:Y:S05]  /*10c60*/  @!P0 BRA `(.L_x_374) ;  /* 0x0000000000048947 */ /* 0x000fea0003800000 */
[----:B------:R-:W-:Y:S01]  /*10c70*/  BPT.TRAP 0x1 ;  /* 0x000000040000795c */ /* 0x000fe20000300000 */
.L_x_374:
[----:B------:R-:W4:Y:S02]  /*10c80*/  SYNCS.PHASECHK.TRANS64.TRYWAIT P1, [R3+URZ+0x22860], R2 ;  /* 0x02286002030075a7 */ /* 0x000f24000802017f */
[----:B----4-:R-:W-:Y:S05]  /*10c90*/  @!P1 BRA `(.L_x_375) ;  /* 0x0000003c00b89947 */ /* 0x010fea0003800000 */
.L_x_507:
[----:B------:R-:W-:Y:S05]  /*10ca0*/  @!P0 BRA `(.L_x_376) ;  /* 0x0000000000048947 */ /* 0x000fea0003800000 */
[----:B------:R-:W-:Y:S01]  /*10cb0*/  BPT.TRAP 0x1 ;  /* 0x000000040000795c */ /* 0x000fe20000300000 */
.L_x_376:
[----:B------:R-:W5:Y:S02]  /*10cc0*/  SYNCS.PHASECHK.TRANS64.TRYWAIT P1, [R5+URZ+0x22860], R0 ;  /* 0x02286000050075a7 */ /* 0x000f64000802017f */
[----:B-----5:R-:W-:Y:S05]  /*10cd0*/  @!P1 BRA `(.L_x_377) ;  /* 0x0000003c00bc9947 */ /* 0x020fea0003800000 */
.L_x_508:
[----:B------:R-:W-:Y:S05]  /*10ce0*/  @!P0 BRA `(.L_x_378) ;  /* 0x0000000000048947 */ /* 0x000fea0003800000 */
[----:B------:R-:W-:Y:S01]  /*10cf0*/  BPT.TRAP 0x1 ;  /* 0x000000040000795c */ /* 0x000fe20000300000 */
.L_x_378:
[----:B------:R-:W5:Y:S02]  /*10d00*/  SYNCS.PHASECHK.TRANS64.TRYWAIT P1, [R3+URZ+0x22880], R2 ;  /* 0x02288002030075a7 */ /* 0x000f64000802017f */
[----:B-----5:R-:W-:Y:S05]  /*10d10*/  @!P1 BRA `(.L_x_379) ;  /* 0x0000003c00c09947 */ /* 0x020fea0003800000 */
.L_x_509:
[----:B------:R-:W-:Y:S05]  /*10d20*/  @!P0 BRA `(.L_x_380) ;  /* 0x0000000000048947 */ /* 0x000fea0003800000 */
[----:B------:R-:W-:Y:S01]  /*10d30*/  BPT.TRAP 0x1 ;  /* 0x000000040000795c */ /* 0x000fe20000300000 */
.L_x_380:
[----:B------:R0:W0:Y:S02]  /*10d40*/  SYNCS.PHASECHK.TRANS64.TRYWAIT P0, [R5+URZ+0x22880], R0 ;  /* 0x02288000050075a7 */ /* 0x000024000800017f */
[----:B0-----:R-:W-:Y:S05]  /*10d50*/  @!P0 NANOSLEEP.SYNCS 0x989680 ;  /* 0x009896800000895d */ /* 0x001fea0003900000 */
[----:B------:R-:W0:Y:S02]  /*10d60*/  @!P0 SYNCS.PHASECHK.TRANS64 P0, [R5+URZ+0x22880], R0 ;  /* 0x02288000050085a7 */ /* 0x000e24000800007f */
[----:B0-----:R-:W-:Y:S05]  /*10d70*/  @!P0 BRA `(.L_x_380) ;  /* 0xfffffffc00f08947 */ /* 0x001fea000383ffff */
.L_x_368:
[----:B------:R-:W-:Y:S05]  /*10d80*/  BSYNC B0 ;  /* 0x0000000000007941 */ /* 0x000fea0003800000 */
.L_x_367:
[----:B------:R-:W-:Y:S05]  /*10d90*/  EXIT ;  /* 0x000000000000794d */ /* 0x000fea0003800000 */
.L_x_239:
[----:B0-----:R-:W-:-:S04]  /*10da0*/  IMAD.U32 R3, RZ, RZ, UR51 ;  /* 0x00000033ff037e24 */ /* 0x001fc8000f8e00ff */
[----:B------:R0:W1:Y:S03]  /*10db0*/  SYNCS.PHASECHK.TRANS64.TRYWAIT P1, [R3+URZ+0x22800], R0 ;  /* 0x02280000030075a7 */ /* 0x000066000802017f */
[----:B-1----:R-:W-:Y:S05]  /*10dc0*/  @!P1 NANOSLEEP.SYNCS 0x989680 ;  /* 0x009896800000995d */ /* 0x002fea0003900000 */
[----:B------:R-:W1:Y:S02]  /*10dd0*/  @!P1 SYNCS.PHASECHK.TRANS64 P1, [R3+URZ+0x22800], R0 ;  /* 0x02280000030095a7 */ /* 0x000e64000802007f */
[----:B-1----:R-:W-:Y:S05]  /*10de0*/  @!P1 BRA `(.L_x_239) ;  /* 0xfffffffc00ec9947 */ /* 0x002fea000383ffff */
[----:B------:R-:W-:Y:S05]  /*10df0*/  BRA `(.L_x_381) ;  /* 0xffffff0800a87947 */ /* 0x000fea000383ffff */
.L_x_243:
[----:B-1----:R1:W2:Y:S02]  /*10e00*/  SYNCS.PHASECHK.TRANS64.TRYWAIT P1, [R5+URZ+0x22830], R0 ;  /* 0x02283000050075a7 */ /* 0x0022a4000802017f */
[----:B--2---:R-:W-:Y:S05]  /*10e10*/  @!P1 NANOSLEEP.SYNCS 0x989680 ;  /* 0x009896800000995d */ /* 0x004fea0003900000 */
[----:B------:R-:W2:Y:S02]  /*10e20*/  @!P1 SYNCS.PHASECHK.TRANS64 P1, [R5+URZ+0x22830], R0 ;  /* 0x02283000050095a7 */ /* 0x000ea4000802007f */
[----:B--2---:R-:W-:Y:S05]  /*10e30*/  @!P1 BRA `(.L_x_243) ;  /* 0xfffffffc00f09947 */ /* 0x004fea000383ffff */
[----:B------:R-:W-:Y:S05]  /*10e40*/  BRA `(.L_x_242) ;  /* 0xffffff0800c47947 */ /* 0x000fea000383ffff */
.L_x_249:
[----:B-1----:R-:W-:-:S04]  /*10e50*/  IMAD.U32 R4, RZ, RZ, UR6 ;  /* 0x00000006ff047e24 */ /* 0x002fc8000f8e00ff */
[----:B------:R1:W2:Y:S03]  /*10e60*/  SYNCS.PHASECHK.TRANS64.TRYWAIT P1, [R4+URZ+0x22830], R3 ;  /* 0x02283003040075a7 */ /* 0x0002a6000802017f */
[----:B--2---:R-:W-:Y:S05]  /*10e70*/  @!P1 NANOSLEEP.SYNCS 0x989680 ;  /* 0x009896800000995d */ /* 0x004fea0003900000 */
[----:B------:R-:W2:Y:S02]  /*10e80*/  @!P1 SYNCS.PHASECHK.TRANS64 P1, [R4+URZ+0x22830], R3 ;  /* 0x02283003040095a7 */ /* 0x000ea4000802007f */
[----:B--2---:R-:W-:Y:S05]  /*10e90*/  @!P1 BRA `(.L_x_249) ;  /* 0xfffffffc00ec9947 */ /* 0x004fea000383ffff */
[----:B------:R-:W-:Y:S05]  /*10ea0*/  BRA `(.L_x_246) ;  /* 0xffffff3800c07947 */ /* 0x000fea000383ffff */
.L_x_253:
[----:B-1----:R-:W-:-:S04]  /*10eb0*/  MOV R4, UR6 ;  /* 0x0000000600047c02 */ /* 0x002fc80008000f00 */
[----:B------:R1:W2:Y:S03]  /*10ec0*/  SYNCS.PHASECHK.TRANS64.TRYWAIT P1, [R4+URZ+0x22850], R3 ;  /* 0x02285003040075a7 */ /* 0x0002a6000802017f */
[----:B--2---:R-:W-:Y:S05]  /*10ed0*/  @!P1 NANOSLEEP.SYNCS 0x989680 ;  /* 0x009896800000995d */ /* 0x004fea0003900000 */
[----:B------:R-:W2:Y:S02]  /*10ee0*/  @!P1 SYNCS.PHASECHK.TRANS64 P1, [R4+URZ+0x22850], R3 ;  /* 0x02285003040095a7 */ /* 0x000ea4000802007f */
[----:B--2---:R-:W-:Y:S05]  /*10ef0*/  @!P1 BRA `(.L_x_253) ;  /* 0xfffffffc00ec9947 */ /* 0x004fea000383ffff */
[----:B------:R-:W-:Y:S05]  /*10f00*/  BRA `(.L_x_250) ;  /* 0xffffff4000e07947 */ /* 0x000fea000383ffff */
.L_x_260:
[----:B-1----:R-:W-:-:S04]  /*10f10*/  IMAD.U32 R7, RZ, RZ, UR9 ;  /* 0x00000009ff077e24 */ /* 0x002fc8000f8e00ff */
[----:B------:R1:W2:Y:S03]  /*10f20*/  SYNCS.PHASECHK.TRANS64.TRYWAIT P1, [R7+URZ+0x22850], R0 ;  /* 0x02285000070075a7 */ /* 0x0002a6000802017f */
[----:B--2---:R-:W-:Y:S05]  /*10f30*/  @!P1 NANOSLEEP.SYNCS 0x989680 ;  /* 0x009896800000995d */ /* 0x004fea0003900000 */
[----:B------:R-:W2:Y:S02]  /*10f40*/  @!P1 SYNCS.PHASECHK.TRANS64 P1, [R7+URZ+0x22850], R0 ;  /* 0x02285000070095a7 */ /* 0x000ea4000802007f */
[----:B--2---:R-:W-:Y:S05]  /*10f50*/  @!P1 BRA `(.L_x_260) ;  /* 0xfffffffc00ec9947 */ /* 0x004fea000383ffff */
[----:B------:R-:W-:Y:S05]  /*10f60*/  BRA `(.L_x_259) ;  /* 0xffffff6000c87947 */ /* 0x000fea000383ffff */
.L_x_305:
[----:B------:R-:W0:Y:S01]  /*10f70*/  S2R R20, SR_TID.X ;  /* 0x0000000000147919 */ /* 0x000e220000002100 */
[----:B------:R-:W-:Y:S02]  /*10f80*/  IMAD.MOV.U32 R12, RZ, RZ, RZ ;  /* 0x000000ffff0c7224 */ /* 0x000fe400078e00ff */
[----:B------:R-:W-:Y:S02]  /*10f90*/  IMAD.MOV.U32 R11, RZ, RZ, 0x1f ;  /* 0x0000001fff0b7424 */ /* 0x000fe400078e00ff */
[----:B------:R-:W-:Y:S01]  /*10fa0*/  IMAD.MOV.U32 R15, RZ, RZ, -0x1 ;  /* 0xffffffffff0f7424 */ /* 0x000fe200078e00ff */
[----:B0-----:R-:W-:-:S04]  /*10fb0*/  SHF.R.U32.HI R20, RZ, 0x5, R20 ;  /* 0x00000005ff147819 */ /* 0x001fc80000011614 */
[----:B------:R-:W-:-:S05]  /*10fc0*/  LOP3.LUT R20, R20, 0x3, RZ, 0xc0, !PT ;  /* 0x0000000314147812 */ /* 0x000fca00078ec0ff */
[----:B------:R-:W-:-:S07]  /*10fd0*/  IMAD.MOV.U32 R13, RZ, RZ, R20 ;  /* 0x000000ffff0d7224 */ /* 0x000fce00078e0014 */
[----:B-----5:R-:W-:Y:S05]  /*10fe0*/  WARPSYNC.COLLECTIVE R15, `(.L_x_382) ;  /* 0x000000000f087348 */ /* 0x020fea0003c00000 */
[----:B------:R0:W1:Y:S02]  /*10ff0*/  SHFL.IDX P6, R14, R13, R12, R11 ;  /* 0x0000000c0d0e7389 */ /* 0x00006400000c000b */
[----:B01---5:R-:W-:Y:S01]  /*11000*/  ENDCOLLECTIVE ;  /* 0x000000000000791b */ /* 0x023fe20003800000 */
.L_x_382:
[----:B------:R-:W-:Y:S05]  /*11010*/  BRA `(.L_x_383) ;  /* 0xffffffac00887947 */ /* 0x000fea000383ffff */
.L_x_308:
[----:B0-----:R0:W1:Y:S02]  /*11020*/  SYNCS.PHASECHK.TRANS64.TRYWAIT P0, [R0+URZ+0x22880], R28 ;  /* 0x0228801c000075a7 */ /* 0x001064000800017f */
[----:B-1----:R-:W-:Y:S05]  /*11030*/  @!P0 NANOSLEEP.SYNCS 0x989680 ;  /* 0x009896800000895d */ /* 0x002fea0003900000 */
[----:B------:R-:W1:Y:S02]  /*11040*/  @!P0 SYNCS.PHASECHK.TRANS64 P0, [R0+URZ+0x22880], R28 ;  /* 0x0228801c000085a7 */ /* 0x000e64000800007f */
[----:B-1----:R-:W-:Y:S05]  /*11050*/  @!P0 BRA `(.L_x_308) ;  /* 0xfffffffc00f08947 */ /* 0x002fea000383ffff */
[----:B------:R-:W-:Y:S05]  /*11060*/  BRA `(.L_x_384) ;  /* 0xffffffb000ac7947 */ /* 0x000fea000383ffff */
.L_x_309:
        /* <DEDUP_REMOVED lines=8> */
.L_x_386:
[----:B------:R-:W-:Y:S05]  /*110f0*/  BSYNC B0 ;  /* 0x0000000000007941 */ /* 0x000fea0003800000 */
.L_x_385:
[----:B------:R-:W-:Y:S01]  /*11100*/  IMAD.MOV.U32 R13, RZ, RZ, R9 ;  /* 0x000000ffff0d7224 */ /* 0x000fe200078e0009 */
[C---:B------:R-:W-:Y:S01]  /*11110*/  ISETP.GE.AND P3, PT, R19.reuse, 0x41, PT ;  /* 0x000000411300780c */ /* 0x040fe20003f66270 */
[----:B------:R-:W-:Y:S01]  /*11120*/  IMAD.MOV.U32 R12, RZ, RZ, RZ ;  /* 0x000000ffff0c7224 */ /* 0x000fe200078e00ff */
[----:B------:R-:W-:Y:S01]  /*11130*/  LOP3.LUT R30, R30, 0xffffffef, RZ, 0xc0, !PT ;  /* 0xffffffef1e1e7812 */ /* 0x000fe200078ec0ff */
[----:B------:R-:W-:Y:S01]  /*11140*/  IMAD.MOV.U32 R11, RZ, RZ, 0x181f ;  /* 0x0000181fff0b7424 */ /* 0x000fe200078e00ff */
[C---:B------:R-:W-:Y:S01]  /*11150*/  ISETP.GE.AND P2, PT, R19.reuse, 0x61, PT ;  /* 0x000000611300780c */ /* 0x040fe20003f46270 */
[----:B------:R-:W-:Y:S01]  /*11160*/  IMAD.MOV.U32 R15, RZ, RZ, -0x1 ;  /* 0xffffffffff0f7424 */ /* 0x000fe200078e00ff */
[C---:B------:R-:W-:Y:S01]  /*11170*/  ISETP.GE.AND P5, PT, R19.reuse, 0x21, PT ;  /* 0x000000211300780c */ /* 0x040fe20003fa6270 */
[----:B------:R-:W-:Y:S01]  /*11180*/  IMAD.MOV.U32 R3, RZ, RZ, R14 ;  /* 0x000000ffff037224 */ /* 0x000fe200078e000e */
[----:B------:R-:W-:Y:S01]  /*11190*/  ISETP.GE.AND P4, PT, R19, 0x31, PT ;  /* 0x000000311300780c */ /* 0x000fe20003f86270 */
[----:B------:R-:W-:-:S12]  /*111a0*/  IMAD.IADD R4, R22, 0x1, R4 ;  /* 0x0000000116047824 */ /* 0x000fd800078e0204 */
[----:B------:R-:W-:Y:S05]  /*111b0*/  WARPSYNC.COLLECTIVE R15, `(.L_x_387) ;  /* 0x000000000f087348 */ /* 0x000fea0003c00000 */
[----:B------:R0:W1:Y:S02]  /*111c0*/  SHFL.IDX P6, R14, R13, R12, R11 ;  /* 0x0000000c0d0e7389 */ /* 0x00006400000c000b */
[----:B01----:R-:W-:Y:S01]  /*111d0*/  ENDCOLLECTIVE ;  /* 0x000000000000791b */ /* 0x003fe20003800000 */
.L_x_387:
[----:B------:R-:W-:Y:S01]  /*111e0*/  MOV R13, R10 ;  /* 0x0000000a000d7202 */ /* 0x000fe20000000f00 */
[----:B------:R-:W-:Y:S02]  /*111f0*/  IMAD.MOV.U32 R12, RZ, RZ, 0x1 ;  /* 0x00000001ff0c7424 */ /* 0x000fe400078e00ff */
[----:B------:R-:W-:-:S07]  /*11200*/  IMAD.MOV.U32 R2, RZ, RZ, R14 ;  /* 0x000000ffff027224 */ /* 0x000fce00078e000e */
[----:B------:R-:W-:Y:S05]  /*11210*/  WARPSYNC.COLLECTIVE R15, `(.L_x_388) ;  /* 0x000000000f087348 */ /* 0x000fea0003c00000 */
[----:B------:R0:W1:Y:S02]  /*11220*/  SHFL.IDX P6, R14, R13, R12, R11 ;  /* 0x0000000c0d0e7389 */ /* 0x00006400000c000b */
[----:B01----:R-:W-:Y:S01]  /*11230*/  ENDCOLLECTIVE ;  /* 0x000000000000791b */ /* 0x003fe20003800000 */
.L_x_388:
[----:B------:R-:W-:-:S05]  /*11240*/  IADD3 R2, P1, R31, R2, RZ ;  /* 0x000000021f027210 */ /* 0x000fca0007f3e0ff */
[----:B------:R-:W-:Y:S01]  /*11250*/  IMAD.X R3, RZ, RZ, R3, P1 ;  /* 0x000000ffff037224 */ /* 0x000fe200008e0603 */
[----:B------:R-:W-:Y:S01]  /*11260*/  ISETP.LT.OR P1, PT, R19, 0x1, P0 ;  /* 0x000000011300780c */ /* 0x000fe20000721670 */
[----:B------:R-:W-:-:S12]  /*11270*/  IMAD.MOV.U32 R13, RZ, RZ, R9 ;  /* 0x000000ffff0d7224 */ /* 0x000fd800078e0009 */
[----:B------:R-:W-:Y:S01]  /*11280*/  @!PT LDS RZ, [RZ] ;  /* 0x00000000fffff984 */ /* 0x000fe20000000800 */
[----:B------:R-:W-:Y:S01]  /*11290*/  @!PT LDS RZ, [RZ] ;  /* 0x00000000fffff984 */ /* 0x000fe20000000800 */
[----:B------:R-:W-:Y:S01]  /*112a0*/  @!PT LDS RZ, [RZ] ;  /* 0x00000000fffff984 */ /* 0x000fe20000000800 */
[----:B------:R0:W-:Y:S02]  /*112b0*/  LDGSTS.E.BYPASS.LTC128B.128 [R4+0xa400], desc[UR52][R2.64], !P1 ;  /* 0x0a40000002047fae */ /* 0x0001e4000c901d74 */
[----:B0-----:R-:W-:-:S07]  /*112c0*/  IMAD.MOV.U32 R3, RZ, RZ, R14 ;  /* 0x000000ffff037224 */ /* 0x001fce00078e000e */
[----:B------:R-:W-:Y:S05]  /*112d0*/  WARPSYNC.COLLECTIVE R15, `(.L_x_389) ;  /* 0x000000000f087348 */ /* 0x000fea0003c00000 */
[----:B------:R0:W1:Y:S02]  /*112e0*/  SHFL.IDX P6, R14, R13, R12, R11 ;  /* 0x0000000c0d0e7389 */ /* 0x00006400000c000b */
[----:B01----:R-:W-:Y:S01]  /*112f0*/  ENDCOLLECTIVE ;  /* 0x000000000000791b */ /* 0x003fe20003800000 */
.L_x_389:
[----:B------:R-:W-:Y:S02]  /*11300*/  IMAD.MOV.U32 R13, RZ, RZ, R10 ;  /* 0x000000ffff0d7224 */ /* 0x000fe400078e000a */
[----:B------:R-:W-:Y:S02]  /*11310*/  IMAD.MOV.U32 R12, RZ, RZ, 0x2 ;  /* 0x00000002ff0c7424 */ /* 0x000fe400078e00ff */
[----:B------:R-:W-:-:S07]  /*11320*/  IMAD.MOV.U32 R2, RZ, RZ, R14 ;  /* 0x000000ffff027224 */ /* 0x000fce00078e000e */
[----:B------:R-:W-:Y:S05]  /*11330*/  WARPSYNC.COLLECTIVE R15, `(.L_x_390) ;  /* 0x000000000f087348 */ /* 0x000fea0003c00000 */
[----:B------:R0:W1:Y:S02]  /*11340*/  SHFL.IDX P6, R14, R13, R12, R11 ;  /* 0x0000000c0d0e7389 */ /* 0x00006400000c000b */
[----:B01----:R-:W-:Y:S01]  /*11350*/  ENDCOLLECTIVE ;  /* 0x000000000000791b */ /* 0x003fe20003800000 */
.L_x_390:
        /* <DEDUP_REMOVED lines=12> */
.L_x_391:
[----:B------:R-:W-:Y:S02]  /*11420*/  IMAD.MOV.U32 R13, RZ, RZ, R10 ;  /* 0x000000ffff0d7224 */ /* 0x000fe400078e000a */
[----:B------:R-:W-:Y:S02]  /*11430*/  IMAD.MOV.U32 R12, RZ, RZ, 0x3 ;  /* 0x00000003ff0c7424 */ /* 0x000fe400078e00ff */
[----:B------:R-:W-:-:S07]  /*11440*/  IMAD.MOV.U32 R2, RZ, RZ, R14 ;  /* 0x000000ffff027224 */ /* 0x000fce00078e000e */
[----:B------:R-:W-:Y:S05]  /*11450*/  WARPSYNC.COLLECTIVE R15, `(.L_x_392) ;  /* 0x000000000f087348 */ /* 0x000fea0003c00000 */
[----:B------:R0:W1:Y:S02]  /*11460*/  SHFL.IDX P6, R14, R13, R12, R11 ;  /* 0x0000000c0d0e7389 */ /* 0x00006400000c000b */
[----:B01----:R-:W-:Y:S01]  /*11470*/  ENDCOLLECTIVE ;  /* 0x000000000000791b */ /* 0x003fe20003800000 */
.L_x_392:
        /* <DEDUP_REMOVED lines=12> */
.L_x_393:
[----:B------:R-:W-:Y:S02]  /*11540*/  IMAD.MOV.U32 R13, RZ, RZ, R10 ;  /* 0x000000ffff0d7224 */ /* 0x000fe400078e000a */
[----:B------:R-:W-:Y:S02]  /*11550*/  IMAD.MOV.U32 R12, RZ, RZ, 0x4 ;  /* 0x00000004ff0c7424 */ /* 0x000fe400078e00ff */
[----:B------:R-:W-:-:S07]  /*11560*/  IMAD.MOV.U32 R2, RZ, RZ, R14 ;  /* 0x000000ffff027224 */ /* 0x000fce00078e000e */
[----:B------:R-:W-:Y:S05]  /*11570*/  WARPSYNC.COLLECTIVE R15, `(.L_x_394) ;  /* 0x000000000f087348 */ /* 0x000fea0003c00000 */
[----:B------:R0:W1:Y:S02]  /*11580*/  SHFL.IDX P6, R14, R13, R12, R11 ;  /* 0x0000000c0d0e7389 */ /* 0x00006400000c000b */
[----:B01----:R-:W-:Y:S01]  /*11590*/  ENDCOLLECTIVE ;  /* 0x000000000000791b */ /* 0x003fe20003800000 */
.L_x_394:
[----:B------:R-:W-:-:S04]  /*115a0*/  IADD3 R2, P1, R31, R2, RZ ;  /* 0x000000021f027210 */ /* 0x000fc80007f3e0ff */
[----:B------:R-:W-:Y:S02]  /*115b0*/  IADD3.X R3, RZ, R3, RZ, P1, !PT ;  /* 0x00000003ff037210 */ /* 0x000fe40000ffe4ff */
        /* <DEDUP_REMOVED lines=10> */
.L_x_395:
[----:B------:R-:W-:Y:S02]  /*11660*/  IMAD.MOV.U32 R13, RZ, RZ, R10 ;  /* 0x000000ffff0d7224 */ /* 0x000fe400078e000a */
[----:B------:R-:W-:Y:S02]  /*11670*/  IMAD.MOV.U32 R12, RZ, RZ, 0x5 ;  /* 0x00000005ff0c7424 */ /* 0x000fe400078e00ff */
[----:B------:R-:W-:-:S07]  /*11680*/  IMAD.MOV.U32 R2, RZ, RZ, R14 ;  /* 0x000000ffff027224 */ /* 0x000fce00078e000e */
[----:B------:R-:W-:Y:S05]  /*11690*/  WARPSYNC.COLLECTIVE R15, `(.L_x_396) ;  /* 0x000000000f087348 */ /* 0x000fea0003c00000 */
[----:B------:R0:W1:Y:S02]  /*116a0*/  SHFL.IDX P6, R14, R13, R12, R11 ;  /* 0x0000000c0d0e7389 */ /* 0x00006400000c000b */
[----:B01----:R-:W-:Y:S01]  /*116b0*/  ENDCOLLECTIVE ;  /* 0x000000000000791b */ /* 0x003fe20003800000 */
.L_x_396:
        /* <DEDUP_REMOVED lines=12> */
.L_x_397:
[----:B------:R-:W-:Y:S02]  /*11780*/  IMAD.MOV.U32 R13, RZ, RZ, R10 ;  /* 0x000000ffff0d7224 */ /* 0x000fe400078e000a */
[----:B------:R-:W-:Y:S02]  /*11790*/  IMAD.MOV.U32 R12, RZ, RZ, 0x6 ;  /* 0x00000006ff0c7424 */ /* 0x000fe400078e00ff */
[----:B------:R-:W-:-:S07]  /*117a0*/  IMAD.MOV.U32 R2, RZ, RZ, R14 ;  /* 0x000000ffff027224 */ /* 0x000fce00078e000e */
[----:B------:R-:W-:Y:S05]  /*117b0*/  WARPSYNC.COLLECTIVE R15, `(.L_x_398) ;  /* 0x000000000f087348 */ /* 0x000fea0003c00000 */
[----:B------:R0:W1:Y:S02]  /*117c0*/  SHFL.IDX P6, R14, R13, R12, R11 ;  /* 0x0000000c0d0e7389 */ /* 0x00006400000c000b */
[----:B01----:R-:W-:Y:S01]  /*117d0*/  ENDCOLLECTIVE ;  /* 0x000000000000791b */ /* 0x003fe20003800000 */
.L_x_398:
        /* <DEDUP_REMOVED lines=12> */
.L_x_399:
[----:B------:R-:W-:Y:S02]  /*118a0*/  IMAD.MOV.U32 R13, RZ, RZ, R10 ;  /* 0x000000ffff0d7224 */ /* 0x000fe400078e000a */
[----:B------:R-:W-:Y:S01]  /*118b0*/  IMAD.MOV.U32 R12, RZ, RZ, 0x7 ;  /* 0x00000007ff0c7424 */ /* 0x000fe200078e00ff */
[----:B------:R-:W-:-:S07]  /*118c0*/  MOV R2, R14 ;  /* 0x0000000e00027202 */ /* 0x000fce0000000f00 */
[----:B------:R-:W-:Y:S05]  /*118d0*/  WARPSYNC.COLLECTIVE R15, `(.L_x_400) ;  /* 0x000000000f087348 */ /* 0x000fea0003c00000 */
[----:B------:R0:W1:Y:S02]  /*118e0*/  SHFL.IDX P6, R14, R13, R12, R11 ;  /* 0x0000000c0d0e7389 */ /* 0x00006400000c000b */
[----:B01----:R-:W-:Y:S01]  /*118f0*/  ENDCOLLECTIVE ;  /* 0x000000000000791b */ /* 0x003fe20003800000 */
.L_x_400:
[----:B------:R-:W-:-:S05]  /*11900*/  IADD3 R2, P1, R31, R2, RZ ;  /* 0x000000021f027210 */ /* 0x000fca0007f3e0ff */
[----:B------:R-:W-:Y:S01]  /*11910*/  IMAD.X R3, RZ, RZ, R3, P1 ;  /* 0x000000ffff037224 */ /* 0x000fe200008e0603 */
[----:B------:R-:W-:Y:S01]  /*11920*/  ISETP.LT.OR P1, PT, R19, 0x61, P0 ;  /* 0x000000611300780c */ /* 0x000fe20000721670 */
[----:B------:R-:W-:-:S12]  /*11930*/  IMAD.MOV.U32 R13, RZ, RZ, R9 ;  /* 0x000000ffff0d7224 */ /* 0x000fd800078e0009 */
[----:B------:R-:W-:Y:S01]  /*11940*/  @!PT LDS RZ, [RZ] ;  /* 0x00000000fffff984 */ /* 0x000fe20000000800 */
[----:B------:R-:W-:Y:S01]  /*11950*/  @!PT LDS RZ, [RZ] ;  /* 0x00000000fffff984 */ /* 0x000fe20000000800 */
[----:B------:R-:W-:Y:S01]  /*11960*/  @!PT LDS RZ, [RZ] ;  /* 0x00000000fffff984 */ /* 0x000fe20000000800 */
[----:B------:R0:W-:Y:S01]  /*11970*/  LDGSTS.E.BYPASS.LTC128B.128 [R4+0xd400], desc[UR52][R2.64], !P1 ;  /* 0x0d40000002047fae */ /* 0x0001e2000c901d74 */
[----:B------:R-:W-:-:S07]  /*11980*/  IMAD.MOV.U32 R10, RZ, RZ, R14 ;  /* 0x000000ffff0a7224 */ /* 0x000fce00078e000e */
[----:B0-----:R-:W-:Y:S05]  /*11990*/  WARPSYNC.COLLECTIVE R15, `(.L_x_401) ;  /* 0x000000000f087348 */ /* 0x001fea0003c00000 */
[----:B------:R1:W2:Y:S02]  /*119a0*/  SHFL.IDX P6, R14, R13, R12, R11 ;  /* 0x0000000c0d0e7389 */ /* 0x0002a400000c000b */
[----:B012---:R-:W-:Y:S01]  /*119b0*/  ENDCOLLECTIVE ;  /* 0x000000000000791b */ /* 0x007fe20003800000 */
.L_x_401:
[----:B------:R-:W-:Y:S02]  /*119c0*/  IMAD.MOV.U32 R13, RZ, RZ, R21 ;  /* 0x000000ffff0d7224 */ /* 0x000fe400078e0015 */
[----:B------:R-:W-:Y:S02]  /*119d0*/  IMAD.MOV.U32 R12, RZ, RZ, RZ ;  /* 0x000000ffff0c7224 */ /* 0x000fe400078e00ff */
[----:B------:R-:W-:-:S07]  /*119e0*/  IMAD.MOV.U32 R2, RZ, RZ, R14 ;  /* 0x000000ffff027224 */ /* 0x000fce00078e000e */
[----:B------:R-:W-:Y:S05]  /*119f0*/  WARPSYNC.COLLECTIVE R15, `(.L_x_402) ;  /* 0x000000000f087348 */ /* 0x000fea0003c00000 */
[----:B------:R0:W1:Y:S02]  /*11a00*/  SHFL.IDX P6, R14, R13, R12, R11 ;  /* 0x0000000c0d0e7389 */ /* 0x00006400000c000b */
[----:B01----:R-:W-:Y:S01]  /*11a10*/  ENDCOLLECTIVE ;  /* 0x000000000000791b */ /* 0x003fe20003800000 */
.L_x_402:
        /* <DEDUP_REMOVED lines=12> */
.L_x_403:
[----:B------:R-:W-:Y:S02]  /*11ae0*/  IMAD.MOV.U32 R13, RZ, RZ, R21 ;  /* 0x000000ffff0d7224 */ /* 0x000fe400078e0015 */
[----:B------:R-:W-:Y:S02]  /*11af0*/  IMAD.MOV.U32 R12, RZ, RZ, 0x1 ;  /* 0x00000001ff0c7424 */ /* 0x000fe400078e00ff */
[----:B------:R-:W-:-:S07]  /*11b00*/  IMAD.MOV.U32 R2, RZ, RZ, R14 ;  /* 0x000000ffff027224 */ /* 0x000fce00078e000e */
[----:B------:R-:W-:Y:S05]  /*11b10*/  WARPSYNC.COLLECTIVE R15, `(.L_x_404) ;  /* 0x000000000f087348 */ /* 0x000fea0003c00000 */
[----:B------:R0:W1:Y:S02]  /*11b20*/  SHFL.IDX P6, R14, R13, R12, R11 ;  /* 0x0000000c0d0e7389 */ /* 0x00006400000c000b */
[----:B01----:R-:W-:Y:S01]  /*11b30*/  ENDCOLLECTIVE ;  /* 0x000000000000791b */ /* 0x003fe20003800000 */
.L_x_404:
[----:B------:R-:W-:-:S05]  /*11b40*/  IADD3 R2, P1, R31, R2, RZ ;  /* 0x000000021f027210 */ /* 0x000fca0007f3e0ff */
[----:B------:R-:W-:Y:S01]  /*11b50*/  IMAD.X R3, RZ, RZ, R3, P1 ;  /* 0x000000ffff037224 */ /* 0x000fe200008e0603 */
[----:B------:R-:W-:Y:S02]  /*11b60*/  ISETP.LT.OR P1, PT, R19, 0x81, P0 ;  /* 0x000000811300780c */ /* 0x000fe40000721670 */
[----:B------:R-:W-:-:S11]  /*11b70*/  MOV R13, R20 ;  /* 0x00000014000d7202 */ /* 0x000fd60000000f00 */
[----:B------:R-:W-:Y:S01]  /*11b80*/  @!PT LDS RZ, [RZ] ;  /* 0x00000000fffff984 */ /* 0x000fe20000000800 */
[----:B------:R-:W-:Y:S01]  /*11b90*/  @!PT LDS RZ, [RZ] ;  /* 0x00000000fffff984 */ /* 0x000fe20000000800 */
[----:B------:R-:W-:Y:S01]  /*11ba0*/  @!PT LDS RZ, [RZ] ;  /* 0x00000000fffff984 */ /* 0x000fe20000000800 */
[----:B------:R0:W-:Y:S01]  /*11bb0*/  LDGSTS.E.BYPASS.LTC128B.128 [R4+0xe400], desc[UR52][R2.64], !P1 ;  /* 0x0e40000002047fae */ /* 0x0001e2000c901d74 */
[----:B------:R-:W-:Y:S01]  /*11bc0*/  ISETP.GE.AND P1, PT, R19, 0x11, PT ;  /* 0x000000111300780c */ /* 0x000fe20003f26270 */
[----:B------:R-:W-:-:S12]  /*11bd0*/  IMAD.MOV.U32 R21, RZ, RZ, R14 ;  /* 0x000000ffff157224 */ /* 0x000fd800078e000e */
[----:B0-----:R-:W-:Y:S05]  /*11be0*/  WARPSYNC.COLLECTIVE R15, `(.L_x_405) ;  /* 0x000000000f087348 */ /* 0x001fea0003c00000 */
[----:B------:R1:W2:Y:S02]  /*11bf0*/  SHFL.IDX P6, R14, R13, R12, R11 ;  /* 0x0000000c0d0e7389 */ /* 0x0002a400000c000b */
[----:B012---:R-:W-:Y:S01]  /*11c00*/  ENDCOLLECTIVE ;  /* 0x000000000000791b */ /* 0x007fe20003800000 */
.L_x_405:
[----:B------:R-:W-:Y:S02]  /*11c10*/  @P1 LOP3.LUT R30, R30, 0x10, RZ, 0xfc, !PT ;  /* 0x000000101e1e1812 */ /* 0x000fe400078efcff */
[----:B------:R-:W-:Y:S02]  /*11c20*/  ISETP.GE.AND P1, PT, R19, 0x51, PT ;  /* 0x000000511300780c */ /* 0x000fe40003f26270 */
[----:B------:R-:W-:-:S04]  /*11c30*/  LOP3.LUT R30, R30, 0xffffffdf, RZ, 0xc0, !PT ;  /* 0xffffffdf1e1e7812 */ /* 0x000fc800078ec0ff */
[----:B------:R-:W-:Y:S02]  /*11c40*/  @P3 LOP3.LUT R30, R30, 0x20, RZ, 0xfc, !PT ;  /* 0x000000201e1e3812 */ /* 0x000fe400078efcff */
[----:B------:R-:W-:Y:S02]  /*11c50*/  ISETP.GE.AND P3, PT, R19, 0x71, PT ;  /* 0x000000711300780c */ /* 0x000fe40003f66270 */
[----:B------:R-:W-:Y:S01]  /*11c60*/  LOP3.LUT R30, R30, 0xffffffbf, RZ, 0xc0, !PT ;  /* 0xffffffbf1e1e7812 */ /* 0x000fe200078ec0ff */
[----:B------:R-:W-:-:S03]  /*11c70*/  IMAD.MOV.U32 R2, RZ, RZ, R14 ;  /* 0x000000ffff027224 */ /* 0x000fc600078e000e */
[----:B------:R-:W-:Y:S02]  /*11c80*/  @P1 LOP3.LUT R30, R30, 0x40, RZ, 0xfc, !PT ;  /* 0x000000401e1e1812 */ /* 0x000fe400078efcff */
[----:B------:R-:W-:Y:S02]  /*11c90*/  ISETP.GE.AND P1, PT, R19, 0x81, PT ;  /* 0x000000811300780c */ /* 0x000fe40003f26270 */
[----:B------:R-:W-:-:S04]  /*11ca0*/  LOP3.LUT R30, R30, 0xfffffeff, RZ, 0xc0, !PT ;  /* 0xfffffeff1e1e7812 */ /* 0x000fc800078ec0ff */
[----:B------:R-:W-:Y:S02]  /*11cb0*/  @P2 LOP3.LUT R30, R30, 0x100, RZ, 0xfc, !PT ;  /* 0x000001001e1e2812 */ /* 0x000fe400078efcff */
[----:B------:R-:W-:Y:S02]  /*11cc0*/  ISETP.GE.AND P2, PT, R19, 0x91, PT ;  /* 0x000000911300780c */ /* 0x000fe40003f46270 */
[----:B------:R-:W-:-:S11]  /*11cd0*/  LOP3.LUT R30, R30, 0xfffffdff, RZ, 0xc0, !PT ;  /* 0xfffffdff1e1e7812 */ /* 0x000fd600078ec0ff */
[----:B------:R-:W-:Y:S01]  /*11ce0*/  @P2 LOP3.LUT R30, R30, 0x200, RZ, 0xfc, !PT ;  /* 0x000002001e1e2812 */ /* 0x000fe200078efcff */
[----:B------:R-:W-:Y:S06]  /*11cf0*/  BRA `(.L_x_406) ;  /* 0xffffffac00847947 */ /* 0x000fec000383ffff */
.L_x_314:
[----:B--2---:R2:W3:Y:S02]  /*11d00*/  SYNCS.PHASECHK.TRANS64.TRYWAIT P0, [R0+URZ+0x22840], R28 ;  /* 0x0228401c000075a7 */ /* 0x0044e4000800017f */
[----:B---3--:R-:W-:Y:S05]  /*11d10*/  @!P0 NANOSLEEP.SYNCS 0x989680 ;  /* 0x009896800000895d */ /* 0x008fea0003900000 */
[----:B------:R-:W3:Y:S02]  /*11d20*/  @!P0 SYNCS.PHASECHK.TRANS64 P0, [R0+URZ+0x22840], R28 ;  /* 0x0228401c000085a7 */ /* 0x000ee4000800007f */
[----:B---3--:R-:W-:Y:S05]  /*11d30*/  @!P0 BRA `(.L_x_314) ;  /* 0xfffffffc00f08947 */ /* 0x008fea000383ffff */
[----:B------:R-:W-:Y:S05]  /*11d40*/  BRA `(.L_x_407) ;  /* 0xffffffac00d87947 */ /* 0x000fea000383ffff */
.L_x_315:
[----:B------:R-:W-:Y:S01]  /*11d50*/  BSSY B0, `(.L_x_408) ;  /* 0x0000008000007945 */ /* 0x000fe20003800000 */
[----:B------:R-:W-:Y:S02]  /*11d60*/  IMAD.MOV.U32 R13, RZ, RZ, R6 ;  /* 0x000000ffff0d7224 */ /* 0x000fe400078e0006 */
[----:B------:R-:W-:Y:S02]  /*11d70*/  IMAD.MOV.U32 R12, RZ, RZ, RZ ;  /* 0x000000ffff0c7224 */ /* 0x000fe400078e00ff */
[----:B------:R-:W-:Y:S02]  /*11d80*/  IMAD.MOV.U32 R11, RZ, RZ, 0x181f ;  /* 0x0000181fff0b7424 */ /* 0x000fe400078e00ff */
[----:B------:R-:W-:-:S07]  /*11d90*/  IMAD.MOV.U32 R15, RZ, RZ, -0x1 ;  /* 0xffffffffff0f7424 */ /* 0x000fce00078e00ff */
[----:B012---:R-:W-:Y:S05]  /*11da0*/  WARPSYNC.COLLECTIVE R15, `(.L_x_409) ;  /* 0x000000000f087348 */ /* 0x007fea0003c00000 */
[----:B------:R3:W4:Y:S02]  /*11db0*/  SHFL.IDX P6, R14, R13, R12, R11 ;  /* 0x0000000c0d0e7389 */ /* 0x00072400000c000b */
[----:B01234-:R-:W-:Y:S01]  /*11dc0*/  ENDCOLLECTIVE ;  /* 0x000000000000791b */ /* 0x01ffe20003800000 */
.L_x_409:
[----:B------:R-:W-:Y:S05]  /*11dd0*/  BSYNC B0 ;  /* 0x0000000000007941 */ /* 0x000fea0003800000 */
.L_x_408:
        /* <DEDUP_REMOVED lines=8> */
.L_x_410:
[----:B------:R-:W-:Y:S02]  /*11e60*/  IMAD.MOV.U32 R13, RZ, RZ, R6 ;  /* 0x000000ffff0d7224 */ /* 0x000fe400078e0006 */
[----:B------:R-:W-:Y:S01]  /*11e70*/  IMAD.MOV.U32 R12, RZ, RZ, 0x1 ;  /* 0x00000001ff0c7424 */ /* 0x000fe200078e00ff */
[----:B------:R-:W-:-:S13]  /*11e80*/  LOP3.LUT P6, RZ, R30, 0x80, RZ, 0xc0, !PT ;  /* 0x000000801eff7812 */ /* 0x000fda00078cc0ff */
[----:B------:R-:W-:-:S05]  /*11e90*/  @P6 IADD3 R10, P0, R31, R14, RZ ;  /* 0x0000000e1f0a6210 */ /* 0x000fca0007f1e0ff */
[----:B------:R-:W-:Y:S02]  /*11ea0*/  @P6 IMAD.X R3, RZ, RZ, R2, P0 ;  /* 0x000000ffff036224 */ /* 0x000fe400000e0602 */
[----:B------:R-:W-:-:S05]  /*11eb0*/  @P6 IMAD.MOV.U32 R2, RZ, RZ, R10 ;  /* 0x000000ffff026224 */ /* 0x000fca00078e000a */
[----:B------:R-:W-:Y:S01]  /*11ec0*/  @!PT LDS RZ, [RZ] ;  /* 0x00000000fffff984 */ /* 0x000fe20000000800 */
[----:B------:R-:W-:Y:S01]  /*11ed0*/  @!PT LDS RZ, [RZ] ;  /* 0x00000000fffff984 */ /* 0x000fe20000000800 */
[----:B------:R-:W-:Y:S01]  /*11ee0*/  @!PT LDS RZ, [RZ] ;  /* 0x00000000fffff984 */ /* 0x000fe20000000800 */
[----:B------:R0:W-:Y:S02]  /*11ef0*/  @P6 LDGSTS.E.BYPASS.LTC128B.128 [R4+0x18400], desc[UR52][R2.64], !P2 ;  /* 0x1840000002046fae */ /* 0x0001e4000d101d74 */
[----:B0-----:R-:W-:Y:S05]  /*11f00*/  WARPSYNC.COLLECTIVE R15, `(.L_x_411) ;  /* 0x000000000f087348 */ /* 0x001fea0003c00000 */
[----:B------:R1:W2:Y:S02]  /*11f10*/  SHFL.IDX P6, R14, R13, R12, R11 ;  /* 0x0000000c0d0e7389 */ /* 0x0002a400000c000b */
[----:B012---:R-:W-:Y:S01]  /*11f20*/  ENDCOLLECTIVE ;  /* 0x000000000000791b */ /* 0x007fe20003800000 */
.L_x_411:
[----:B------:R-:W-:Y:S02]  /*11f30*/  IMAD.MOV.U32 R13, RZ, RZ, R8 ;  /* 0x000000ffff0d7224 */ /* 0x000fe400078e0008 */
[----:B------:R-:W-:-:S07]  /*11f40*/  IMAD.MOV.U32 R2, RZ, RZ, R14 ;  /* 0x000000ffff027224 */ /* 0x000fce00078e000e */
[----:B------:R-:W-:Y:S05]  /*11f50*/  WARPSYNC.COLLECTIVE R15, `(.L_x_412) ;  /* 0x000000000f087348 */ /* 0x000fea0003c00000 */
[----:B------:R0:W1:Y:S02]  /*11f60*/  SHFL.IDX P6, R14, R13, R12, R11 ;  /* 0x0000000c0d0e7389 */ /* 0x00006400000c000b */
[----:B01----:R-:W-:Y:S01]  /*11f70*/  ENDCOLLECTIVE ;  /* 0x000000000000791b */ /* 0x003fe20003800000 */
.L_x_412:
[----:B------:R-:W-:Y:S02]  /*11f80*/  IMAD.MOV.U32 R13, RZ, RZ, R6 ;  /* 0x000000ffff0d7224 */ /* 0x000fe400078e0006 */
[----:B------:R-:W-:Y:S01]  /*11f90*/  IMAD.MOV.U32 R12, RZ, RZ, 0x2 ;  /* 0x00000002ff0c7424 */ /* 0x000fe200078e00ff */
[----:B------:R-:W-:-:S13]  /*11fa0*/  LOP3.LUT P6, RZ, R30, 0x10, RZ, 0xc0, !PT ;  /* 0x000000101eff7812 */ /* 0x000fda00078cc0ff */
[----:B------:R-:W-:-:S04]  /*11fb0*/  @P6 IADD3 R10, P0, R31, R14, RZ ;  /* 0x0000000e1f0a6210 */ /* 0x000fc80007f1e0ff */
[----:B------:R-:W-:Y:S01]  /*11fc0*/  @P6 IADD3.X R3, RZ, R2, RZ, P0, !PT ;  /* 0x00000002ff036210 */ /* 0x000fe200007fe4ff */
[----:B------:R-:W-:-:S05]  /*11fd0*/  @P6 IMAD.MOV.U32 R2, RZ, RZ, R10 ;  /* 0x000000ffff026224 */ /* 0x000fca00078e000a */
[----:B------:R-:W-:Y:S01]  /*11fe0*/  @!PT LDS RZ, [RZ] ;  /* 0x00000000fffff984 */ /* 0x000fe20000000800 */
[----:B------:R-:W-:Y:S01]  /*11ff0*/  @!PT LDS RZ, [RZ] ;  /* 0x00000000fffff984 */ /* 0x000fe20000000800 */
[----:B------:R-:W-:Y:S01]  /*12000*/  @!PT LDS RZ, [RZ] ;  /* 0x00000000fffff984 */ /* 0x000fe20000000800 */
[----:B------:R0:W-:Y:S03]  /*12010*/  @P6 LDGSTS.E.BYPASS.LTC128B.128 [R4+0x18c00], desc[UR52][R2.64], !P2 ;  /* 0x18c0000002046fae */ /* 0x0001e6000d101d74 */
[----:B0-----:R-:W-:Y:S05]  /*12020*/  WARPSYNC.COLLECTIVE R15, `(.L_x_413) ;  /* 0x000000000f087348 */ /* 0x001fea0003c00000 */
[----:B------:R1:W2:Y:S02]  /*12030*/  SHFL.IDX P6, R14, R13, R12, R11 ;  /* 0x0000000c0d0e7389 */ /* 0x0002a400000c000b */
[----:B012---:R-:W-:Y:S01]  /*12040*/  ENDCOLLECTIVE ;  /* 0x000000000000791b */ /* 0x007fe20003800000 */
.L_x_413:
[----:B------:R-:W-:Y:S02]  /*12050*/  IMAD.MOV.U32 R13, RZ, RZ, R8 ;  /* 0x000000ffff0d7224 */ /* 0x000fe400078e0008 */
[----:B------:R-:W-:-:S07]  /*12060*/  IMAD.MOV.U32 R2, RZ, RZ, R14 ;  /* 0x000000ffff027224 */ /* 0x000fce00078e000e */
[----:B------:R-:W-:Y:S05]  /*12070*/  WARPSYNC.COLLECTIVE R15, `(.L_x_414) ;  /* 0x000000000f087348 */ /* 0x000fea0003c00000 */
[----:B------:R0:W1:Y:S02]  /*12080*/  SHFL.IDX P6, R14, R13, R12, R11 ;  /* 0x0000000c0d0e7389 */ /* 0x00006400000c000b */
[----:B01----:R-:W-:Y:S01]  /*12090*/  ENDCOLLECTIVE ;  /* 0x000000000000791b */ /* 0x003fe20003800000 */
.L_x_414:
[----:B------:R-:W-:Y:S02]  /*120a0*/  IMAD.MOV.U32 R13, RZ, RZ, R6 ;  /* 0x000000ffff0d7224 */ /* 0x000fe400078e0006 */
[----:B------:R-:W-:Y:S01]  /*120b0*/  IMAD.MOV.U32 R12, RZ, RZ, 0x3 ;  /* 0x00000003ff0c7424 */ /* 0x000fe200078e00ff */
[----:B------:R-:W-:-:S05]  /*120c0*/  @P5 IADD3 R14, P0, R31, R14, RZ ;  /* 0x0000000e1f0e5210 */ /* 0x000fca0007f1e0ff */
[----:B------:R-:W-:Y:S02]  /*120d0*/  @P5 IMAD.X R9, RZ, RZ, R2, P0 ;  /* 0x000000ffff095224 */ /* 0x000fe400000e0602 */
[----:B------:R-:W-:-:S07]  /*120e0*/  @P5 IMAD.MOV.U32 R2, RZ, RZ, R14 ;  /* 0x000000ffff025224 */ /* 0x000fce00078e000e */
[----:B------:R-:W-:Y:S05]  /*120f0*/  WARPSYNC.COLLECTIVE R15, `(.L_x_415) ;  /* 0x000000000f087348 */ /* 0x000fea0003c00000 */
[----:B------:R0:W1:Y:S02]  /*12100*/  SHFL.IDX P6, R14, R13, R12, R11 ;  /* 0x0000000c0d0e7389 */ /* 0x00006400000c000b */
[----:B01----:R-:W-:Y:S01]  /*12110*/  ENDCOLLECTIVE ;  /* 0x000000000000791b */ /* 0x003fe20003800000 */
.L_x_415:
[----:B------:R-:W-:-:S05]  /*12120*/  @P5 IMAD.MOV.U32 R3, RZ, RZ, R9 ;  /* 0x000000ffff035224 */ /* 0x000fca00078e0009 */
[----:B------:R-:W-:Y:S01]  /*12130*/  @!PT LDS RZ, [RZ] ;  /* 0x00000000fffff984 */ /* 0x000fe20000000800 */
[----:B------:R-:W-:Y:S01]  /*12140*/  @!PT LDS RZ, [RZ] ;  /* 0x00000000fffff984 */ /* 0x000fe20000000800 */
[----:B------:R-:W-:Y:S01]  /*12150*/  @!PT LDS RZ, [RZ] ;  /* 0x00000000fffff984 */ /* 0x000fe20000000800 */
[----:B------:R0:W-:Y:S01]  /*12160*/  @P5 LDGSTS.E.BYPASS.LTC128B.128 [R4+0x19400], desc[UR52][R2.64], !P2 ;  /* 0x1940000002045fae */ /* 0x0001e2000d101d74 */
[----:B------:R-:W-:Y:S01]  /*12170*/  LOP3.LUT P5, RZ, R30, 0x40, RZ, 0xc0, !PT ;  /* 0x000000401eff7812 */ /* 0x000fe200078ac0ff */
[----:B------:R-:W-:Y:S02]  /*12180*/  IMAD.MOV.U32 R13, RZ, RZ, R8 ;  /* 0x000000ffff0d7224 */ /* 0x000fe400078e0008 */
[----:B0-----:R-:W-:-:S10]  /*12190*/  IMAD.MOV.U32 R2, RZ, RZ, R14 ;  /* 0x000000ffff027224 */ /* 0x001fd400078e000e */
[----:B------:R-:W-:Y:S05]  /*121a0*/  WARPSYNC.COLLECTIVE R15, `(.L_x_416) ;  /* 0x000000000f087348 */ /* 0x000fea0003c00000 */
[----:B------:R0:W1:Y:S02]  /*121b0*/  SHFL.IDX P6, R14, R13, R12, R11 ;  /* 0x0000000c0d0e7389 */ /* 0x00006400000c000b */
[----:B01----:R-:W-:Y:S01]  /*121c0*/  ENDCOLLECTIVE ;  /* 0x000000000000791b */ /* 0x003fe20003800000 */
.L_x_416:
[----:B------:R-:W-:Y:S01]  /*121d0*/  IMAD.MOV.U32 R13, RZ, RZ, R6 ;  /* 0x000000ffff0d7224 */ /* 0x000fe200078e0006 */
[----:B------:R-:W-:Y:S02]  /*121e0*/  MOV R12, 0x4 ;  /* 0x00000004000c7802 */ /* 0x000fe40000000f00 */
[----:B------:R-:W-:-:S05]  /*121f0*/  @P4 IADD3 R14, P0, R31, R14, RZ ;  /* 0x0000000e1f0e4210 */ /* 0x000fca0007f1e0ff */
[----:B------:R-:W-:Y:S02]  /*12200*/  @P4 IMAD.X R9, RZ, RZ, R2, P0 ;  /* 0x000000ffff094224 */ /* 0x000fe400000e0602 */
[----:B------:R-:W-:-:S07]  /*12210*/  @P4 IMAD.MOV.U32 R2, RZ, RZ, R14 ;  /* 0x000000ffff024224 */ /* 0x000fce00078e000e */
[----:B------:R-:W-:Y:S05]  /*12220*/  WARPSYNC.COLLECTIVE R15, `(.L_x_417) ;  /* 0x000000000f087348 */ /* 0x000fea0003c00000 */
[----:B------:R0:W1:Y:S02]  /*12230*/  SHFL.IDX P6, R14, R13, R12, R11 ;  /* 0x0000000c0d0e7389 */ /* 0x00006400000c000b */
[----:B01----:R-:W-:Y:S01]  /*12240*/  ENDCOLLECTIVE ;  /* 0x000000000000791b */ /* 0x003fe20003800000 */
.L_x_417:
        /* <DEDUP_REMOVED lines=11> */
.L_x_418:
        /* <DEDUP_REMOVED lines=8> */
.L_x_419:
        /* <DEDUP_REMOVED lines=11> */
.L_x_420:
        /* <DEDUP_REMOVED lines=8> */
.L_x_421:
[----:B------:R-:W-:-:S05]  /*124b0*/  @P5 IMAD.MOV.U32 R3, RZ, RZ, R9 ;  /* 0x000000ffff035224 */ /* 0x000fca00078e0009 */
[----:B------:R-:W-:Y:S01]  /*124c0*/  @!PT LDS RZ, [RZ] ;  /* 0x00000000fffff984 */ /* 0x000fe20000000800 */
[----:B------:R-:W-:Y:S01]  /*124d0*/  @!PT LDS RZ, [RZ] ;  /* 0x00000000fffff984 */ /* 0x000fe20000000800 */
[----:B------:R-:W-:Y:S01]  /*124e0*/  @!PT LDS RZ, [RZ] ;  /* 0x00000000fffff984 */ /* 0x000fe20000000800 */
[----:B------:R0:W-:Y:S01]  /*124f0*/  @P5 LDGSTS.E.BYPASS.LTC128B.128 [R4+0x1ac00], desc[UR52][R2.64], !P2 ;  /* 0x1ac0000002045fae */ /* 0x0001e2000d101d74 */
[----:B------:R-:W-:Y:S02]  /*12500*/  IMAD.MOV.U32 R13, RZ, RZ, R8 ;  /* 0x000000ffff0d7224 */ /* 0x000fe400078e0008 */
[----:B0-----:R-:W-:-:S07]  /*12510*/  IMAD.MOV.U32 R2, RZ, RZ, R14 ;  /* 0x000000ffff027224 */ /* 0x001fce00078e000e */
[----:B------:R-:W-:Y:S05]  /*12520*/  WARPSYNC.COLLECTIVE R15, `(.L_x_422) ;  /* 0x000000000f087348 */ /* 0x000fea0003c00000 */
[----:B------:R0:W1:Y:S02]  /*12530*/  SHFL.IDX P6, R14, R13, R12, R11 ;  /* 0x0000000c0d0e7389 */ /* 0x00006400000c000b */
[----:B01----:R-:W-:Y:S01]  /*12540*/  ENDCOLLECTIVE ;  /* 0x000000000000791b */ /* 0x003fe20003800000 */
.L_x_422:
[----:B------:R-:W-:Y:S02]  /*12550*/  IMAD.MOV.U32 R13, RZ, RZ, R6 ;  /* 0x000000ffff0d7224 */ /* 0x000fe400078e0006 */
[----:B------:R-:W-:Y:S01]  /*12560*/  IMAD.MOV.U32 R12, RZ, RZ, 0x7 ;  /* 0x00000007ff0c7424 */ /* 0x000fe200078e00ff */
[----:B------:R-:W-:-:S04]  /*12570*/  @P4 IADD3 R14, P0, R31, R14, RZ ;  /* 0x0000000e1f0e4210 */ /* 0x000fc80007f1e0ff */
[----:B------:R-:W-:Y:S01]  /*12580*/  @P4 IADD3.X R9, RZ, R2, RZ, P0, !PT ;  /* 0x00000002ff094210 */ /* 0x000fe200007fe4ff */
[----:B------:R-:W-:-:S08]  /*12590*/  @P4 IMAD.MOV.U32 R2, RZ, RZ, R14 ;  /* 0x000000ffff024224 */ /* 0x000fd000078e000e */
[----:B------:R-:W-:Y:S05]  /*125a0*/  WARPSYNC.COLLECTIVE R15, `(.L_x_423) ;  /* 0x000000000f087348 */ /* 0x000fea0003c00000 */
[----:B------:R0:W1:Y:S02]  /*125b0*/  SHFL.IDX P6, R14, R13, R12, R11 ;  /* 0x0000000c0d0e7389 */ /* 0x00006400000c000b */
[----:B01----:R-:W-:Y:S01]  /*125c0*/  ENDCOLLECTIVE ;  /* 0x000000000000791b */ /* 0x003fe20003800000 */
.L_x_423:
[----:B------:R-:W-:-:S05]  /*125d0*/  @P4 IMAD.MOV.U32 R3, RZ, RZ, R9 ;  /* 0x000000ffff034224 */ /* 0x000fca00078e0009 */
[----:B------:R-:W-:Y:S01]  /*125e0*/  @!PT LDS RZ, [RZ] ;  /* 0x00000000fffff984 */ /* 0x000fe20000000800 */
[----:B------:R-:W-:Y:S01]  /*125f0*/  @!PT LDS RZ, [RZ] ;  /* 0x00000000fffff984 */ /* 0x000fe20000000800 */
[----:B------:R-:W-:Y:S01]  /*12600*/  @!PT LDS RZ, [RZ] ;  /* 0x00000000fffff984 */ /* 0x000fe20000000800 */
[----:B------:R0:W-:Y:S01]  /*12610*/  @P4 LDGSTS.E.BYPASS.LTC128B.128 [R4+0x1b400], desc[UR52][R2.64], !P2 ;  /* 0x1b40000002044fae */ /* 0x0001e2000d101d74 */
[----:B------:R-:W-:Y:S02]  /*12620*/  IMAD.MOV.U32 R13, RZ, RZ, R8 ;  /* 0x000000ffff0d7224 */ /* 0x000fe400078e0008 */
[----:B------:R-:W-:-:S07]  /*12630*/  IMAD.MOV.U32 R6, RZ, RZ, R14 ;  /* 0x000000ffff067224 */ /* 0x000fce00078e000e */
[----:B0-----:R-:W-:Y:S05]  /*12640*/  WARPSYNC.COLLECTIVE R15, `(.L_x_424) ;  /* 0x000000000f087348 */ /* 0x001fea0003c00000 */
[----:B------:R1:W2:Y:S02]  /*12650*/  SHFL.IDX P6, R14, R13, R12, R11 ;  /* 0x0000000c0d0e7389 */ /* 0x0002a400000c000b */
[----:B012---:R-:W-:Y:S01]  /*12660*/  ENDCOLLECTIVE ;  /* 0x000000000000791b */ /* 0x007fe20003800000 */
.L_x_424:
[----:B------:R-:W-:Y:S02]  /*12670*/  IMAD.MOV.U32 R13, RZ, RZ, R5 ;  /* 0x000000ffff0d7224 */ /* 0x000fe400078e0005 */
[----:B------:R-:W-:Y:S01]  /*12680*/  IMAD.MOV.U32 R12, RZ, RZ, RZ ;  /* 0x000000ffff0c7224 */ /* 0x000fe200078e00ff */
[----:B------:R-:W-:-:S05]  /*12690*/  @P3 IADD3 R14, P0, R31, R14, RZ ;  /* 0x0000000e1f0e3210 */ /* 0x000fca0007f1e0ff */
[----:B------:R-:W-:-:S08]  /*126a0*/  @P3 IMAD.MOV.U32 R2, RZ, RZ, R14 ;  /* 0x000000ffff023224 */ /* 0x000fd000078e000e */
[----:B------:R-:W-:Y:S05]  /*126b0*/  WARPSYNC.COLLECTIVE R15, `(.L_x_425) ;  /* 0x000000000f087348 */ /* 0x000fea0003c00000 */
[----:B------:R0:W1:Y:S02]  /*126c0*/  SHFL.IDX P6, R14, R13, R12, R11 ;  /* 0x0000000c0d0e7389 */ /* 0x00006400000c000b */
[----:B01----:R-:W-:Y:S01]  /*126d0*/  ENDCOLLECTIVE ;  /* 0x000000000000791b */ /* 0x003fe20003800000 */
.L_x_425:
[----:B------:R-:W-:-:S04]  /*126e0*/  @P3 IMAD.X R9, RZ, RZ, R6, P0 ;  /* 0x000000ffff093224 */ /* 0x000fc800000e0606 */
        /* <DEDUP_REMOVED lines=10> */
.L_x_426:
[----:B------:R-:W-:Y:S01]  /*12790*/  MOV R13, R5 ;  /* 0x00000005000d7202 */ /* 0x000fe20000000f00 */
[----:B------:R-:W-:Y:S01]  /*127a0*/  IMAD.MOV.U32 R12, RZ, RZ, 0x1 ;  /* 0x00000001ff0c7424 */ /* 0x000fe200078e00ff */
[----:B------:R-:W-:-:S05]  /*127b0*/  @P1 IADD3 R14, P0, R31, R14, RZ ;  /* 0x0000000e1f0e1210 */ /* 0x000fca0007f1e0ff */
[----:B------:R-:W-:Y:S02]  /*127c0*/  @P1 IMAD.X R9, RZ, RZ, R2, P0 ;  /* 0x000000ffff091224 */ /* 0x000fe400000e0602 */
[----:B------:R-:W-:-:S07]  /*127d0*/  @P1 IMAD.MOV.U32 R2, RZ, RZ, R14 ;  /* 0x000000ffff021224 */ /* 0x000fce00078e000e */
[----:B------:R-:W-:Y:S05]  /*127e0*/  WARPSYNC.COLLECTIVE R15, `(.L_x_427) ;  /* 0x000000000f087348 */ /* 0x000fea0003c00000 */
[----:B------:R0:W1:Y:S02]  /*127f0*/  SHFL.IDX P6, R14, R13, R12, R11 ;  /* 0x0000000c0d0e7389 */ /* 0x00006400000c000b */
[----:B01----:R-:W-:Y:S01]  /*12800*/  ENDCOLLECTIVE ;  /* 0x000000000000791b */ /* 0x003fe20003800000 */
.L_x_427:
        /* <DEDUP_REMOVED lines=10> */
.L_x_428:
[----:B------:R-:W-:Y:S05]  /*128b0*/  BRA `(.L_x_429) ;  /* 0xffffffa800987947 */ /* 0x000fea000383ffff */
.L_x_320:
[----:B------:R-:W-:Y:S02]  /*128c0*/  IMAD.MOV.U32 R13, RZ, RZ, R6 ;  /* 0x000000ffff0d7224 */ /* 0x000fe400078e0006 */
[----:B------:R-:W-:Y:S02]  /*128d0*/  IMAD.MOV.U32 R12, RZ, RZ, RZ ;  /* 0x000000ffff0c7224 */ /* 0x000fe400078e00ff */
[----:B------:R-:W-:Y:S02]  /*128e0*/  IMAD.MOV.U32 R11, RZ, RZ, 0x181f ;  /* 0x0000181fff0b7424 */ /* 0x000fe400078e00ff */
[----:B------:R-:W-:Y:S02]  /*128f0*/  IMAD.MOV.U32 R15, RZ, RZ, -0x1 ;  /* 0xffffffffff0f7424 */ /* 0x000fe400078e00ff */
[----:B------:R-:W-:Y:S02]  /*12900*/  IMAD R5, R5, UR41, RZ ;  /* 0x0000002905057c24 */ /* 0x000fe4000f8e02ff */
[----:B------:R-:W-:-:S07]  /*12910*/  IMAD.IADD R4, R17, 0x1, R4 ;  /* 0x0000000111047824 */ /* 0x000fce00078e0204 */
[----:B-----5:R-:W-:Y:S05]  /*12920*/  WARPSYNC.COLLECTIVE R15, `(.L_x_430) ;  /* 0x000000000f087348 */ /* 0x020fea0003c00000 */
[----:B------:R0:W1:Y:S02]  /*12930*/  SHFL.IDX P6, R14, R13, R12, R11 ;  /* 0x0000000c0d0e7389 */ /* 0x00006400000c000b */
[----:B01---5:R-:W-:Y:S01]  /*12940*/  ENDCOLLECTIVE ;  /* 0x000000000000791b */ /* 0x023fe20003800000 */
.L_x_430:
[C---:B------:R-:W-:Y:S01]  /*12950*/  VIADD R8, R4.reuse, 0x10 ;  /* 0x0000001004087836 */ /* 0x040fe20000000000 */
[----:B------:R-:W-:Y:S01]  /*12960*/  ISETP.GE.AND P2, PT, R4, R5, PT ;  /* 0x000000050400720c */ /* 0x000fe20003f46270 */
[----:B------:R-:W-:Y:S02]  /*12970*/  IMAD.MOV.U32 R13, RZ, RZ, R0 ;  /* 0x000000ffff0d7224 */ /* 0x000fe400078e0000 */
[----:B------:R-:W-:-:S10]  /*12980*/  IMAD.MOV.U32 R2, RZ, RZ, R14 ;  /* 0x000000ffff027224 */ /* 0x000fd400078e000e */
[----:B------:R-:W-:Y:S05]  /*12990*/  WARPSYNC.COLLECTIVE R15, `(.L_x_431) ;  /* 0x000000000f087348 */ /* 0x000fea0003c00000 */
[----:B------:R0:W1:Y:S02]  /*129a0*/  SHFL.IDX P6, R14, R13, R12, R11 ;  /* 0x0000000c0d0e7389 */ /* 0x00006400000c000b */
[----:B01----:R-:W-:Y:S01]  /*129b0*/  ENDCOLLECTIVE ;  /* 0x000000000000791b */ /* 0x003fe20003800000 */
.L_x_431:
[----:B------:R-:W-:Y:S02]  /*129c0*/  IMAD.MOV.U32 R13, RZ, RZ, R6 ;  /* 0x000000ffff0d7224 */ /* 0x000fe400078e0006 */
[----:B------:R-:W-:Y:S01]  /*129d0*/  IMAD.MOV.U32 R12, RZ, RZ, 0x1 ;  /* 0x00000001ff0c7424 */ /* 0x000fe200078e00ff */
[----:B------:R-:W-:-:S05]  /*129e0*/  @!P2 IADD3 R14, P1, R31, R14, RZ ;  /* 0x0000000e1f0ea210 */ /* 0x000fca0007f3e0ff */
[----:B------:R-:W-:Y:S02]  /*129f0*/  @!P2 IMAD.X R3, RZ, RZ, R2, P1 ;  /* 0x000000ffff03a224 */ /* 0x000fe400008e0602 */
[----:B------:R-:W-:-:S07]  /*12a00*/  @!P2 IMAD.MOV.U32 R2, RZ, RZ, R14 ;  /* 0x000000ffff02a224 */ /* 0x000fce00078e000e */
[----:B------:R-:W-:Y:S05]  /*12a10*/  WARPSYNC.COLLECTIVE R15, `(.L_x_432) ;  /* 0x000000000f087348 */ /* 0x000fea0003c00000 */
[----:B------:R0:W1:Y:S02]  /*12a20*/  SHFL.IDX P6, R14, R13, R12, R11 ;  /* 0x0000000c0d0e7389 */ /* 0x00006400000c000b */
[----:B01----:R-:W-:Y:S01]  /*12a30*/  ENDCOLLECTIVE ;  /* 0x000000000000791b */ /* 0x003fe20003800000 */
.L_x_432:
[----:B------:R-:W-:Y:S01]  /*12a40*/  @!PT LDS RZ, [RZ] ;  /* 0x00000000fffff984 */ /* 0x000fe20000000800 */
[----:B------:R-:W-:Y:S01]  /*12a50*/  @!PT LDS RZ, [RZ] ;  /* 0x00000000fffff984 */ /* 0x000fe20000000800 */
[----:B------:R-:W-:Y:S01]  /*12a60*/  @!PT LDS RZ, [RZ] ;  /* 0x00000000fffff984 */ /* 0x000fe20000000800 */
[----:B------:R0:W-:Y:S01]  /*12a70*/  @!P2 LDGSTS.E.BYPASS.LTC128B.128 [R10+0x14400], desc[UR52][R2.64], !P0 ;  /* 0x14400000020aafae */ /* 0x0001e2000c101d74 */
[----:B------:R-:W-:Y:S01]  /*12a80*/  ISETP.GE.AND P2, PT, R8, R5, PT ;  /* 0x000000050800720c */ /* 0x000fe20003f46270 */
[----:B------:R-:W-:Y:S01]  /*12a90*/  VIADD R8, R4, 0x20 ;  /* 0x0000002004087836 */ /* 0x000fe20000000000 */
[----:B------:R-:W-:Y:S01]  /*12aa0*/  MOV R13, R0 ;  /* 0x00000000000d7202 */ /* 0x000fe20000000f00 */
[----:B------:R-:W-:-:S10]  /*12ab0*/  IMAD.MOV.U32 R7, RZ, RZ, R14 ;  /* 0x000000ffff077224 */ /* 0x000fd400078e000e */
[----:B0-----:R-:W-:Y:S05]  /*12ac0*/  WARPSYNC.COLLECTIVE R15, `(.L_x_433) ;  /* 0x000000000f087348 */ /* 0x001fea0003c00000 */
[----:B------:R1:W2:Y:S02]  /*12ad0*/  SHFL.IDX P6, R14, R13, R12, R11 ;  /* 0x0000000c0d0e7389 */ /* 0x0002a400000c000b */
[----:B012---:R-:W-:Y:S01]  /*12ae0*/  ENDCOLLECTIVE ;  /* 0x000000000000791b */ /* 0x007fe20003800000 */
.L_x_433:
[----:B------:R-:W-:Y:S02]  /*12af0*/  IMAD.MOV.U32 R13, RZ, RZ, R6 ;  /* 0x000000ffff0d7224 */ /* 0x000fe400078e0006 */
[----:B------:R-:W-:Y:S01]  /*12b00*/  IMAD.MOV.U32 R12, RZ, RZ, 0x2 ;  /* 0x00000002ff0c7424 */ /* 0x000fe200078e00ff */
[----:B------:R-:W-:-:S13]  /*12b10*/  @!P2 IADD3 R2, P1, R31, R14, RZ ;  /* 0x0000000e1f02a210 */ /* 0x000fda0007f3e0ff */
[----:B------:R-:W-:Y:S05]  /*12b20*/  WARPSYNC.COLLECTIVE R15, `(.L_x_434) ;  /* 0x000000000f087348 */ /* 0x000fea0003c00000 */
[----:B------:R0:W1:Y:S02]  /*12b30*/  SHFL.IDX P6, R14, R13, R12, R11 ;  /* 0x0000000c0d0e7389 */ /* 0x00006400000c000b */
[----:B01----:R-:W-:Y:S01]  /*12b40*/  ENDCOLLECTIVE ;  /* 0x000000000000791b */ /* 0x003fe20003800000 */
.L_x_434:
[----:B------:R-:W-:-:S05]  /*12b50*/  @!P2 IMAD.X R3, RZ, RZ, R7, P1 ;  /* 0x000000ffff03a224 */ /* 0x000fca00008e0607 */
[----:B------:R-:W-:Y:S01]  /*12b60*/  @!PT LDS RZ, [RZ] ;  /* 0x00000000fffff984 */ /* 0x000fe20000000800 */
[----:B------:R-:W-:Y:S01]  /*12b70*/  @!PT LDS RZ, [RZ] ;  /* 0x00000000fffff984 */ /* 0x000fe20000000800 */
[----:B------:R-:W-:Y:S01]  /*12b80*/  @!PT LDS RZ, [RZ] ;  /* 0x00000000fffff984 */ /* 0x000fe20000000800 */
[----:B------:R0:W-:Y:S01]  /*12b90*/  @!P2 LDGSTS.E.BYPASS.LTC128B.128 [R10+0x14c00], desc[UR52][R2.64], !P0 ;  /* 0x14c00000020aafae */ /* 0x0001e2000c101d74 */
[----:B------:R-:W-:Y:S01]  /*12ba0*/  ISETP.GE.AND P2, PT, R8, R5, PT ;  /* 0x000000050800720c */ /* 0x000fe20003f46270 */
[----:B------:R-:W-:Y:S02]  /*12bb0*/  VIADD R8, R4, 0x30 ;  /* 0x0000003004087836 */ /* 0x000fe40000000000 */
[----:B------:R-:W-:Y:S02]  /*12bc0*/  IMAD.MOV.U32 R13, RZ, RZ, R0 ;  /* 0x000000ffff0d7224 */ /* 0x000fe400078e0000 */
[----:B------:R-:W-:-:S08]  /*12bd0*/  IMAD.MOV.U32 R7, RZ, RZ, R14 ;  /* 0x000000ffff077224 */ /* 0x000fd000078e000e */
[----:B0-----:R-:W-:Y:S05]  /*12be0*/  WARPSYNC.COLLECTIVE R15, `(.L_x_435) ;  /* 0x000000000f087348 */ /* 0x001fea0003c00000 */
[----:B------:R1:W2:Y:S02]  /*12bf0*/  SHFL.IDX P6, R14, R13, R12, R11 ;  /* 0x0000000c0d0e7389 */ /* 0x0002a400000c000b */
[----:B012---:R-:W-:Y:S01]  /*12c00*/  ENDCOLLECTIVE ;  /* 0x000000000000791b */ /* 0x007fe20003800000 */
.L_x_435:
[----:B------:R-:W-:Y:S02]  /*12c10*/  IMAD.MOV.U32 R13, RZ, RZ, R6 ;  /* 0x000000ffff0d7224 */ /* 0x000fe400078e0006 */
[----:B------:R-:W-:Y:S01]  /*12c20*/  IMAD.MOV.U32 R12, RZ, RZ, 0x3 ;  /* 0x00000003ff0c7424 */ /* 0x000fe200078e00ff */
[----:B------:R-:W-:-:S13]  /*12c30*/  @!P2 IADD3 R2, P1, R31, R14, RZ ;  /* 0x0000000e1f02a210 */ /* 0x000fda0007f3e0ff */
[----:B------:R-:W-:Y:S05]  /*12c40*/  WARPSYNC.COLLECTIVE R15, `(.L_x_436) ;  /* 0x000000000f087348 */ /* 0x000fea0003c00000 */
[----:B------:R0:W1:Y:S02]  /*12c50*/  SHFL.IDX P6, R14, R13, R12, R11 ;  /* 0x0000000c0d0e7389 */ /* 0x00006400000c000b */
[----:B01----:R-:W-:Y:S01]  /*12c60*/  ENDCOLLECTIVE ;  /* 0x000000000000791b */ /* 0x003fe20003800000 */
.L_x_436:
        /* <DEDUP_REMOVED lines=12> */
.L_x_437:
[----:B------:R-:W-:Y:S02]  /*12d30*/  IMAD.MOV.U32 R13, RZ, RZ, R6 ;  /* 0x000000ffff0d7224 */ /* 0x000fe400078e0006 */
[----:B------:R-:W-:Y:S01]  /*12d40*/  IMAD.MOV.U32 R12, RZ, RZ, 0x4 ;  /* 0x00000004ff0c7424 */ /* 0x000fe200078e00ff */
[----:B------:R-:W-:-:S13]  /*12d50*/  @!P2 IADD3 R2, P1, R31, R14, RZ ;  /* 0x0000000e1f02a210 */ /* 0x000fda0007f3e0ff */
[----:B------:R-:W-:Y:S05]  /*12d60*/  WARPSYNC.COLLECTIVE R15, `(.L_x_438) ;  /* 0x000000000f087348 */ /* 0x000fea0003c00000 */
[----:B------:R0:W1:Y:S02]  /*12d70*/  SHFL.IDX P6, R14, R13, R12, R11 ;  /* 0x0000000c0d0e7389 */ /* 0x00006400000c000b */
[----:B01----:R-:W-:Y:S01]  /*12d80*/  ENDCOLLECTIVE ;  /* 0x000000000000791b */ /* 0x003fe20003800000 */
.L_x_438:
[----:B------:R-:W-:-:S05]  /*12d90*/  @!P2 IMAD.X R3, RZ, RZ, R7, P1 ;  /* 0x000000ffff03a224 */ /* 0x000fca00008e0607 */
[----:B------:R-:W-:Y:S01]  /*12da0*/  @!PT LDS RZ, [RZ] ;  /* 0x00000000fffff984 */ /* 0x000fe20000000800 */
[----:B------:R-:W-:Y:S01]  /*12db0*/  @!PT LDS RZ, [RZ] ;  /* 0x00000000fffff984 */ /* 0x000fe20000000800 */
[----:B------:R-:W-:Y:S01]  /*12dc0*/  @!PT LDS RZ, [RZ] ;  /* 0x00000000fffff984 */ /* 0x000fe20000000800 */
[----:B------:R0:W-:Y:S01]  /*12dd0*/  @!P2 LDGSTS.E.BYPASS.LTC128B.128 [R10+0x15c00], desc[UR52][R2.64], !P0 ;  /* 0x15c00000020aafae */ /* 0x0001e2000c101d74 */
[----:B------:R-:W-:Y:S01]  /*12de0*/  ISETP.GE.AND P2, PT, R8, R5, PT ;  /* 0x000000050800720c */ /* 0x000fe20003f46270 */
[----:B------:R-:W-:Y:S02]  /*12df0*/  VIADD R8, R4, 0x50 ;  /* 0x0000005004087836 */ /* 0x000fe40000000000 */
[----:B------:R-:W-:Y:S01]  /*12e00*/  IMAD.MOV.U32 R13, RZ, RZ, R0 ;  /* 0x000000ffff0d7224 */ /* 0x000fe200078e0000 */
[----:B------:R-:W-:-:S09]  /*12e10*/  MOV R7, R14 ;  /* 0x0000000e00077202 */ /* 0x000fd20000000f00 */
[----:B0-----:R-:W-:Y:S05]  /*12e20*/  WARPSYNC.COLLECTIVE R15, `(.L_x_439) ;  /* 0x000000000f087348 */ /* 0x001fea0003c00000 */
[----:B------:R1:W2:Y:S02]  /*12e30*/  SHFL.IDX P6, R14, R13, R12, R11 ;  /* 0x0000000c0d0e7389 */ /* 0x0002a400000c000b */
[----:B012---:R-:W-:Y:S01]  /*12e40*/  ENDCOLLECTIVE ;  /* 0x000000000000791b */ /* 0x007fe20003800000 */
.L_x_439:
[----:B------:R-:W-:Y:S02]  /*12e50*/  IMAD.MOV.U32 R13, RZ, RZ, R6 ;  /* 0x000000ffff0d7224 */ /* 0x000fe400078e0006 */
[----:B------:R-:W-:Y:S01]  /*12e60*/  IMAD.MOV.U32 R12, RZ, RZ, 0x5 ;  /* 0x00000005ff0c7424 */ /* 0x000fe200078e00ff */
[----:B------:R-:W-:-:S13]  /*12e70*/  @!P2 IADD3 R2, P1, R31, R14, RZ ;  /* 0x0000000e1f02a210 */ /* 0x000fda0007f3e0ff */
[----:B------:R-:W-:Y:S05]  /*12e80*/  WARPSYNC.COLLECTIVE R15, `(.L_x_440) ;  /* 0x000000000f087348 */ /* 0x000fea0003c00000 */
[----:B------:R0:W1:Y:S02]  /*12e90*/  SHFL.IDX P6, R14, R13, R12, R11 ;  /* 0x0000000c0d0e7389 */ /* 0x00006400000c000b */
[----:B01----:R-:W-:Y:S01]  /*12ea0*/  ENDCOLLECTIVE ;  /* 0x000000000000791b */ /* 0x003fe20003800000 */
.L_x_440:
[----:B------:R-:W-:-:S05]  /*12eb0*/  @!P2 IMAD.X R3, RZ, RZ, R7, P1 ;  /* 0x000000ffff03a224 */ /* 0x000fca00008e0607 */
[----:B------:R-:W-:Y:S01]  /*12ec0*/  @!PT LDS RZ, [RZ] ;  /* 0x00000000fffff984 */ /* 0x000fe20000000800 */
[----:B------:R-:W-:Y:S01]  /*12ed0*/  @!PT LDS RZ, [RZ] ;  /* 0x00000000fffff984 */ /* 0x000fe20000000800 */
[----:B------:R-:W-:Y:S01]  /*12ee0*/  @!PT LDS RZ, [RZ] ;  /* 0x00000000fffff984 */ /* 0x000fe20000000800 */
[----:B------:R0:W-:Y:S01]  /*12ef0*/  @!P2 LDGSTS.E.BYPASS.LTC128B.128 [R10+0x16400], desc[UR52][R2.64], !P0 ;  /* 0x16400000020aafae */ /* 0x0001e2000c101d74 */
[----:B------:R-:W-:Y:S01]  /*12f00*/  ISETP.GE.AND P2, PT, R8, R5, PT ;  /* 0x000000050800720c */ /* 0x000fe20003f46270 */
[----:B------:R-:W-:Y:S02]  /*12f10*/  IMAD.MOV.U32 R13, RZ, RZ, R0 ;  /* 0x000000ffff0d7224 */ /* 0x000fe400078e0000 */
[----:B------:R-:W-:-:S10]  /*12f20*/  IMAD.MOV.U32 R7, RZ, RZ, R14 ;  /* 0x000000ffff077224 */ /* 0x000fd400078e000e */
[----:B0-----:R-:W-:Y:S05]  /*12f30*/  WARPSYNC.COLLECTIVE R15, `(.L_x_441) ;  /* 0x000000000f087348 */ /* 0x001fea0003c00000 */
[----:B------:R1:W2:Y:S02]  /*12f40*/  SHFL.IDX P6, R14, R13, R12, R11 ;  /* 0x0000000c0d0e7389 */ /* 0x0002a400000c000b */
[----:B012---:R-:W-:Y:S01]  /*12f50*/  ENDCOLLECTIVE ;  /* 0x000000000000791b */ /* 0x007fe20003800000 */
.L_x_441:
[----:B------:R-:W-:Y:S02]  /*12f60*/  IMAD.MOV.U32 R13, RZ, RZ, R6 ;  /* 0x000000ffff0d7224 */ /* 0x000fe400078e0006 */
[----:B------:R-:W-:Y:S01]  /*12f70*/  IMAD.MOV.U32 R12, RZ, RZ, 0x6 ;  /* 0x00000006ff0c7424 */ /* 0x000fe200078e00ff */
[----:B------:R-:W-:-:S13]  /*12f80*/  @!P2 IADD3 R2, P1, R31, R14, RZ ;  /* 0x0000000e1f02a210 */ /* 0x000fda0007f3e0ff */
[----:B------:R-:W-:Y:S05]  /*12f90*/  WARPSYNC.COLLECTIVE R15, `(.L_x_442) ;  /* 0x000000000f087348 */ /* 0x000fea0003c00000 */
[----:B------:R0:W1:Y:S02]  /*12fa0*/  SHFL.IDX P6, R14, R13, R12, R11 ;  /* 0x0000000c0d0e7389 */ /* 0x00006400000c000b */
[----:B01----:R-:W-:Y:S01]  /*12fb0*/  ENDCOLLECTIVE ;  /* 0x000000000000791b */ /* 0x003fe20003800000 */
.L_x_442:
[----:B------:R-:W-:-:S05]  /*12fc0*/  @!P2 IMAD.X R3, RZ, RZ, R7, P1 ;  /* 0x000000ffff03a224 */ /* 0x000fca00008e0607 */
[----:B------:R-:W-:Y:S01]  /*12fd0*/  @!PT LDS RZ, [RZ] ;  /* 0x00000000fffff984 */ /* 0x000fe20000000800 */
[----:B------:R-:W-:Y:S01]  /*12fe0*/  @!PT LDS RZ, [RZ] ;  /* 0x00000000fffff984 */ /* 0x000fe20000000800 */
[----:B------:R-:W-:Y:S01]  /*12ff0*/  @!PT LDS RZ, [RZ] ;  /* 0x00000000fffff984 */ /* 0x000fe20000000800 */
[----:B------:R0:W-:Y:S01]  /*13000*/  @!P2 LDGSTS.E.BYPASS.LTC128B.128 [R10+0x16c00], desc[UR52][R2.64], !P0 ;  /* 0x16c00000020aafae */ /* 0x0001e2000c101d74 */
[----:B------:R-:W-:Y:S02]  /*13010*/  IMAD.MOV.U32 R13, RZ, RZ, R0 ;  /* 0x000000ffff0d7224 */ /* 0x000fe400078e0000 */
[----:B0-----:R-:W-:Y:S02]  /*13020*/  VIADD R2, R4, 0x60 ;  /* 0x0000006004027836 */ /* 0x001fe40000000000 */
[----:B------:R-:W-:-:S03]  /*13030*/  IMAD.MOV.U32 R7, RZ, RZ, R14 ;  /* 0x000000ffff077224 */ /* 0x000fc600078e000e */
[----:B------:R-:W-:-:S13]  /*13040*/  ISETP.GE.AND P2, PT, R2, R5, PT ;  /* 0x000000050200720c */ /* 0x000fda0003f46270 */
[----:B------:R-:W-:Y:S05]  /*13050*/  WARPSYNC.COLLECTIVE R15, `(.L_x_443) ;  /* 0x000000000f087348 */ /* 0x000fea0003c00000 */
[----:B------:R0:W1:Y:S02]  /*13060*/  SHFL.IDX P6, R14, R13, R12, R11 ;  /* 0x0000000c0d0e7389 */ /* 0x00006400000c000b */
[----:B01----:R-:W-:Y:S01]  /*13070*/  ENDCOLLECTIVE ;  /* 0x000000000000791b */ /* 0x003fe20003800000 */
.L_x_443:
[----:B------:R-:W-:Y:S02]  /*13080*/  IMAD.MOV.U32 R13, RZ, RZ, R6 ;  /* 0x000000ffff0d7224 */ /* 0x000fe400078e0006 */
[----:B------:R-:W-:Y:S01]  /*13090*/  IMAD.MOV.U32 R12, RZ, RZ, 0x7 ;  /* 0x00000007ff0c7424 */ /* 0x000fe200078e00ff */
[----:B------:R-:W-:-:S13]  /*130a0*/  @!P2 IADD3 R2, P1, R31, R14, RZ ;  /* 0x0000000e1f02a210 */ /* 0x000fda0007f3e0ff */
[----:B------:R-:W-:Y:S05]  /*130b0*/  WARPSYNC.COLLECTIVE R15, `(.L_x_444) ;  /* 0x000000000f087348 */ /* 0x000fea0003c00000 */
[----:B------:R0:W1:Y:S02]  /*130c0*/  SHFL.IDX P6, R14, R13, R12, R11 ;  /* 0x0000000c0d0e7389 */ /* 0x00006400000c000b */
[----:B01----:R-:W-:Y:S01]  /*130d0*/  ENDCOLLECTIVE ;  /* 0x000000000000791b */ /* 0x003fe20003800000 */
.L_x_444:
[----:B------:R-:W-:-:S05]  /*130e0*/  @!P2 IMAD.X R3, RZ, RZ, R7, P1 ;  /* 0x000000ffff03a224 */ /* 0x000fca00008e0607 */
[----:B------:R-:W-:Y:S01]  /*130f0*/  @!PT LDS RZ, [RZ] ;  /* 0x00000000fffff984 */ /* 0x000fe20000000800 */
[----:B------:R-:W-:Y:S01]  /*13100*/  @!PT LDS RZ, [RZ] ;  /* 0x00000000fffff984 */ /* 0x000fe20000000800 */
[----:B------:R-:W-:Y:S01]  /*13110*/  @!PT LDS RZ, [RZ] ;  /* 0x00000000fffff984 */ /* 0x000fe20000000800 */
[----:B------:R0:W-:Y:S01]  /*13120*/  @!P2 LDGSTS.E.BYPASS.LTC128B.128 [R10+0x17400], desc[UR52][R2.64], !P0 ;  /* 0x17400000020aafae */ /* 0x0001e2000c101d74 */
[----:B------:R-:W-:Y:S01]  /*13130*/  IMAD.MOV.U32 R13, RZ, RZ, R0 ;  /* 0x000000ffff0d7224 */ /* 0x000fe200078e0000 */
[----:B------:R-:W-:-:S07]  /*13140*/  MOV R7, R14 ;  /* 0x0000000e00077202 */ /* 0x000fce0000000f00 */
[----:B0-----:R-:W-:Y:S05]  /*13150*/  WARPSYNC.COLLECTIVE R15, `(.L_x_445) ;  /* 0x000000000f087348 */ /* 0x001fea0003c00000 */
[----:B------:R1:W2:Y:S02]  /*13160*/  SHFL.IDX P6, R14, R13, R12, R11 ;  /* 0x0000000c0d0e7389 */ /* 0x0002a400000c000b */
[----:B012---:R-:W-:Y:S01]  /*13170*/  ENDCOLLECTIVE ;  /* 0x000000000000791b */ /* 0x007fe20003800000 */
.L_x_445:
[----:B------:R-:W-:Y:S05]  /*13180*/  BRA `(.L_x_446) ;  /* 0xffffffa800ec7947 */ /* 0x000fea000383ffff */
.L_x_323:
[----:B0-----:R0:W1:Y:S02]  /*13190*/  SYNCS.PHASECHK.TRANS64.TRYWAIT P0, [R22+URZ+0x22820], R3 ;  /* 0x02282003160075a7 */ /* 0x001064000800017f */
[----:B-1----:R-:W-:Y:S05]  /*131a0*/  @!P0 NANOSLEEP.SYNCS 0x989680 ;  /* 0x009896800000895d */ /* 0x002fea0003900000 */
[----:B------:R-:W1:Y:S02]  /*131b0*/  @!P0 SYNCS.PHASECHK.TRANS64 P0, [R22+URZ+0x22820], R3 ;  /* 0x02282003160085a7 */ /* 0x000e64000800007f */
[----:B-1----:R-:W-:Y:S05]  /*131c0*/  @!P0 BRA `(.L_x_323) ;  /* 0xfffffffc00f08947 */ /* 0x002fea000383ffff */
[----:B------:R-:W-:Y:S05]  /*131d0*/  BRA `(.L_x_447) ;  /* 0xffffffac00487947 */ /* 0x000fea000383ffff */
.L_x_327:
[----:B0-----:R0:W1:Y:S02]  /*131e0*/  SYNCS.PHASECHK.TRANS64.TRYWAIT P0, [R0+URZ+0x22880], R29 ;  /* 0x0228801d000075a7 */ /* 0x001064000800017f */
[----:B-1----:R-:W-:Y:S05]  /*131f0*/  @!P0 NANOSLEEP.SYNCS 0x989680 ;  /* 0x009896800000895d */ /* 0x002fea0003900000 */
[----:B------:R-:W1:Y:S02]  /*13200*/  @!P0 SYNCS.PHASECHK.TRANS64 P0, [R0+URZ+0x22880], R29 ;  /* 0x0228801d000085a7 */ /* 0x000e64000800007f */
[----:B-1----:R-:W-:Y:S05]  /*13210*/  @!P0 BRA `(.L_x_327) ;  /* 0xfffffffc00f08947 */ /* 0x002fea000383ffff */
[----:B------:R-:W-:Y:S05]  /*13220*/  BRA `(.L_x_448) ;  /* 0xffffffb000747947 */ /* 0x000fea000383ffff */
.L_x_328:
        /* <DEDUP_REMOVED lines=8> */
.L_x_450:
[----:B------:R-:W-:Y:S05]  /*132b0*/  BSYNC B0 ;  /* 0x0000000000007941 */ /* 0x000fea0003800000 */
.L_x_449:
[----:B------:R-:W-:Y:S02]  /*132c0*/  IMAD.MOV.U32 R13, RZ, RZ, R17 ;  /* 0x000000ffff0d7224 */ /* 0x000fe400078e0011 */
[----:B------:R-:W-:Y:S02]  /*132d0*/  IMAD.MOV.U32 R12, RZ, RZ, RZ ;  /* 0x000000ffff0c7224 */ /* 0x000fe400078e00ff */
[----:B------:R-:W-:Y:S02]  /*132e0*/  IMAD.MOV.U32 R11, RZ, RZ, 0x181f ;  /* 0x0000181fff0b7424 */ /* 0x000fe400078e00ff */
[----:B------:R-:W-:Y:S02]  /*132f0*/  IMAD.MOV.U32 R15, RZ, RZ, -0x1 ;  /* 0xffffffffff0f7424 */ /* 0x000fe400078e00ff */
[----:B------:R-:W-:Y:S02]  /*13300*/  IMAD.MOV.U32 R3, RZ, RZ, R14 ;  /* 0x000000ffff037224 */ /* 0x000fe400078e000e */
[----:B------:R-:W-:-:S07]  /*13310*/  IMAD.IADD R6, R22, 0x1, R6 ;  /* 0x0000000116067824 */ /* 0x000fce00078e0206 */
[----:B------:R-:W-:Y:S05]  /*13320*/  WARPSYNC.COLLECTIVE R15, `(.L_x_451) ;  /* 0x000000000f087348 */ /* 0x000fea0003c00000 */
[----:B------:R0:W1:Y:S02]  /*13330*/  SHFL.IDX P6, R14, R13, R12, R11 ;  /* 0x0000000c0d0e7389 */ /* 0x00006400000c000b */
[----:B01----:R-:W-:Y:S01]  /*13340*/  ENDCOLLECTIVE ;  /* 0x000000000000791b */ /* 0x003fe20003800000 */
.L_x_451:
[----:B------:R-:W-:Y:S02]  /*13350*/  IMAD.MOV.U32 R13, RZ, RZ, R19 ;  /* 0x000000ffff0d7224 */ /* 0x000fe400078e0013 */
[----:B------:R-:W-:Y:S02]  /*13360*/  IMAD.MOV.U32 R12, RZ, RZ, 0x1 ;  /* 0x00000001ff0c7424 */ /* 0x000fe400078e00ff */
[----:B------:R-:W-:-:S07]  /*13370*/  IMAD.MOV.U32 R2, RZ, RZ, R14 ;  /* 0x000000ffff027224 */ /* 0x000fce00078e000e */
[----:B------:R-:W-:Y:S05]  /*13380*/  WARPSYNC.COLLECTIVE R15, `(.L_x_452) ;  /* 0x000000000f087348 */ /* 0x000fea0003c00000 */
[----:B------:R0:W1:Y:S02]  /*13390*/  SHFL.IDX P6, R14, R13, R12, R11 ;  /* 0x0000000c0d0e7389 */ /* 0x00006400000c000b */
[----:B01----:R-:W-:Y:S01]  /*133a0*/  ENDCOLLECTIVE ;  /* 0x000000000000791b */ /* 0x003fe20003800000 */
.L_x_452:
        /* <DEDUP_REMOVED lines=11> */
.L_x_453:
[----:B------:R-:W-:Y:S02]  /*13460*/  IMAD.MOV.U32 R13, RZ, RZ, R19 ;  /* 0x000000ffff0d7224 */ /* 0x000fe400078e0013 */
[----:B------:R-:W-:-:S05]  /*13470*/  IMAD.MOV.U32 R12, RZ, RZ, R14 ;  /* 0x000000ffff0c7224 */ /* 0x000fca00078e000e */
[----:B------:R-:W-:Y:S01]  /*13480*/  IADD3 R2, P0, R31, R12, RZ ;  /* 0x0000000c1f027210 */ /* 0x000fe20007f1e0ff */
[----:B------:R-:W-:-:S04]  /*13490*/  IMAD.MOV.U32 R12, RZ, RZ, 0x2 ;  /* 0x00000002ff0c7424 */ /* 0x000fc800078e00ff */
[----:B------:R-:W-:-:S08]  /*134a0*/  IMAD.X R3, RZ, RZ, R21, P0 ;  /* 0x000000ffff037224 */ /* 0x000fd000000e0615 */
[----:B------:R-:W-:Y:S05]  /*134b0*/  WARPSYNC.COLLECTIVE R15, `(.L_x_454) ;  /* 0x000000000f087348 */ /* 0x000fea0003c00000 */
[----:B------:R0:W1:Y:S02]  /*134c0*/  SHFL.IDX P6, R14, R13, R12, R11 ;  /* 0x0000000c0d0e7389 */ /* 0x00006400000c000b */
[----:B01----:R-:W-:Y:S01]  /*134d0*/  ENDCOLLECTIVE ;  /* 0x000000000000791b */ /* 0x003fe20003800000 */
.L_x_454:
        /* <DEDUP_REMOVED lines=9> */
.L_x_455:
[----:B------:R-:W-:Y:S02]  /*13570*/  IMAD.MOV.U32 R13, RZ, RZ, R19 ;  /* 0x000000ffff0d7224 */ /* 0x000fe400078e0013 */
[----:B------:R-:W-:Y:S02]  /*13580*/  IMAD.MOV.U32 R12, RZ, RZ, 0x3 ;  /* 0x00000003ff0c7424 */ /* 0x000fe400078e00ff */
[----:B------:R-:W-:-:S05]  /*13590*/  IMAD.MOV.U32 R11, RZ, RZ, R14 ;  /* 0x000000ffff0b7224 */ /* 0x000fca00078e000e */
[----:B------:R-:W-:Y:S01]  /*135a0*/  IADD3 R2, P0, R31, R11, RZ ;  /* 0x0000000b1f027210 */ /* 0x000fe20007f1e0ff */
[----:B------:R-:W-:-:S04]  /*135b0*/  IMAD.MOV.U32 R11, RZ, RZ, 0x181f ;  /* 0x0000181fff0b7424 */ /* 0x000fc800078e00ff */
[----:B------:R-:W-:-:S08]  /*135c0*/  IMAD.X R3, RZ, RZ, R20, P0 ;  /* 0x000000ffff037224 */ /* 0x000fd000000e0614 */
[----:B------:R-:W-:Y:S05]  /*135d0*/  WARPSYNC.COLLECTIVE R15, `(.L_x_456) ;  /* 0x000000000f087348 */ /* 0x000fea0003c00000 */
[----:B------:R0:W1:Y:S02]  /*135e0*/  SHFL.IDX P6, R14, R13, R12, R11 ;  /* 0x0000000c0d0e7389 */ /* 0x00006400000c000b */
[----:B01----:R-:W-:Y:S01]  /*135f0*/  ENDCOLLECTIVE ;  /* 0x000000000000791b */ /* 0x003fe20003800000 */
.L_x_456:
        /* <DEDUP_REMOVED lines=9> */
.L_x_457:
[----:B------:R-:W-:Y:S01]  /*13690*/  IMAD.MOV.U32 R13, RZ, RZ, R19 ;  /* 0x000000ffff0d7224 */ /* 0x000fe200078e0013 */
[----:B------:R-:W-:Y:S01]  /*136a0*/  MOV R12, 0x4 ;  /* 0x00000004000c7802 */ /* 0x000fe20000000f00 */
[----:B------:R-:W-:-:S07]  /*136b0*/  IMAD.MOV.U32 R2, RZ, RZ, R14 ;  /* 0x000000ffff027224 */ /* 0x000fce00078e000e */
[----:B------:R-:W-:Y:S05]  /*136c0*/  WARPSYNC.COLLECTIVE R15, `(.L_x_458) ;  /* 0x000000000f087348 */ /* 0x000fea0003c00000 */
[----:B------:R0:W1:Y:S02]  /*136d0*/  SHFL.IDX P6, R14, R13, R12, R11 ;  /* 0x0000000c0d0e7389 */ /* 0x00006400000c000b */
[----:B01----:R-:W-:Y:S01]  /*136e0*/  ENDCOLLECTIVE ;  /* 0x000000000000791b */ /* 0x003fe20003800000 */
.L_x_458:
        /* <DEDUP_REMOVED lines=11> */
.L_x_459:
[----:B------:R-:W-:Y:S02]  /*137a0*/  IMAD.MOV.U32 R13, RZ, RZ, R19 ;  /* 0x000000ffff0d7224 */ /* 0x000fe400078e0013 */
[----:B------:R-:W-:Y:S02]  /*137b0*/  IMAD.MOV.U32 R12, RZ, RZ, 0x5 ;  /* 0x00000005ff0c7424 */ /* 0x000fe400078e00ff */
[----:B------:R-:W-:-:S07]  /*137c0*/  IMAD.MOV.U32 R2, RZ, RZ, R14 ;  /* 0x000000ffff027224 */ /* 0x000fce00078e000e */
[----:B------:R-:W-:Y:S05]  /*137d0*/  WARPSYNC.COLLECTIVE R15, `(.L_x_460) ;  /* 0x000000000f087348 */ /* 0x000fea0003c00000 */
[----:B------:R0:W1:Y:S02]  /*137e0*/  SHFL.IDX P6, R14, R13, R12, R11 ;  /* 0x0000000c0d0e7389 */ /* 0x00006400000c000b */
[----:B01----:R-:W-:Y:S01]  /*137f0*/  ENDCOLLECTIVE ;  /* 0x000000000000791b */ /* 0x003fe20003800000 */
.L_x_460:
        /* <DEDUP_REMOVED lines=11> */
.L_x_461:
[----:B------:R-:W-:Y:S02]  /*138b0*/  IMAD.MOV.U32 R13, RZ, RZ, R19 ;  /* 0x000000ffff0d7224 */ /* 0x000fe400078e0013 */
[----:B------:R-:W-:Y:S02]  /*138c0*/  IMAD.MOV.U32 R12, RZ, RZ, 0x6 ;  /* 0x00000006ff0c7424 */ /* 0x000fe400078e00ff */
[----:B------:R-:W-:-:S07]  /*138d0*/  IMAD.MOV.U32 R2, RZ, RZ, R14 ;  /* 0x000000ffff027224 */ /* 0x000fce00078e000e */
[----:B------:R-:W-:Y:S05]  /*138e0*/  WARPSYNC.COLLECTIVE R15, `(.L_x_462) ;  /* 0x000000000f087348 */ /* 0x000fea0003c00000 */
[----:B------:R0:W1:Y:S02]  /*138f0*/  SHFL.IDX P6, R14, R13, R12, R11 ;  /* 0x0000000c0d0e7389 */ /* 0x00006400000c000b */
[----:B01----:R-:W-:Y:S01]  /*13900*/  ENDCOLLECTIVE ;  /* 0x000000000000791b */ /* 0x003fe20003800000 */
.L_x_462:
        /* <DEDUP_REMOVED lines=11> */
.L_x_463:
[----:B------:R-:W-:Y:S01]  /*139c0*/  IMAD.MOV.U32 R13, RZ, RZ, R19 ;  /* 0x000000ffff0d7224 */ /* 0x000fe200078e0013 */
[----:B------:R-:W-:Y:S01]  /*139d0*/  MOV R12, 0x7 ;  /* 0x00000007000c7802 */ /* 0x000fe20000000f00 */
[----:B------:R-:W-:-:S07]  /*139e0*/  IMAD.MOV.U32 R2, RZ, RZ, R14 ;  /* 0x000000ffff027224 */ /* 0x000fce00078e000e */
[----:B------:R-:W-:Y:S05]  /*139f0*/  WARPSYNC.COLLECTIVE R15, `(.L_x_464) ;  /* 0x000000000f087348 */ /* 0x000fea0003c00000 */
[----:B------:R0:W1:Y:S02]  /*13a00*/  SHFL.IDX P6, R14, R13, R12, R11 ;  /* 0x0000000c0d0e7389 */ /* 0x00006400000c000b */
[----:B01----:R-:W-:Y:S01]  /*13a10*/  ENDCOLLECTIVE ;  /* 0x000000000000791b */ /* 0x003fe20003800000 */
.L_x_464:
        /* <DEDUP_REMOVED lines=11> */
.L_x_465:
[----:B------:R-:W-:Y:S02]  /*13ad0*/  IMAD.MOV.U32 R13, RZ, RZ, R10 ;  /* 0x000000ffff0d7224 */ /* 0x000fe400078e000a */
[----:B------:R-:W-:Y:S02]  /*13ae0*/  IMAD.MOV.U32 R12, RZ, RZ, RZ ;  /* 0x000000ffff0c7224 */ /* 0x000fe400078e00ff */
[----:B------:R-:W-:-:S05]  /*13af0*/  IMAD.MOV.U32 R11, RZ, RZ, R14 ;  /* 0x000000ffff0b7224 */ /* 0x000fca00078e000e */
[----:B------:R-:W-:Y:S01]  /*13b00*/  IADD3 R2, P0, R31, R11, RZ ;  /* 0x0000000b1f027210 */ /* 0x000fe20007f1e0ff */
[----:B------:R-:W-:-:S04]  /*13b10*/  IMAD.MOV.U32 R11, RZ, RZ, 0x181f ;  /* 0x0000181fff0b7424 */ /* 0x000fc800078e00ff */
[----:B------:R-:W-:-:S08]  /*13b20*/  IMAD.X R3, RZ, RZ, R19, P0 ;  /* 0x000000ffff037224 */ /* 0x000fd000000e0613 */
[----:B------:R-:W-:Y:S05]  /*13b30*/  WARPSYNC.COLLECTIVE R15, `(.L_x_466) ;  /* 0x000000000f087348 */ /* 0x000fea0003c00000 */
[----:B------:R0:W1:Y:S02]  /*13b40*/  SHFL.IDX P6, R14, R13, R12, R11 ;  /* 0x0000000c0d0e7389 */ /* 0x00006400000c000b */
[----:B01----:R-:W-:Y:S01]  /*13b50*/  ENDCOLLECTIVE ;  /* 0x000000000000791b */ /* 0x003fe20003800000 */
.L_x_466:
        /* <DEDUP_REMOVED lines=9> */
.L_x_467:
        /* <DEDUP_REMOVED lines=8> */
.L_x_468:
        /* <DEDUP_REMOVED lines=9> */
.L_x_469:
[----:B------:R-:W-:Y:S01]  /*13d00*/  MOV R2, R14 ;  /* 0x0000000e00027202 */ /* 0x000fe20000000f00 */
[----:B------:R-:W-:Y:S06]  /*13d10*/  BRA `(.L_x_470) ;  /* 0xffffffac000c7947 */ /* 0x000fec000383ffff */
.L_x_333:
[----:B--2---:R2:W3:Y:S02]  /*13d20*/  SYNCS.PHASECHK.TRANS64.TRYWAIT P0, [R0+URZ+0x22840], R29 ;  /* 0x0228401d000075a7 */ /* 0x0044e4000800017f */
[----:B---3--:R-:W-:Y:S05]  /*13d30*/  @!P0 NANOSLEEP.SYNCS 0x989680 ;  /* 0x009896800000895d */ /* 0x008fea0003900000 */
[----:B------:R-:W3:Y:S02]  /*13d40*/  @!P0 SYNCS.PHASECHK.TRANS64 P0, [R0+URZ+0x22840], R29 ;  /* 0x0228401d000085a7 */ /* 0x000ee4000800007f */
[----:B---3--:R-:W-:Y:S05]  /*13d50*/  @!P0 BRA `(.L_x_333) ;  /* 0xfffffffc00f08947 */ /* 0x008fea000383ffff */
[----:B------:R-:W-:Y:S05]  /*13d60*/  BRA `(.L_x_471) ;  /* 0xffffffac005c7947 */ /* 0x000fea000383ffff */
.L_x_334:
[----:B------:R-:W-:Y:S01]  /*13d70*/  BSSY B0, `(.L_x_472) ;  /* 0x0000008000007945 */ /* 0x000fe20003800000 */
[----:B------:R-:W-:Y:S02]  /*13d80*/  IMAD.MOV.U32 R13, RZ, RZ, R4 ;  /* 0x000000ffff0d7224 */ /* 0x000fe400078e0004 */
[----:B------:R-:W-:Y:S02]  /*13d90*/  IMAD.MOV.U32 R12, RZ, RZ, RZ ;  /* 0x000000ffff0c7224 */ /* 0x000fe400078e00ff */
[----:B------:R-:W-:Y:S02]  /*13da0*/  IMAD.MOV.U32 R11, RZ, RZ, 0x181f ;  /* 0x0000181fff0b7424 */ /* 0x000fe400078e00ff */
[----:B------:R-:W-:-:S07]  /*13db0*/  IMAD.MOV.U32 R15, RZ, RZ, -0x1 ;  /* 0xffffffffff0f7424 */ /* 0x000fce00078e00ff */
[----:B-12---:R-:W-:Y:S05]  /*13dc0*/  WARPSYNC.COLLECTIVE R15, `(.L_x_473) ;  /* 0x000000000f087348 */ /* 0x006fea0003c00000 */
[----:B------:R0:W3:Y:S02]  /*13dd0*/  SHFL.IDX P6, R14, R13, R12, R11 ;  /* 0x0000000c0d0e7389 */ /* 0x0000e400000c000b */
[----:B0123--:R-:W-:Y:S01]  /*13de0*/  ENDCOLLECTIVE ;  /* 0x000000000000791b */ /* 0x00ffe20003800000 */
.L_x_473:
[----:B------:R-:W-:Y:S05]  /*13df0*/  BSYNC B0 ;  /* 0x0000000000007941 */ /* 0x000fea0003800000 */
.L_x_472:
        /* <DEDUP_REMOVED lines=8> */
.L_x_474:
[----:B------:R-:W-:Y:S02]  /*13e80*/  IMAD.MOV.U32 R13, RZ, RZ, R4 ;  /* 0x000000ffff0d7224 */ /* 0x000fe400078e0004 */
[----:B------:R-:W-:Y:S02]  /*13e90*/  IMAD.MOV.U32 R12, RZ, RZ, 0x1 ;  /* 0x00000001ff0c7424 */ /* 0x000fe400078e00ff */
[----:B------:R-:W-:-:S07]  /*13ea0*/  IMAD.MOV.U32 R2, RZ, RZ, R14 ;  /* 0x000000ffff027224 */ /* 0x000fce00078e000e */
[----:B------:R-:W-:Y:S05]  /*13eb0*/  WARPSYNC.COLLECTIVE R15, `(.L_x_475) ;  /* 0x000000000f087348 */ /* 0x000fea0003c00000 */
[----:B------:R0:W1:Y:S02]  /*13ec0*/  SHFL.IDX P6, R14, R13, R12, R11 ;  /* 0x0000000c0d0e7389 */ /* 0x00006400000c000b */
[----:B01----:R-:W-:Y:S01]  /*13ed0*/  ENDCOLLECTIVE ;  /* 0x000000000000791b */ /* 0x003fe20003800000 */
.L_x_475:
        /* <DEDUP_REMOVED lines=11> */
.L_x_476:
[----:B------:R-:W-:Y:S02]  /*13f90*/  IMAD.MOV.U32 R13, RZ, RZ, R4 ;  /* 0x000000ffff0d7224 */ /* 0x000fe400078e0004 */
[----:B------:R-:W-:-:S05]  /*13fa0*/  IMAD.MOV.U32 R12, RZ, RZ, R14 ;  /* 0x000000ffff0c7224 */ /* 0x000fca00078e000e */
[----:B------:R-:W-:Y:S01]  /*13fb0*/  IADD3 R2, P0, R31, R12, RZ ;  /* 0x0000000c1f027210 */ /* 0x000fe20007f1e0ff */
[----:B------:R-:W-:-:S03]  /*13fc0*/  IMAD.MOV.U32 R12, RZ, RZ, 0x2 ;  /* 0x00000002ff0c7424 */ /* 0x000fc600078e00ff */
[----:B------:R-:W-:-:S09]  /*13fd0*/  IADD3.X R3, RZ, R10, RZ, P0, !PT ;  /* 0x0000000aff037210 */ /* 0x000fd200007fe4ff */
[----:B------:R-:W-:Y:S05]  /*13fe0*/  WARPSYNC.COLLECTIVE R15, `(.L_x_477) ;  /* 0x000000000f087348 */ /* 0x000fea0003c00000 */
[----:B------:R0:W1:Y:S02]  /*13ff0*/  SHFL.IDX P6, R14, R13, R12, R11 ;  /* 0x0000000c0d0e7389 */ /* 0x00006400000c000b */
[----:B01----:R-:W-:Y:S01]  /*14000*/  ENDCOLLECTIVE ;  /* 0x000000000000791b */ /* 0x003fe20003800000 */
.L_x_477:
        /* <DEDUP_REMOVED lines=9> */
.L_x_478:
        /* <DEDUP_REMOVED lines=9> */
.L_x_479:
        /* <DEDUP_REMOVED lines=9> */
.L_x_480:
[----:B------:R-:W-:Y:S02]  /*141c0*/  IMAD.MOV.U32 R13, RZ, RZ, R4 ;  /* 0x000000ffff0d7224 */ /* 0x000fe400078e0004 */
[----:B------:R-:W-:Y:S01]  /*141d0*/  IMAD.MOV.U32 R12, RZ, RZ, 0x4 ;  /* 0x00000004ff0c7424 */ /* 0x000fe200078e00ff */
[----:B------:R-:W-:-:S13]  /*141e0*/  IADD3 R2, P0, R31, R14, RZ ;  /* 0x0000000e1f027210 */ /* 0x000fda0007f1e0ff */
[----:B------:R-:W-:Y:S05]  /*141f0*/  WARPSYNC.COLLECTIVE R15, `(.L_x_481) ;  /* 0x000000000f087348 */ /* 0x000fea0003c00000 */
[----:B------:R0:W1:Y:S02]  /*14200*/  SHFL.IDX P6, R14, R13, R12, R11 ;  /* 0x0000000c0d0e7389 */ /* 0x00006400000c000b */
[----:B01----:R-:W-:Y:S01]  /*14210*/  ENDCOLLECTIVE ;  /* 0x000000000000791b */ /* 0x003fe20003800000 */
.L_x_481:
        /* <DEDUP_REMOVED lines=10> */
.L_x_482:
[----:B------:R-:W-:Y:S02]  /*142c0*/  IMAD.MOV.U32 R13, RZ, RZ, R4 ;  /* 0x000000ffff0d7224 */ /* 0x000fe400078e0004 */
[----:B------:R-:W-:Y:S01]  /*142d0*/  IMAD.MOV.U32 R12, RZ, RZ, 0x5 ;  /* 0x00000005ff0c7424 */ /* 0x000fe200078e00ff */
[----:B------:R-:W-:-:S13]  /*142e0*/  IADD3 R2, P0, R31, R14, RZ ;  /* 0x0000000e1f027210 */ /* 0x000fda0007f1e0ff */
[----:B------:R-:W-:Y:S05]  /*142f0*/  WARPSYNC.COLLECTIVE R15, `(.L_x_483) ;  /* 0x000000000f087348 */ /* 0x000fea0003c00000 */
[----:B------:R0:W1:Y:S02]  /*14300*/  SHFL.IDX P6, R14, R13, R12, R11 ;  /* 0x0000000c0d0e7389 */ /* 0x00006400000c000b */
[----:B01----:R-:W-:Y:S01]  /*14310*/  ENDCOLLECTIVE ;  /* 0x000000000000791b */ /* 0x003fe20003800000 */
.L_x_483:
        /* <DEDUP_REMOVED lines=10> */
.L_x_484:
[----:B------:R-:W-:Y:S02]  /*143c0*/  IMAD.MOV.U32 R13, RZ, RZ, R4 ;  /* 0x000000ffff0d7224 */ /* 0x000fe400078e0004 */
[----:B------:R-:W-:Y:S01]  /*143d0*/  IMAD.MOV.U32 R12, RZ, RZ, 0x6 ;  /* 0x00000006ff0c7424 */ /* 0x000fe200078e00ff */
[----:B------:R-:W-:-:S13]  /*143e0*/  IADD3 R2, P0, R31, R14, RZ ;  /* 0x0000000e1f027210 */ /* 0x000fda0007f1e0ff */
[----:B------:R-:W-:Y:S05]  /*143f0*/  WARPSYNC.COLLECTIVE R15, `(.L_x_485) ;  /* 0x000000000f087348 */ /* 0x000fea0003c00000 */
[----:B------:R0:W1:Y:S02]  /*14400*/  SHFL.IDX P6, R14, R13, R12, R11 ;  /* 0x0000000c0d0e7389 */ /* 0x00006400000c000b */
[----:B01----:R-:W-:Y:S01]  /*14410*/  ENDCOLLECTIVE ;  /* 0x000000000000791b */ /* 0x003fe20003800000 */
.L_x_485:
        /* <DEDUP_REMOVED lines=10> */
.L_x_486:
[----:B------:R-:W-:Y:S02]  /*144c0*/  IMAD.MOV.U32 R13, RZ, RZ, R4 ;  /* 0x000000ffff0d7224 */ /* 0x000fe400078e0004 */
[----:B------:R-:W-:Y:S02]  /*144d0*/  IMAD.MOV.U32 R12, RZ, RZ, 0x7 ;  /* 0x00000007ff0c7424 */ /* 0x000fe400078e00ff */
[----:B------:R-:W-:-:S07]  /*144e0*/  IMAD.MOV.U32 R2, RZ, RZ, R14 ;  /* 0x000000ffff027224 */ /* 0x000fce00078e000e */
[----:B------:R-:W-:Y:S05]  /*144f0*/  WARPSYNC.COLLECTIVE R15, `(.L_x_487) ;  /* 0x000000000f087348 */ /* 0x000fea0003c00000 */
[----:B------:R0:W1:Y:S02]  /*14500*/  SHFL.IDX P6, R14, R13, R12, R11 ;  /* 0x0000000c0d0e7389 */ /* 0x00006400000c000b */
[----:B01----:R-:W-:Y:S01]  /*14510*/  ENDCOLLECTIVE ;  /* 0x000000000000791b */ /* 0x003fe20003800000 */
.L_x_487:
        /* <DEDUP_REMOVED lines=11> */
.L_x_488:
[----:B------:R-:W-:Y:S02]  /*145d0*/  IMAD.MOV.U32 R13, RZ, RZ, R8 ;  /* 0x000000ffff0d7224 */ /* 0x000fe400078e0008 */
[----:B------:R-:W-:Y:S02]  /*145e0*/  IMAD.MOV.U32 R12, RZ, RZ, RZ ;  /* 0x000000ffff0c7224 */ /* 0x000fe400078e00ff */
[----:B------:R-:W-:-:S07]  /*145f0*/  IMAD.MOV.U32 R9, RZ, RZ, R14 ;  /* 0x000000ffff097224 */ /* 0x000fce00078e000e */
[----:B------:R-:W-:Y:S05]  /*14600*/  WARPSYNC.COLLECTIVE R15, `(.L_x_489) ;  /* 0x000000000f087348 */ /* 0x000fea0003c00000 */
[----:B------:R0:W1:Y:S02]  /*14610*/  SHFL.IDX P6, R14, R13, R12, R11 ;  /* 0x0000000c0d0e7389 */ /* 0x00006400000c000b */
[----:B01----:R-:W-:Y:S01]  /*14620*/  ENDCOLLECTIVE ;  /* 0x000000000000791b */ /* 0x003fe20003800000 */
.L_x_489:
        /* <DEDUP_REMOVED lines=11> */
.L_x_490:
[----:B------:R-:W-:Y:S02]  /*146e0*/  IMAD.MOV.U32 R13, RZ, RZ, R8 ;  /* 0x000000ffff0d7224 */ /* 0x000fe400078e0008 */
[----:B------:R-:W-:Y:S02]  /*146f0*/  IMAD.MOV.U32 R12, RZ, RZ, 0x1 ;  /* 0x00000001ff0c7424 */ /* 0x000fe400078e00ff */
[----:B------:R-:W-:-:S07]  /*14700*/  IMAD.MOV.U32 R5, RZ, RZ, R14 ;  /* 0x000000ffff057224 */ /* 0x000fce00078e000e */
[----:B------:R-:W-:Y:S05]  /*14710*/  WARPSYNC.COLLECTIVE R15, `(.L_x_491) ;  /* 0x000000000f087348 */ /* 0x000fea0003c00000 */
[----:B------:R0:W1:Y:S02]  /*14720*/  SHFL.IDX P6, R14, R13, R12, R11 ;  /* 0x0000000c0d0e7389 */ /* 0x00006400000c000b */
[----:B01----:R-:W-:Y:S01]  /*14730*/  ENDCOLLECTIVE ;  /* 0x000000000000791b */ /* 0x003fe20003800000 */
.L_x_491:
        /* <DEDUP_REMOVED lines=11> */
.L_x_492:
[----:B------:R-:W-:Y:S05]  /*147f0*/  BRA `(.L_x_493) ;  /* 0xffffffa400fc7947 */ /* 0x000fea000383ffff */
.L_x_339:
[----:B0-----:R0:W1:Y:S02]  /*14800*/  SYNCS.PHASECHK.TRANS64.TRYWAIT P2, [R17+URZ+0x22870], R0 ;  /* 0x02287000110075a7 */ /* 0x001064000804017f */
[----:B-1----:R-:W-:Y:S05]  /*14810*/  @!P2 NANOSLEEP.SYNCS 0x989680 ;  /* 0x009896800000a95d */ /* 0x002fea0003900000 */
[----:B------:R-:W1:Y:S02]  /*14820*/  @!P2 SYNCS.PHASECHK.TRANS64 P2, [R17+URZ+0x22870], R0 ;  /* 0x022870001100a5a7 */ /* 0x000e64000804007f */
[----:B-1----:R-:W-:Y:S05]  /*14830*/  @!P2 BRA `(.L_x_339) ;  /* 0xfffffffc00f0a947 */ /* 0x002fea000383ffff */
[----:B------:R-:W-:Y:S05]  /*14840*/  BRA `(.L_x_494) ;  /* 0xffffffa800607947 */ /* 0x000fea000383ffff */
.L_x_341:
[----:B0-----:R0:W1:Y:S02]  /*14850*/  SYNCS.PHASECHK.TRANS64.TRYWAIT P2, [R17+URZ+0x22860], R0 ;  /* 0x02286000110075a7 */ /* 0x001064000804017f */
[----:B-1----:R-:W-:Y:S05]  /*14860*/  @!P2 NANOSLEEP.SYNCS 0x989680 ;  /* 0x009896800000a95d */ /* 0x002fea0003900000 */
[----:B------:R-:W1:Y:S02]  /*14870*/  @!P2 SYNCS.PHASECHK.TRANS64 P2, [R17+URZ+0x22860], R0 ;  /* 0x022860001100a5a7 */ /* 0x000e64000804007f */
[----:B-1----:R-:W-:Y:S05]  /*14880*/  @!P2 BRA `(.L_x_341) ;  /* 0xfffffffc00f0a947 */ /* 0x002fea000383ffff */
[----:B------:R-:W-:Y:S05]  /*14890*/  BRA `(.L_x_495) ;  /* 0xffffffa800707947 */ /* 0x000fea000383ffff */
.L_x_349:
[----:B-1----:R1:W2:Y:S02]  /*148a0*/  SYNCS.PHASECHK.TRANS64.TRYWAIT P1, [R17+URZ+0x22870], R0 ;  /* 0x02287000110075a7 */ /* 0x0022a4000802017f */
[----:B--2---:R-:W-:Y:S05]  /*148b0*/  @!P1 NANOSLEEP.SYNCS 0x989680 ;  /* 0x009896800000995d */ /* 0x004fea0003900000 */
[----:B------:R-:W2:Y:S02]  /*148c0*/  @!P1 SYNCS.PHASECHK.TRANS64 P1, [R17+URZ+0x22870], R0 ;  /* 0x02287000110095a7 */ /* 0x000ea4000802007f */
[----:B--2---:R-:W-:Y:S05]  /*148d0*/  @!P1 BRA `(.L_x_349) ;  /* 0xfffffffc00f09947 */ /* 0x004fea000383ffff */
[----:B------:R-:W-:Y:S05]  /*148e0*/  BRA `(.L_x_496) ;  /* 0xffffffb000307947 */ /* 0x000fea000383ffff */
.L_x_351:
[----:B-1----:R1:W2:Y:S02]  /*148f0*/  SYNCS.PHASECHK.TRANS64.TRYWAIT P1, [R17+URZ+0x22860], R0 ;  /* 0x02286000110075a7 */ /* 0x0022a4000802017f */
[----:B--2---:R-:W-:Y:S05]  /*14900*/  @!P1 NANOSLEEP.SYNCS 0x989680 ;  /* 0x009896800000995d */ /* 0x004fea0003900000 */
[----:B------:R-:W2:Y:S02]  /*14910*/  @!P1 SYNCS.PHASECHK.TRANS64 P1, [R17+URZ+0x22860], R0 ;  /* 0x02286000110095a7 */ /* 0x000ea4000802007f */
[----:B--2---:R-:W-:Y:S05]  /*14920*/  @!P1 BRA `(.L_x_351) ;  /* 0xfffffffc00f09947 */ /* 0x004fea000383ffff */
[----:B------:R-:W-:Y:S05]  /*14930*/  BRA `(.L_x_497) ;  /* 0xffffffb000407947 */ /* 0x000fea000383ffff */
.L_x_365:
[----:B0-----:R0:W3:Y:S02]  /*14940*/  SYNCS.PHASECHK.TRANS64.TRYWAIT P0, [R5+URZ+0x22820], R0 ;  /* 0x02282000050075a7 */ /* 0x0010e4000800017f */
[----:B---3--:R-:W-:Y:S05]  /*14950*/  @!P0 NANOSLEEP.SYNCS 0x989680 ;  /* 0x009896800000895d */ /* 0x008fea0003900000 */
[----:B------:R-:W3:Y:S02]  /*14960*/  @!P0 SYNCS.PHASECHK.TRANS64 P0, [R5+URZ+0x22820], R0 ;  /* 0x02282000050085a7 */ /* 0x000ee4000800007f */
[----:B---3--:R-:W-:Y:S05]  /*14970*/  @!P0 BRA `(.L_x_365) ;  /* 0xfffffffc00f08947 */ /* 0x008fea000383ffff */
[----:B------:R-:W-:Y:S05]  /*14980*/  BRA `(.L_x_498) ;  /* 0xffffffc0002c7947 */ /* 0x000fea000383ffff */
.L_x_366:
[----:B------:R-:W3:Y:S01]  /*14990*/  S2R R2, SR_TID.X ;  /* 0x0000000000027919 */ /* 0x000ee20000002100 */
[----:B------:R-:W-:Y:S01]  /*149a0*/  BSSY B0, `(.L_x_499) ;  /* 0x000000a000007945 */ /* 0x000fe20003800000 */
[----:B------:R-:W-:Y:S02]  /*149b0*/  IMAD.MOV.U32 R12, RZ, RZ, RZ ;  /* 0x000000ffff0c7224 */ /* 0x000fe400078e00ff */
[----:B------:R-:W-:Y:S02]  /*149c0*/  IMAD.MOV.U32 R11, RZ, RZ, 0x1f ;  /* 0x0000001fff0b7424 */ /* 0x000fe400078e00ff */
[----:B------:R-:W-:Y:S01]  /*149d0*/  IMAD.MOV.U32 R15, RZ, RZ, -0x1 ;  /* 0xffffffffff0f7424 */ /* 0x000fe200078e00ff */
[----:B---3--:R-:W-:-:S04]  /*149e0*/  SHF.R.U32.HI R2, RZ, 0x5, R2 ;  /* 0x00000005ff027819 */ /* 0x008fc80000011602 */
[----:B------:R-:W-:-:S05]  /*149f0*/  LOP3.LUT R2, R2, 0x3, RZ, 0xc0, !PT ;  /* 0x0000000302027812 */ /* 0x000fca00078ec0ff */
[----:B--2---:R-:W-:-:S07]  /*14a00*/  IMAD.MOV.U32 R13, RZ, RZ, R2 ;  /* 0x000000ffff0d7224 */ /* 0x004fce00078e0002 */
[----:B01----:R-:W-:Y:S05]  /*14a10*/  WARPSYNC.COLLECTIVE R15, `(.L_x_500) ;  /* 0x000000000f087348 */ /* 0x003fea0003c00000 */
[----:B------:R2:W3:Y:S02]  /*14a20*/  SHFL.IDX P6, R14, R13, R12, R11 ;  /* 0x0000000c0d0e7389 */ /* 0x0004e400000c000b */
[----:B0123--:R-:W-:Y:S01]  /*14a30*/  ENDCOLLECTIVE ;  /* 0x000000000000791b */ /* 0x00ffe20003800000 */
.L_x_500:
[----:B------:R-:W-:Y:S05]  /*14a40*/  BSYNC B0 ;  /* 0x0000000000007941 */ /* 0x000fea0003800000 */
.L_x_499:
[----:B------:R-:W-:Y:S05]  /*14a50*/  BRA `(.L_x_501) ;  /* 0xffffffc000147947 */ /* 0x000fea000383ffff */
.L_x_369:
[----:B------:R-:W-:Y:S01]  /*14a60*/  BSSY B1, `(.L_x_502) ;  /* 0x0000006000017945 */ /* 0x000fe20003800000 */
[----:B------:R-:W-:-:S07]  /*14a70*/  IMAD.MOV.U32 R15, RZ, RZ, -0x1 ;  /* 0xffffffffff0f7424 */ /* 0x000fce00078e00ff */
[----:B012---:R-:W-:Y:S05]  /*14a80*/  WARPSYNC.COLLECTIVE R15, `(.L_x_503) ;  /* 0x000000000f0c7348 */ /* 0x007fea0003c00000 */
[----:B------:R-:W-:Y:S02]  /*14a90*/  ELECT P6, UR62, PT ;  /* 0x00000000003e782f */ /* 0x000fe400038c0000 */
[----:B------:R-:W-:Y:S01]  /*14aa0*/  MOV R14, UR62 ;  /* 0x0000003e000e7c02 */ /* 0x000fe20008000f00 */
[----:B012---:R-:W-:Y:S10]  /*14ab0*/  ENDCOLLECTIVE ;  /* 0x000000000000791b */ /* 0x007ff40003800000 */
.L_x_503:
[----:B------:R-:W-:Y:S05]  /*14ac0*/  BSYNC B1 ;  /* 0x0000000000017941 */ /* 0x000fea0003800000 */
.L_x_502:
[----:B------:R-:W-:Y:S05]  /*14ad0*/  BRA `(.L_x_504) ;  /* 0xffffffc0000c7947 */ /* 0x000fea000383ffff */
.L_x_371:
[----:B0-----:R0:W3:Y:S02]  /*14ae0*/  SYNCS.PHASECHK.TRANS64.TRYWAIT P1, [R3+URZ+0x22840], R2 ;  /* 0x02284002030075a7 */ /* 0x0010e4000802017f */
[----:B---3--:R-:W-:Y:S05]  /*14af0*/  @!P1 NANOSLEEP.SYNCS 0x989680 ;  /* 0x009896800000995d */ /* 0x008fea0003900000 */
[----:B------:R-:W3:Y:S02]  /*14b00*/  @!P1 SYNCS.PHASECHK.TRANS64 P1, [R3+URZ+0x22840], R2 ;  /* 0x02284002030095a7 */ /* 0x000ee4000802007f */
[----:B---3--:R-:W-:Y:S05]  /*14b10*/  @!P1 BRA `(.L_x_371) ;  /* 0xfffffffc00f09947 */ /* 0x008fea000383ffff */
[----:B------:R-:W-:Y:S05]  /*14b20*/  BRA `(.L_x_505) ;  /* 0xffffffc0002c7947 */ /* 0x000fea000383ffff */
.L_x_373:
[----:B---3--:R3:W4:Y:S02]  /*14b30*/  SYNCS.PHASECHK.TRANS64.TRYWAIT P1, [R5+URZ+0x22840], R0 ;  /* 0x02284000050075a7 */ /* 0x008724000802017f */
[----:B----4-:R-:W-:Y:S05]  /*14b40*/  @!P1 NANOSLEEP.SYNCS 0x989680 ;  /* 0x009896800000995d */ /* 0x010fea0003900000 */
[----:B------:R-:W4:Y:S02]  /*14b50*/  @!P1 SYNCS.PHASECHK.TRANS64 P1, [R5+URZ+0x22840], R0 ;  /* 0x02284000050095a7 */ /* 0x000f24000802007f */
[----:B----4-:R-:W-:Y:S05]  /*14b60*/  @!P1 BRA `(.L_x_373) ;  /* 0xfffffffc00f09947 */ /* 0x010fea000383ffff */
[----:B------:R-:W-:Y:S05]  /*14b70*/  BRA `(.L_x_506) ;  /* 0xffffffc000387947 */ /* 0x000fea000383ffff */
.L_x_375:
[----:B----4-:R4:W0:Y:S02]  /*14b80*/  SYNCS.PHASECHK.TRANS64.TRYWAIT P1, [R3+URZ+0x22860], R2 ;  /* 0x02286002030075a7 */ /* 0x010824000802017f */
[----:B0-----:R-:W-:Y:S05]  /*14b90*/  @!P1 NANOSLEEP.SYNCS 0x989680 ;  /* 0x009896800000995d */ /* 0x001fea0003900000 */
[----:B------:R-:W0:Y:S02]  /*14ba0*/  @!P1 SYNCS.PHASECHK.TRANS64 P1, [R3+URZ+0x22860], R2 ;  /* 0x02286002030095a7 */ /* 0x000e24000802007f */
[----:B0-----:R-:W-:Y:S05]  /*14bb0*/  @!P1 BRA `(.L_x_375) ;  /* 0xfffffffc00f09947 */ /* 0x001fea000383ffff */
[----:B------:R-:W-:Y:S05]  /*14bc0*/  BRA `(.L_x_507) ;  /* 0xffffffc000347947 */ /* 0x000fea000383ffff */
.L_x_377:
[----:B------:R0:W0:Y:S02]  /*14bd0*/  SYNCS.PHASECHK.TRANS64.TRYWAIT P1, [R5+URZ+0x22860], R0 ;  /* 0x02286000050075a7 */ /* 0x000024000802017f */
[----:B0-----:R-:W-:Y:S05]  /*14be0*/  @!P1 NANOSLEEP.SYNCS 0x989680 ;  /* 0x009896800000995d */ /* 0x001fea0003900000 */
[----:B------:R-:W0:Y:S02]  /*14bf0*/  @!P1 SYNCS.PHASECHK.TRANS64 P1, [R5+URZ+0x22860], R0 ;  /* 0x02286000050095a7 */ /* 0x000e24000802007f */
[----:B0-----:R-:W-:Y:S05]  /*14c00*/  @!P1 BRA `(.L_x_377) ;  /* 0xfffffffc00f09947 */ /* 0x001fea000383ffff */
[----:B------:R-:W-:Y:S05]  /*14c10*/  BRA `(.L_x_508) ;  /* 0xffffffc000307947 */ /* 0x000fea000383ffff */
.L_x_379:
[----:B------:R0:W0:Y:S02]  /*14c20*/  SYNCS.PHASECHK.TRANS64.TRYWAIT P1, [R3+URZ+0x22880], R2 ;  /* 0x02288002030075a7 */ /* 0x000024000802017f */
[----:B0-----:R-:W-:Y:S05]  /*14c30*/  @!P1 NANOSLEEP.SYNCS 0x989680 ;  /* 0x009896800000995d */ /* 0x001fea0003900000 */
[----:B------:R-:W0:Y:S02]  /*14c40*/  @!P1 SYNCS.PHASECHK.TRANS64 P1, [R3+URZ+0x22880], R2 ;  /* 0x02288002030095a7 */ /* 0x000e24000802007f */
[----:B0-----:R-:W-:Y:S05]  /*14c50*/  @!P1 BRA `(.L_x_379) ;  /* 0xfffffffc00f09947 */ /* 0x001fea000383ffff */
[----:B------:R-:W-:Y:S05]  /*14c60*/  BRA `(.L_x_509) ;  /* 0xffffffc0002c7947 */ /* 0x000fea000383ffff */
.L_x_510:
        /* <DEDUP_REMOVED lines=9> */
.L_x_3623:


//--------------------- .text._ZN7cutlass13device_kernelIN5flash11enable_sm90INS1_16FlashAttnFwdSm90INS1_25CollectiveMainloopFwdSm90ILi2EN4cute5tupleIJNS5_1CILi1EEES8_S8_EEENS6_IJNS7_ILi128EEENS7_ILi160EEESA_EEELi128ENS_12float_e4m3_tEfNS_4arch4Sm90ELb0ELb0ELb0ELb1ELb1ELb1ELb0ELb1ELb1ELb1ELb0ELb0EEENS1_21CollectiveEpilogueFwdINS6_IJSA_SA_SB_EEES9_NS_10bfloat16_tESF_Li256ELb1ELb1ELb0ELb1EEENS1_36VarlenDynamicPersistentTileSchedulerILi128ELi160ELi256ELi128ELb0ELb1ELb1ELb0ELb1ELb1EEEEEEEEEvNT_6ParamsE --------------------------
	.section	.text._ZN7cutlass13device_kernelIN5flash11enable_sm90INS1_16FlashAttnFwdSm90INS1_25CollectiveMainloopFwdSm90ILi2EN4cute5tupleIJNS5_1CILi1EEES8_S8_EEENS6_IJNS7_ILi128EEENS7_ILi160EEESA_EEELi128ENS_12float_e4m3_tEfNS_4arch4Sm90ELb0ELb0ELb0ELb1ELb1ELb1ELb0ELb1ELb1ELb1ELb0ELb0EEENS1_21CollectiveEpilogueFwdINS6_IJSA_SA_SB_EEES9_NS_10bfloat16_tESF_Li256ELb1ELb1ELb0ELb1EEENS1_36VarlenDynamicPersistentTileSchedulerILi128ELi160ELi256ELi128ELb0ELb1ELb1ELb0ELb1ELb1EEEEEEEEEvNT_6ParamsE,"ax",@progbits
	.align	128
.text._ZN7cutlass13device_kernelIN5flash11enable_sm90INS1_16FlashAttnFwdSm90INS1_25CollectiveMainloopFwdSm90ILi2EN4cute5tupleIJNS5_1CILi1EEES8_S8_EEENS6_IJNS7_ILi128EEENS7_ILi160EEESA_EEELi128ENS_12float_e4m3_tEfNS_4arch4Sm90ELb0ELb0ELb0ELb1ELb1ELb1ELb0ELb1ELb1ELb1ELb0ELb0EEENS1_21CollectiveEpilogueFwdINS6_IJSA_SA_SB_EEES9_NS_10bfloat16_tESF_Li256ELb1ELb1ELb0ELb1EEENS1_36VarlenDynamicPersistentTileSchedulerILi128ELi160ELi256ELi128ELb0ELb1ELb1ELb0ELb1ELb1EEEEEEEEEvNT_6ParamsE:
        .type           _ZN7cutlass13device_kernelIN5flash11enable_sm90INS1_16FlashAttnFwdSm90INS1_25CollectiveMainloopFwdSm90ILi2EN4cute5tupleIJNS5_1CILi1EEES8_S8_EEENS6_IJNS7_ILi128EEENS7_ILi160EEESA_EEELi128ENS_12float_e4m3_tEfNS_4arch4Sm90ELb0ELb0ELb0ELb1ELb1ELb1ELb0ELb1ELb1ELb1ELb0ELb0EEENS1_21CollectiveEpilogueFwdINS6_IJSA_SA_SB_EEES9_NS_10bfloat16_tESF_Li256ELb1ELb1ELb0ELb1EEENS1_36VarlenDynamicPersistentTileSchedulerILi128ELi160ELi256ELi128ELb0ELb1ELb1ELb0ELb1ELb1EEEEEEEEEvNT_6ParamsE,@function
        .size           _ZN7cutlass13device_kernelIN5flash11enable_sm90INS1_16FlashAttnFwdSm90INS1_25CollectiveMainloopFwdSm90ILi2EN4cute5tupleIJNS5_1CILi1EEES8_S8_EEENS6_IJNS7_ILi128EEENS7_ILi160EEESA_EEELi128ENS_12float_e4m3_tEfNS_4arch4Sm90ELb0ELb0ELb0ELb1ELb1ELb1ELb0ELb1ELb1ELb1ELb0ELb0EEENS1_21CollectiveEpilogueFwdINS6_IJSA_SA_SB_EEES9_NS_10bfloat16_tESF_Li256ELb1ELb1ELb0ELb1EEENS1_36VarlenDynamicPersistentTileSchedulerILi128ELi160ELi256ELi128ELb0ELb1ELb1ELb0ELb1ELb1EEEEEEEEEvNT_6ParamsE,(.L_x_3624 - _ZN7cutlass13device_kernelIN5flash11enable_sm90INS1_16FlashAttnFwdSm90INS1_25CollectiveMainloopFwdSm90ILi2EN4cute5tupleIJNS5_1CILi1EEES8_S8_EEENS6_IJNS7_ILi128EEENS7_ILi160EEESA_EEELi128ENS_12float_e4m3_tEfNS_4arch4Sm90ELb0ELb0ELb0ELb1ELb1ELb1ELb0ELb1ELb1ELb1ELb0ELb0EEENS1_21CollectiveEpilogueFwdINS6_IJSA_SA_SB_EEES9_NS_10bfloat16_tESF_Li256ELb1ELb1ELb0ELb1EEENS1_36VarlenDynamicPersistentTileSchedulerILi128ELi160ELi256ELi128ELb0ELb1ELb1ELb0ELb1ELb1EEEEEEEEEvNT_6ParamsE)
        .other          _ZN7cutlass13device_kernelIN5flash11enable_sm90INS1_16FlashAttnFwdSm90INS1_25CollectiveMainloopFwdSm90ILi2EN4cute5tupleIJNS5_1CILi1EEES8_S8_EEENS6_IJNS7_ILi128EEENS7_ILi160EEESA_EEELi128ENS_12float_e4m3_tEfNS_4arch4Sm90ELb0ELb0ELb0ELb1ELb1ELb1ELb0ELb1ELb1ELb1ELb0ELb0EEENS1_21CollectiveEpilogueFwdINS6_IJSA_SA_SB_EEES9_NS_10bfloat16_tESF_Li256ELb1ELb1ELb0ELb1EEENS1_36VarlenDynamicPersistentTileSchedulerILi128ELi160ELi256ELi128ELb0ELb1ELb1ELb0ELb1ELb1EEEEEEEEEvNT_6ParamsE,@"STO_CUDA_ENTRY STV_DEFAULT"
_ZN7cutlass13device_kernelIN5flash11enable_sm90INS1_16FlashAttnFwdSm90INS1_25CollectiveMainloopFwdSm90ILi2EN4cute5tupleIJNS5_1CILi1EEES8_S8_EEENS6_IJNS7_ILi128EEENS7_ILi160EEESA_EEELi128ENS_12float_e4m3_tEfNS_4arch4Sm90ELb0ELb0ELb0ELb1ELb1ELb1ELb0ELb1ELb1ELb1ELb0ELb0EEENS1_21CollectiveEpilogueFwdINS6_IJSA_SA_SB_EEES9_NS_10bfloat16_tESF_Li256ELb1ELb1ELb0ELb1EEENS1_36VarlenDynamicPersistentTileSchedulerILi128ELi160ELi256ELi128ELb0ELb1ELb1ELb0ELb1ELb1EEEEEEEEEvNT_6ParamsE:
[----:B------:R-:W0:Y:S02]  /*0000*/  LDC R1, c[0x0][0x28] ;  /* 0x00000a00ff017b82 */ /* 0x000e240000000800 */
[----:B0-----:R-:W-:Y:S01]  /*0010*/  VIADD R1, R1, 0xffffffb8 ;  /* 0xffffffb801017836 */ /* 0x001fe20000000000 */
[----:B------:R-:W0:Y:S01]  /*0020*/  S2R R3, SR_TID.X ;  /* 0x0000000000037919 */ /* 0x000e220000002100 */
[----:B------:R-:W-:Y:S01]  /*0030*/  ELECT P0, URZ, PT ;  /* 0x00000000003f782f */ /* 0x000fe20003800000 */
[----:B------:R-:W-:Y:S01]  /*0040*/  BSSY B0, `(.L_x_511) ;  /* 0x000000d000007945 */ /* 0x000fe20003800000 */
[----:B0-----:R-:W-:-:S05]  /*0050*/  SHF.R.U32.HI R0, RZ, 0x5, R3 ;  /* 0x00000005ff007819 */ /* 0x001fca0000011603 */
[----:B------:R-:W0:Y:S02]  /*0060*/  SHFL.IDX PT, R2, R0, RZ, 0x1f ;  /* 0x00001fff00027589 */ /* 0x000e2400000e0000 */
[----:B0-----:R-:W-:-:S13]  /*0070*/  ISETP.EQ.AND P0, PT, R2, RZ, P0 ;  /* 0x000000ff0200720c */ /* 0x001fda0000702270 */
[----:B------:R-:W-:Y:S05]  /*0080*/  @!P0 BRA `(.L_x_512) ;  /* 0x0000000000208947 */ /* 0x000fea0003800000 */
[----:B------:R-:W-:Y:S02]  /*0090*/  ULDC.64 UR4, c[0x0][0x198] ;  /* 0x0000660000047ab9 */ /* 0x000fe40000000a00 */
[----:B------:R-:W-:Y:S02]  /*00a0*/  UIADD3 UR6, UP0, UR4, 0x570, URZ ;  /* 0x0000057004067890 */ /* 0x000fe4000ff1e03f */
[----:B------:R-:W-:Y:S02]  /*00b0*/  UIADD3 UR4, UP1, UR4, 0x670, URZ ;  /* 0x0000067004047890 */ /* 0x000fe4000ff3e03f */
[----:B------:R-:W-:Y:S02]  /*00c0*/  UIADD3.X UR7, URZ, UR5, URZ, UP0, !UPT ;  /* 0x000000053f077290 */ /* 0x000fe400087fe43f */
[----:B------:R-:W-:-:S07]  /*00d0*/  UIADD3.X UR5, URZ, UR5, URZ, UP1, !UPT ;  /* 0x000000053f057290 */ /* 0x000fce0008ffe43f */
[----:B------:R0:W-:Y:S02]  /*00e0*/  UTMACCTL.PF [UR6] ;  /* 0x00000000060079b9 */ /* 0x0001e40008040000 */
[----:B------:R0:W-:Y:S02]  /*00f0*/  UTMACCTL.PF [UR4] ;  /* 0x00000000040079b9 */ /* 0x0001e40008040000 */
[----:B0-----:R-:W-:Y:S01]  /*0100*/  NOP ;  /* 0x0000000000007918 */ /* 0x001fe20000000000 */
.L_x_512:
[----:B------:R-:W-:Y:S05]  /*0110*/  BSYNC B0 ;  /* 0x0000000000007941 */ /* 0x000fea0003800000 */
.L_x_511:
[----:B------:R-:W-:Y:S01]  /*0120*/  VOTEU.ANY UP0, P0 ;  /* 0x00000000003f7886 */ /* 0x000fe20000000100 */
[----:B------:R-:W0:Y:S01]  /*0130*/  SHFL.IDX PT, R2, R0, RZ, 0x1f ;  /* 0x00001fff00027589 */ /* 0x000e2200000e0000 */
[----:B------:R-:W-:Y:S01]  /*0140*/  UMOV UR4, 0x80 ;  /* 0x0000008000047882 */ /* 0x000fe20000000000 */
[----:B------:R-:W-:Y:S01]  /*0150*/  UMOV UR7, 0x100 ;  /* 0x0000010000077882 */ /* 0x000fe20000000000 */
[----:B------:R-:W-:Y:S01]  /*0160*/  SHF.R.U32.HI R3, RZ, 0x7, R3 ;  /* 0x00000007ff037819 */ /* 0x000fe20000011603 */
[----:B------:R-:W1:Y:S01]  /*0170*/  @UP0 S2UR UR8, SR_CgaCtaId ;  /* 0x00000000000809c3 */ /* 0x000e620000008800 */
[----:B------:R-:W-:Y:S01]  /*0180*/  @UP0 UMOV UR6, 0x400 ;  /* 0x0000040000060882 */ /* 0x000fe20000000000 */
[----:B------:R-:W-:-:S04]  /*0190*/  @UP0 UIADD3 UR4, -UR4, 0x100000, URZ ;  /* 0x0010000004040890 */ /* 0x000fc8000fffe13f */
[----:B------:R-:W-:Y:S02]  /*01a0*/  @UP0 USHF.L.U32 UR5, UR4, 0xb, URZ ;  /* 0x0000000b04050899 */ /* 0x000fe4000800063f */
[----:B------:R-:W-:Y:S01]  /*01b0*/  @UP0 USHF.L.U32 UR4, UR4, 0x1, URZ ;  /* 0x0000000104040899 */ /* 0x000fe2000800063f */
[----:B------:R-:W-:Y:S01]  /*01c0*/  VOTEU.ANY UP1, P0 ;  /* 0x00000000003f7886 */ /* 0x000fe20000020100 */
[----:B0-----:R-:W-:Y:S02]  /*01d0*/  ISETP.NE.AND P1, PT, R2, RZ, PT ;  /* 0x000000ff0200720c */ /* 0x001fe40003f25270 */
[----:B------:R0:W2:Y:S01]  /*01e0*/  SHFL.IDX PT, R2, R3, RZ, 0x1f ;  /* 0x00001fff03027589 */ /* 0x0000a200000e0000 */
[----:B-1----:R-:W-:Y:S02]  /*01f0*/  @UP0 ULEA UR8, UR8, UR6, 0x18 ;  /* 0x0000000608080291 */ /* 0x002fe4000f8ec03f */
[----:B------:R-:W-:-:S04]  /*0200*/  @UP0 UIADD3 UR6, -UR7, 0x100000, URZ ;  /* 0x0010000007060890 */ /* 0x000fc8000fffe13f */
[----:B------:R-:W-:Y:S02]  /*0210*/  @UP0 USHF.L.U32 UR7, UR6, 0xb, URZ ;  /* 0x0000000b06070899 */ /* 0x000fe4000800063f */
[----:B------:R-:W-:Y:S01]  /*0220*/  @UP0 USHF.L.U32 UR6, UR6, 0x1, URZ ;  /* 0x0000000106060899 */ /* 0x000fe2000800063f */
[----:B------:R-:W-:Y:S01]  /*0230*/  VOTEU.ANY UP0, P0 ;  /* 0x00000000003f7886 */ /* 0x000fe20000000100 */
[----:B------:R-:W1:Y:S04]  /*0240*/  FENCE.VIEW.ASYNC.S ;  /* 0x00000000000073c6 */ /* 0x000e680000000000 */
[----:B-1----:R0:W1:Y:S06]  /*0250*/  @UP0 SYNCS.EXCH.64 URZ, [UR8+0x22800], UR4 ;  /* 0x02280004083f05b2 */ /* 0x00206c0008000100 */
[----:B------:R0:W3:Y:S02]  /*0260*/  @UP1 SYNCS.EXCH.64 URZ, [UR8+0x22820], UR6 ;  /* 0x02282006083f15b2 */ /* 0x0000e40008000100 */
[----:B0-----:R-:W-:Y:S05]  /*0270*/  @P1 BRA `(.L_x_513) ;  /* 0x0000000000481947 */ /* 0x001fea0003800000 */
[----:B------:R-:W0:Y:S01]  /*0280*/  S2UR UR5, SR_CgaCtaId ;  /* 0x00000000000579c3 */ /* 0x000e220000008800 */
        /* <DEDUP_REMOVED lines=12> */
[----:B0-----:R0:W4:Y:S08]  /*0350*/  SYNCS.EXCH.64 URZ, [UR8+0x22830], UR4 ;  /* 0x02283004083f75b2 */ /* 0x0011300008000100 */
[----:B------:R0:W0:Y:S01]  /*0360*/  SYNCS.EXCH.64 URZ, [UR8+0x22840], UR6 ;  /* 0x02284006083f75b2 */ /* 0x0000220008000100 */
[----:B------:R0:W0:Y:S01]  /*0370*/  SYNCS.EXCH.64 URZ, [UR8+0x22838], UR4 ;  /* 0x02283804083f75b2 */ /* 0x0000220008000100 */
[----:B------:R0:W0:Y:S01]  /*0380*/  SYNCS.EXCH.64 URZ, [UR8+0x22848], UR6 ;  /* 0x02284806083f75b2 */ /* 0x0000220008000100 */
[----:B------:R-:W-:Y:S01]  /*0390*/  NOP ;  /* 0x0000000000007918 */ /* 0x000fe20000000000 */
.L_x_513:
[----:B------:R-:W5:Y:S01]  /*03a0*/  SHFL.IDX PT, R3, R0, RZ, 0x1f ;  /* 0x00001fff00037589 */ /* 0x000f6200000e0000 */
[----:B------:R-:W-:Y:S01]  /*03b0*/  NOP ;  /* 0x0000000000007918 */ /* 0x000fe20000000000 */
[----:B-----5:R-:W-:-:S13]  /*03c0*/  ISETP.NE.AND P0, PT, R3, RZ, PT ;  /* 0x000000ff0300720c */ /* 0x020fda0003f05270 */
[----:B------:R-:W-:Y:S05]  /*03d0*/  @P0 BRA `(.L_x_514) ;  /* 0x0000000000480947 */ /* 0x000fea0003800000 */
[----:B0-----:R-:W0:Y:S01]  /*03e0*/  S2UR UR5, SR_CgaCtaId ;  /* 0x00000000000579c3 */ /* 0x001e220000008800 */
        /* <DEDUP_REMOVED lines=12> */
[----:B0-----:R0:W0:Y:S08]  /*04b0*/  SYNCS.EXCH.64 URZ, [UR8+0x22850], UR4 ;  /* 0x02285004083f75b2 */ /* 0x0010300008000100 */
[----:B------:R0:W0:Y:S01]  /*04c0*/  SYNCS.EXCH.64 URZ, [UR8+0x22860], UR6 ;  /* 0x02286006083f75b2 */ /* 0x0000220008000100 */
[----:B------:R0:W0:Y:S01]  /*04d0*/  SYNCS.EXCH.64 URZ, [UR8+0x22858], UR4 ;  /* 0x02285804083f75b2 */ /* 0x0000220008000100 */
[----:B------:R0:W0:Y:S01]  /*04e0*/  SYNCS.EXCH.64 URZ, [UR8+0x22868], UR6 ;  /* 0x02286806083f75b2 */ /* 0x0000220008000100 */
[----:B------:R-:W-:Y:S01]  /*04f0*/  NOP ;  /* 0x0000000000007918 */ /* 0x000fe20000000000 */
.L_x_514:
[----:B------:R-:W5:Y:S01]  /*0500*/  SHFL.IDX PT, R3, R0, RZ, 0x1f ;  /* 0x00001fff00037589 */ /* 0x000f6200000e0000 */
[----:B------:R-:W-:Y:S01]  /*0510*/  NOP ;  /* 0x0000000000007918 */ /* 0x000fe20000000000 */
[----:B-----5:R-:W-:-:S13]  /*0520*/  ISETP.NE.AND P0, PT, R3, RZ, PT ;  /* 0x000000ff0300720c */ /* 0x020fda0003f05270 */
[----:B------:R-:W-:Y:S05]  /*0530*/  @P0 BRA `(.L_x_515) ;  /* 0x0000000000380947 */ /* 0x000fea0003800000 */
[----:B0-----:R-:W0:Y:S01]  /*0540*/  S2UR UR5, SR_CgaCtaId ;  /* 0x00000000000579c3 */ /* 0x001e220000008800 */
[----:B------:R-:W-:Y:S01]  /*0550*/  UMOV UR4, 0x400 ;  /* 0x0000040000047882 */ /* 0x000fe20000000000 */
[----:B------:R-:W-:Y:S01]  /*0560*/  UMOV UR7, 0x80 ;  /* 0x0000008000077882 */ /* 0x000fe20000000000 */
[----:B------:R-:W-:Y:S01]  /*0570*/  ELECT P0, URZ, PT ;  /* 0x00000000003f782f */ /* 0x000fe20003800000 */
[----:B0-----:R-:W-:Y:S02]  /*0580*/  ULEA UR6, UR5, UR4, 0x18 ;  /* 0x0000000405067291 */ /* 0x001fe4000f8ec03f */
[----:B------:R-:W-:-:S04]  /*0590*/  UIADD3 UR4, -UR7, 0x100000, URZ ;  /* 0x0010000007047890 */ /* 0x000fc8000fffe13f */
[----:B------:R-:W-:Y:S02]  /*05a0*/  USHF.L.U32 UR5, UR4, 0xb, URZ ;  /* 0x0000000b04057899 */ /* 0x000fe4000800063f */
[----:B------:R-:W-:Y:S01]  /*05b0*/  USHF.L.U32 UR4, UR4, 0x1, URZ ;  /* 0x0000000104047899 */ /* 0x000fe2000800063f */
[----:B------:R-:W0:Y:S11]  /*05c0*/  FENCE.VIEW.ASYNC.S ;  /* 0x00000000000073c6 */ /* 0x000e360000000000 */
[----:B0-----:R0:W0:Y:S01]  /*05d0*/  SYNCS.EXCH.64 URZ, [UR6+0x22870], UR4 ;  /* 0x02287004063f75b2 */ /* 0x0010220008000100 */
[----:B------:R0:W0:Y:S01]  /*05e0*/  SYNCS.EXCH.64 URZ, [UR6+0x22880], UR4 ;  /* 0x02288004063f75b2 */ /* 0x0000220008000100 */
[----:B------:R0:W0:Y:S01]  /*05f0*/  SYNCS.EXCH.64 URZ, [UR6+0x22878], UR4 ;  /* 0x02287804063f75b2 */ /* 0x0000220008000100 */
[----:B------:R0:W0:Y:S01]  /*0600*/  SYNCS.EXCH.64 URZ, [UR6+0x22888], UR4 ;  /* 0x02288804063f75b2 */ /* 0x0000220008000100 */
[----:B------:R-:W-:Y:S01]  /*0610*/  NOP ;  /* 0x0000000000007918 */ /* 0x000fe20000000000 */
.L_x_515:
        /* <DEDUP_REMOVED lines=22> */
.L_x_516:
[----:B------:R-:W5:Y:S01]  /*0780*/  SHFL.IDX PT, R4, R0, RZ, 0x1f ;  /* 0x00001fff00047589 */ /* 0x000f6200000e0000 */
[----:B------:R-:W-:Y:S01]  /*0790*/  NOP ;  /* 0x0000000000007918 */ /* 0x000fe20000000000 */
[----:B------:R-:W0:Y:S01]  /*07a0*/  S2R R3, SR_CgaCtaId ;  /* 0x0000000000037919 */ /* 0x000e220000008800 */
[----:B-----5:R-:W-:-:S13]  /*07b0*/  ISETP.NE.AND P0, PT, R4, RZ, PT ;  /* 0x000000ff0400720c */ /* 0x020fda0003f05270 */
        /* <DEDUP_REMOVED lines=19> */
.L_x_517:
[----:B--2---:R-:W-:Y:S01]  /*08f0*/  ISETP.NE.AND P0, PT, R2, RZ, PT ;  /* 0x000000ff0200720c */ /* 0x004fe20003f05270 */
[----:B------:R-:W-:Y:S01]  /*0900*/  IMAD.MOV.U32 R2, RZ, RZ, 0x1 ;  /* 0x00000001ff027424 */ /* 0x000fe200078e00ff */
[----:B------:R-:W-:Y:S01]  /*0910*/  NOP ;  /* 0x0000000000007918 */ /* 0x000fe20000000000 */
[----:B------:R-:W-:Y:S01]  /*0920*/  ULDC.64 UR60, c[0x0][0x208] ;  /* 0x00008200003c7ab9 */ /* 0x000fe20000000a00 */
[----:B------:R-:W-:Y:S02]  /*0930*/  BSSY B8, `(.L_x_518) ;  /* 0x0001df0000087945 */ /* 0x000fe40003800000 */
[----:B------:R-:W-:-:S05]  /*0940*/  SEL R2, R2, 0x2, !P0 ;  /* 0x0000000202027807 */ /* 0x000fca0004000000 */
[----:B------:R2:W-:Y:S01]  /*0950*/  STL [R1+0x10], R2 ;  /* 0x0000100201007387 */ /* 0x0005e20000100800 */
[----:B01-34-:R-:W-:Y:S06]  /*0960*/  BAR.SYNC.DEFER_BLOCKING 0x0 ;  /* 0x0000000000007b1d */ /* 0x01bfec0000010000 */
[----:B------:R-:W-:Y:S05]  /*0970*/  @!P0 BRA `(.L_x_519) ;  /* 0x0000016400848947 */ /* 0x000fea0003800000 */
.L_x_520:
[----:B------:R-:W-:-:S08]  /*0980*/  NOP ;  /* 0x0000000000007918 */ /* 0x000fd00000000000 */
[----:B------:R-:W0:Y:S02]  /*0990*/  USETMAXREG.TRY_ALLOC.CTAPOOL UP0, 0xe8 ;  /* 0x000000e8000079c8 */ /* 0x000e240008000600 */
[----:B0-----:R-:W-:-:S13]  /*09a0*/  PLOP3.LUT P0, PT, PT, PT, UP0, 0x80, 0x0 ;  /* 0x000000000000781c */ /* 0x001fda0003f0f008 */
[----:B------:R-:W-:Y:S05]  /*09b0*/  @!P0 BRA `(.L_x_520) ;  /* 0xfffffffc00f08947 */ /* 0x000fea000383ffff */
[----:B------:R-:W2:Y:S01]  /*09c0*/  S2R R0, SR_TID.X ;  /* 0x0000000000007919 */ /* 0x000ea20000002100 */
[----:B------:R-:W-:Y:S01]  /*09d0*/  MOV R18, 0x400 ;  /* 0x0000040000127802 */ /* 0x000fe20000000f00 */
[----:B------:R-:W-:Y:S01]  /*09e0*/  ULDC UR4, c[0x0][0xc3c] ;  /* 0x00030f0000047ab9 */ /* 0x000fe20000000800 */
[----:B--2---:R-:W-:Y:S02]  /*09f0*/  SHF.R.U32.HI R2, RZ, 0x7, R0 ;  /* 0x00000007ff027819 */ /* 0x004fe40000011600 */
[----:B------:R-:W0:Y:S01]  /*0a00*/  S2R R0, SR_CgaCtaId ;  /* 0x0000000000007919 */ /* 0x000e220000008800 */
[----:B------:R-:W-:Y:S06]  /*0a10*/  BAR.ARV 0x8, 0x180 ;  /* 0x0206000000007b1d */ /* 0x000fec0000002000 */
[----:B------:R-:W-:-:S13]  /*0a20*/  ISETP.NE.AND P0, PT, R2, 0x1, PT ;  /* 0x000000010200780c */ /* 0x000fda0003f05270 */
[----:B------:R-:W-:Y:S08]  /*0a30*/  @!P0 BAR.ARV 0x9, 0x100 ;  /* 0x0244000000008b1d */ /* 0x000ff00000002000 */
[----:B------:R-:W-:Y:S01]  /*0a40*/  BAR.SYNC.DEFER_BLOCKING 0x5, 0x180 ;  /* 0x0146000000007b1d */ /* 0x000fe20000010000 */
[----:B0-----:R-:W-:-:S05]  /*0a50*/  LEA R18, R0, R18, 0x18 ;  /* 0x0000001200127211 */ /* 0x001fca00078ec0ff */
[----:B------:R-:W0:Y:S02]  /*0a60*/  LDS.128 R168, [R18+0x228d0] ;  /* 0x0228d00012a87984 */ /* 0x000e240000000c00 */
[----:B------:R-:W-:Y:S06]  /*0a70*/  BAR.ARV 0x4, 0x180 ;  /* 0x0106000000007b1d */ /* 0x000fec0000002000 */
[----:B0-----:R-:W-:-:S13]  /*0a80*/  ISETP.GE.AND P0, PT, R171, UR4, PT ;  /* 0x00000004ab007c0c */ /* 0x001fda000bf06270 */
[----:B------:R-:W-:Y:S05]  /*0a90*/  @P0 BRA `(.L_x_521) ;  /* 0x000001dc00640947 */ /* 0x000fea0003800000 */
[----:B------:R-:W2:Y:S01]  /*0aa0*/  LDL R12, [R1+0x10] ;  /* 0x00001000010c7983 */ /* 0x000ea20000100800 */
[----:B------:R-:W0:Y:S02]  /*0ab0*/  S2R R0, SR_TID.X ;  /* 0x0000000000007919 */ /* 0x000e240000002100 */
[----:B0-----:R-:W-:-:S05]  /*0ac0*/  VIADD R11, R0, 0xffffff80 ;  /* 0xffffff80000b7836 */ /* 0x001fca0000000000 */
[----:B------:R-:W-:-:S04]  /*0ad0*/  SHF.R.S32.HI R0, RZ, 0x1f, R11 ;  /* 0x0000001fff007819 */ /* 0x000fc8000001140b */
[----:B------:R-:W-:-:S04]  /*0ae0*/  LEA.HI R2, R0, R11, RZ, 0x7 ;  /* 0x0000000b00027211 */ /* 0x000fc800078f38ff */
[----:B------:R-:W-:-:S05]  /*0af0*/  LOP3.LUT R217, R2, 0xffffff80, RZ, 0xc0, !PT ;  /* 0xffffff8002d97812 */ /* 0x000fca00078ec0ff */
[----:B------:R-:W-:Y:S01]  /*0b00*/  IMAD.IADD R217, R11, 0x1, -R217 ;  /* 0x000000010bd97824 */ /* 0x000fe200078e0ad9 */
[----:B------:R-:W-:-:S04]  /*0b10*/  LEA.HI R4, R0, R11, RZ, 0x4 ;  /* 0x0000000b00047211 */ /* 0x000fc800078f20ff */
[----:B------:R-:W-:Y:S02]  /*0b20*/  SHF.R.S32.HI R8, RZ, 0x1f, R217 ;  /* 0x0000001fff087819 */ /* 0x000fe400000114d9 */
[----:B------:R-:W-:Y:S02]  /*0b30*/  SHF.R.S32.HI R5, RZ, 0x4, R4 ;  /* 0x00000004ff057819 */ /* 0x000fe40000011404 */
[----:B------:R-:W-:Y:S02]  /*0b40*/  LEA.HI R7, R8, R217, RZ, 0x2 ;  /* 0x000000d908077211 */ /* 0x000fe400078f10ff */
[----:B------:R-:W-:Y:S02]  /*0b50*/  LEA.HI R3, R4, R5, RZ, 0x1 ;  /* 0x0000000504037211 */ /* 0x000fe400078f08ff */
[--C-:B------:R-:W-:Y:S02]  /*0b60*/  SHF.R.S32.HI R9, RZ, 0x2, R7.reuse ;  /* 0x00000002ff097819 */ /* 0x100fe40000011407 */
[----:B------:R-:W-:-:S04]  /*0b70*/  SHF.R.S32.HI R6, RZ, 0x1f, R7 ;  /* 0x0000001fff067819 */ /* 0x000fc80000011407 */
[----:B------:R-:W-:Y:S02]  /*0b80*/  LEA.HI R10, R6, R9, RZ, 0x3 ;  /* 0x00000009060a7211 */ /* 0x000fe400078f18ff */
[----:B------:R-:W-:Y:S02]  /*0b90*/  LOP3.LUT R6, R3, 0x1ffffffe, RZ, 0xc0, !PT ;  /* 0x1ffffffe03067812 */ /* 0x000fe400078ec0ff */
[----:B------:R-:W-:Y:S02]  /*0ba0*/  LEA.HI R3, R0, R11, RZ, 0x5 ;  /* 0x0000000b00037211 */ /* 0x000fe400078f28ff */
[----:B------:R-:W-:Y:S02]  /*0bb0*/  SHF.R.S32.HI R229, RZ, 0x7, R2 ;  /* 0x00000007ffe57819 */ /* 0x000fe40000011402 */
[----:B------:R-:W-:Y:S01]  /*0bc0*/  LOP3.LUT R4, R4, 0x3fffff0, RZ, 0xc0, !PT ;  /* 0x03fffff004047812 */ /* 0x000fe200078ec0ff */
[----:B------:R-:W-:Y:S01]  /*0bd0*/  IMAD.SHL.U32 R3, R3, 0x20, RZ ;  /* 0x0000002003037824 */ /* 0x000fe200078e00ff */
[----:B------:R-:W-:-:S02]  /*0be0*/  LOP3.LUT R10, R10, 0xfffffff8, RZ, 0xc0, !PT ;  /* 0xfffffff80a0a7812 */ /* 0x000fc400078ec0ff */
[----:B------:R-:W-:Y:S02]  /*0bf0*/  LEA.HI R2, R2, R229, RZ, 0x1 ;  /* 0x000000e502027211 */ /* 0x000fe400078f08ff */
[----:B------:R-:W-:Y:S01]  /*0c00*/  LEA.HI R8, R8, R217, RZ, 0x5 ;  /* 0x000000d908087211 */ /* 0x000fe200078f28ff */
[----:B------:R-:W-:Y:S01]  /*0c10*/  IMAD.IADD R4, R11, 0x1, -R4 ;  /* 0x000000010b047824 */ /* 0x000fe200078e0a04 */
[----:B------:R-:W-:Y:S01]  /*0c20*/  LOP3.LUT R203, R3, 0xfffffc00, RZ, 0xc0, !PT ;  /* 0xfffffc0003cb7812 */ /* 0x000fe200078ec0ff */
[----:B------:R-:W-:Y:S01]  /*0c30*/  IMAD.IADD R9, R9, 0x1, -R10 ;  /* 0x0000000109097824 */ /* 0x000fe200078e0a0a */
[----:B------:R-:W-:Y:S02]  /*0c40*/  SHF.R.S32.HI R8, RZ, 0x5, R8 ;  /* 0x00000005ff087819 */ /* 0x000fe40000011408 */
[----:B------:R-:W-:Y:S02]  /*0c50*/  LOP3.LUT R2, R2, 0x3fffffe, RZ, 0xc0, !PT ;  /* 0x03fffffe02027812 */ /* 0x000fe400078ec0ff */
[----:B------:R-:W-:Y:S01]  /*0c60*/  IADD3 R6, R5, -R6, RZ ;  /* 0x8000000605067210 */ /* 0x000fe20007ffe0ff */
[----:B------:R-:W-:Y:S01]  /*0c70*/  IMAD R9, R8, 0x10, R9 ;  /* 0x0000001008097824 */ /* 0x000fe200078e0209 */
[----:B------:R-:W-:Y:S01]  /*0c80*/  LEA R3, R4, R203, 0x6 ;  /* 0x000000cb04037211 */ /* 0x000fe200078e30ff */
[----:B------:R-:W-:Y:S01]  /*0c90*/  IMAD.IADD R2, R229, 0x1, -R2 ;  /* 0x00000001e5027824 */ /* 0x000fe200078e0a02 */
[----:B------:R-:W-:-:S03]  /*0ca0*/  LOP3.LUT R10, R7, 0x7ffffffc, RZ, 0xc0, !PT ;  /* 0x7ffffffc070a7812 */ /* 0x000fc600078ec0ff */
[----:B------:R-:W-:Y:S01]  /*0cb0*/  IMAD R4, R6, 0x8, R3 ;  /* 0x0000000806047824 */ /* 0x000fe200078e0203 */
[----:B------:R-:W-:Y:S01]  /*0cc0*/  LEA R6, R2, R9, 0x6 ;  /* 0x0000000902067211 */ /* 0x000fe200078e30ff */
[----:B------:R-:W-:Y:S01]  /*0cd0*/  IMAD.MOV.U32 R5, RZ, RZ, -0x2 ;  /* 0xfffffffeff057424 */ /* 0x000fe200078e00ff */
[----:B------:R-:W-:Y:S01]  /*0ce0*/  LEA.HI R2, R0, R11, RZ, 0x2 ;  /* 0x0000000b00027211 */ /* 0x000fe200078f10ff */
[----:B------:R-:W-:-:S03]  /*0cf0*/  IMAD.IADD R10, R217, 0x1, -R10 ;  /* 0x00000001d90a7824 */ /* 0x000fc600078e0a0a */
[--C-:B------:R-:W-:Y:S01]  /*0d00*/  SHF.R.S32.HI R194, RZ, 0x2, R2.reuse ;  /* 0x00000002ffc27819 */ /* 0x100fe20000011402 */
[----:B------:R-:W-:Y:S01]  /*0d10*/  IMAD R3, R10, R5, 0xa0 ;  /* 0x000000a00a037424 */ /* 0x000fe200078e0205 */
[----:B------:R-:W-:Y:S01]  /*0d20*/  STL [R1+0x18], R4 ;  /* 0x0000180401007387 */ /* 0x000fe20000100800 */
[----:B------:R-:W-:Y:S02]  /*0d30*/  LEA.HI R0, R0, R11, RZ, 0x3 ;  /* 0x0000000b00007211 */ /* 0x000fe400078f18ff */
[----:B------:R-:W-:Y:S01]  /*0d40*/  VIADD R221, R194, 0x40 ;  /* 0x00000040c2dd7836 */ /* 0x000fe20000000000 */
[----:B------:R0:W-:Y:S01]  /*0d50*/  STL [R1+0x14], R3 ;  /* 0x0000140301007387 */ /* 0x0001e20000100800 */
[----:B------:R-:W-:Y:S02]  /*0d60*/  LOP3.LUT R228, R2, 0xfffffffc, RZ, 0xc0, !PT ;  /* 0xfffffffc02e47812 */ /* 0x000fe400078ec0ff */
[----:B------:R-:W-:Y:S02]  /*0d70*/  LOP3.LUT R209, R0, 0xfffffff8, RZ, 0xc0, !PT ;  /* 0xfffffff800d17812 */ /* 0x000fe400078ec0ff */
[----:B0-----:R-:W-:-:S02]  /*0d80*/  SHF.R.S32.HI R3, RZ, 0x1f, R2 ;  /* 0x0000001fff037819 */ /* 0x001fc40000011402 */
[----:B------:R-:W-:Y:S01]  /*0d90*/  SHF.R.S32.HI R2, RZ, 0x1f, R221 ;  /* 0x0000001fff027819 */ /* 0x000fe200000114dd */
[----:B------:R-:W-:Y:S01]  /*0da0*/  IMAD.IADD R228, R11, 0x1, -R228 ;  /* 0x000000010be47824 */ /* 0x000fe200078e0ae4 */
[----:B------:R-:W-:Y:S02]  /*0db0*/  LEA.HI R3, R3, R194, RZ, 0x3 ;  /* 0x000000c203037211 */ /* 0x000fe400078f18ff */
[----:B------:R-:W-:Y:S01]  /*0dc0*/  IADD3 R209, R11, -R209, RZ ;  /* 0x800000d10bd17210 */ /* 0x000fe20007ffe0ff */
[----:B------:R-:W-:Y:S01]  /*0dd0*/  IMAD.SHL.U32 R200, R221, 0x80, RZ ;  /* 0x00000080ddc87824 */ /* 0x000fe200078e00ff */
[----:B------:R-:W-:Y:S02]  /*0de0*/  LEA.HI R2, R2, R221, RZ, 0x3 ;  /* 0x000000dd02027211 */ /* 0x000fe400078f18ff */
[----:B------:R-:W-:Y:S02]  /*0df0*/  LOP3.LUT R3, R3, 0xfffffff8, RZ, 0xc0, !PT ;  /* 0xfffffff803037812 */ /* 0x000fe400078ec0ff */
[----:B------:R-:W-:Y:S01]  /*0e00*/  SHF.R.S32.HI R216, RZ, 0x3, R0 ;  /* 0x00000003ffd87819 */ /* 0x000fe20000011400 */
[----:B------:R-:W-:Y:S01]  /*0e10*/  IMAD.SHL.U32 R202, R209, 0x8, RZ ;  /* 0x00000008d1ca7824 */ /* 0x000fe200078e00ff */
[C---:B------:R-:W-:Y:S01]  /*0e20*/  LEA.HI R0, R228.reuse, R228, RZ, 0x1 ;  /* 0x000000e4e4007211 */ /* 0x040fe200078f08ff */
[----:B------:R-:W-:Y:S01]  /*0e30*/  IMAD.SHL.U32 R16, R228, 0x10, RZ ;  /* 0x00000010e4107824 */ /* 0x000fe200078e00ff */
[----:B------:R-:W-:Y:S01]  /*0e40*/  LOP3.LUT R200, R200, 0x380, RZ, 0xc0, !PT ;  /* 0x00000380c8c87812 */ /* 0x000fe200078ec0ff */
[----:B------:R-:W-:-:S02]  /*0e50*/  IMAD.SHL.U32 R2, R2, 0x80, RZ ;  /* 0x0000008002027824 */ /* 0x000fc400078e00ff */
[----:B------:R-:W-:Y:S01]  /*0e60*/  IMAD.IADD R204, R194, 0x1, -R3 ;  /* 0x00000001c2cc7824 */ /* 0x000fe200078e0a03 */
[----:B------:R-:W-:Y:S01]  /*0e70*/  LOP3.LUT R3, R0, 0x1ffffffe, RZ, 0xc0, !PT ;  /* 0x1ffffffe00037812 */ /* 0x000fe200078ec0ff */
[----:B------:R-:W-:Y:S01]  /*0e80*/  VIADD R208, R202, 0x40 ;  /* 0x00000040cad07836 */ /* 0x000fe20000000000 */
[----:B------:R-:W-:Y:S02]  /*0e90*/  SHF.R.S32.HI R0, RZ, 0x1f, R202 ;  /* 0x0000001fff007819 */ /* 0x000fe400000114ca */
[----:B------:R-:W-:Y:S02]  /*0ea0*/  SHF.R.U32.HI R5, RZ, 0x3, R200 ;  /* 0x00000003ff057819 */ /* 0x000fe400000116c8 */
[----:B------:R-:W-:Y:S02]  /*0eb0*/  LOP3.LUT R0, R200, 0x70, R16, 0xf8, !PT ;  /* 0x00000070c8007812 */ /* 0x000fe400078ef810 */
[----:B------:R-:W-:Y:S01]  /*0ec0*/  LOP3.LUT R205, R2, 0xfffffc00, RZ, 0xc0, !PT ;  /* 0xfffffc0002cd7812 */ /* 0x000fe200078ec0ff */
[----:B------:R-:W-:-:S03]  /*0ed0*/  IMAD.IADD R3, R228, 0x1, -R3 ;  /* 0x00000001e4037824 */ /* 0x000fc600078e0a03 */
[----:B------:R-:W-:Y:S02]  /*0ee0*/  LOP3.LUT R219, R205, R0, R5, 0xf6, !PT ;  /* 0x00000000cddb7212 */ /* 0x000fe400078ef605 */
[----:B------:R-:W-:Y:S01]  /*0ef0*/  SHF.R.S32.HI R0, RZ, 0x1f, R208 ;  /* 0x0000001fff007819 */ /* 0x000fe200000114d0 */
[----:B------:R-:W-:Y:S01]  /*0f00*/  IMAD R0, R3, 0x8, R6 ;  /* 0x0000000803007824 */ /* 0x000fe200078e0206 */
[----:B------:R0:W-:Y:S01]  /*0f10*/  STL [R1+0x8], R6 ;  /* 0x0000080601007387 */ /* 0x0001e20000100800 */
[----:B------:R-:W-:-:S03]  /*0f20*/  VIADD R227, R194, 0x80 ;  /* 0x00000080c2e37836 */ /* 0x000fc60000000000 */
[----:B------:R0:W-:Y:S02]  /*0f30*/  STL [R1+0xc], R0 ;  /* 0x00000c0001007387 */ /* 0x0001e40000100800 */
[----:B------:R-:W-:Y:S01]  /*0f40*/  SHF.R.S32.HI R4, RZ, 0x1f, R227 ;  /* 0x0000001fff047819 */ /* 0x000fe200000114e3 */
[----:B------:R-:W-:-:S03]  /*0f50*/  IMAD.SHL.U32 R22, R228, 0x8, RZ ;  /* 0x00000008e4167824 */ /* 0x000fc600078e00ff */
[----:B------:R-:W-:Y:S01]  /*0f60*/  LEA.HI R4, R4, R227, RZ, 0x3 ;  /* 0x000000e304047211 */ /* 0x000fe200078f18ff */
[----:B------:R-:W-:Y:S01]  /*0f70*/  VIADD R19, R16, 0x40 ;  /* 0x0000004010137836 */ /* 0x000fe20000000000 */
[----:B------:R-:W-:Y:S02]  /*0f80*/  SHF.L.U32 R201, R227, 0x7, RZ ;  /* 0x00000007e3c97819 */ /* 0x000fe400000006ff */
[----:B------:R-:W-:Y:S01]  /*0f90*/  IADD3 R195, R22, 0x20, RZ ;  /* 0x0000002016c37810 */ /* 0x000fe20007ffe0ff */
[----:B------:R-:W-:Y:S01]  /*0fa0*/  IMAD.SHL.U32 R4, R4, 0x80, RZ ;  /* 0x0000008004047824 */ /* 0x000fe200078e00ff */
[----:B------:R-:W-:Y:S01]  /*0fb0*/  CS2R R196, SRZ ;  /* 0x0000000000c47805 */ /* 0x000fe2000001ff00 */
[----:B------:R-:W-:Y:S01]  /*0fc0*/  IMAD.MOV.U32 R213, RZ, RZ, RZ ;  /* 0x000000ffffd57224 */ /* 0x000fe200078e00ff */
[----:B------:R-:W-:Y:S01]  /*0fd0*/  LOP3.LUT R201, R201, 0x380, RZ, 0xc0, !PT ;  /* 0x00000380c9c97812 */ /* 0x000fe200078ec0ff */
[----:B------:R-:W-:Y:S01]  /*0fe0*/  IMAD.MOV.U32 R192, RZ, RZ, RZ ;  /* 0x000000ffffc07224 */ /* 0x000fe200078e00ff */
[----:B------:R-:W-:Y:S01]  /*0ff0*/  SHF.R.S32.HI R17, RZ, 0x1f, R16 ;  /* 0x0000001fff117819 */ /* 0x000fe20000011410 */
[----:B------:R-:W-:Y:S01]  /*1000*/  IMAD.MOV.U32 R199, RZ, RZ, RZ ;  /* 0x000000ffffc77224 */ /* 0x000fe200078e00ff */
[----:B------:R-:W-:-:S02]  /*1010*/  SHF.R.S32.HI R193, RZ, 0x1f, R19 ;  /* 0x0000001fffc17819 */ /* 0x000fc40000011413 */
[----:B------:R-:W-:Y:S02]  /*1020*/  SHF.R.S32.HI R218, RZ, 0x1f, R195 ;  /* 0x0000001fffda7819 */ /* 0x000fe400000114c3 */
[----:B------:R-:W-:Y:S02]  /*1030*/  LOP3.LUT R206, R4, 0xfffffc00, RZ, 0xc0, !PT ;  /* 0xfffffc0004ce7812 */ /* 0x000fe400078ec0ff */
[----:B------:R-:W-:Y:S02]  /*1040*/  IADD3 R219, R18, R219, RZ ;  /* 0x000000db12db7210 */ /* 0x000fe40007ffe0ff */
[----:B0-2---:R-:W-:-:S07]  /*1050*/  LOP3.LUT R198, R12, 0x1, RZ, 0xfc, !PT ;  /* 0x000000010cc67812 */ /* 0x005fce00078efcff */
.L_x_685:
[----:B0--3--:R-:W0:Y:S02]  /*1060*/  LDC.64 R2, c[0x0][0xc88] ;  /* 0x00032200ff027b82 */ /* 0x009e240000000a00 */
[----:B0-----:R-:W-:-:S05]  /*1070*/  IMAD.WIDE R2, R171, 0x4, R2 ;  /* 0x00000004ab027825 */ /* 0x001fca00078e0202 */
[----:B--2---:R-:W2:Y:S01]  /*1080*/  LDG.E R207, desc[UR60][R2.64] ;  /* 0x0000003c02cf7981 */ /* 0x004ea2000c1e1900 */
[----:B------:R-:W-:Y:S05]  /*1090*/  YIELD ;  /* 0x0000000000007946 */ /* 0x000fea0003800000 */
[----:B------:R-:W-:Y:S01]  /*10a0*/  ULDC.64 UR4, c[0x0][0xa28] ;  /* 0x00028a0000047ab9 */ /* 0x000fe20000000a00 */
[----:B------:R-:W-:Y:S01]  /*10b0*/  ULDC.64 UR8, c[0x0][0xa18] ;  /* 0x0002860000087ab9 */ /* 0x000fe20000000a00 */
[----:B------:R-:W-:Y:S01]  /*10c0*/  ISETP.NE.U32.AND P1, PT, RZ, UR4, PT ;  /* 0x00000004ff007c0c */ /* 0x000fe2000bf25070 */
[----:B------:R-:W-:Y:S01]  /*10d0*/  ULDC.64 UR6, c[0x0][0xa08] ;  /* 0x0002820000067ab9 */ /* 0x000fe20000000a00 */
[----:B------:R-:W-:Y:S01]  /*10e0*/  IMAD.MOV.U32 R9, RZ, RZ, RZ ;  /* 0x000000ffff097224 */ /* 0x000fe200078e00ff */
[----:B------:R-:W-:Y:S01]  /*10f0*/  ISETP.NE.U32.AND P0, PT, RZ, UR6, PT ;  /* 0x00000006ff007c0c */ /* 0x000fe2000bf05070 */
[----:B------:R-:W-:Y:S01]  /*1100*/  IMAD.MOV.U32 R87, RZ, RZ, RZ ;  /* 0x000000ffff577224 */ /* 0x000fe200078e00ff */
[----:B------:R-:W-:-:S02]  /*1110*/  ISETP.NE.AND.EX P1, PT, RZ, UR5, PT, P1 ;  /* 0x00000005ff007c0c */ /* 0x000fc4000bf25310 */
[----:B------:R-:W-:Y:S02]  /*1120*/  ISETP.NE.AND.EX P0, PT, RZ, UR7, PT, P0 ;  /* 0x00000007ff007c0c */ /* 0x000fe4000bf05300 */
[----:B--2---:R-:W-:Y:S01]  /*1130*/  SHF.R.S32.HI R214, RZ, 0x1f, R207 ;  /* 0x0000001fffd67819 */ /* 0x004fe200000114cf */
[----:B------:R-:W-:-:S08]  /*1140*/  IMAD.SHL.U32 R211, R207, 0x4, RZ ;  /* 0x00000004cfd37824 */ /* 0x000fd000078e00ff */
[C---:B------:R-:W-:Y:S02]  /*1150*/  @P1 LEA R4, P2, R207.reuse, UR4, 0x2 ;  /* 0x00000004cf041c11 */ /* 0x040fe4000f8410ff */
[C-C-:B------:R-:W-:Y:S02]  /*1160*/  SHF.L.U64.HI R212, R207.reuse, 0x2, R214.reuse ;  /* 0x00000002cfd47819 */ /* 0x140fe400000102d6 */
[----:B----4-:R-:W-:Y:S02]  /*1170*/  @P1 LEA.HI.X R5, R207, UR5, R214, 0x2, P2 ;  /* 0x00000005cf051c11 */ /* 0x010fe400090f14d6 */
[----:B------:R-:W-:Y:S01]  /*1180*/  ISETP.NE.U32.AND P2, PT, RZ, UR8, PT ;  /* 0x00000008ff007c0c */ /* 0x000fe2000bf45070 */
[----:B------:R-:W-:Y:S01]  /*1190*/  ULDC UR4, c[0x0][0x288] ;  /* 0x0000a20000047ab9 */ /* 0x000fe20000000800 */
[----:B------:R-:W-:Y:S01]  /*11a0*/  IADD3 R6, P3, R211, UR6, RZ ;  /* 0x00000006d3067c10 */ /* 0x000fe2000ff7e0ff */
[----:B------:R0:W5:Y:S01]  /*11b0*/  @P1 LDG.E R9, desc[UR60][R4.64] ;  /* 0x0000003c04091981 */ /* 0x000162000c1e1900 */
[----:B------:R-:W-:-:S02]  /*11c0*/  ISETP.NE.AND.EX P2, PT, RZ, UR9, PT, P2 ;  /* 0x00000009ff007c0c */ /* 0x000fc4000bf45320 */
[----:B------:R-:W-:Y:S01]  /*11d0*/  MOV R25, UR4 ;  /* 0x0000000400197c02 */ /* 0x000fe20008000f00 */
[----:B------:R-:W-:Y:S01]  /*11e0*/  ULDC.64 UR4, c[0x0][0x418] ;  /* 0x0001060000047ab9 */ /* 0x000fe20000000a00 */
[----:B------:R-:W-:-:S05]  /*11f0*/  IADD3.X R7, R212, UR7, RZ, P3, !PT ;  /* 0x00000007d4077c10 */ /* 0x000fca0009ffe4ff */
[----:B------:R0:W5:Y:S04]  /*1200*/  @P0 LDG.E R87, desc[UR60][R6.64] ;  /* 0x0000003c06570981 */ /* 0x000168000c1e1900 */
[----:B------:R-:W-:-:S04]  /*1210*/  @P2 IADD3 R2, P1, R211, UR8, RZ ;  /* 0x00000008d3022c10 */ /* 0x000fc8000ff3e0ff */
[----:B------:R-:W-:-:S05]  /*1220*/  @P2 IADD3.X R3, R212, UR9, RZ, P1, !PT ;  /* 0x00000009d4032c10 */ /* 0x000fca0008ffe4ff */
[----:B------:R0:W5:Y:S01]  /*1230*/  @P2 LDG.E R25, desc[UR60][R2.64] ;  /* 0x0000003c02192981 */ /* 0x000162000c1e1900 */
[----:B------:R-:W-:-:S03]  /*1240*/  UISETP.NE.U32.AND UP0, UPT, UR4, URZ, UPT ;  /* 0x0000003f0400728c */ /* 0x000fc6000bf05070 */
[----:B------:R-:W-:Y:S01]  /*1250*/  ULDC UR4, c[0x0][0x424] ;  /* 0x0001090000047ab9 */ /* 0x000fe20000000800 */
[----:B------:R-:W-:-:S03]  /*1260*/  UISETP.NE.AND.EX UP0, UPT, UR5, URZ, UPT, UP0 ;  /* 0x0000003f0500728c */ /* 0x000fc6000bf05300 */
[----:B------:R-:W-:Y:S01]  /*1270*/  ULDC UR5, c[0x0][0x2f0] ;  /* 0x0000bc0000057ab9 */ /* 0x000fe20000000800 */
[----:B------:R-:W-:-:S04]  /*1280*/  USEL UR4, UR4, 0x1, UP0 ;  /* 0x0000000104047887 */ /* 0x000fc80008000000 */
[----:B------:R-:W-:-:S03]  /*1290*/  UIMAD UR4, UR4, UR5, URZ ;  /* 0x00000005040472a4 */ /* 0x000fc6000f8e023f */
[----:B------:R-:W-:Y:S02]  /*12a0*/  ULDC UR5, c[0x0][0x348] ;  /* 0x0000d20000057ab9 */ /* 0x000fe40000000800 */
[----:B------:R-:W-:Y:S02]  /*12b0*/  IMAD.U32 R48, RZ, RZ, UR5 ;  /* 0x00000005ff307e24 */ /* 0x000fe4000f8e00ff */
[----:B------:R-:W-:Y:S02]  /*12c0*/  IMAD.U32 R28, RZ, RZ, UR4 ;  /* 0x00000004ff1c7e24 */ /* 0x000fe4000f8e00ff */
[----:B------:R-:W-:Y:S01]  /*12d0*/  IMAD.MOV.U32 R27, RZ, RZ, R207 ;  /* 0x000000ffff1b7224 */ /* 0x000fe200078e00cf */
[----:B0-----:R-:W-:Y:S06]  /*12e0*/  @P2 BRA `(.L_x_522) ;  /* 0x0000000000242947 */ /* 0x001fec0003800000 */
[----:B------:R-:W-:Y:S02]  /*12f0*/  ULDC.64 UR4, c[0x0][0xa00] ;  /* 0x0002800000047ab9 */ /* 0x000fe40000000a00 */
[----:B------:R-:W-:-:S04]  /*1300*/  ISETP.NE.U32.AND P1, PT, RZ, UR4, PT ;  /* 0x00000004ff007c0c */ /* 0x000fc8000bf25070 */
[----:B------:R-:W-:-:S13]  /*1310*/  ISETP.NE.AND.EX P1, PT, RZ, UR5, PT, P1 ;  /* 0x00000005ff007c0c */ /* 0x000fda000bf25310 */
[----:B------:R-:W-:Y:S05]  /*1320*/  @!P1 BRA `(.L_x_522) ;  /* 0x0000000000149947 */ /* 0x000fea0003800000 */
[----:B------:R-:W0:Y:S02]  /*1330*/  LDC.64 R2, c[0x0][0xa00] ;  /* 0x00028000ff027b82 */ /* 0x000e240000000a00 */
[----:B0-----:R-:W-:-:S05]  /*1340*/  IMAD.WIDE R2, R27, 0x4, R2 ;  /* 0x000000041b027825 */ /* 0x001fca00078e0202 */
[----:B-----5:R-:W2:Y:S04]  /*1350*/  LDG.E R25, desc[UR60][R2.64] ;  /* 0x0000003c02197981 */ /* 0x020ea8000c1e1900 */
[----:B------:R-:W2:Y:S02]  /*1360*/  LDG.E R0, desc[UR60][R2.64+0x4] ;  /* 0x0000043c02007981 */ /* 0x000ea4000c1e1900 */
[----:B--2---:R-:W-:-:S07]  /*1370*/  IMAD.IADD R25, R0, 0x1, -R25 ;  /* 0x0000000100197824 */ /* 0x004fce00078e0a19 */
.L_x_522:
[----:B------:R-:W-:Y:S01]  /*1380*/  ULDC.64 UR4, c[0x0][0xa20] ;  /* 0x0002880000047ab9 */ /* 0x000fe20000000a00 */
[----:B------:R-:W-:Y:S01]  /*1390*/  MOV R215, R169 ;  /* 0x000000a900d77202 */ /* 0x000fe20000000f00 */
[----:B------:R-:W-:Y:S01]  /*13a0*/  IMAD.MOV.U32 R210, RZ, RZ, R170 ;  /* 0x000000ffffd27224 */ /* 0x000fe200078e00aa */
[----:B------:R-:W-:-:S04]  /*13b0*/  ISETP.NE.U32.AND P1, PT, RZ, UR4, PT ;  /* 0x00000004ff007c0c */ /* 0x000fc8000bf25070 */
[----:B------:R-:W-:-:S13]  /*13c0*/  ISETP.NE.AND.EX P1, PT, RZ, UR5, PT, P1 ;  /* 0x00000005ff007c0c */ /* 0x000fda000bf25310 */
[----:B------:R-:W-:Y:S05]  /*13d0*/  @!P1 BRA `(.L_x_523) ;  /* 0x0000000000109947 */ /* 0x000fea0003800000 */
[----:B------:R-:W-:-:S04]  /*13e0*/  IADD3 R2, P0, R211, UR4, RZ ;  /* 0x00000004d3027c10 */ /* 0x000fc8000ff1e0ff */
[----:B------:R-:W-:-:S05]  /*13f0*/  IADD3.X R3, R212, UR5, RZ, P0, !PT ;  /* 0x00000005d4037c10 */ /* 0x000fca00087fe4ff */
[----:B------:R0:W5:Y:S01]  /*1400*/  LDG.E R28, desc[UR60][R2.64] ;  /* 0x0000003c021c7981 */ /* 0x000162000c1e1900 */
[----:B------:R-:W-:Y:S05]  /*1410*/  BRA `(.L_x_524) ;  /* 0x0000000000107947 */ /* 0x000fea0003800000 */
.L_x_523:
[----:B------:R-:W-:Y:S05]  /*1420*/  @!P0 BRA `(.L_x_524) ;  /* 0x00000000000c8947 */ /* 0x000fea0003800000 */
[----:B------:R-:W2:Y:S04]  /*1430*/  LDG.E R3, desc[UR60][R6.64] ;  /* 0x0000003c06037981 */ /* 0x000ea8000c1e1900 */
[----:B------:R-:W2:Y:S02]  /*1440*/  LDG.E R28, desc[UR60][R6.64+0x4] ;  /* 0x0000043c061c7981 */ /* 0x000ea4000c1e1900 */
[----:B--2---:R-:W-:-:S07]  /*1450*/  IMAD.IADD R28, R28, 0x1, -R3 ;  /* 0x000000011c1c7824 */ /* 0x004fce00078e0a03 */
.L_x_524:
[----:B------:R-:W-:Y:S02]  /*1460*/  ULDC.64 UR4, c[0x0][0xa10] ;  /* 0x0002840000047ab9 */ /* 0x000fe40000000a00 */
[----:B------:R-:W-:-:S04]  /*1470*/  ISETP.NE.U32.AND P0, PT, RZ, UR4, PT ;  /* 0x00000004ff007c0c */ /* 0x000fc8000bf05070 */
[----:B------:R-:W-:Y:S01]  /*1480*/  ISETP.NE.AND.EX P0, PT, RZ, UR5, PT, P0 ;  /* 0x00000005ff007c0c */ /* 0x000fe2000bf05300 */
[----:B-----5:R-:W-:Y:S01]  /*1490*/  IMAD.IADD R9, R28, 0x1, -R9 ;  /* 0x000000011c097824 */ /* 0x020fe200078e0a09 */
[----:B------:R-:W-:-:S11]  /*14a0*/  ULDC.64 UR4, c[0x0][0xa30] ;  /* 0x00028c0000047ab9 */ /* 0x000fd60000000a00 */
[----:B0-----:R-:W0:Y:S02]  /*14b0*/  @P0 LDC.64 R2, c[0x0][0xa10] ;  /* 0x00028400ff020b82 */ /* 0x001e240000000a00 */
[----:B0-----:R-:W-:-:S05]  /*14c0*/  @P0 IMAD.WIDE R2, R27, 0x4, R2 ;  /* 0x000000041b020825 */ /* 0x001fca00078e0202 */
[----:B------:R-:W2:Y:S04]  /*14d0*/  @P0 LDG.E R0, desc[UR60][R2.64] ;  /* 0x0000003c02000981 */ /* 0x000ea8000c1e1900 */
[----:B------:R0:W2:Y:S01]  /*14e0*/  @P0 LDG.E R7, desc[UR60][R2.64+0x4] ;  /* 0x0000043c02070981 */ /* 0x0000a2000c1e1900 */
[----:B------:R-:W-:Y:S01]  /*14f0*/  ISETP.NE.U32.AND P1, PT, RZ, UR4, PT ;  /* 0x00000004ff007c0c */ /* 0x000fe2000bf25070 */
[----:B------:R-:W-:-:S03]  /*1500*/  IMAD.MOV.U32 R24, RZ, RZ, R28 ;  /* 0x000000ffff187224 */ /* 0x000fc600078e001c */
[----:B------:R-:W-:Y:S01]  /*1510*/  ISETP.NE.AND.EX P1, PT, RZ, UR5, PT, P1 ;  /* 0x00000005ff007c0c */ /* 0x000fe2000bf25310 */
[----:B0-----:R-:W-:-:S12]  /*1520*/  IMAD.MOV R2, RZ, RZ, -R9 ;  /* 0x000000ffff027224 */ /* 0x001fd800078e0a09 */
[----:B------:R-:W-:-:S04]  /*1530*/  @P1 IADD3 R4, P2, R211, UR4, RZ ;  /* 0x00000004d3041c10 */ /* 0x000fc8000ff5e0ff */
[----:B------:R-:W-:Y:S02]  /*1540*/  @P1 IADD3.X R5, R212, UR5, RZ, P2, !PT ;  /* 0x00000005d4051c10 */ /* 0x000fe400097fe4ff */
[----:B------:R-:W-:-:S03]  /*1550*/  VIMNMX R2, RZ, R2, !PT ;  /* 0x00000002ff027248 */ /* 0x000fc60007fe0100 */
[----:B------:R0:W5:Y:S01]  /*1560*/  @P1 LDG.E R24, desc[UR60][R4.64] ;  /* 0x0000003c04181981 */ /* 0x000162000c1e1900 */
[----:B--2---:R-:W-:-:S05]  /*1570*/  @P0 IADD3 R48, -R0, R7, RZ ;  /* 0x0000000700300210 */ /* 0x004fca0007ffe1ff */
[----:B------:R-:W-:-:S04]  /*1580*/  IMAD.IADD R72, R9, 0x1, R48 ;  /* 0x0000000109487824 */ /* 0x000fc800078e0230 */
[----:B------:R-:W-:-:S04]  /*1590*/  VIADD R0, R72, 0x9f ;  /* 0x0000009f48007836 */ /* 0x000fc80000000000 */
[----:B------:R-:W-:-:S05]  /*15a0*/  IMAD.HI R0, R0, 0x66666667, RZ ;  /* 0x6666666700007827 */ /* 0x000fca00078e02ff */
[----:B------:R-:W-:-:S04]  /*15b0*/  SHF.R.U32.HI R3, RZ, 0x1f, R0 ;  /* 0x0000001fff037819 */ /* 0x000fc80000011600 */
[----:B------:R-:W-:-:S05]  /*15c0*/  LEA.HI.SX32 R120, R0, R3, 0x1a ;  /* 0x0000000300787211 */ /* 0x000fca00078fd2ff */
[----:B------:R-:W-:-:S05]  /*15d0*/  IMAD R3, R120, 0xa0, -R9 ;  /* 0x000000a078037824 */ /* 0x000fca00078e0a09 */
[----:B0-----:R-:W-:-:S04]  /*15e0*/  VIMNMX R5, R3, R48, PT ;  /* 0x0000003003057248 */ /* 0x001fc80003fe0100 */
[----:B------:R-:W-:Y:S01]  /*15f0*/  ISETP.GT.AND P0, PT, R5, R2, PT ;  /* 0x000000020500720c */ /* 0x000fe20003f04270 */
[----:B------:R-:W-:-:S05]  /*1600*/  IMAD.WIDE.U32 R2, R2, -0x33333333, RZ ;  /* 0xcccccccd02027825 */ /* 0x000fca00078e00ff */
[----:B------:R-:W-:-:S04]  /*1610*/  SHF.R.U32.HI R26, RZ, 0x7, R3 ;  /* 0x00000007ff1a7819 */ /* 0x000fc80000011603 */
[----:B------:R-:W-:-:S03]  /*1620*/  MOV R2, R26 ;  /* 0x0000001a00027202 */ /* 0x000fc60000000f00 */
[----:B------:R-:W-:-:S04]  /*1630*/  @P0 VIADD R0, R5, 0x9f ;  /* 0x0000009f05000836 */ /* 0x000fc80000000000 */
[----:B------:R-:W-:-:S05]  /*1640*/  @P0 IMAD.HI R0, R0, 0x66666667, RZ ;  /* 0x6666666700000827 */ /* 0x000fca00078e02ff */
[----:B------:R-:W-:-:S04]  /*1650*/  @P0 SHF.R.U32.HI R3, RZ, 0x1f, R0 ;  /* 0x0000001fff030819 */ /* 0x000fc80000011600 */
[----:B------:R-:W-:Y:S02]  /*1660*/  @P0 LEA.HI.SX32 R2, R0, R3, 0x1a ;  /* 0x0000000300020211 */ /* 0x000fe400078fd2ff */
[----:B------:R-:W-:Y:S02]  /*1670*/  PLOP3.LUT P0, PT, PT, PT, PT, 0x80, 0x0 ;  /* 0x000000000000781c */ /* 0x000fe40003f0f070 */
[----:B------:R-:W-:-:S13]  /*1680*/  ISETP.GT.AND P1, PT, R2, R26, PT ;  /* 0x0000001a0200720c */ /* 0x000fda0003f24270 */
[----:B------:R-:W-:Y:S05]  /*1690*/  @!P1 BRA `(.L_x_525) ;  /* 0x0000007c00789947 */ /* 0x000fea0003800000 */
[----:B------:R-:W-:Y:S01]  /*16a0*/  VIADD R0, R18, 0x18400 ;  /* 0x0001840012007836 */ /* 0x000fe20000000000 */
[----:B------:R-:W-:Y:S04]  /*16b0*/  BSSY B6, `(.L_x_526) ;  /* 0x0000013000067945 */ /* 0x000fe80003800000 */
[----:B------:R-:W-:-:S13]  /*16c0*/  LOP3.LUT P0, RZ, R0, 0x3ff, RZ, 0xc0, !PT ;  /* 0x000003ff00ff7812 */ /* 0x000fda000780c0ff */
[----:B------:R-:W-:Y:S05]  /*16d0*/  @!P0 BRA `(.L_x_527) ;  /* 0x0000000000408947 */ /* 0x000fea0003800000 */
[----:B------:R-:W-:Y:S01]  /*16e0*/  MOV R0, 0x0 ;  /* 0x0000000000007802 */ /* 0x000fe20000000f00 */
[----:B------:R-:W-:Y:S01]  /*16f0*/  ULDC.64 UR4, c[0x4][0x98] ;  /* 0x0100260000047ab9 */ /* 0x000fe20000000a00 */
[----:B------:R-:W-:Y:S01]  /*1700*/  ULDC.64 UR6, c[0x4][0x20] ;  /* 0x0100080000067ab9 */ /* 0x000fe20000000a00 */
[----:B------:R-:W-:Y:S01]  /*1710*/  IMAD.U32 R4, RZ, RZ, UR4 ;  /* 0x00000004ff047e24 */ /* 0x000fe2000f8e00ff */
[----:B------:R0:W1:Y:S01]  /*1720*/  LDC.64 R14, c[0x4][R0] ;  /* 0x01000000000e7b82 */ /* 0x0000620000000a00 */
[----:B------:R-:W-:Y:S01]  /*1730*/  IMAD.U32 R5, RZ, RZ, UR5 ;  /* 0x00000005ff057e24 */ /* 0x000fe2000f8e00ff */
[----:B------:R-:W-:Y:S01]  /*1740*/  ULDC.64 UR4, c[0x4][0xa0] ;  /* 0x0100280000047ab9 */ /* 0x000fe20000000a00 */
[----:B------:R-:W-:Y:S01]  /*1750*/  IMAD.U32 R10, RZ, RZ, UR6 ;  /* 0x00000006ff0a7e24 */ /* 0x000fe2000f8e00ff */
[----:B------:R-:W-:Y:S01]  /*1760*/  MOV R7, UR5 ;  /* 0x0000000500077c02 */ /* 0x000fe20008000f00 */
[----:B------:R-:W-:Y:S01]  /*1770*/  IMAD.U32 R6, RZ, RZ, UR4 ;  /* 0x00000004ff067e24 */ /* 0x000fe2000f8e00ff */
[----:B------:R-:W-:Y:S01]  /*1780*/  MOV R13, RZ ;  /* 0x000000ff000d7202 */ /* 0x000fe20000000f00 */
[----:B------:R-:W-:-:S02]  /*1790*/  IMAD.U32 R11, RZ, RZ, UR7 ;  /* 0x00000007ff0b7e24 */ /* 0x000fc4000f8e00ff */
[----:B------:R-:W-:Y:S02]  /*17a0*/  IMAD.MOV.U32 R8, RZ, RZ, 0x70 ;  /* 0x00000070ff087424 */ /* 0x000fe400078e00ff */
[----:B0-----:R-:W-:-:S07]  /*17b0*/  IMAD.MOV.U32 R12, RZ, RZ, 0x1 ;  /* 0x00000001ff0c7424 */ /* 0x001fce00078e00ff */
[----:B------:R-:W-:-:S07]  /*17c0*/  LEPC R20, `(.L_x_527) ;  /* 0x000000001014794e */ /* 0x000fce0000000000 */
[----:B-1---5:R-:W-:Y:S05]  /*17d0*/  CALL.ABS.NOINC R14 ;  /* 0x000000000e007343 */ /* 0x022fea0003c00000 */
.L_x_527:
[----:B------:R-:W-:Y:S05]  /*17e0*/  BSYNC B6 ;  /* 0x0000000000067941 */ /* 0x000fea0003800000 */
.L_x_526:
        /* <DEDUP_REMOVED lines=20> */
.L_x_529:
[----:B------:R-:W-:Y:S05]  /*1930*/  BSYNC B6 ;  /* 0x0000000000067941 */ /* 0x000fea0003800000 */
.L_x_528:
[----:B------:R-:W-:Y:S01]  /*1940*/  ULDC.64 UR4, c[0x0][0x9f8] ;  /* 0x00027e0000047ab9 */ /* 0x000fe20000000a00 */
[----:B------:R-:W0:Y:S01]  /*1950*/  LDC.64 R52, c[0x0][0x3f8] ;  /* 0x0000fe00ff347b82 */ /* 0x000e220000000a00 */
[----:B------:R-:W-:-:S04]  /*1960*/  ISETP.NE.U32.AND P0, PT, RZ, UR4, PT ;  /* 0x00000004ff007c0c */ /* 0x000fc8000bf05070 */
[----:B------:R-:W-:-:S03]  /*1970*/  ISETP.NE.AND.EX P0, PT, RZ, UR5, PT, P0 ;  /* 0x00000005ff007c0c */ /* 0x000fc6000bf05300 */
[----:B------:R-:W1:Y:S08]  /*1980*/  LDC.64 R58, c[0x0][0x408] ;  /* 0x00010200ff3a7b82 */ /* 0x000e700000000a00 */
[----:B------:R-:W2:Y:S02]  /*1990*/  LDC R71, c[0x0][0x3f4] ;  /* 0x0000fd00ff477b82 */ /* 0x000ea40000000800 */
[----:B------:R-:W-:-:S04]  /*19a0*/  @P0 IADD3 R4, P1, R211, UR4, RZ ;  /* 0x00000004d3040c10 */ /* 0x000fc8000ff3e0ff */
[----:B------:R-:W-:-:S05]  /*19b0*/  @P0 IADD3.X R5, R212, UR5, RZ, P1, !PT ;  /* 0x00000005d4050c10 */ /* 0x000fca0008ffe4ff */
[----:B------:R3:W4:Y:S01]  /*19c0*/  @P0 LDG.E R27, desc[UR60][R4.64] ;  /* 0x0000003c041b0981 */ /* 0x000722000c1e1900 */
[----:B------:R-:W-:Y:S01]  /*19d0*/  SHF.R.S32.HI R3, RZ, 0x1f, R194 ;  /* 0x0000001fff037819 */ /* 0x000fe200000114c2 */
[----:B------:R-:W-:Y:S01]  /*19e0*/  IMAD.SHL.U32 R82, R204, 0x80, RZ ;  /* 0x00000080cc527824 */ /* 0x000fe200078e00ff */
[----:B------:R-:W-:Y:S01]  /*19f0*/  SHF.R.S32.HI R23, RZ, 0x1f, R22 ;  /* 0x0000001fff177819 */ /* 0x000fe20000011416 */
[----:B------:R-:W2:Y:S01]  /*1a00*/  S2R R30, SR_TID.X ;  /* 0x00000000001e7919 */ /* 0x000ea20000002100 */
[-C--:B0-----:R-:W-:Y:S01]  /*1a10*/  IMAD.WIDE.U32 R8, R194, R52.reuse, R16 ;  /* 0x00000034c2087225 */ /* 0x081fe200078e0010 */
[----:B------:R-:W-:Y:S02]  /*1a20*/  SHF.R.U32.HI R77, RZ, 0x3, R201 ;  /* 0x00000003ff4d7819 */ /* 0x000fe400000116c9 */
[----:B------:R-:W-:Y:S01]  /*1a30*/  LOP3.LUT R82, R82, 0x380, RZ, 0xc0, !PT ;  /* 0x0000038052527812 */ /* 0x000fe200078ec0ff */
[C---:B------:R-:W-:Y:S01]  /*1a40*/  IMAD R0, R3.reuse, R52, RZ ;  /* 0x0000003403007224 */ /* 0x040fe200078e02ff */
[----:B------:R-:W-:Y:S01]  /*1a50*/  SHF.L.U64.HI R86, R52, 0x6, R53 ;  /* 0x0000000634567819 */ /* 0x000fe20000010235 */
[-C--:B-1----:R-:W-:Y:S01]  /*1a60*/  IMAD R3, R3, R58.reuse, RZ ;  /* 0x0000003a03037224 */ /* 0x082fe200078e02ff */
[----:B------:R-:W-:Y:S01]  /*1a70*/  SHF.R.U32.HI R76, RZ, 0x3, R82 ;  /* 0x00000003ff4c7819 */ /* 0x000fe20000011652 */
[----:B---3--:R-:W-:Y:S01]  /*1a80*/  IMAD.WIDE.U32 R4, R194, R58, R22 ;  /* 0x0000003ac2047225 */ /* 0x008fe200078e0016 */
[----:B--2---:R-:W-:-:S02]  /*1a90*/  ISETP.GE.AND P0, PT, R16, R71, PT ;  /* 0x000000471000720c */ /* 0x004fc40003f06270 */
[----:B------:R-:W-:Y:S01]  /*1aa0*/  SHF.L.U64.HI R85, R52, 0x7, R53 ;  /* 0x0000000734557819 */ /* 0x000fe20000010235 */
[C---:B------:R-:W-:Y:S01]  /*1ab0*/  IMAD R15, R194.reuse, R59, R3 ;  /* 0x0000003bc20f7224 */ /* 0x040fe200078e0203 */
[----:B------:R-:W-:Y:S01]  /*1ac0*/  SEL R3, R71, RZ, P0 ;  /* 0x000000ff47037207 */ /* 0x000fe20000000000 */
[----:B------:R-:W-:Y:S01]  /*1ad0*/  IMAD R13, R194, R53, R0 ;  /* 0x00000035c20d7224 */ /* 0x000fe200078e0200 */
[----:B------:R-:W-:Y:S01]  /*1ae0*/  SHF.L.U64.HI R81, R58, 0x6, R59 ;  /* 0x000000063a517819 */ /* 0x000fe2000001023b */
[----:B------:R-:W-:Y:S01]  /*1af0*/  IMAD.WIDE.U32 R6, R194, R52, R22 ;  /* 0x00000034c2067225 */ /* 0x000fe200078e0016 */
[----:B------:R-:W-:Y:S02]  /*1b00*/  IADD3 R5, R5, R15, RZ ;  /* 0x0000000f05057210 */ /* 0x000fe40007ffe0ff */
[----:B------:R-:W-:Y:S01]  /*1b10*/  SHF.L.U64.HI R80, R58, 0x7, R59 ;  /* 0x000000073a507819 */ /* 0x000fe2000001023b */
[----:B------:R-:W-:Y:S01]  /*1b20*/  IMAD.IADD R3, R16, 0x1, R3 ;  /* 0x0000000110037824 */ /* 0x000fe200078e0203 */
[----:B------:R-:W-:Y:S01]  /*1b30*/  SHF.L.U32 R79, R58, 0x6, RZ ;  /* 0x000000063a4f7819 */ /* 0x000fe200000006ff */
[----:B------:R-:W-:Y:S01]  /*1b40*/  IMAD.IADD R7, R7, 0x1, R13 ;  /* 0x0000000107077824 */ /* 0x000fe200078e020d */
[----:B------:R-:W-:Y:S01]  /*1b50*/  LOP3.LUT P1, RZ, R204, 0x4, RZ, 0xc0, !PT ;  /* 0x00000004ccff7812 */ /* 0x000fe2000782c0ff */
[----:B------:R-:W-:Y:S01]  /*1b60*/  IMAD.IADD R9, R13, 0x1, R9 ;  /* 0x000000010d097824 */ /* 0x000fe200078e0209 */
[----:B------:R-:W-:Y:S01]  /*1b70*/  SHF.R.S32.HI R0, RZ, 0x1f, R3 ;  /* 0x0000001fff007819 */ /* 0x000fe20000011403 */
[----:B-----5:R-:W-:Y:S01]  /*1b80*/  IMAD.WIDE.U32 R54, R24, R58, R4 ;  /* 0x0000003a18367225 */ /* 0x020fe200078e0004 */
[----:B------:R-:W-:-:S02]  /*1b90*/  SHF.R.S32.HI R13, RZ, 0x1f, R24 ;  /* 0x0000001fff0d7819 */ /* 0x000fc40000011418 */
[--C-:B------:R-:W-:Y:S01]  /*1ba0*/  LOP3.LUT R5, R82, 0x30, R16.reuse, 0xf8, !PT ;  /* 0x0000003052057812 */ /* 0x100fe200078ef810 */
[----:B------:R-:W-:Y:S01]  /*1bb0*/  IMAD.WIDE.U32 R10, R194, R58, R16 ;  /* 0x0000003ac20a7225 */ /* 0x000fe200078e0010 */
[----:B------:R-:W-:Y:S02]  /*1bc0*/  SHF.R.U32.HI R30, RZ, 0x7, R30 ;  /* 0x00000007ff1e7819 */ /* 0x000fe4000001161e */
[----:B------:R-:W-:Y:S01]  /*1bd0*/  LEA.HI R3, R0, R3, RZ, 0x4 ;  /* 0x0000000300037211 */ /* 0x000fe200078f20ff */
[-C--:B------:R-:W-:Y:S01]  /*1be0*/  IMAD R0, R13, R52.reuse, RZ ;  /* 0x000000340d007224 */ /* 0x080fe200078e02ff */
[----:B------:R-:W-:Y:S01]  /*1bf0*/  ISETP.NE.AND P6, PT, R30, 0x1, PT ;  /* 0x000000011e00780c */ /* 0x000fe20003fc5270 */
[----:B------:R-:W-:Y:S01]  /*1c00*/  IMAD.WIDE.U32 R20, R24, R52, R6 ;  /* 0x0000003418147225 */ /* 0x000fe200078e0006 */
[----:B------:R-:W-:Y:S02]  /*1c10*/  LOP3.LUT R68, R5, R76, RZ, 0x3c, !PT ;  /* 0x0000004c05447212 */ /* 0x000fe400078e3cff */
[--C-:B------:R-:W-:Y:S01]  /*1c20*/  LOP3.LUT R5, R82, 0x70, R3.reuse, 0xf8, !PT ;  /* 0x0000007052057812 */ /* 0x100fe200078ef803 */
[----:B------:R-:W-:Y:S01]  /*1c30*/  VIADD R74, R30, 0x8 ;  /* 0x000000081e4a7836 */ /* 0x000fe20000000000 */
[----:B------:R-:W-:Y:S01]  /*1c40*/  LOP3.LUT R4, R200, 0x70, R3, 0xf8, !PT ;  /* 0x00000070c8047812 */ /* 0x000fe200078ef803 */
[----:B------:R-:W-:Y:S01]  /*1c50*/  IMAD.IADD R11, R15, 0x1, R11 ;  /* 0x000000010f0b7824 */ /* 0x000fe200078e020b */
[----:B------:R-:W-:Y:S01]  /*1c60*/  LOP3.LUT R6, R201, 0x70, R3, 0xf8, !PT ;  /* 0x00000070c9067812 */ /* 0x000fe200078ef803 */
[----:B------:R-:W-:Y:S01]  /*1c70*/  IMAD R13, R13, R58, RZ ;  /* 0x0000003a0d0d7224 */ /* 0x000fe200078e02ff */
[----:B------:R-:W-:Y:S01]  /*1c80*/  SHF.R.U32.HI R30, RZ, 0x3, R200 ;  /* 0x00000003ff1e7819 */ /* 0x000fe200000116c8 */
[----:B------:R-:W-:Y:S01]  /*1c90*/  IMAD R15, R24, R53, R0 ;  /* 0x00000035180f7224 */ /* 0x000fe200078e0200 */
[----:B------:R-:W-:Y:S01]  /*1ca0*/  LOP3.LUT R0, R5, R76, RZ, 0x3c, !PT ;  /* 0x0000004c05007212 */ /* 0x000fe200078e3cff */
[----:B------:R-:W-:Y:S05]  /*1cb0*/  @!P6 WARPSYNC.ALL ;  /* 0x000000000000e948 */ /* 0x000fea0003800000 */
[----:B------:R-:W-:Y:S01]  /*1cc0*/  IMAD R29, R53, 0xa0, RZ ;  /* 0x000000a0351d7824 */ /* 0x000fe200078e02ff */
[----:B------:R-:W-:Y:S01]  /*1cd0*/  ULDC UR4, c[0x0][0x2f4] ;  /* 0x0000bd0000047ab9 */ /* 0x000fe20000000800 */
[----:B------:R-:W-:Y:S01]  /*1ce0*/  IMAD.SHL.U32 R84, R52, 0x40, RZ ;  /* 0x0000004034547824 */ /* 0x000fe200078e00ff */
[----:B------:R-:W-:Y:S01]  /*1cf0*/  LOP3.LUT R4, R4, R30, RZ, 0x3c, !PT ;  /* 0x0000001e04047212 */ /* 0x000fe200078e3cff */
[----:B------:R-:W-:Y:S01]  /*1d00*/  IMAD.SHL.U32 R83, R52, 0x80, RZ ;  /* 0x0000008034537824 */ /* 0x000fe200078e00ff */
[----:B------:R-:W-:Y:S01]  /*1d10*/  LOP3.LUT R5, R6, R77, RZ, 0x3c, !PT ;  /* 0x0000004d06057212 */ /* 0x000fe200078e3cff */
[----:B------:R-:W-:Y:S01]  /*1d20*/  IMAD.WIDE.U32 R50, R24, R52, R8 ;  /* 0x0000003418327225 */ /* 0x000fe200078e0008 */
[----:B------:R-:W-:-:S02]  /*1d30*/  LOP3.LUT R62, R3, 0xfffffff0, RZ, 0xc0, !PT ;  /* 0xfffffff0033e7812 */ /* 0x000fc400078ec0ff */
[----:B------:R-:W-:Y:S01]  /*1d40*/  ISETP.GE.AND P2, PT, R19, UR4, PT ;  /* 0x0000000413007c0c */ /* 0x000fe2000bf46270 */
[----:B------:R-:W-:Y:S01]  /*1d50*/  IMAD.WIDE.U32 R52, R52, 0xa0, RZ ;  /* 0x000000a034347825 */ /* 0x000fe200078e00ff */
[----:B------:R-:W-:Y:S02]  /*1d60*/  SHF.R.S32.HI R63, RZ, 0x4, R3 ;  /* 0x00000004ff3f7819 */ /* 0x000fe40000011403 */
[----:B------:R-:W-:Y:S01]  /*1d70*/  SHF.R.S32.HI R75, RZ, 0x1f, R170 ;  /* 0x0000001fff4b7819 */ /* 0x000fe200000114aa */
[----:B------:R-:W-:Y:S01]  /*1d80*/  IMAD R13, R24, R59, R13 ;  /* 0x0000003b180d7224 */ /* 0x000fe200078e020d */
[----:B------:R-:W-:Y:S01]  /*1d90*/  IADD3 R70, R53, R29, RZ ;  /* 0x0000001d35467210 */ /* 0x000fe20007ffe0ff */
[----:B------:R-:W-:Y:S01]  /*1da0*/  IMAD R69, R59, 0xa0, RZ ;  /* 0x000000a03b457824 */ /* 0x000fe200078e02ff */
[----:B------:R-:W-:Y:S01]  /*1db0*/  ISETP.GE.AND P1, PT, R16, UR4, PT ;  /* 0x0000000410007c0c */ /* 0x000fe2000bf26270 */
[----:B------:R-:W-:Y:S01]  /*1dc0*/  IMAD.SHL.U32 R78, R58, 0x80, RZ ;  /* 0x000000803a4e7824 */ /* 0x000fe200078e00ff */
[----:B------:R-:W-:Y:S01]  /*1dd0*/  IADD3 R65, R55, R13, RZ ;  /* 0x0000000d37417210 */ /* 0x000fe20007ffe0ff */
[----:B------:R-:W-:Y:S01]  /*1de0*/  IMAD.WIDE.U32 R56, R24, R58, R10 ;  /* 0x0000003a18387225 */ /* 0x000fe200078e000a */
[----:B------:R-:W-:-:S02]  /*1df0*/  P2R R89, PR, RZ, 0x4 ;  /* 0x00000004ff597803 */ /* 0x000fc40000000000 */
[----:B------:R-:W-:Y:S01]  /*1e00*/  SHF.R.S32.HI R60, RZ, 0x1f, R62 ;  /* 0x0000001fff3c7819 */ /* 0x000fe2000001143e */
[----:B------:R-:W-:-:S04]  /*1e10*/  IMAD.WIDE.U32 R58, R58, 0xa0, RZ ;  /* 0x000000a03a3a7825 */ /* 0x000fc800078e00ff */
[----:B------:R-:W-:Y:S02]  /*1e20*/  IMAD.IADD R49, R203, 0x1, R0 ;  /* 0x00000001cb317824 */ /* 0x000fe400078e0200 */
[----:B------:R-:W-:Y:S02]  /*1e30*/  IMAD.IADD R87, R87, 0x1, R28 ;  /* 0x0000000157577824 */ /* 0x000fe400078e021c */
[----:B------:R-:W-:Y:S02]  /*1e40*/  IMAD R73, R228, 0x40, R194 ;  /* 0x00000040e4497824 */ /* 0x000fe400078e02c2 */
[----:B------:R-:W-:Y:S02]  /*1e50*/  IMAD.SHL.U32 R71, R71, 0x2, RZ ;  /* 0x0000000247477824 */ /* 0x000fe400078e00ff */
[----:B------:R-:W-:Y:S02]  /*1e60*/  IMAD.IADD R69, R59, 0x1, R69 ;  /* 0x000000013b457824 */ /* 0x000fe400078e0245 */
[----:B------:R-:W-:-:S02]  /*1e70*/  IMAD.IADD R68, R203, 0x1, R68 ;  /* 0x00000001cb447824 */ /* 0x000fc400078e0244 */
[----:B------:R-:W-:Y:S02]  /*1e80*/  IMAD.IADD R67, R21, 0x1, R15 ;  /* 0x0000000115437824 */ /* 0x000fe400078e020f */
[----:B------:R-:W-:Y:S02]  /*1e90*/  IMAD.IADD R66, R15, 0x1, R51 ;  /* 0x000000010f427824 */ /* 0x000fe400078e0233 */
[----:B------:R-:W-:Y:S02]  /*1ea0*/  IMAD.IADD R64, R13, 0x1, R57 ;  /* 0x000000010d407824 */ /* 0x000fe400078e0239 */
[----:B------:R-:W-:Y:S02]  /*1eb0*/  IMAD.IADD R3, R205, 0x1, R4 ;  /* 0x00000001cd037824 */ /* 0x000fe400078e0204 */
[----:B------:R-:W-:Y:S01]  /*1ec0*/  IMAD.IADD R0, R206, 0x1, R5 ;  /* 0x00000001ce007824 */ /* 0x000fe200078e0205 */
[----:B----4-:R-:W-:Y:S01]  /*1ed0*/  SHF.R.S32.HI R61, RZ, 0x1f, R27 ;  /* 0x0000001fff3d7819 */ /* 0x010fe2000001141b */
[----:B------:R-:W-:Y:S06]  /*1ee0*/  @!P6 BAR.SYNC.DEFER_BLOCKING 0x9, 0x100 ;  /* 0x024400000000eb1d */ /* 0x000fec0000010000 */
.L_x_604:
[----:B------:R-:W0:Y:S01]  /*1ef0*/  LDC R94, c[0x0][0x430] ;  /* 0x00010c00ff5e7b82 */ /* 0x000e220000000800 */
[----:B------:R-:W-:Y:S02]  /*1f00*/  IADD3 R2, R2, -0x1, RZ ;  /* 0xffffffff02027810 */ /* 0x000fe40007ffe0ff */
[----:B------:R-:W-:-:S03]  /*1f10*/  MOV R93, RZ ;  /* 0x000000ff005d7202 */ /* 0x000fc60000000f00 */
[----:B------:R-:W-:Y:S02]  /*1f20*/  IMAD R8, R2, 0xa0, R73 ;  /* 0x000000a002087824 */ /* 0x000fe400078e0249 */
[----:B------:R-:W1:Y:S02]  /*1f30*/  LDC R105, c[0x0][0x3f4] ;  /* 0x0000fd00ff697b82 */ /* 0x000e640000000800 */
[----:B------:R-:W-:Y:S01]  /*1f40*/  IMAD.IADD R11, R87, 0x1, R8 ;  /* 0x00000001570b7824 */ /* 0x000fe200078e0208 */
[----:B------:R-:W-:-:S03]  /*1f50*/  ISETP.GE.AND P2, PT, R8, R48, PT ;  /* 0x000000300800720c */ /* 0x000fc60003f46270 */
[----:B------:R-:W-:Y:S01]  /*1f60*/  IMAD.MOV.U32 R9, RZ, RZ, R11 ;  /* 0x000000ffff097224 */ /* 0x000fe200078e000b */
[----:B------:R-:W-:Y:S02]  /*1f70*/  ISETP.GT.OR P2, PT, R73, 0x9f, P2 ;  /* 0x0000009f4900780c */ /* 0x000fe40001744670 */
[----:B0-----:R-:W-:-:S11]  /*1f80*/  ISETP.NE.AND P3, PT, R94, 0x1, PT ;  /* 0x000000015e00780c */ /* 0x001fd60003f65270 */
[----:B------:R-:W0:Y:S08]  /*1f90*/  @!P2 LDC.64 R6, c[0x0][0x428] ;  /* 0x00010a00ff06ab82 */ /* 0x000e300000000a00 */
[----:B--2---:R-:W2:Y:S08]  /*1fa0*/  @!P2 LDC.64 R12, c[0x0][0x418] ;  /* 0x00010600ff0cab82 */ /* 0x004eb00000000a00 */
[----:B------:R-:W3:Y:S08]  /*1fb0*/  @P3 LDC R4, c[0x0][0x434] ;  /* 0x00010d00ff043b82 */ /* 0x000ef00000000800 */
[----:B----4-:R-:W4:Y:S01]  /*1fc0*/  @P3 LDC R5, c[0x0][0x438] ;  /* 0x00010e00ff053b82 */ /* 0x010f220000000800 */
[----:B---3--:R-:W-:-:S05]  /*1fd0*/  @P3 IMAD.HI.U32 R4, R11, R4, RZ ;  /* 0x000000040b043227 */ /* 0x008fca00078e00ff */
[----:B----4-:R-:W-:Y:S01]  /*1fe0*/  @P3 SHF.R.U32.HI R9, RZ, R5, R4 ;  /* 0x00000005ff093219 */ /* 0x010fe20000011604 */
[----:B0-----:R-:W-:-:S03]  /*1ff0*/  @!P2 IMAD R4, R61, R6, RZ ;  /* 0x000000063d04a224 */ /* 0x001fc600078e02ff */
[--C-:B------:R-:W-:Y:S01]  /*2000*/  @!P2 SHF.R.S32.HI R5, RZ, 0x1f, R9.reuse ;  /* 0x0000001fff05a819 */ /* 0x100fe20000011409 */
[----:B------:R-:W-:Y:S02]  /*2010*/  @!P2 IMAD R7, R27, R7, R4 ;  /* 0x000000071b07a224 */ /* 0x000fe400078e0204 */
[----:B------:R-:W-:-:S04]  /*2020*/  @!P2 IMAD.MOV.U32 R4, RZ, RZ, R9 ;  /* 0x000000ffff04a224 */ /* 0x000fc800078e0009 */
[----:B------:R-:W-:-:S04]  /*2030*/  @!P2 IMAD.WIDE.U32 R4, R27, R6, R4 ;  /* 0x000000061b04a225 */ /* 0x000fc800078e0004 */
[----:B------:R-:W-:Y:S01]  /*2040*/  @!P2 IMAD.IADD R5, R5, 0x1, R7 ;  /* 0x000000010505a824 */ /* 0x000fe200078e0207 */
[----:B--2---:R-:W-:-:S04]  /*2050*/  @!P2 LEA R6, P3, R4, R12, 0x2 ;  /* 0x0000000c0406a211 */ /* 0x004fc800078610ff */
[----:B------:R-:W-:Y:S02]  /*2060*/  @!P2 LEA.HI.X R7, R4, R13, R5, 0x2, P3 ;  /* 0x0000000d0407a211 */ /* 0x000fe400018f1405 */
[----:B------:R-:W-:-:S03]  /*2070*/  LOP3.LUT P4, RZ, R204, 0x4, RZ, 0xc0, !PT ;  /* 0x00000004ccff7812 */ /* 0x000fc6000788c0ff */
[----:B------:R0:W5:Y:S01]  /*2080*/  @!P2 LDG.E R93, desc[UR60][R6.64] ;  /* 0x0000003c065da981 */ /* 0x000162000c1e1900 */
[----:B------:R-:W-:Y:S01]  /*2090*/  ISETP.GT.AND P2, PT, R2, R26, PT ;  /* 0x0000001a0200720c */ /* 0x000fe20003f44270 */
[----:B------:R-:W-:Y:S01]  /*20a0*/  IMAD R5, R192, 0x5000, R68 ;  /* 0x00005000c0057824 */ /* 0x000fe200078e0244 */
[----:B------:R-:W-:Y:S05]  /*20b0*/  YIELD ;  /* 0x0000000000007946 */ /* 0x000fea0003800000 */
[----:B------:R-:W-:Y:S01]  /*20c0*/  P2R R90, PR, RZ, 0x4 ;  /* 0x00000004ff5a7803 */ /* 0x000fe20000000000 */
[----:B------:R-:W-:Y:S01]  /*20d0*/  VIADD R91, R5, 0x40 ;  /* 0x00000040055b7836 */ /* 0x000fe20000000000 */
[----:B-1----:R-:W-:Y:S01]  /*20e0*/  ISETP.GE.AND P2, PT, R105, 0x1, PT ;  /* 0x000000016900780c */ /* 0x002fe20003f46270 */
[----:B------:R-:W-:Y:S01]  /*20f0*/  @P4 VIADD R91, R5, 0xffffffc0 ;  /* 0xffffffc0055b4836 */ /* 0x000fe20000000000 */
[----:B------:R-:W-:Y:S01]  /*2100*/  BSSY B0, `(.L_x_530) ;  /* 0x00006c7000007945 */ /* 0x000fe20003800000 */
[----:B------:R-:W-:-:S02]  /*2110*/  IMAD.MOV R9, RZ, RZ, -R9 ;  /* 0x000000ffff097224 */ /* 0x000fc400078e0a09 */
[C---:B------:R-:W-:Y:S01]  /*2120*/  IMAD.IADD R92, R18.reuse, 0x1, R5 ;  /* 0x00000001125c7824 */ /* 0x040fe200078e0205 */
[----:B------:R-:W-:Y:S01]  /*2130*/  IADD3 R91, R18, R91, RZ ;  /* 0x0000005b125b7210 */ /* 0x000fe20007ffe0ff */
[----:B------:R-:W-:-:S06]  /*2140*/  IMAD R94, R94, R9, R11 ;  /* 0x000000095e5e7224 */ /* 0x000fcc00078e020b */
[----:B0-----:R-:W-:Y:S05]  /*2150*/  @!P2 BRA `(.L_x_531) ;  /* 0x0000006400aca947 */ /* 0x001fea0003800000 */
[----:B------:R-:W-:Y:S01]  /*2160*/  SHF.R.S32.HI R95, RZ, 0x1f, R94 ;  /* 0x0000001fff5f7819 */ /* 0x000fe2000001145e */
[----:B------:R-:W-:Y:S01]  /*2170*/  ULDC.64 UR4, c[0x0][0x300] ;  /* 0x0000c00000047ab9 */ /* 0x000fe20000000a00 */
[----:B-----5:R-:W-:Y:S01]  /*2180*/  SHF.R.S32.HI R96, RZ, 0x1f, R93 ;  /* 0x0000001fff607819 */ /* 0x020fe2000001145d */
[----:B------:R-:W-:-:S04]  /*2190*/  IMAD.WIDE.U32 R4, R94, UR4, RZ ;  /* 0x000000045e047c25 */ /* 0x000fc8000f8e00ff */
[----:B------:R-:W-:Y:S02]  /*21a0*/  IMAD R7, R95, UR4, RZ ;  /* 0x000000045f077c24 */ /* 0x000fe4000f8e02ff */
[----:B------:R-:W-:Y:S02]  /*21b0*/  IMAD R97, R2, -0xa0, R48 ;  /* 0xffffff6002617824 */ /* 0x000fe400078e0230 */
[----:B------:R-:W-:Y:S01]  /*21c0*/  IMAD R7, R94, UR5, R7 ;  /* 0x000000055e077c24 */ /* 0x000fe2000f8e0207 */
[----:B------:R-:W-:Y:S02]  /*21d0*/  ULDC.64 UR4, c[0x0][0x310] ;  /* 0x0000c40000047ab9 */ /* 0x000fe40000000a00 */
[----:B------:R-:W-:Y:S01]  /*21e0*/  IMAD R6, R96, UR4, RZ ;  /* 0x0000000460067c24 */ /* 0x000fe2000f8e02ff */
[----:B------:R-:W-:Y:S01]  /*21f0*/  VIMNMX R97, R97, 0xa0, PT ;  /* 0x000000a061617848 */ /* 0x000fe20003fe0100 */
[----:B------:R-:W-:Y:S02]  /*2200*/  IMAD.IADD R5, R5, 0x1, R7 ;  /* 0x0000000105057824 */ /* 0x000fe400078e0207 */
[----:B------:R-:W-:-:S02]  /*2210*/  IMAD R7, R93, UR5, R6 ;  /* 0x000000055d077c24 */ /* 0x000fc4000f8e0206 */
[----:B------:R-:W-:Y:S01]  /*2220*/  IMAD.WIDE.U32 R4, R93, UR4, R4 ;  /* 0x000000045d047c25 */ /* 0x000fe2000f8e0004 */
[----:B------:R-:W-:-:S03]  /*2230*/  ULDC.64 UR4, c[0x0][0x308] ;  /* 0x0000c20000047ab9 */ /* 0x000fc60000000a00 */
[----:B------:R-:W-:Y:S01]  /*2240*/  IMAD.IADD R5, R5, 0x1, R7 ;  /* 0x0000000105057824 */ /* 0x000fe200078e0207 */
[----:B------:R-:W-:Y:S01]  /*2250*/  SHF.R.S32.HI R7, RZ, 0x1f, R2 ;  /* 0x0000001fff077819 */ /* 0x000fe20000011402 */
[----:B------:R-:W-:Y:S02]  /*2260*/  IMAD R9, R75, UR4, RZ ;  /* 0x000000044b097c24 */ /* 0x000fe4000f8e02ff */
[----:B------:R-:W-:-:S04]  /*2270*/  IMAD.WIDE.U32 R102, R170, UR4, R4 ;  /* 0x00000004aa667c25 */ /* 0x000fc8000f8e0004 */
[----:B------:R-:W-:Y:S01]  /*2280*/  IMAD R9, R170, UR5, R9 ;  /* 0x00000005aa097c24 */ /* 0x000fe2000f8e0209 */
[----:B------:R-:W-:Y:S01]  /*2290*/  ULDC.64 UR4, c[0x0][0x2e8] ;  /* 0x0000ba0000047ab9 */ /* 0x000fe20000000a00 */
[-C--:B------:R-:W-:Y:S01]  /*22a0*/  IMAD R4, R70, R2.reuse, RZ ;  /* 0x0000000246047224 */ /* 0x080fe200078e02ff */
[----:B------:R-:W-:Y:S01]  /*22b0*/  IADD3 R101, P2, R102, UR4, RZ ;  /* 0x0000000466657c10 */ /* 0x000fe2000ff5e0ff */
[----:B------:R-:W-:Y:S01]  /*22c0*/  ULDC.U8 UR4, c[0x0][0x410] ;  /* 0x0001040000047ab9 */ /* 0x000fe20000000000 */
[----:B------:R-:W-:Y:S02]  /*22d0*/  IMAD R5, R69, R2, RZ ;  /* 0x0000000245057224 */ /* 0x000fe400078e02ff */
[----:B------:R-:W-:Y:S01]  /*22e0*/  IADD3.X R102, R103, UR5, R9, P2, !PT ;  /* 0x0000000567667c10 */ /* 0x000fe200097fe409 */
[C---:B------:R-:W-:Y:S01]  /*22f0*/  IMAD R11, R7.reuse, R52, R4 ;  /* 0x00000034070b7224 */ /* 0x040fe200078e0204 */
[----:B------:R-:W-:Y:S01]  /*2300*/  ISETP.NE.AND P2, PT, RZ, UR4, PT ;  /* 0x00000004ff007c0c */ /* 0x000fe2000bf45270 */
[----:B------:R-:W-:-:S02]  /*2310*/  IMAD R13, R7, R58, R5 ;  /* 0x0000003a070d7224 */ /* 0x000fc400078e0205 */
[----:B------:R-:W-:-:S04]  /*2320*/  IMAD.WIDE.U32 R4, R52, R2, RZ ;  /* 0x0000000234047225 */ /* 0x000fc800078e00ff */
[----:B------:R-:W-:-:S04]  /*2330*/  IMAD.WIDE.U32 R6, R58, R2, RZ ;  /* 0x000000023a067225 */ /* 0x000fc800078e00ff */
[----:B------:R-:W-:Y:S02]  /*2340*/  IMAD.IADD R88, R5, 0x1, R11 ;  /* 0x0000000105587824 */ /* 0x000fe400078e020b */
[----:B------:R-:W-:Y:S01]  /*2350*/  IMAD.IADD R100, R7, 0x1, R13 ;  /* 0x0000000107647824 */ /* 0x000fe200078e020d */
[----:B------:R-:W-:Y:S06]  /*2360*/  @!P2 BRA `(.L_x_532) ;  /* 0x0000003000a0a947 */ /* 0x000fec0003800000 */
[----:B------:R-:W-:Y:S01]  /*2370*/  ISETP.GE.AND P2, PT, R194, R97, PT ;  /* 0x00000061c200720c */ /* 0x000fe20003f46270 */
[----:B------:R-:W-:Y:S01]  /*2380*/  BSSY B1, `(.L_x_533) ;  /* 0x000001e000017945 */ /* 0x000fe20003800000 */
        /* <DEDUP_REMOVED lines=11> */
[----:B------:R-:W-:Y:S01]  /*2440*/  CS2R R46, SRZ ;  /* 0x00000000002e7805 */ /* 0x000fe2000001ff00 */
[----:B------:R-:W-:Y:S06]  /*2450*/  @P2 BRA `(.L_x_534) ;  /* 0x0000000000402947 */ /* 0x000fec0003800000 */
[----:B------:R-:W-:Y:S01]  /*2460*/  ULDC.64 UR4, c[0x0][0x3e8] ;  /* 0x0000fa0000047ab9 */ /* 0x000fe20000000a00 */
[----:B------:R-:W-:Y:S02]  /*2470*/  CS2R R98, SRZ ;  /* 0x0000000000627805 */ /* 0x000fe4000001ff00 */
[----:B------:R-:W-:Y:S02]  /*2480*/  IADD3 R10, P3, P4, R20, UR4, R4 ;  /* 0x00000004140a7c10 */ /* 0x000fe4000fc7e004 */
[----:B------:R-:W-:Y:S02]  /*2490*/  CS2R R46, SRZ ;  /* 0x00000000002e7805 */ /* 0x000fe4000001ff00 */
[----:B------:R-:W-:Y:S01]  /*24a0*/  IADD3.X R11, R67, UR5, R88, P3, P4 ;  /* 0x00000005430b7c10 */ /* 0x000fe20009fe8458 */
[----:B------:R-:W-:Y:S02]  /*24b0*/  ULDC.64 UR4, c[0x0][0x400] ;  /* 0x0001000000047ab9 */ /* 0x000fe40000000a00 */
[----:B------:R-:W-:-:S04]  /*24c0*/  IADD3 R12, P3, P4, R54, UR4, R6 ;  /* 0x00000004360c7c10 */ /* 0x000fc8000fc7e006 */
[----:B------:R-:W-:Y:S02]  /*24d0*/  IADD3.X R13, R65, UR5, R100, P3, P4 ;  /* 0x00000005410d7c10 */ /* 0x000fe40009fe8464 */
[----:B------:R-:W-:Y:S02]  /*24e0*/  ISETP.GE.AND P3, PT, R22, R105, PT ;  /* 0x000000691600720c */ /* 0x000fe40003f66270 */
[----:B------:R-:W-:Y:S02]  /*24f0*/  CS2R R44, SRZ ;  /* 0x00000000002c7805 */ /* 0x000fe4000001ff00 */
[----:B------:R-:W-:-:S09]  /*2500*/  CS2R R42, SRZ ;  /* 0x00000000002a7805 */ /* 0x000fd2000001ff00 */
[----:B------:R0:W5:Y:S04]  /*2510*/  @!P3 LDG.E.64 R98, desc[UR60][R10.64] ;  /* 0x0000003c0a62b981 */ /* 0x000168000c1e1b00 */
[----:B------:R0:W5:Y:S01]  /*2520*/  @!P3 LDG.E.64 R46, desc[UR60][R12.64] ;  /* 0x0000003c0c2eb981 */ /* 0x000162000c1e1b00 */
[----:B------:R-:W-:-:S13]  /*2530*/  ISETP.GE.AND P3, PT, R195, R105, PT ;  /* 0x00000069c300720c */ /* 0x000fda0003f66270 */
[----:B------:R0:W5:Y:S04]  /*2540*/  @!P3 LDG.E.64 R44, desc[UR60][R10.64+0x20] ;  /* 0x0000203c0a2cb981 */ /* 0x000168000c1e1b00 */
[----:B------:R0:W5:Y:S02]  /*2550*/  @!P3 LDG.E.64 R42, desc[UR60][R12.64+0x20] ;  /* 0x0000203c0c2ab981 */ /* 0x000164000c1e1b00 */
.L_x_534:
[----:B------:R-:W-:Y:S05]  /*2560*/  BSYNC B1 ;  /* 0x0000000000017941 */ /* 0x000fea0003800000 */
.L_x_533:
[----:B------:R-:W-:Y:S01]  /*2570*/  ISETP.GE.AND P3, PT, R221, R97, PT ;  /* 0x00000061dd00720c */ /* 0x000fe20003f66270 */
[----:B------:R-:W-:Y:S01]  /*2580*/  BSSY B1, `(.L_x_535) ;  /* 0x0000018000017945 */ /* 0x000fe20003800000 */
[----:B-----5:R-:W-:Y:S01]  /*2590*/  MOV R111, R44 ;  /* 0x0000002c006f7202 */ /* 0x020fe20000000f00 */
[----:B------:R-:W-:-:S10]  /*25a0*/  IMAD.MOV.U32 R123, RZ, RZ, R98 ;  /* 0x000000ffff7b7224 */ /* 0x000fd400078e0062 */
[----:B------:R-:W-:Y:S05]  /*25b0*/  @P3 BRA `(.L_x_536) ;  /* 0x0000000000503947 */ /* 0x000fea0003800000 */
[----:B0-----:R-:W-:Y:S01]  /*25c0*/  IADD3 R10, P4, P5, R20, R4, R84 ;  /* 0x00000004140a7210 */ /* 0x001fe20007d9e054 */
[----:B------:R-:W-:Y:S01]  /*25d0*/  ULDC.64 UR4, c[0x0][0x3e8] ;  /* 0x0000fa0000047ab9 */ /* 0x000fe20000000a00 */
[----:B------:R-:W-:Y:S02]  /*25e0*/  CS2R R38, SRZ ;  /* 0x0000000000267805 */ /* 0x000fe4000001ff00 */
[----:B------:R-:W-:Y:S02]  /*25f0*/  CS2R R40, SRZ ;  /* 0x0000000000287805 */ /* 0x000fe4000001ff00 */
[----:B------:R-:W-:Y:S02]  /*2600*/  IADD3.X R11, R67, R88, R86, P4, P5 ;  /* 0x00000058430b7210 */ /* 0x000fe400027ea456 */
[----:B------:R-:W-:-:S04]  /*2610*/  IADD3 R12, P4, P5, R54, R6, R79 ;  /* 0x00000006360c7210 */ /* 0x000fc80007d9e04f */
[----:B------:R-:W-:Y:S02]  /*2620*/  IADD3.X R13, R65, R100, R81, P4, P5 ;  /* 0x00000064410d7210 */ /* 0x000fe400027ea451 */
[----:B------:R-:W-:-:S04]  /*2630*/  IADD3 R10, P4, R10, UR4, RZ ;  /* 0x000000040a0a7c10 */ /* 0x000fc8000ff9e0ff */
[----:B------:R-:W-:Y:S01]  /*2640*/  IADD3.X R11, R11, UR5, RZ, P4, !PT ;  /* 0x000000050b0b7c10 */ /* 0x000fe2000a7fe4ff */
[----:B------:R-:W-:Y:S02]  /*2650*/  ULDC.64 UR4, c[0x0][0x400] ;  /* 0x0001000000047ab9 */ /* 0x000fe40000000a00 */
[----:B------:R-:W-:-:S04]  /*2660*/  IADD3 R12, P4, R12, UR4, RZ ;  /* 0x000000040c0c7c10 */ /* 0x000fc8000ff9e0ff */
[----:B------:R-:W-:Y:S02]  /*2670*/  IADD3.X R13, R13, UR5, RZ, P4, !PT ;  /* 0x000000050d0d7c10 */ /* 0x000fe4000a7fe4ff */
        /* <DEDUP_REMOVED lines=8> */
.L_x_536:
[----:B------:R-:W-:Y:S05]  /*2700*/  BSYNC B1 ;  /* 0x0000000000017941 */ /* 0x000fea0003800000 */
.L_x_535:
[----:B------:R-:W-:Y:S01]  /*2710*/  ISETP.GE.AND P4, PT, R227, R97, PT ;  /* 0x00000061e300720c */ /* 0x000fe20003f86270 */
[----:B------:R-:W-:-:S12]  /*2720*/  BSSY B1, `(.L_x_537) ;  /* 0x0000014000017945 */ /* 0x000fd80003800000 */
[----:B------:R-:W-:Y:S05]  /*2730*/  @P4 BRA `(.L_x_538) ;  /* 0x0000000000484947 */ /* 0x000fea0003800000 */
[----:B------:R-:W-:Y:S01]  /*2740*/  IADD3 R4, P5, P6, R20, R83, R4 ;  /* 0x0000005314047210 */ /* 0x000fe20007ebe004 */
[----:B------:R-:W-:-:S03]  /*2750*/  ULDC.64 UR4, c[0x0][0x3e8] ;  /* 0x0000fa0000047ab9 */ /* 0x000fc60000000a00 */
        /* <DEDUP_REMOVED lines=16> */
.L_x_538:
[----:B------:R-:W-:Y:S05]  /*2860*/  BSYNC B1 ;  /* 0x0000000000017941 */ /* 0x000fea0003800000 */
.L_x_537:
[----:B------:R-:W-:Y:S01]  /*2870*/  ISETP.NE.AND P5, PT, R198, 0x3, PT ;  /* 0x00000003c600780c */ /* 0x000fe20003fa5270 */
[----:B------:R-:W-:Y:S01]  /*2880*/  IMAD.MOV.U32 R114, RZ, RZ, R42 ;  /* 0x000000ffff727224 */ /* 0x000fe200078e002a */
[----:B-----5:R-:W-:Y:S01]  /*2890*/  MOV R112, R38 ;  /* 0x0000002600707202 */ /* 0x020fe20000000f00 */
[----:B------:R-:W-:Y:S01]  /*28a0*/  IMAD.MOV.U32 R119, RZ, RZ, R46 ;  /* 0x000000ffff777224 */ /* 0x000fe200078e002e */
[----:B------:R-:W-:Y:S01]  /*28b0*/  MOV R106, R28 ;  /* 0x0000001c006a7202 */ /* 0x000fe20000000f00 */
[----:B------:R-:W-:Y:S02]  /*28c0*/  IMAD.MOV.U32 R109, RZ, RZ, R34 ;  /* 0x000000ffff6d7224 */ /* 0x000fe400078e0022 */
[----:B------:R-:W-:Y:S02]  /*28d0*/  IMAD.MOV.U32 R110, RZ, RZ, R36 ;  /* 0x000000ffff6e7224 */ /* 0x000fe400078e0024 */
[----:B------:R-:W-:Y:S02]  /*28e0*/  IMAD.MOV.U32 R113, RZ, RZ, R40 ;  /* 0x000000ffff717224 */ /* 0x000fe400078e0028 */
[----:B------:R-:W-:-:S02]  /*28f0*/  IMAD.MOV.U32 R104, RZ, RZ, R8 ;  /* 0x000000ffff687224 */ /* 0x000fc400078e0008 */
[----:B------:R-:W-:Y:S02]  /*2900*/  IMAD.MOV.U32 R107, RZ, RZ, R30 ;  /* 0x000000ffff6b7224 */ /* 0x000fe400078e001e */
[----:B------:R-:W-:Y:S01]  /*2910*/  IMAD.MOV.U32 R108, RZ, RZ, R32 ;  /* 0x000000ffff6c7224 */ /* 0x000fe200078e0020 */
[----:B------:R-:W-:Y:S06]  /*2920*/  @!P5 BRA `(.L_x_539) ;  /* 0x000000000004d947 */ /* 0x000fec0003800000 */
[----:B------:R-:W-:Y:S01]  /*2930*/  BPT.TRAP 0x1 ;  /* 0x000000040000795c */ /* 0x000fe20000300000 */
.L_x_539:
[----:B------:R-:W-:Y:S01]  /*2940*/  IMAD R88, R192, 0x8, R18 ;  /* 0x00000008c0587824 */ /* 0x000fe200078e0212 */
[----:B------:R-:W-:Y:S01]  /*2950*/  SHF.L.U32 R100, R196, 0x1f, RZ ;  /* 0x0000001fc4647819 */ /* 0x000fe200000006ff */
[----:B------:R-:W-:Y:S03]  /*2960*/  BSSY B1, `(.L_x_540) ;  /* 0x0000003000017945 */ /* 0x000fe60003800000 */
[----:B------:R-:W3:Y:S02]  /*2970*/  SYNCS.PHASECHK.TRANS64.TRYWAIT P6, [R88+URZ+0x22890], R100 ;  /* 0x02289064580075a7 */ /* 0x000ee400080c017f */
[----:B---3--:R-:W-:Y:S05]  /*2980*/  @!P6 BRA `(.L_x_541) ;  /* 0x000001bc00b0e947 */ /* 0x008fea0003800000 */
.L_x_818:
[----:B------:R-:W-:Y:S05]  /*2990*/  BSYNC B1 ;  /* 0x0000000000017941 */ /* 0x000fea0003800000 */
.L_x_540:
[----:B------:R-:W-:-:S03]  /*29a0*/  UMOV UR4, 0xffffffff ;  /* 0xffffffff00047882 */ /* 0x000fc60000000000 */
[----:B------:R-:W-:Y:S05]  /*29b0*/  BRA.DIV UR4, `(.L_x_542) ;  /* 0x000001be04b87947 */ /* 0x000fea000b800000 */
[----:B------:R4:W0:Y:S04]  /*29c0*/  SHFL.IDX PT, R103, R102, RZ, 0x1c1f ;  /* 0x001c1fff66677589 */ /* 0x00082800000e0000 */
[----:B------:R4:W0:Y:S02]  /*29d0*/  SHFL.IDX PT, R14, R101, RZ, 0x1c1f ;  /* 0x001c1fff650e7589 */ /* 0x00082400000e0000 */
.L_x_822:
[----:B------:R-:W-:Y:S04]  /*29e0*/  BSSY B1, `(.L_x_543) ;  /* 0x00000e7000017945 */ /* 0x000fe80003800000 */
[----:B------:R-:W-:Y:S05]  /*29f0*/  @P2 BRA `(.L_x_544) ;  /* 0x0000000c00942947 */ /* 0x000fea0003800000 */
[----:B------:R-:W-:Y:S04]  /*2a00*/  BSSY B2, `(.L_x_545) ;  /* 0x0000071000027945 */ /* 0x000fe80003800000 */
[----:B------:R-:W-:Y:S05]  /*2a10*/  @P1 BRA `(.L_x_546) ;  /* 0x0000000400bc1947 */ /* 0x000fea0003800000 */
[----:B--2---:R2:W2:Y:S01]  /*2a20*/  LDS.128 R4, [R92+0x18400] ;  /* 0x018400005c047984 */ /* 0x0044a20000000c00 */
[----:B01----:R-:W-:Y:S01]  /*2a30*/  IADD3 R10, P2, R16, R14, RZ ;  /* 0x0000000e100a7210 */ /* 0x003fe20007f5e0ff */
[----:B------:R-:W-:Y:S04]  /*2a40*/  BSSY B3, `(.L_x_547) ;  /* 0x000006b000037945 */ /* 0x000fe80003800000 */
[----:B------:R-:W-:Y:S01]  /*2a50*/  IMAD.X R11, R103, 0x1, R17, P2 ;  /* 0x00000001670b7824 */ /* 0x000fe200010e0611 */
[----:B------:R-:W-:-:S13]  /*2a60*/  ISETP.GE.AND P2, PT, R22, R105, PT ;  /* 0x000000691600720c */ /* 0x000fda0003f46270 */
[----:B------:R-:W-:Y:S05]  /*2a70*/  @P2 BRA `(.L_x_548) ;  /* 0x00000004009c2947 */ /* 0x000fea0003800000 */
[----:B------:R-:W-:Y:S01]  /*2a80*/  SHF.R.U32.HI R13, RZ, 0x8, R99 ;  /* 0x00000008ff0d7819 */ /* 0x000fe20000011663 */
[----:B--2---:R-:W-:Y:S01]  /*2a90*/  IMAD.MOV.U32 R12, RZ, RZ, R4 ;  /* 0x000000ffff0c7224 */ /* 0x004fe200078e0004 */
[----:B------:R-:W-:Y:S02]  /*2aa0*/  SHF.R.U32.HI R15, RZ, 0x8, R47 ;  /* 0x00000008ff0f7819 */ /* 0x000fe4000001162f */
[----:B------:R-:W-:Y:S01]  /*2ab0*/  SHF.R.U32.HI R115, RZ, 0x10, R99 ;  /* 0x00000010ff737819 */ /* 0x000fe20000011663 */
[----:B------:R-:W-:Y:S01]  /*2ac0*/  IMAD.SHL.U32 R13, R13, 0x100, RZ ;  /* 0x000001000d0d7824 */ /* 0x000fe200078e00ff */
[----:B------:R-:W-:Y:S02]  /*2ad0*/  LOP3.LUT R46, R99, 0xff0000ff, RZ, 0xc0, !PT ;  /* 0xff0000ff632e7812 */ /* 0x000fe400078ec0ff */
[----:B------:R-:W-:Y:S02]  /*2ae0*/  SHF.R.U32.HI R99, RZ, 0x10, R47 ;  /* 0x00000010ff637819 */ /* 0x000fe4000001162f */
[----:B------:R-:W-:-:S02]  /*2af0*/  LOP3.LUT R98, R47, 0xff0000ff, RZ, 0xc0, !PT ;  /* 0xff0000ff2f627812 */ /* 0x000fc400078ec0ff */
[----:B------:R-:W-:Y:S01]  /*2b00*/  SHF.L.U32 R15, R15, 0x8, RZ ;  /* 0x000000080f0f7819 */ /* 0x000fe200000006ff */
[----:B------:R-:W-:Y:S01]  /*2b10*/  IMAD.U32 R47, R99, 0x10000, RZ ;  /* 0x00010000632f7824 */ /* 0x000fe200078e00ff */
[----:B------:R-:W-:Y:S01]  /*2b20*/  LOP3.LUT R46, R46, 0xff00, R13, 0xf8, !PT ;  /* 0x0000ff002e2e7812 */ /* 0x000fe200078ef80d */
[----:B------:R-:W-:Y:S01]  /*2b30*/  IMAD.U32 R13, R115, 0x10000, RZ ;  /* 0x00010000730d7824 */ /* 0x000fe200078e00ff */
[----:B------:R-:W-:Y:S02]  /*2b40*/  LOP3.LUT R98, R98, 0xff00, R15, 0xf8, !PT ;  /* 0x0000ff0062627812 */ /* 0x000fe400078ef80f */
[----:B------:R-:W-:Y:S02]  /*2b50*/  F2FP.F16.E4M3.UNPACK_B R15, R119.H1 ;  /* 0x00000077ff0f723e */ /* 0x000fe400030006ff */
[-C--:B------:R-:W-:Y:S02]  /*2b60*/  F2FP.F16.E4M3.UNPACK_B R4, R5.reuse ;  /* 0x00000005ff04723e */ /* 0x080fe400020006ff */
[----:B------:R-:W-:Y:S01]  /*2b70*/  F2FP.F16.E4M3.UNPACK_B R5, R5.H1 ;  /* 0x00000005ff05723e */ /* 0x000fe200030006ff */
[--C-:B------:R-:W-:Y:S01]  /*2b80*/  HADD2.F32 R116, -RZ, R15.reuse.H1_H1 ;  /* 0x3000000fff747230 */ /* 0x100fe20000004100 */
[----:B------:R-:W-:Y:S01]  /*2b90*/  LOP3.LUT R99, R46, 0xff0000, R13, 0xf8, !PT ;  /* 0x00ff00002e637812 */ /* 0x000fe200078ef80d */
[----:B------:R-:W-:Y:S01]  /*2ba0*/  HADD2.F32 R13, -RZ, R4.H1_H1 ;  /* 0x30000004ff0d7230 */ /* 0x000fe20000004100 */
[----:B------:R-:W-:Y:S01]  /*2bb0*/  LOP3.LUT R115, R98, 0xff0000, R47, 0xf8, !PT ;  /* 0x00ff000062737812 */ /* 0x000fe200078ef82f */
[----:B------:R-:W-:Y:S01]  /*2bc0*/  HADD2.F32 R98, -RZ, R15.H0_H0 ;  /* 0x2000000fff627230 */ /* 0x000fe20000004100 */
[----:B------:R-:W-:Y:S01]  /*2bd0*/  F2FP.F16.E4M3.UNPACK_B R46, R123.H1 ;  /* 0x0000007bff2e723e */ /* 0x000fe200030006ff */
[----:B------:R-:W-:-:S02]  /*2be0*/  HADD2.F32 R15, -RZ, R5.H1_H1 ;  /* 0x30000005ff0f7230 */ /* 0x000fc40000004100 */
[----:B------:R-:W-:Y:S02]  /*2bf0*/  HADD2.F32 R5, -RZ, R5.H0_H0 ;  /* 0x20000005ff057230 */ /* 0x000fe40000004100 */
[----:B------:R-:W-:Y:S01]  /*2c00*/  FMUL.FTZ R117, R13, R98 ;  /* 0x000000620d757220 */ /* 0x000fe20000410000 */
[--C-:B------:R-:W-:Y:S02]  /*2c10*/  HADD2.F32 R47, -RZ, R46.reuse.H0_H0 ;  /* 0x2000002eff2f7230 */ /* 0x100fe40000004100 */
[-C--:B------:R-:W-:Y:S01]  /*2c20*/  FMUL.FTZ R122, R15, R116.reuse ;  /* 0x000000740f7a7220 */ /* 0x080fe20000410000 */
[----:B------:R-:W-:Y:S02]  /*2c30*/  HADD2.F32 R46, -RZ, R46.H1_H1 ;  /* 0x3000002eff2e7230 */ /* 0x000fe40000004100 */
[C---:B------:R-:W-:Y:S01]  /*2c40*/  FMUL.FTZ R116, R5.reuse, R116 ;  /* 0x0000007405747220 */ /* 0x040fe20000410000 */
[----:B------:R-:W-:Y:S02]  /*2c50*/  HADD2.F32 R4, -RZ, R4.H0_H0 ;  /* 0x20000004ff047230 */ /* 0x000fe40000004100 */
[----:B------:R-:W-:Y:S01]  /*2c60*/  FFMA.FTZ R121, R5, R46, -R122 ;  /* 0x0000002e05797223 */ /* 0x000fe2000001087a */
[----:B------:R-:W-:-:S02]  /*2c70*/  F2FP.F16.E4M3.UNPACK_B R5, R12.H1 ;  /* 0x0000000cff05723e */ /* 0x000fc400030006ff */
[C---:B------:R-:W-:Y:S01]  /*2c80*/  FMUL.FTZ R118, R4.reuse, R98 ;  /* 0x0000006204767220 */ /* 0x040fe20000410000 */
[----:B------:R-:W-:Y:S01]  /*2c90*/  F2FP.F16.E4M3.UNPACK_B R98, R119 ;  /* 0x00000077ff62723e */ /* 0x000fe200020006ff */
[----:B------:R-:W-:Y:S01]  /*2ca0*/  FFMA.FTZ R124, R15, R46, R116 ;  /* 0x0000002e0f7c7223 */ /* 0x000fe20000010074 */
[----:B------:R-:W-:Y:S01]  /*2cb0*/  F2FP.F16.E4M3.UNPACK_B R12, R12 ;  /* 0x0000000cff0c723e */ /* 0x000fe200020006ff */
[-C--:B------:R-:W-:Y:S01]  /*2cc0*/  FFMA.FTZ R119, R13, R47.reuse, R118 ;  /* 0x0000002f0d777223 */ /* 0x080fe20000010076 */
[--C-:B------:R-:W-:Y:S02]  /*2cd0*/  HADD2.F32 R13, -RZ, R5.reuse.H0_H0 ;  /* 0x20000005ff0d7230 */ /* 0x100fe40000004100 */
[----:B------:R-:W-:Y:S01]  /*2ce0*/  FFMA.FTZ R4, R4, R47, -R117 ;  /* 0x0000002f04047223 */ /* 0x000fe20000010875 */
[----:B------:R-:W-:Y:S01]  /*2cf0*/  HADD2.F32 R15, -RZ, R5.H1_H1 ;  /* 0x30000005ff0f7230 */ /* 0x000fe20000004100 */
[----:B------:R-:W-:Y:S01]  /*2d00*/  F2FP.F16.E4M3.UNPACK_B R46, R123 ;  /* 0x0000007bff2e723e */ /* 0x000fe200020006ff */
[----:B------:R-:W-:Y:S01]  /*2d10*/  HADD2.F32 R116, -RZ, R98.H1_H1 ;  /* 0x30000062ff747230 */ /* 0x000fe20000004100 */
[----:B------:R-:W-:Y:S01]  /*2d20*/  F2FP.SATFINITE.E4M3.F32.PACK_AB_MERGE_C R125, R124, R121, RZ ;  /* 0x000000797c7d723e */ /* 0x000fe200048070ff */
[----:B------:R-:W-:-:S02]  /*2d30*/  HADD2.F32 R5, -RZ, R12.H0_H0 ;  /* 0x2000000cff057230 */ /* 0x000fc40000004100 */
[----:B------:R-:W-:Y:S02]  /*2d40*/  HADD2.F32 R47, -RZ, R98.H0_H0 ;  /* 0x20000062ff2f7230 */ /* 0x000fe40000004100 */
[-C--:B------:R-:W-:Y:S01]  /*2d50*/  FMUL.FTZ R118, R15, R116.reuse ;  /* 0x000000740f767220 */ /* 0x080fe20000410000 */
[----:B------:R-:W-:Y:S02]  /*2d60*/  HADD2.F32 R12, -RZ, R12.H1_H1 ;  /* 0x3000000cff0c7230 */ /* 0x000fe40000004100 */
[----:B------:R-:W-:Y:S01]  /*2d70*/  FMUL.FTZ R122, R13, R116 ;  /* 0x000000740d7a7220 */ /* 0x000fe20000410000 */
[--C-:B------:R-:W-:Y:S02]  /*2d80*/  HADD2.F32 R98, -RZ, R46.reuse.H1_H1 ;  /* 0x3000002eff627230 */ /* 0x100fe40000004100 */
[----:B------:R-:W-:Y:S02]  /*2d90*/  HADD2.F32 R46, -RZ, R46.H0_H0 ;  /* 0x2000002eff2e7230 */ /* 0x000fe40000004100 */
[CC--:B------:R-:W-:Y:S01]  /*2da0*/  FMUL.FTZ R116, R12.reuse, R47.reuse ;  /* 0x0000002f0c747220 */ /* 0x0c0fe20000410000 */
[----:B------:R-:W-:Y:S01]  /*2db0*/  FMUL.FTZ R47, R5, R47 ;  /* 0x0000002f052f7220 */ /* 0x000fe20000410000 */
[-C--:B------:R-:W-:Y:S01]  /*2dc0*/  FFMA.FTZ R15, R15, R98.reuse, R122 ;  /* 0x000000620f0f7223 */ /* 0x080fe2000001007a */
[----:B------:R-:W-:Y:S01]  /*2dd0*/  FFMA.FTZ R118, R13, R98, -R118 ;  /* 0x000000620d767223 */ /* 0x000fe20000010876 */
[-C--:B------:R-:W-:Y:S01]  /*2de0*/  FFMA.FTZ R117, R5, R46.reuse, -R116 ;  /* 0x0000002e05757223 */ /* 0x080fe20000010874 */
[----:B------:R-:W-:Y:S01]  /*2df0*/  FFMA.FTZ R122, R12, R46, R47 ;  /* 0x0000002e0c7a7223 */ /* 0x000fe2000001002f */
[----:B------:R-:W-:-:S02]  /*2e00*/  F2FP.F16.E4M3.UNPACK_B R12, R7.H1 ;  /* 0x00000007ff0c723e */ /* 0x000fc400030006ff */
[----:B------:R-:W-:Y:S02]  /*2e10*/  F2FP.F16.E4M3.UNPACK_B R47, R115.H1 ;  /* 0x00000073ff2f723e */ /* 0x000fe400030006ff */
[----:B------:R-:W-:Y:S01]  /*2e20*/  F2FP.SATFINITE.E4M3.F32.PACK_AB_MERGE_C R123, R15, R118, RZ ;  /* 0x000000760f7b723e */ /* 0x000fe200048070ff */
[--C-:B------:R-:W-:Y:S01]  /*2e30*/  HADD2.F32 R15, -RZ, R12.reuse.H1_H1 ;  /* 0x3000000cff0f7230 */ /* 0x100fe20000004100 */
[----:B------:R-:W-:Y:S01]  /*2e40*/  F2FP.F16.E4M3.UNPACK_B R46, R99.H1 ;  /* 0x00000063ff2e723e */ /* 0x000fe200030006ff */
[----:B------:R-:W-:Y:S01]  /*2e50*/  HADD2.F32 R118, -RZ, R47.H1_H1 ;  /* 0x3000002fff767230 */ /* 0x000fe20000004100 */
[----:B------:R-:W-:Y:S01]  /*2e60*/  F2FP.F16.E4M3.UNPACK_B R5, R6.H1 ;  /* 0x00000006ff05723e */ /* 0x000fe200030006ff */
[----:B------:R-:W-:Y:S01]  /*2e70*/  HADD2.F32 R13, -RZ, R12.H0_H0 ;  /* 0x2000000cff0d7230 */ /* 0x000fe20000004100 */
[----:B------:R-:W-:Y:S01]  /*2e80*/  F2FP.F16.E4M3.UNPACK_B R115, R115 ;  /* 0x00000073ff73723e */ /* 0x000fe200020006ff */
[----:B------:R-:W-:Y:S01]  /*2e90*/  HADD2.F32 R98, -RZ, R46.H1_H1 ;  /* 0x3000002eff627230 */ /* 0x000fe20000004100 */
[----:B------:R-:W-:Y:S01]  /*2ea0*/  F2FP.F16.E4M3.UNPACK_B R99, R99 ;  /* 0x00000063ff63723e */ /* 0x000fe200020006ff */
[----:B------:R-:W-:Y:S01]  /*2eb0*/  FMUL.FTZ R124, R15, R118 ;  /* 0x000000760f7c7220 */ /* 0x000fe20000410000 */
[----:B------:R-:W-:-:S02]  /*2ec0*/  HADD2.F32 R12, -RZ, R5.H1_H1 ;  /* 0x30000005ff0c7230 */ /* 0x000fc40000004100 */
[C---:B------:R-:W-:Y:S01]  /*2ed0*/  FMUL.FTZ R126, R13.reuse, R118 ;  /* 0x000000760d7e7220 */ /* 0x040fe20000410000 */
[----:B------:R-:W-:Y:S02]  /*2ee0*/  HADD2.F32 R116, -RZ, R115.H1_H1 ;  /* 0x30000073ff747230 */ /* 0x000fe40000004100 */
[----:B------:R-:W-:Y:S01]  /*2ef0*/  FFMA.FTZ R124, R13, R98, -R124 ;  /* 0x000000620d7c7223 */ /* 0x000fe2000001087c */
[----:B------:R-:W-:Y:S01]  /*2f00*/  HADD2.F32 R5, -RZ, R5.H0_H0 ;  /* 0x20000005ff057230 */ /* 0x000fe20000004100 */
[----:B------:R-:W-:Y:S01]  /*2f10*/  F2FP.F16.E4M3.UNPACK_B R6, R6 ;  /* 0x00000006ff06723e */ /* 0x000fe200020006ff */
[----:B------:R-:W-:Y:S02]  /*2f20*/  HADD2.F32 R13, -RZ, R99.H1_H1 ;  /* 0x30000063ff0d7230 */ /* 0x000fe40000004100 */
[-C--:B------:R-:W-:Y:S01]  /*2f30*/  FMUL.FTZ R118, R12, R116.reuse ;  /* 0x000000740c767220 */ /* 0x080fe20000410000 */
[----:B------:R-:W-:Y:S01]  /*2f40*/  F2FP.F16.E4M3.UNPACK_B R7, R7 ;  /* 0x00000007ff07723e */ /* 0x000fe200020006ff */
[----:B------:R-:W-:Y:S01]  /*2f50*/  FMUL.FTZ R121, R5, R116 ;  /* 0x0000007405797220 */ /* 0x000fe20000410000 */
[----:B------:R-:W-:-:S02]  /*2f60*/  HADD2.F32 R115, -RZ, R115.H0_H0 ;  /* 0x20000073ff737230 */ /* 0x000fc40000004100 */
[-C--:B------:R-:W-:Y:S01]  /*2f70*/  FFMA.FTZ R118, R5, R13.reuse, -R118 ;  /* 0x0000000d05767223 */ /* 0x080fe20000010876 */
[--C-:B------:R-:W-:Y:S02]  /*2f80*/  HADD2.F32 R5, -RZ, R6.reuse.H0_H0 ;  /* 0x20000006ff057230 */ /* 0x100fe40000004100 */
[----:B------:R-:W-:Y:S01]  /*2f90*/  FFMA.FTZ R121, R12, R13, R121 ;  /* 0x0000000d0c797223 */ /* 0x000fe20000010079 */
[--C-:B------:R-:W-:Y:S02]  /*2fa0*/  HADD2.F32 R12, -RZ, R7.reuse.H0_H0 ;  /* 0x20000007ff0c7230 */ /* 0x100fe40000004100 */
[----:B------:R-:W-:Y:S01]  /*2fb0*/  FFMA.FTZ R15, R15, R98, R126 ;  /* 0x000000620f0f7223 */ /* 0x000fe2000001007e */
[----:B------:R-:W-:Y:S02]  /*2fc0*/  HADD2.F32 R6, -RZ, R6.H1_H1 ;  /* 0x30000006ff067230 */ /* 0x000fe40000004100 */
[----:B------:R-:W-:Y:S01]  /*2fd0*/  HADD2.F32 R7, -RZ, R7.H1_H1 ;  /* 0x30000007ff077230 */ /* 0x000fe20000004100 */
[----:B------:R-:W-:Y:S01]  /*2fe0*/  F2FP.SATFINITE.E4M3.F32.PACK_AB_MERGE_C R118, R121, R118, RZ ;  /* 0x000000767976723e */ /* 0x000fe200048070ff */
[----:B------:R-:W-:-:S02]  /*2ff0*/  HADD2.F32 R47, -RZ, R47.H0_H0 ;  /* 0x2000002fff2f7230 */ /* 0x000fc40000004100 */
[-C--:B------:R-:W-:Y:S01]  /*3000*/  FMUL.FTZ R98, R6, R115.reuse ;  /* 0x0000007306627220 */ /* 0x080fe20000410000 */
[----:B------:R-:W-:Y:S02]  /*3010*/  HADD2.F32 R46, -RZ, R46.H0_H0 ;  /* 0x2000002eff2e7230 */ /* 0x000fe40000004100 */
[----:B------:R-:W-:Y:S01]  /*3020*/  FMUL.FTZ R115, R5, R115 ;  /* 0x0000007305737220 */ /* 0x000fe20000410000 */
[----:B------:R-:W-:Y:S02]  /*3030*/  HADD2.F32 R99, -RZ, R99.H0_H0 ;  /* 0x20000063ff637230 */ /* 0x000fe40000004100 */
[-C--:B------:R-:W-:Y:S01]  /*3040*/  FMUL.FTZ R13, R7, R47.reuse ;  /* 0x0000002f070d7220 */ /* 0x080fe20000410000 */
[C---:B------:R-:W-:Y:S01]  /*3050*/  FMUL.FTZ R116, R12.reuse, R47 ;  /* 0x0000002f0c747220 */ /* 0x040fe20000410000 */
[----:B------:R-:W-:Y:S02]  /*3060*/  F2FP.SATFINITE.E4M3.F32.PACK_AB_MERGE_C R15, R15, R124, RZ ;  /* 0x0000007c0f0f723e */ /* 0x000fe400048070ff */
[-C--:B------:R-:W-:Y:S01]  /*3070*/  FFMA.FTZ R13, R12, R46.reuse, -R13 ;  /* 0x0000002e0c0d7223 */ /* 0x080fe2000001080d */
[----:B------:R-:W-:Y:S01]  /*3080*/  FFMA.FTZ R116, R7, R46, R116 ;  /* 0x0000002e07747223 */ /* 0x000fe20000010074 */
[-C--:B------:R-:W-:Y:S01]  /*3090*/  FFMA.FTZ R98, R5, R99.reuse, -R98 ;  /* 0x0000006305627223 */ /* 0x080fe20000010862 */
[----:B------:R-:W-:Y:S01]  /*30a0*/  FFMA.FTZ R115, R6, R99, R115 ;  /* 0x0000006306737223 */ /* 0x000fe20000010073 */
[----:B------:R-:W-:-:S02]  /*30b0*/  F2FP.SATFINITE.E4M3.F32.PACK_AB_MERGE_C R5, R119, R4, R125 ;  /* 0x000000047705723e */ /* 0x000fc4000480707d */
[----:B------:R-:W-:Y:S02]  /*30c0*/  F2FP.SATFINITE.E4M3.F32.PACK_AB_MERGE_C R4, R122, R117, R123 ;  /* 0x000000757a04723e */ /* 0x000fe4000480707b */
[----:B------:R-:W-:Y:S02]  /*30d0*/  F2FP.SATFINITE.E4M3.F32.PACK_AB_MERGE_C R6, R115, R98, R118 ;  /* 0x000000627306723e */ /* 0x000fe40004807076 */
[----:B------:R-:W-:-:S07]  /*30e0*/  F2FP.SATFINITE.E4M3.F32.PACK_AB_MERGE_C R7, R116, R13, R15 ;  /* 0x0000000d7407723e */ /* 0x000fce000480700f */
.L_x_548:
[----:B------:R-:W-:Y:S05]  /*30f0*/  BSYNC B3 ;  /* 0x0000000000037941 */ /* 0x000fea0003800000 */
.L_x_547:
[----:B--2---:R0:W-:Y:S02]  /*3100*/  ST.E.128 desc[UR60][R10.64], R4 ;  /* 0x000000040a007985 */ /* 0x0041e4000c101d3c */
.L_x_546:
[----:B------:R-:W-:Y:S05]  /*3110*/  BSYNC B2 ;  /* 0x0000000000027941 */ /* 0x000fea0003800000 */
.L_x_545:
[----:B------:R-:W-:-:S13]  /*3120*/  ISETP.NE.AND P2, PT, R89, RZ, PT ;  /* 0x000000ff5900720c */ /* 0x000fda0003f45270 */
[----:B------:R-:W-:Y:S05]  /*3130*/  @P2 BRA `(.L_x_544) ;  /* 0x0000000400c42947 */ /* 0x000fea0003800000 */
[----:B0-2---:R0:W2:Y:S01]  /*3140*/  LDS.128 R4, [R91+0x18400] ;  /* 0x018400005b047984 */ /* 0x0050a20000000c00 */
[----:B-1----:R-:W-:Y:S01]  /*3150*/  IADD3 R10, P2, R19, R14, RZ ;  /* 0x0000000e130a7210 */ /* 0x002fe20007f5e0ff */
[----:B------:R-:W-:Y:S04]  /*3160*/  BSSY B2, `(.L_x_549) ;  /* 0x000006d000027945 */ /* 0x000fe80003800000 */
[----:B------:R-:W-:Y:S01]  /*3170*/  IMAD.X R11, R103, 0x1, R193, P2 ;  /* 0x00000001670b7824 */ /* 0x000fe200010e06c1 */
[----:B------:R-:W-:-:S13]  /*3180*/  ISETP.GE.AND P2, PT, R195, R105, PT ;  /* 0x00000069c300720c */ /* 0x000fda0003f46270 */
[----:B0-----:R-:W-:Y:S05]  /*3190*/  @P2 BRA `(.L_x_550) ;  /* 0x0000000400a42947 */ /* 0x001fea0003800000 */
[----:B------:R-:W-:Y:S01]  /*31a0*/  SHF.R.U32.HI R46, RZ, 0x8, R45 ;  /* 0x00000008ff2e7819 */ /* 0x000fe2000001162d */
[----:B--2---:R-:W-:Y:S01]  /*31b0*/  IMAD.MOV.U32 R13, RZ, RZ, R6 ;  /* 0x000000ffff0d7224 */ /* 0x004fe200078e0006 */
[----:B------:R-:W-:Y:S02]  /*31c0*/  SHF.R.U32.HI R42, RZ, 0x8, R43 ;  /* 0x00000008ff2a7819 */ /* 0x000fe4000001162b */
[----:B------:R-:W-:Y:S01]  /*31d0*/  MOV R14, R7 ;  /* 0x00000007000e7202 */ /* 0x000fe20000000f00 */
[----:B------:R-:W-:Y:S01]  /*31e0*/  IMAD.SHL.U32 R7, R46, 0x100, RZ ;  /* 0x000001002e077824 */ /* 0x000fe200078e00ff */
[----:B------:R-:W-:Y:S01]  /*31f0*/  LOP3.LUT R12, R45, 0xff0000ff, RZ, 0xc0, !PT ;  /* 0xff0000ff2d0c7812 */ /* 0x000fe200078ec0ff */
[----:B------:R-:W-:Y:S01]  /*3200*/  IMAD.SHL.U32 R6, R42, 0x100, RZ ;  /* 0x000001002a067824 */ /* 0x000fe200078e00ff */
[----:B------:R-:W-:Y:S02]  /*3210*/  SHF.R.U32.HI R45, RZ, 0x10, R45 ;  /* 0x00000010ff2d7819 */ /* 0x000fe4000001162d */
[----:B------:R-:W-:-:S02]  /*3220*/  LOP3.LUT R15, R43, 0xff0000ff, RZ, 0xc0, !PT ;  /* 0xff0000ff2b0f7812 */ /* 0x000fc400078ec0ff */
[----:B------:R-:W-:Y:S02]  /*3230*/  SHF.R.U32.HI R44, RZ, 0x10, R43 ;  /* 0x00000010ff2c7819 */ /* 0x000fe4000001162b */
[----:B------:R-:W-:Y:S01]  /*3240*/  LOP3.LUT R7, R12, 0xff00, R7, 0xf8, !PT ;  /* 0x0000ff000c077812 */ /* 0x000fe200078ef807 */
[----:B------:R-:W-:Y:S01]  /*3250*/  IMAD.U32 R12, R45, 0x10000, RZ ;  /* 0x000100002d0c7824 */ /* 0x000fe200078e00ff */
[----:B------:R-:W-:Y:S02]  /*3260*/  LOP3.LUT R15, R15, 0xff00, R6, 0xf8, !PT ;  /* 0x0000ff000f0f7812 */ /* 0x000fe400078ef806 */
[----:B------:R-:W-:Y:S02]  /*3270*/  SHF.L.U32 R44, R44, 0x10, RZ ;  /* 0x000000102c2c7819 */ /* 0x000fe400000006ff */
[----:B------:R-:W-:Y:S02]  /*3280*/  F2FP.F16.E4M3.UNPACK_B R42, R114.H1 ;  /* 0x00000072ff2a723e */ /* 0x000fe400030006ff */
[----:B------:R-:W-:-:S02]  /*3290*/  F2FP.F16.E4M3.UNPACK_B R6, R5 ;  /* 0x00000005ff06723e */ /* 0x000fc400020006ff */
[----:B------:R-:W-:Y:S01]  /*32a0*/  LOP3.LUT R46, R15, 0xff0000, R44, 0xf8, !PT ;  /* 0x00ff00000f2e7812 */ /* 0x000fe200078ef82c */
[----:B------:R-:W-:Y:S01]  /*32b0*/  HADD2.F32 R44, -RZ, R42.H0_H0 ;  /* 0x2000002aff2c7230 */ /* 0x000fe20000004100 */
[----:B------:R-:W-:Y:S01]  /*32c0*/  LOP3.LUT R43, R7, 0xff0000, R12, 0xf8, !PT ;  /* 0x00ff0000072b7812 */ /* 0x000fe200078ef80c */
[----:B------:R-:W-:Y:S01]  /*32d0*/  HADD2.F32 R7, -RZ, R6.H1_H1 ;  /* 0x30000006ff077230 */ /* 0x000fe20000004100 */
[----:B------:R-:W-:Y:S01]  /*32e0*/  F2FP.F16.E4M3.UNPACK_B R15, R111.H1 ;  /* 0x0000006fff0f723e */ /* 0x000fe200030006ff */
[----:B------:R-:W-:Y:S01]  /*32f0*/  HADD2.F32 R45, -RZ, R42.H1_H1 ;  /* 0x3000002aff2d7230 */ /* 0x000fe20000004100 */
[----:B------:R-:W-:Y:S01]  /*3300*/  F2FP.F16.E4M3.UNPACK_B R5, R5.H1 ;  /* 0x00000005ff05723e */ /* 0x000fe200030006ff */
[----:B------:R-:W-:Y:S02]  /*3310*/  HADD2.F32 R6, -RZ, R6.H0_H0 ;  /* 0x20000006ff067230 */ /* 0x000fe40000004100 */
[----:B------:R-:W-:Y:S01]  /*3320*/  FMUL.FTZ R47, R7, R44 ;  /* 0x0000002c072f7220 */ /* 0x000fe20000410000 */
[----:B------:R-:W-:Y:S01]  /*3330*/  HADD2.F32 R42, -RZ, R15.H0_H0 ;  /* 0x2000000fff2a7230 */ /* 0x000fe20000004100 */
[----:B------:R-:W-:Y:S01]  /*3340*/  F2FP.F16.E4M3.UNPACK_B R114, R114 ;  /* 0x00000072ff72723e */ /* 0x000fe200020006ff */
[----:B------:R-:W-:-:S02]  /*3350*/  HADD2.F32 R12, -RZ, R5.H1_H1 ;  /* 0x30000005ff0c7230 */ /* 0x000fc40000004100 */
[C---:B------:R-:W-:Y:S01]  /*3360*/  FMUL.FTZ R44, R6.reuse, R44 ;  /* 0x0000002c062c7220 */ /* 0x040fe20000410000 */
[----:B------:R-:W-:Y:S02]  /*3370*/  HADD2.F32 R5, -RZ, R5.H0_H0 ;  /* 0x20000005ff057230 */ /* 0x000fe40000004100 */
[-C--:B------:R-:W-:Y:S01]  /*3380*/  FFMA.FTZ R99, R6, R42.reuse, -R47 ;  /* 0x0000002a06637223 */ /* 0x080fe2000001082f */
[----:B------:R-:W-:Y:S02]  /*3390*/  HADD2.F32 R15, -RZ, R15.H1_H1 ;  /* 0x3000000fff0f7230 */ /* 0x000fe40000004100 */
[CC--:B------:R-:W-:Y:S01]  /*33a0*/  FMUL.FTZ R6, R12.reuse, R45.reuse ;  /* 0x0000002d0c067220 */ /* 0x0c0fe20000410000 */
[----:B------:R-:W-:Y:S01]  /*33b0*/  FFMA.FTZ R116, R7, R42, R44 ;  /* 0x0000002a07747223 */ /* 0x000fe2000001002c */
[C---:B------:R-:W-:Y:S01]  /*33c0*/  FMUL.FTZ R45, R5.reuse, R45 ;  /* 0x0000002d052d7220 */ /* 0x040fe20000410000 */
[----:B------:R-:W-:Y:S01]  /*33d0*/  F2FP.F16.E4M3.UNPACK_B R111, R111 ;  /* 0x0000006fff6f723e */ /* 0x000fe200020006ff */
[-C--:B------:R-:W-:Y:S01]  /*33e0*/  FFMA.FTZ R103, R5, R15.reuse, -R6 ;  /* 0x0000000f05677223 */ /* 0x080fe20000010806 */
[-C--:B------:R-:W-:Y:S01]  /*33f0*/  F2FP.F16.E4M3.UNPACK_B R5, R4.reuse.H1 ;  /* 0x00000004ff05723e */ /* 0x080fe200030006ff */
[----:B------:R-:W-:Y:S01]  /*3400*/  FFMA.FTZ R118, R12, R15, R45 ;  /* 0x0000000f0c767223 */ /* 0x000fe2000001002d */
[----:B------:R-:W-:Y:S01]  /*3410*/  F2FP.F16.E4M3.UNPACK_B R4, R4 ;  /* 0x00000004ff04723e */ /* 0x000fe200020006ff */
[----:B------:R-:W-:-:S02]  /*3420*/  HADD2.F32 R15, -RZ, R114.H1_H1 ;  /* 0x30000072ff0f7230 */ /* 0x000fc40000004100 */
[--C-:B------:R-:W-:Y:S01]  /*3430*/  HADD2.F32 R6, -RZ, R5.reuse.H0_H0 ;  /* 0x20000005ff067230 */ /* 0x100fe20000004100 */
[----:B------:R-:W-:Y:S01]  /*3440*/  F2FP.SATFINITE.E4M3.F32.PACK_AB_MERGE_C R118, R118, R103, RZ ;  /* 0x000000677676723e */ /* 0x000fe200048070ff */
[----:B------:R-:W-:Y:S02]  /*3450*/  HADD2.F32 R7, -RZ, R5.H1_H1 ;  /* 0x30000005ff077230 */ /* 0x000fe40000004100 */
[----:B------:R-:W-:Y:S02]  /*3460*/  HADD2.F32 R5, -RZ, R4.H0_H0 ;  /* 0x20000004ff057230 */ /* 0x000fe40000004100 */
[-C--:B------:R-:W-:Y:S01]  /*3470*/  FMUL.FTZ R44, R6, R15.reuse ;  /* 0x0000000f062c7220 */ /* 0x080fe20000410000 */
[----:B------:R-:W-:Y:S02]  /*3480*/  HADD2.F32 R114, -RZ, R114.H0_H0 ;  /* 0x20000072ff727230 */ /* 0x000fe40000004100 */
[----:B------:R-:W-:Y:S01]  /*3490*/  FMUL.FTZ R45, R7, R15 ;  /* 0x0000000f072d7220 */ /* 0x000fe20000410000 */
[----:B------:R-:W-:-:S02]  /*34a0*/  HADD2.F32 R4, -RZ, R4.H1_H1 ;  /* 0x30000004ff047230 */ /* 0x000fc40000004100 */
[--C-:B------:R-:W-:Y:S02]  /*34b0*/  HADD2.F32 R12, -RZ, R111.reuse.H1_H1 ;  /* 0x3000006fff0c7230 */ /* 0x100fe40000004100 */
[-C--:B------:R-:W-:Y:S01]  /*34c0*/  FMUL.FTZ R15, R5, R114.reuse ;  /* 0x00000072050f7220 */ /* 0x080fe20000410000 */
[----:B------:R-:W-:Y:S02]  /*34d0*/  HADD2.F32 R111, -RZ, R111.H0_H0 ;  /* 0x2000006fff6f7230 */ /* 0x000fe40000004100 */
[----:B------:R-:W-:Y:S01]  /*34e0*/  FMUL.FTZ R42, R4, R114 ;  /* 0x00000072042a7220 */ /* 0x000fe20000410000 */
[-C--:B------:R-:W-:Y:S01]  /*34f0*/  FFMA.FTZ R45, R6, R12.reuse, -R45 ;  /* 0x0000000c062d7223 */ /* 0x080fe2000001082d */
[----:B------:R-:W-:Y:S02]  /*3500*/  FFMA.FTZ R44, R7, R12, R44 ;  /* 0x0000000c072c7223 */ /* 0x000fe4000001002c */
[-C--:B------:R-:W-:Y:S01]  /*3510*/  FFMA.FTZ R47, R5, R111.reuse, -R42 ;  /* 0x0000006f052f7223 */ /* 0x080fe2000001082a */
[----:B------:R-:W-:Y:S01]  /*3520*/  F2FP.F16.E4M3.UNPACK_B R5, R14.H1 ;  /* 0x0000000eff05723e */ /* 0x000fe200030006ff */
[----:B------:R-:W-:Y:S01]  /*3530*/  FFMA.FTZ R98, R4, R111, R15 ;  /* 0x0000006f04627223 */ /* 0x000fe2000001000f */
[----:B------:R-:W-:-:S02]  /*3540*/  F2FP.F16.E4M3.UNPACK_B R42, R46.H1 ;  /* 0x0000002eff2a723e */ /* 0x000fc400030006ff */
        /* <DEDUP_REMOVED lines=17> */
[----:B------:R-:W-:Y:S01]  /*3660*/  FMUL.FTZ R45, R5, R44 ;  /* 0x0000002c052d7220 */ /* 0x000fe20000410000 */
[----:B------:R-:W-:Y:S01]  /*3670*/  F2FP.F16.E4M3.UNPACK_B R14, R14 ;  /* 0x0000000eff0e723e */ /* 0x000fe200020006ff */
[----:B------:R-:W-:Y:S01]  /*3680*/  FMUL.FTZ R44, R4, R44 ;  /* 0x0000002c042c7220 */ /* 0x000fe20000410000 */
[----:B------:R-:W-:-:S02]  /*3690*/  HADD2.F32 R46, -RZ, R46.H0_H0 ;  /* 0x2000002eff2e7230 */ /* 0x000fc40000004100 */
[-C--:B------:R-:W-:Y:S01]  /*36a0*/  FFMA.FTZ R45, R4, R6.reuse, -R45 ;  /* 0x00000006042d7223 */ /* 0x080fe2000001082d */
[--C-:B------:R-:W-:Y:S02]  /*36b0*/  HADD2.F32 R4, -RZ, R13.reuse.H0_H0 ;  /* 0x2000000dff047230 */ /* 0x100fe40000004100 */
[----:B------:R-:W-:Y:S01]  /*36c0*/  FFMA.FTZ R44, R5, R6, R44 ;  /* 0x00000006052c7223 */ /* 0x000fe2000001002c */
[----:B------:R-:W-:Y:S02]  /*36d0*/  HADD2.F32 R13, -RZ, R13.H1_H1 ;  /* 0x3000000dff0d7230 */ /* 0x000fe40000004100 */
[----:B------:R-:W-:Y:S01]  /*36e0*/  FFMA.FTZ R114, R7, R15, R114 ;  /* 0x0000000f07727223 */ /* 0x000fe20000010072 */
[--C-:B------:R-:W-:Y:S02]  /*36f0*/  HADD2.F32 R5, -RZ, R14.reuse.H0_H0 ;  /* 0x2000000eff057230 */ /* 0x100fe40000004100 */
[----:B------:R-:W-:Y:S02]  /*3700*/  HADD2.F32 R14, -RZ, R14.H1_H1 ;  /* 0x3000000eff0e7230 */ /* 0x000fe40000004100 */
[----:B------:R-:W-:Y:S01]  /*3710*/  FMUL.FTZ R7, R13, R46 ;  /* 0x0000002e0d077220 */ /* 0x000fe20000410000 */
[----:B------:R-:W-:-:S02]  /*3720*/  HADD2.F32 R42, -RZ, R42.H0_H0 ;  /* 0x2000002aff2a7230 */ /* 0x000fc40000004100 */
[----:B------:R-:W-:Y:S01]  /*3730*/  FMUL.FTZ R46, R4, R46 ;  /* 0x0000002e042e7220 */ /* 0x000fe20000410000 */
[----:B------:R-:W-:Y:S01]  /*3740*/  HADD2.F32 R43, -RZ, R43.H0_H0 ;  /* 0x2000002bff2b7230 */ /* 0x000fe20000004100 */
[----:B------:R-:W-:Y:S01]  /*3750*/  F2FP.SATFINITE.E4M3.F32.PACK_AB_MERGE_C R44, R44, R45, RZ ;  /* 0x0000002d2c2c723e */ /* 0x000fe200048070ff */
[----:B------:R-:W-:Y:S02]  /*3760*/  HADD2.F32 R12, -RZ, R12.H0_H0 ;  /* 0x2000000cff0c7230 */ /* 0x000fe40000004100 */
[-C--:B------:R-:W-:Y:S01]  /*3770*/  FMUL.FTZ R6, R14, R42.reuse ;  /* 0x0000002a0e067220 */ /* 0x080fe20000410000 */
[----:B------:R-:W-:Y:S01]  /*3780*/  FMUL.FTZ R15, R5, R42 ;  /* 0x0000002a050f7220 */ /* 0x000fe20000410000 */
[-C--:B------:R-:W-:Y:S01]  /*3790*/  FFMA.FTZ R7, R4, R43.reuse, -R7 ;  /* 0x0000002b04077223 */ /* 0x080fe20000010807 */
[----:B------:R-:W-:Y:S01]  /*37a0*/  FFMA.FTZ R46, R13, R43, R46 ;  /* 0x0000002b0d2e7223 */ /* 0x000fe2000001002e */
[-C--:B------:R-:W-:Y:S01]  /*37b0*/  FFMA.FTZ R6, R5, R12.reuse, -R6 ;  /* 0x0000000c05067223 */ /* 0x080fe20000010806 */
[----:B------:R-:W-:Y:S01]  /*37c0*/  FFMA.FTZ R15, R14, R12, R15 ;  /* 0x0000000c0e0f7223 */ /* 0x000fe2000001000f */
[----:B------:R-:W-:-:S02]  /*37d0*/  F2FP.SATFINITE.E4M3.F32.PACK_AB_MERGE_C R103, R114, R103, RZ ;  /* 0x000000677267723e */ /* 0x000fc400048070ff */
[----:B------:R-:W-:Y:S02]  /*37e0*/  F2FP.SATFINITE.E4M3.F32.PACK_AB_MERGE_C R44, R46, R7, R44 ;  /* 0x000000072e2c723e */ /* 0x000fe4000480702c */
[----:B------:R-:W-:Y:S02]  /*37f0*/  F2FP.SATFINITE.E4M3.F32.PACK_AB_MERGE_C R7, R15, R6, R103 ;  /* 0x000000060f07723e */ /* 0x000fe40004807067 */
[----:B------:R-:W-:Y:S01]  /*3800*/  F2FP.SATFINITE.E4M3.F32.PACK_AB_MERGE_C R5, R116, R99, R118 ;  /* 0x000000637405723e */ /* 0x000fe20004807076 */
[----:B------:R-:W-:Y:S01]  /*3810*/  IMAD.MOV.U32 R6, RZ, RZ, R44 ;  /* 0x000000ffff067224 */ /* 0x000fe200078e002c */
[----:B------:R-:W-:-:S07]  /*3820*/  F2FP.SATFINITE.E4M3.F32.PACK_AB_MERGE_C R4, R98, R47, R111 ;  /* 0x0000002f6204723e */ /* 0x000fce000480706f */
.L_x_550:
[----:B------:R-:W-:Y:S05]  /*3830*/  BSYNC B2 ;  /* 0x0000000000027941 */ /* 0x000fea0003800000 */
.L_x_549:
[----:B--2---:R0:W-:Y:S02]  /*3840*/  ST.E.128 desc[UR60][R10.64], R4 ;  /* 0x000000040a007985 */ /* 0x0041e4000c101d3c */
.L_x_544:
[----:B------:R-:W-:Y:S05]  /*3850*/  BSYNC B1 ;  /* 0x0000000000017941 */ /* 0x000fea0003800000 */
.L_x_543:
[----:B------:R-:W-:-:S03]  /*3860*/  UMOV UR4, 0xffffffff ;  /* 0xffffffff00047882 */ /* 0x000fc60000000000 */
[----:B------:R-:W-:Y:S05]  /*3870*/  BRA.DIV UR4, `(.L_x_551) ;  /* 0x000001b204507947 */ /* 0x000fea000b800000 */
[----:B------:R1:W1:Y:S04]  /*3880*/  SHFL.IDX PT, R42, R102, 0x1, 0x1c1f ;  /* 0x003c1f00662a7f89 */ /* 0x00026800000e0000 */
[----:B0-----:R0:W0:Y:S02]  /*3890*/  SHFL.IDX PT, R14, R101, 0x1, 0x1c1f ;  /* 0x003c1f00650e7f89 */ /* 0x00102400000e0000 */
.L_x_826:
        /* <DEDUP_REMOVED lines=12> */
[----:B------:R-:W-:Y:S01]  /*3960*/  LOP3.LUT R12, R39, 0xff0000ff, RZ, 0xc0, !PT ;  /* 0xff0000ff270c7812 */ /* 0x000fe200078ec0ff */
[----:B------:R-:W-:Y:S01]  /*3970*/  IMAD.MOV.U32 R13, RZ, RZ, R6 ;  /* 0x000000ffff0d7224 */ /* 0x000fe200078e0006 */
[----:B------:R-:W-:Y:S02]  /*3980*/  SHF.R.U32.HI R40, RZ, 0x10, R39 ;  /* 0x00000010ff287819 */ /* 0x000fe40000011627 */
[--C-:B------:R-:W-:Y:S02]  /*3990*/  SHF.R.U32.HI R39, RZ, 0x8, R41.reuse ;  /* 0x00000008ff277819 */ /* 0x100fe40000011629 */
[----:B------:R-:W-:Y:S02]  /*39a0*/  LOP3.LUT R38, R41, 0xff0000ff, RZ, 0xc0, !PT ;  /* 0xff0000ff29267812 */ /* 0x000fe400078ec0ff */
[----:B------:R-:W-:Y:S01]  /*39b0*/  SHF.R.U32.HI R41, RZ, 0x10, R41 ;  /* 0x00000010ff297819 */ /* 0x000fe20000011629 */
[----:B------:R-:W-:Y:S01]  /*39c0*/  IMAD.SHL.U32 R39, R39, 0x100, RZ ;  /* 0x0000010027277824 */ /* 0x000fe200078e00ff */
[----:B------:R-:W-:-:S02]  /*39d0*/  SHF.L.U32 R7, R43, 0x8, RZ ;  /* 0x000000082b077819 */ /* 0x000fc400000006ff */
[----:B------:R-:W-:Y:S01]  /*39e0*/  F2FP.F16.E4M3.UNPACK_B R6, R5 ;  /* 0x00000005ff06723e */ /* 0x000fe200020006ff */
[----:B------:R-:W-:Y:S01]  /*39f0*/  IMAD.U32 R41, R41, 0x10000, RZ ;  /* 0x0001000029297824 */ /* 0x000fe200078e00ff */
[----:B------:R-:W-:Y:S01]  /*3a00*/  LOP3.LUT R7, R12, 0xff00, R7, 0xf8, !PT ;  /* 0x0000ff000c077812 */ /* 0x000fe200078ef807 */
[----:B------:R-:W-:Y:S01]  /*3a10*/  IMAD.U32 R12, R40, 0x10000, RZ ;  /* 0x00010000280c7824 */ /* 0x000fe200078e00ff */
[----:B------:R-:W-:Y:S02]  /*3a20*/  LOP3.LUT R38, R38, 0xff00, R39, 0xf8, !PT ;  /* 0x0000ff0026267812 */ /* 0x000fe400078ef827 */
[----:B------:R-:W-:Y:S02]  /*3a30*/  F2FP.F16.E4M3.UNPACK_B R39, R113.H1 ;  /* 0x00000071ff27723e */ /* 0x000fe400030006ff */
[----:B------:R-:W-:Y:S02]  /*3a40*/  LOP3.LUT R44, R38, 0xff0000, R41, 0xf8, !PT ;  /* 0x00ff0000262c7812 */ /* 0x000fe400078ef829 */
[----:B------:R-:W-:Y:S01]  /*3a50*/  LOP3.LUT R40, R7, 0xff0000, R12, 0xf8, !PT ;  /* 0x00ff000007287812 */ /* 0x000fe200078ef80c */
[--C-:B------:R-:W-:Y:S01]  /*3a60*/  HADD2.F32 R41, -RZ, R39.reuse.H0_H0 ;  /* 0x20000027ff297230 */ /* 0x100fe20000004100 */
[----:B------:R-:W-:Y:S01]  /*3a70*/  F2FP.F16.E4M3.UNPACK_B R38, R112.H1 ;  /* 0x00000070ff26723e */ /* 0x000fe200030006ff */
[--C-:B------:R-:W-:Y:S01]  /*3a80*/  HADD2.F32 R7, -RZ, R6.reuse.H1_H1 ;  /* 0x30000006ff077230 */ /* 0x100fe20000004100 */
[----:B------:R-:W-:Y:S01]  /*3a90*/  F2FP.F16.E4M3.UNPACK_B R5, R5.H1 ;  /* 0x00000005ff05723e */ /* 0x000fe200030006ff */
[----:B------:R-:W-:Y:S01]  /*3aa0*/  HADD2.F32 R43, -RZ, R39.H1_H1 ;  /* 0x30000027ff2b7230 */ /* 0x000fe20000004100 */
[----:B------:R-:W-:Y:S01]  /*3ab0*/  F2FP.F16.E4M3.UNPACK_B R113, R113 ;  /* 0x00000071ff71723e */ /* 0x000fe200020006ff */
[----:B------:R-:W-:-:S02]  /*3ac0*/  HADD2.F32 R6, -RZ, R6.H0_H0 ;  /* 0x20000006ff067230 */ /* 0x000fc40000004100 */
[CC--:B------:R-:W-:Y:S01]  /*3ad0*/  FMUL.FTZ R45, R7.reuse, R41.reuse ;  /* 0x00000029072d7220 */ /* 0x0c0fe20000410000 */
[--C-:B------:R-:W-:Y:S01]  /*3ae0*/  HADD2.F32 R39, -RZ, R38.reuse.H0_H0 ;  /* 0x20000026ff277230 */ /* 0x100fe20000004100 */
[----:B------:R-:W-:Y:S01]  /*3af0*/  F2FP.F16.E4M3.UNPACK_B R112, R112 ;  /* 0x00000070ff70723e */ /* 0x000fe200020006ff */
[--C-:B------:R-:W-:Y:S02]  /*3b00*/  HADD2.F32 R12, -RZ, R5.reuse.H1_H1 ;  /* 0x30000005ff0c7230 */ /* 0x100fe40000004100 */
[C---:B------:R-:W-:Y:S01]  /*3b10*/  FMUL.FTZ R46, R6.reuse, R41 ;  /* 0x00000029062e7220 */ /* 0x040fe20000410000 */
[----:B------:R-:W-:Y:S02]  /*3b20*/  HADD2.F32 R5, -RZ, R5.H0_H0 ;  /* 0x20000005ff057230 */ /* 0x000fe40000004100 */
[----:B------:R-:W-:Y:S01]  /*3b30*/  FFMA.FTZ R47, R6, R39, -R45 ;  /* 0x00000027062f7223 */ /* 0x000fe2000001082d */
[----:B------:R-:W-:Y:S02]  /*3b40*/  HADD2.F32 R38, -RZ, R38.H1_H1 ;  /* 0x30000026ff267230 */ /* 0x000fe40000004100 */
[----:B------:R-:W-:Y:S01]  /*3b50*/  FMUL.FTZ R6, R12, R43 ;  /* 0x0000002b0c067220 */ /* 0x000fe20000410000 */
[----:B------:R-:W-:Y:S01]  /*3b60*/  FFMA.FTZ R98, R7, R39, R46 ;  /* 0x0000002707627223 */ /* 0x000fe2000001002e */
[----:B------:R-:W-:-:S02]  /*3b70*/  FMUL.FTZ R43, R5, R43 ;  /* 0x0000002b052b7220 */ /* 0x000fc40000410000 */
[----:B------:R-:W-:Y:S01]  /*3b80*/  FFMA.FTZ R41, R5, R38, -R6 ;  /* 0x0000002605297223 */ /* 0x000fe20000010806 */
[----:B------:R-:W-:Y:S01]  /*3b90*/  F2FP.F16.E4M3.UNPACK_B R5, R4.H1 ;  /* 0x00000004ff05723e */ /* 0x000fe200030006ff */
[----:B------:R-:W-:Y:S01]  /*3ba0*/  FFMA.FTZ R114, R12, R38, R43 ;  /* 0x000000260c727223 */ /* 0x000fe2000001002b */
[----:B------:R-:W-:Y:S01]  /*3bb0*/  F2FP.F16.E4M3.UNPACK_B R4, R4 ;  /* 0x00000004ff04723e */ /* 0x000fe200020006ff */
[----:B------:R-:W-:Y:S02]  /*3bc0*/  HADD2.F32 R38, -RZ, R113.H1_H1 ;  /* 0x30000071ff267230 */ /* 0x000fe40000004100 */
[--C-:B------:R-:W-:Y:S01]  /*3bd0*/  HADD2.F32 R6, -RZ, R5.reuse.H0_H0 ;  /* 0x20000005ff067230 */ /* 0x100fe20000004100 */
[----:B------:R-:W-:Y:S01]  /*3be0*/  F2FP.SATFINITE.E4M3.F32.PACK_AB_MERGE_C R111, R114, R41, RZ ;  /* 0x00000029726f723e */ /* 0x000fe200048070ff */
[----:B------:R-:W-:Y:S02]  /*3bf0*/  HADD2.F32 R7, -RZ, R5.H1_H1 ;  /* 0x30000005ff077230 */ /* 0x000fe40000004100 */
[----:B------:R-:W-:-:S02]  /*3c00*/  HADD2.F32 R5, -RZ, R4.H0_H0 ;  /* 0x20000004ff057230 */ /* 0x000fc40000004100 */
[CC--:B------:R-:W-:Y:S01]  /*3c10*/  FMUL.FTZ R46, R6.reuse, R38.reuse ;  /* 0x00000026062e7220 */ /* 0x0c0fe20000410000 */
[----:B------:R-:W-:Y:S02]  /*3c20*/  HADD2.F32 R12, -RZ, R112.H1_H1 ;  /* 0x30000070ff0c7230 */ /* 0x000fe40000004100 */
[C---:B------:R-:W-:Y:S01]  /*3c30*/  FMUL.FTZ R39, R7.reuse, R38 ;  /* 0x0000002607277220 */ /* 0x040fe20000410000 */
[----:B------:R-:W-:Y:S02]  /*3c40*/  HADD2.F32 R113, -RZ, R113.H0_H0 ;  /* 0x20000071ff717230 */ /* 0x000fe40000004100 */
[----:B------:R-:W-:Y:S02]  /*3c50*/  HADD2.F32 R4, -RZ, R4.H1_H1 ;  /* 0x30000004ff047230 */ /* 0x000fe40000004100 */
[-C--:B------:R-:W-:Y:S01]  /*3c60*/  FFMA.FTZ R39, R6, R12.reuse, -R39 ;  /* 0x0000000c06277223 */ /* 0x080fe20000010827 */
[----:B------:R-:W-:Y:S02]  /*3c70*/  HADD2.F32 R112, -RZ, R112.H0_H0 ;  /* 0x20000070ff707230 */ /* 0x000fe40000004100 */
[----:B------:R-:W-:Y:S01]  /*3c80*/  FFMA.FTZ R46, R7, R12, R46 ;  /* 0x0000000c072e7223 */ /* 0x000fe2000001002e */
[-C--:B------:R-:W-:Y:S01]  /*3c90*/  F2FP.F16.E4M3.UNPACK_B R12, R40.reuse.H1 ;  /* 0x00000028ff0c723e */ /* 0x080fe200030006ff */
[-C--:B------:R-:W-:Y:S01]  /*3ca0*/  FMUL.FTZ R38, R4, R113.reuse ;  /* 0x0000007104267220 */ /* 0x080fe20000410000 */
[----:B------:R-:W-:Y:S01]  /*3cb0*/  FMUL.FTZ R113, R5, R113 ;  /* 0x0000007105717220 */ /* 0x000fe20000410000 */
[----:B------:R-:W-:-:S02]  /*3cc0*/  F2FP.F16.E4M3.UNPACK_B R40, R40 ;  /* 0x00000028ff28723e */ /* 0x000fc400020006ff */
[-C--:B------:R-:W-:Y:S01]  /*3cd0*/  FFMA.FTZ R45, R5, R112.reuse, -R38 ;  /* 0x00000070052d7223 */ /* 0x080fe20000010826 */
[----:B------:R-:W-:Y:S01]  /*3ce0*/  F2FP.SATFINITE.E4M3.F32.PACK_AB_MERGE_C R103, R46, R39, RZ ;  /* 0x000000272e67723e */ /* 0x000fe200048070ff */
[----:B------:R-:W-:Y:S01]  /*3cf0*/  FFMA.FTZ R112, R4, R112, R113 ;  /* 0x0000007004707223 */ /* 0x000fe20000010071 */
[----:B------:R-:W-:Y:S01]  /*3d00*/  F2FP.F16.E4M3.UNPACK_B R5, R15.H1 ;  /* 0x0000000fff05723e */ /* 0x000fe200030006ff */
[--C-:B------:R-:W-:Y:S01]  /*3d10*/  HADD2.F32 R38, -RZ, R12.reuse.H1_H1 ;  /* 0x3000000cff267230 */ /* 0x100fe20000004100 */
[-C--:B------:R-:W-:Y:S01]  /*3d20*/  F2FP.F16.E4M3.UNPACK_B R39, R44.reuse.H1 ;  /* 0x0000002cff27723e */ /* 0x080fe200030006ff */
[----:B------:R-:W-:Y:S01]  /*3d30*/  HADD2.F32 R12, -RZ, R12.H0_H0 ;  /* 0x2000000cff0c7230 */ /* 0x000fe20000004100 */
[-C--:B------:R-:W-:Y:S01]  /*3d40*/  F2FP.F16.E4M3.UNPACK_B R4, R13.reuse.H1 ;  /* 0x0000000dff04723e */ /* 0x080fe200030006ff */
[----:B------:R-:W-:Y:S01]  /*3d50*/  HADD2.F32 R7, -RZ, R5.H1_H1 ;  /* 0x30000005ff077230 */ /* 0x000fe20000004100 */
[----:B------:R-:W-:Y:S01]  /*3d60*/  F2FP.F16.E4M3.UNPACK_B R44, R44 ;  /* 0x0000002cff2c723e */ /* 0x000fe200020006ff */
[----:B------:R-:W-:Y:S01]  /*3d70*/  HADD2.F32 R43, -RZ, R39.H1_H1 ;  /* 0x30000027ff2b7230 */ /* 0x000fe20000004100 */
[----:B------:R-:W-:Y:S01]  /*3d80*/  F2FP.F16.E4M3.UNPACK_B R13, R13 ;  /* 0x0000000dff0d723e */ /* 0x000fe200020006ff */
[----:B------:R-:W-:Y:S01]  /*3d90*/  HADD2.F32 R6, -RZ, R5.H0_H0 ;  /* 0x20000005ff067230 */ /* 0x000fe20000004100 */
[----:B------:R-:W-:Y:S01]  /*3da0*/  F2FP.F16.E4M3.UNPACK_B R15, R15 ;  /* 0x0000000fff0f723e */ /* 0x000fe200020006ff */
[----:B------:R-:W-:-:S02]  /*3db0*/  HADD2.F32 R5, -RZ, R4.H1_H1 ;  /* 0x30000004ff057230 */ /* 0x000fc40000004100 */
[-C--:B------:R-:W-:Y:S01]  /*3dc0*/  FMUL.FTZ R99, R7, R43.reuse ;  /* 0x0000002b07637220 */ /* 0x080fe20000410000 */
[----:B------:R-:W-:Y:S02]  /*3dd0*/  HADD2.F32 R41, -RZ, R44.H1_H1 ;  /* 0x3000002cff297230 */ /* 0x000fe40000004100 */
[C---:B------:R-:W-:Y:S01]  /*3de0*/  FMUL.FTZ R114, R6.reuse, R43 ;  /* 0x0000002b06727220 */ /* 0x040fe20000410000 */
[----:B------:R-:W-:Y:S02]  /*3df0*/  HADD2.F32 R4, -RZ, R4.H0_H0 ;  /* 0x20000004ff047230 */ /* 0x000fe40000004100 */
[----:B------:R-:W-:Y:S01]  /*3e00*/  FFMA.FTZ R99, R6, R38, -R99 ;  /* 0x0000002606637223 */ /* 0x000fe20000010863 */
[----:B------:R-:W-:Y:S02]  /*3e10*/  HADD2.F32 R6, -RZ, R40.H1_H1 ;  /* 0x30000028ff067230 */ /* 0x000fe40000004100 */
[----:B------:R-:W-:Y:S01]  /*3e20*/  FMUL.FTZ R43, R5, R41 ;  /* 0x00000029052b7220 */ /* 0x000fe20000410000 */
[----:B------:R-:W-:-:S02]  /*3e30*/  HADD2.F32 R44, -RZ, R44.H0_H0 ;  /* 0x2000002cff2c7230 */ /* 0x000fc40000004100 */
[C---:B------:R-:W-:Y:S01]  /*3e40*/  FMUL.FTZ R46, R4.reuse, R41 ;  /* 0x00000029042e7220 */ /* 0x040fe20000410000 */
[----:B------:R-:W-:Y:S01]  /*3e50*/  FFMA.FTZ R114, R7, R38, R114 ;  /* 0x0000002607727223 */ /* 0x000fe20000010072 */
[-C--:B------:R-:W-:Y:S01]  /*3e60*/  FFMA.FTZ R43, R4, R6.reuse, -R43 ;  /* 0x00000006042b7223 */ /* 0x080fe2000001082b */
[----:B------:R-:W-:Y:S02]  /*3e70*/  HADD2.F32 R4, -RZ, R13.H0_H0 ;  /* 0x2000000dff047230 */ /* 0x000fe40000004100 */
[----:B------:R-:W-:Y:S01]  /*3e80*/  FFMA.FTZ R46, R5, R6, R46 ;  /* 0x00000006052e7223 */ /* 0x000fe2000001002e */
[----:B------:R-:W-:Y:S01]  /*3e90*/  HADD2.F32 R5, -RZ, R15.H0_H0 ;  /* 0x2000000fff057230 */ /* 0x000fe20000004100 */
[----:B------:R-:W-:Y:S01]  /*3ea0*/  F2FP.SATFINITE.E4M3.F32.PACK_AB_MERGE_C R99, R114, R99, RZ ;  /* 0x000000637263723e */ /* 0x000fe200048070ff */
[----:B------:R-:W-:Y:S02]  /*3eb0*/  HADD2.F32 R13, -RZ, R13.H1_H1 ;  /* 0x3000000dff0d7230 */ /* 0x000fe40000004100 */
[----:B------:R-:W-:Y:S01]  /*3ec0*/  HADD2.F32 R15, -RZ, R15.H1_H1 ;  /* 0x3000000fff0f7230 */ /* 0x000fe20000004100 */
[----:B------:R-:W-:Y:S01]  /*3ed0*/  F2FP.SATFINITE.E4M3.F32.PACK_AB_MERGE_C R43, R46, R43, RZ ;  /* 0x0000002b2e2b723e */ /* 0x000fe200048070ff */
[----:B------:R-:W-:-:S02]  /*3ee0*/  HADD2.F32 R6, -RZ, R39.H0_H0 ;  /* 0x20000027ff067230 */ /* 0x000fc40000004100 */
[-C--:B------:R-:W-:Y:S01]  /*3ef0*/  FMUL.FTZ R7, R13, R44.reuse ;  /* 0x0000002c0d077220 */ /* 0x080fe20000410000 */
[----:B------:R-:W-:Y:S02]  /*3f00*/  HADD2.F32 R40, -RZ, R40.H0_H0 ;  /* 0x20000028ff287230 */ /* 0x000fe40000004100 */
[C---:B------:R-:W-:Y:S01]  /*3f10*/  FMUL.FTZ R44, R4.reuse, R44 ;  /* 0x0000002c042c7220 */ /* 0x040fe20000410000 */
[-C--:B------:R-:W-:Y:S01]  /*3f20*/  FMUL.FTZ R38, R15, R6.reuse ;  /* 0x000000060f267220 */ /* 0x080fe20000410000 */
[----:B------:R-:W-:Y:S01]  /*3f30*/  FMUL.FTZ R6, R5, R6 ;  /* 0x0000000605067220 */ /* 0x000fe20000410000 */
        /* <DEDUP_REMOVED lines=8> */
.L_x_557:
[----:B------:R-:W-:Y:S05]  /*3fc0*/  BSYNC B3 ;  /* 0x0000000000037941 */ /* 0x000fea0003800000 */
.L_x_556:
[----:B--2---:R0:W-:Y:S02]  /*3fd0*/  ST.E.128 desc[UR60][R10.64], R4 ;  /* 0x000000040a007985 */ /* 0x0041e4000c101d3c */
.L_x_555:
[----:B------:R-:W-:Y:S05]  /*3fe0*/  BSYNC B2 ;  /* 0x0000000000027941 */ /* 0x000fea0003800000 */
.L_x_554:
        /* <DEDUP_REMOVED lines=13> */
[----:B------:R-:W-:Y:S01]  /*40c0*/  SHF.R.U32.HI R38, RZ, 0x10, R35 ;  /* 0x00000010ff267819 */ /* 0x000fe20000011623 */
[----:B------:R-:W-:Y:S01]  /*40d0*/  IMAD.SHL.U32 R7, R12, 0x100, RZ ;  /* 0x000001000c077824 */ /* 0x000fe200078e00ff */
[----:B------:R-:W-:Y:S02]  /*40e0*/  LOP3.LUT R15, R35, 0xff0000ff, RZ, 0xc0, !PT ;  /* 0xff0000ff230f7812 */ /* 0x000fe400078ec0ff */
[----:B------:R-:W-:-:S02]  /*40f0*/  LOP3.LUT R34, R37, 0xff0000ff, RZ, 0xc0, !PT ;  /* 0xff0000ff25227812 */ /* 0x000fc400078ec0ff */
[----:B------:R-:W-:Y:S02]  /*4100*/  SHF.R.U32.HI R35, RZ, 0x10, R37 ;  /* 0x00000010ff237819 */ /* 0x000fe40000011625 */
[----:B------:R-:W-:Y:S02]  /*4110*/  LOP3.LUT R12, R15, 0xff00, R6, 0xf8, !PT ;  /* 0x0000ff000f0c7812 */ /* 0x000fe400078ef806 */
[----:B------:R-:W-:Y:S01]  /*4120*/  LOP3.LUT R36, R34, 0xff00, R7, 0xf8, !PT ;  /* 0x0000ff0022247812 */ /* 0x000fe200078ef807 */
[----:B------:R-:W-:Y:S01]  /*4130*/  IMAD.U32 R7, R38, 0x10000, RZ ;  /* 0x0001000026077824 */ /* 0x000fe200078e00ff */
        /* <DEDUP_REMOVED lines=92> */
.L_x_559:
[----:B------:R-:W-:Y:S05]  /*4700*/  BSYNC B2 ;  /* 0x0000000000027941 */ /* 0x000fea0003800000 */
.L_x_558:
[----:B--2---:R0:W-:Y:S02]  /*4710*/  ST.E.128 desc[UR60][R10.64], R4 ;  /* 0x000000040a007985 */ /* 0x0041e4000c101d3c */
.L_x_553:
[----:B------:R-:W-:Y:S05]  /*4720*/  BSYNC B1 ;  /* 0x0000000000017941 */ /* 0x000fea0003800000 */
.L_x_552:
[----:B------:R-:W-:-:S03]  /*4730*/  UMOV UR4, 0xffffffff ;  /* 0xffffffff00047882 */ /* 0x000fc60000000000 */
[----:B------:R-:W-:Y:S05]  /*4740*/  BRA.DIV UR4, `(.L_x_560) ;  /* 0x000001a204e47947 */ /* 0x000fea000b800000 */
[----:B-1--4-:R-:W1:Y:S04]  /*4750*/  SHFL.IDX PT, R102, R102, 0x2, 0x1c1f ;  /* 0x005c1f0066667f89 */ /* 0x012e6800000e0000 */
[----:B0-----:R0:W4:Y:S02]  /*4760*/  SHFL.IDX PT, R14, R101, 0x2, 0x1c1f ;  /* 0x005c1f00650e7f89 */ /* 0x00112400000e0000 */
.L_x_830:
[----:B------:R-:W-:Y:S05]  /*4770*/  @P4 BRA `(.L_x_561) ;  /* 0x00000044007c4947 */ /* 0x000fea0003800000 */
[----:B------:R-:W-:Y:S04]  /*4780*/  BSSY B1, `(.L_x_562) ;  /* 0x0000072000017945 */ /* 0x000fe80003800000 */
[----:B------:R-:W-:Y:S05]  /*4790*/  @P1 BRA `(.L_x_563) ;  /* 0x0000000400c01947 */ /* 0x000fea0003800000 */
[----:B--2---:R2:W0:Y:S01]  /*47a0*/  LDS.128 R4, [R92+0x1c400] ;  /* 0x01c400005c047984 */ /* 0x0044220000000c00 */
[----:B----4-:R-:W-:Y:S01]  /*47b0*/  IADD3 R10, P2, R16, R14, RZ ;  /* 0x0000000e100a7210 */ /* 0x010fe20007f5e0ff */
[----:B------:R-:W-:Y:S04]  /*47c0*/  BSSY B2, `(.L_x_564) ;  /* 0x000006c000027945 */ /* 0x000fe80003800000 */
[----:B-1----:R-:W-:Y:S01]  /*47d0*/  IMAD.X R11, R102, 0x1, R17, P2 ;  /* 0x00000001660b7824 */ /* 0x002fe200010e0611 */
[----:B------:R-:W-:-:S13]  /*47e0*/  ISETP.GE.AND P2, PT, R22, R105, PT ;  /* 0x000000691600720c */ /* 0x000fda0003f46270 */
[----:B--2---:R-:W-:Y:S05]  /*47f0*/  @P2 BRA `(.L_x_565) ;  /* 0x0000000400a02947 */ /* 0x004fea0003800000 */
[----:B------:R-:W-:Y:S01]  /*4800*/  SHF.R.U32.HI R12, RZ, 0x8, R33 ;  /* 0x00000008ff0c7819 */ /* 0x000fe20000011621 */
[----:B0-----:R-:W-:Y:S01]  /*4810*/  IMAD.MOV.U32 R15, RZ, RZ, R7 ;  /* 0x000000ffff0f7224 */ /* 0x001fe200078e0007 */
[----:B------:R-:W-:Y:S01]  /*4820*/  SHF.R.U32.HI R34, RZ, 0x8, R31 ;  /* 0x00000008ff227819 */ /* 0x000fe2000001161f */
[----:B------:R-:W-:Y:S01]  /*4830*/  IMAD.MOV.U32 R13, RZ, RZ, R6 ;  /* 0x000000ffff0d7224 */ /* 0x000fe200078e0006 */
[----:B------:R-:W-:Y:S01]  /*4840*/  SHF.R.U32.HI R32, RZ, 0x10, R33 ;  /* 0x00000010ff207819 */ /* 0x000fe20000011621 */
[----:B------:R-:W-:Y:S01]  /*4850*/  IMAD.SHL.U32 R7, R12, 0x100, RZ ;  /* 0x000001000c077824 */ /* 0x000fe200078e00ff */
[----:B------:R-:W-:Y:S02]  /*4860*/  LOP3.LUT R30, R33, 0xff0000ff, RZ, 0xc0, !PT ;  /* 0xff0000ff211e7812 */ /* 0x000fe400078ec0ff */
[----:B------:R-:W-:Y:S02]  /*4870*/  SHF.R.U32.HI R35, RZ, 0x10, R31 ;  /* 0x00000010ff237819 */ /* 0x000fe4000001161f */
[----:B------:R-:W-:-:S02]  /*4880*/  LOP3.LUT R31, R31, 0xff0000ff, RZ, 0xc0, !PT ;  /* 0xff0000ff1f1f7812 */ /* 0x000fc400078ec0ff */
[----:B------:R-:W-:Y:S02]  /*4890*/  SHF.L.U32 R6, R34, 0x8, RZ ;  /* 0x0000000822067819 */ /* 0x000fe400000006ff */
[----:B------:R-:W-:Y:S01]  /*48a0*/  LOP3.LUT R33, R30, 0xff00, R7, 0xf8, !PT ;  /* 0x0000ff001e217812 */ /* 0x000fe200078ef807 */
[----:B------:R-:W-:Y:S01]  /*48b0*/  IMAD.U32 R30, R32, 0x10000, RZ ;  /* 0x00010000201e7824 */ /* 0x000fe200078e00ff */
[----:B------:R-:W-:Y:S01]  /*48c0*/  LOP3.LUT R12, R31, 0xff00, R6, 0xf8, !PT ;  /* 0x0000ff001f0c7812 */ /* 0x000fe200078ef806 */
[----:B------:R-:W-:Y:S01]  /*48d0*/  IMAD.U32 R7, R35, 0x10000, RZ ;  /* 0x0001000023077824 */ /* 0x000fe200078e00ff */
[----:B------:R-:W-:Y:S02]  /*48e0*/  F2FP.F16.E4M3.UNPACK_B R31, R108.H1 ;  /* 0x0000006cff1f723e */ /* 0x000fe400030006ff */
[----:B------:R-:W-:Y:S02]  /*48f0*/  F2FP.F16.E4M3.UNPACK_B R6, R5 ;  /* 0x00000005ff06723e */ /* 0x000fe400020006ff */
[----:B------:R-:W-:Y:S01]  /*4900*/  LOP3.LUT R35, R33, 0xff0000, R30, 0xf8, !PT ;  /* 0x00ff000021237812 */ /* 0x000fe200078ef81e */
[--C-:B------:R-:W-:Y:S01]  /*4910*/  HADD2.F32 R33, -RZ, R31.reuse.H0_H0 ;  /* 0x2000001fff217230 */ /* 0x100fe20000004100 */
[----:B------:R-:W-:Y:S01]  /*4920*/  LOP3.LUT R32, R12, 0xff0000, R7, 0xf8, !PT ;  /* 0x00ff00000c207812 */ /* 0x000fe200078ef807 */
[--C-:B------:R-:W-:Y:S01]  /*4930*/  HADD2.F32 R7, -RZ, R6.reuse.H1_H1 ;  /* 0x30000006ff077230 */ /* 0x100fe20000004100 */
[----:B------:R-:W-:Y:S01]  /*4940*/  F2FP.F16.E4M3.UNPACK_B R30, R107.H1 ;  /* 0x0000006bff1e723e */ /* 0x000fe200030006ff */
[----:B------:R-:W-:Y:S01]  /*4950*/  HADD2.F32 R34, -RZ, R31.H1_H1 ;  /* 0x3000001fff227230 */ /* 0x000fe20000004100 */
[----:B------:R-:W-:Y:S01]  /*4960*/  F2FP.F16.E4M3.UNPACK_B R5, R5.H1 ;  /* 0x00000005ff05723e */ /* 0x000fe200030006ff */
[----:B------:R-:W-:-:S02]  /*4970*/  HADD2.F32 R6, -RZ, R6.H0_H0 ;  /* 0x20000006ff067230 */ /* 0x000fc40000004100 */
[CC--:B------:R-:W-:Y:S01]  /*4980*/  FMUL.FTZ R37, R7.reuse, R33.reuse ;  /* 0x0000002107257220 */ /* 0x0c0fe20000410000 */
[--C-:B------:R-:W-:Y:S01]  /*4990*/  HADD2.F32 R31, -RZ, R30.reuse.H0_H0 ;  /* 0x2000001eff1f7230 */ /* 0x100fe20000004100 */
[----:B------:R-:W-:Y:S01]  /*49a0*/  F2FP.F16.E4M3.UNPACK_B R108, R108 ;  /* 0x0000006cff6c723e */ /* 0x000fe200020006ff */
[--C-:B------:R-:W-:Y:S02]  /*49b0*/  HADD2.F32 R12, -RZ, R5.reuse.H1_H1 ;  /* 0x30000005ff0c7230 */ /* 0x100fe40000004100 */
        /* <DEDUP_REMOVED lines=8> */
[----:B------:R-:W-:Y:S01]  /*4a40*/  FFMA.FTZ R39, R5, R30, -R6 ;  /* 0x0000001e05277223 */ /* 0x000fe20000010806 */
[----:B------:R-:W-:Y:S01]  /*4a50*/  F2FP.F16.E4M3.UNPACK_B R5, R4.H1 ;  /* 0x00000004ff05723e */ /* 0x000fe200030006ff */
        /* <DEDUP_REMOVED lines=18> */
[----:B------:R-:W-:Y:S01]  /*4b80*/  FFMA.FTZ R107, R4, R107, R31 ;  /* 0x0000006b046b7223 */ /* 0x000fe2000001001f */
[----:B------:R-:W-:-:S02]  /*4b90*/  F2FP.F16.E4M3.UNPACK_B R5, R15.H1 ;  /* 0x0000000fff05723e */ /* 0x000fc400030006ff */
[----:B------:R-:W-:Y:S02]  /*4ba0*/  F2FP.F16.E4M3.UNPACK_B R31, R35.H1 ;  /* 0x00000023ff1f723e */ /* 0x000fe400030006ff */
[----:B------:R-:W-:Y:S01]  /*4bb0*/  F2FP.SATFINITE.E4M3.F32.PACK_AB_MERGE_C R43, R34, R33, RZ ;  /* 0x00000021222b723e */ /* 0x000fe200048070ff */
[----:B------:R-:W-:Y:S01]  /*4bc0*/  HADD2.F32 R7, -RZ, R5.H1_H1 ;  /* 0x30000005ff077230 */ /* 0x000fe20000004100 */
[-C--:B------:R-:W-:Y:S01]  /*4bd0*/  F2FP.F16.E4M3.UNPACK_B R12, R32.reuse.H1 ;  /* 0x00000020ff0c723e */ /* 0x080fe200030006ff */
[----:B------:R-:W-:Y:S01]  /*4be0*/  HADD2.F32 R34, -RZ, R31.H1_H1 ;  /* 0x3000001fff227230 */ /* 0x000fe20000004100 */
[----:B------:R-:W-:Y:S01]  /*4bf0*/  F2FP.F16.E4M3.UNPACK_B R4, R13.H1 ;  /* 0x0000000dff04723e */ /* 0x000fe200030006ff */
[----:B------:R-:W-:Y:S01]  /*4c00*/  HADD2.F32 R6, -RZ, R5.H0_H0 ;  /* 0x20000005ff067230 */ /* 0x000fe20000004100 */
[----:B------:R-:W-:Y:S01]  /*4c10*/  F2FP.F16.E4M3.UNPACK_B R35, R35 ;  /* 0x00000023ff23723e */ /* 0x000fe200020006ff */
[----:B------:R-:W-:Y:S01]  /*4c20*/  HADD2.F32 R30, -RZ, R12.H1_H1 ;  /* 0x3000000cff1e7230 */ /* 0x000fe20000004100 */
[----:B------:R-:W-:Y:S01]  /*4c30*/  F2FP.F16.E4M3.UNPACK_B R32, R32 ;  /* 0x00000020ff20723e */ /* 0x000fe200020006ff */
[----:B------:R-:W-:-:S02]  /*4c40*/  HADD2.F32 R5, -RZ, R4.H1_H1 ;  /* 0x30000004ff057230 */ /* 0x000fc40000004100 */
[-C--:B------:R-:W-:Y:S01]  /*4c50*/  FMUL.FTZ R39, R7, R34.reuse ;  /* 0x0000002207277220 */ /* 0x080fe20000410000 */
[--C-:B------:R-:W-:Y:S02]  /*4c60*/  HADD2.F32 R33, -RZ, R35.reuse.H1_H1 ;  /* 0x30000023ff217230 */ /* 0x100fe40000004100 */
[C---:B------:R-:W-:Y:S01]  /*4c70*/  FMUL.FTZ R40, R6.reuse, R34 ;  /* 0x0000002206287220 */ /* 0x040fe20000410000 */
[----:B------:R-:W-:Y:S02]  /*4c80*/  HADD2.F32 R4, -RZ, R4.H0_H0 ;  /* 0x20000004ff047230 */ /* 0x000fe40000004100 */
[----:B------:R-:W-:Y:S01]  /*4c90*/  FFMA.FTZ R41, R6, R30, -R39 ;  /* 0x0000001e06297223 */ /* 0x000fe20000010827 */
[----:B------:R-:W-:Y:S01]  /*4ca0*/  HADD2.F32 R6, -RZ, R32.H1_H1 ;  /* 0x30000020ff067230 */ /* 0x000fe20000004100 */
[----:B------:R-:W-:Y:S01]  /*4cb0*/  F2FP.F16.E4M3.UNPACK_B R15, R15 ;  /* 0x0000000fff0f723e */ /* 0x000fe200020006ff */
[-C--:B------:R-:W-:Y:S01]  /*4cc0*/  FMUL.FTZ R39, R5, R33.reuse ;  /* 0x0000002105277220 */ /* 0x080fe20000410000 */
[----:B------:R-:W-:Y:S01]  /*4cd0*/  FMUL.FTZ R34, R4, R33 ;  /* 0x0000002104227220 */ /* 0x000fe20000410000 */
[----:B------:R-:W-:Y:S01]  /*4ce0*/  F2FP.F16.E4M3.UNPACK_B R13, R13 ;  /* 0x0000000dff0d723e */ /* 0x000fe200020006ff */
[----:B------:R-:W-:-:S02]  /*4cf0*/  HADD2.F32 R35, -RZ, R35.H0_H0 ;  /* 0x20000023ff237230 */ /* 0x000fc40000004100 */
[-C--:B------:R-:W-:Y:S01]  /*4d00*/  FFMA.FTZ R39, R4, R6.reuse, -R39 ;  /* 0x0000000604277223 */ /* 0x080fe20000010827 */
[----:B------:R-:W-:Y:S01]  /*4d10*/  FFMA.FTZ R34, R5, R6, R34 ;  /* 0x0000000605227223 */ /* 0x000fe20000010022 */
[--C-:B------:R-:W-:Y:S02]  /*4d20*/  HADD2.F32 R5, -RZ, R15.reuse.H0_H0 ;  /* 0x2000000fff057230 */ /* 0x100fe40000004100 */
[----:B------:R-:W-:Y:S01]  /*4d30*/  FFMA.FTZ R42, R7, R30, R40 ;  /* 0x0000001e072a7223 */ /* 0x000fe20000010028 */
[----:B------:R-:W-:Y:S02]  /*4d40*/  HADD2.F32 R15, -RZ, R15.H1_H1 ;  /* 0x3000000fff0f7230 */ /* 0x000fe40000004100 */
[----:B------:R-:W-:Y:S01]  /*4d50*/  HADD2.F32 R6, -RZ, R31.H0_H0 ;  /* 0x2000001fff067230 */ /* 0x000fe20000004100 */
[----:B------:R-:W-:Y:S01]  /*4d60*/  F2FP.SATFINITE.E4M3.F32.PACK_AB_MERGE_C R34, R34, R39, RZ ;  /* 0x000000272222723e */ /* 0x000fe200048070ff */
[--C-:B------:R-:W-:Y:S01]  /*4d70*/  HADD2.F32 R4, -RZ, R13.reuse.H0_H0 ;  /* 0x2000000dff047230 */ /* 0x100fe20000004100 */
[----:B------:R-:W-:Y:S01]  /*4d80*/  F2FP.SATFINITE.E4M3.F32.PACK_AB_MERGE_C R41, R42, R41, RZ ;  /* 0x000000292a29723e */ /* 0x000fe200048070ff */
[----:B------:R-:W-:-:S02]  /*4d90*/  HADD2.F32 R13, -RZ, R13.H1_H1 ;  /* 0x3000000dff0d7230 */ /* 0x000fc40000004100 */
[-C--:B------:R-:W-:Y:S01]  /*4da0*/  FMUL.FTZ R30, R15, R6.reuse ;  /* 0x000000060f1e7220 */ /* 0x080fe20000410000 */
[----:B------:R-:W-:Y:S02]  /*4db0*/  HADD2.F32 R32, -RZ, R32.H0_H0 ;  /* 0x20000020ff207230 */ /* 0x000fe40000004100 */
[----:B------:R-:W-:Y:S01]  /*4dc0*/  FMUL.FTZ R40, R5, R6 ;  /* 0x0000000605287220 */ /* 0x000fe20000410000 */
[----:B------:R-:W-:Y:S02]  /*4dd0*/  HADD2.F32 R12, -RZ, R12.H0_H0 ;  /* 0x2000000cff0c7230 */ /* 0x000fe40000004100 */
[-C--:B------:R-:W-:Y:S01]  /*4de0*/  FMUL.FTZ R7, R13, R35.reuse ;  /* 0x000000230d077220 */ /* 0x080fe20000410000 */
[----:B------:R-:W-:-:S03]  /*4df0*/  FMUL.FTZ R6, R4, R35 ;  /* 0x0000002304067220 */ /* 0x000fc60000410000 */
[-C--:B------:R-:W-:Y:S01]  /*4e00*/  FFMA.FTZ R7, R4, R32.reuse, -R7 ;  /* 0x0000002004077223 */ /* 0x080fe20000010807 */
[----:B------:R-:W-:Y:S01]  /*4e10*/  FFMA.FTZ R6, R13, R32, R6 ;  /* 0x000000200d067223 */ /* 0x000fe20000010006 */
[-C--:B------:R-:W-:Y:S01]  /*4e20*/  FFMA.FTZ R30, R5, R12.reuse, -R30 ;  /* 0x0000000c051e7223 */ /* 0x080fe2000001081e */
[----:B------:R-:W-:Y:S01]  /*4e30*/  FFMA.FTZ R15, R15, R12, R40 ;  /* 0x0000000c0f0f7223 */ /* 0x000fe20000010028 */
[----:B------:R-:W-:Y:S02]  /*4e40*/  F2FP.SATFINITE.E4M3.F32.PACK_AB_MERGE_C R5, R38, R37, R44 ;  /* 0x000000252605723e */ /* 0x000fe4000480702c */
[----:B------:R-:W-:Y:S02]  /*4e50*/  F2FP.SATFINITE.E4M3.F32.PACK_AB_MERGE_C R6, R6, R7, R34 ;  /* 0x000000070606723e */ /* 0x000fe40004807022 */
[----:B------:R-:W-:Y:S02]  /*4e60*/  F2FP.SATFINITE.E4M3.F32.PACK_AB_MERGE_C R4, R107, R36, R43 ;  /* 0x000000246b04723e */ /* 0x000fe4000480702b */
[----:B------:R-:W-:-:S07]  /*4e70*/  F2FP.SATFINITE.E4M3.F32.PACK_AB_MERGE_C R7, R15, R30, R41 ;  /* 0x0000001e0f07723e */ /* 0x000fce0004807029 */
.L_x_565:
[----:B------:R-:W-:Y:S05]  /*4e80*/  BSYNC B2 ;  /* 0x0000000000027941 */ /* 0x000fea0003800000 */
.L_x_564:
[----:B0-----:R0:W-:Y:S02]  /*4e90*/  ST.E.128 desc[UR60][R10.64], R4 ;  /* 0x000000040a007985 */ /* 0x0011e4000c101d3c */
.L_x_563:
[----:B------:R-:W-:Y:S05]  /*4ea0*/  BSYNC B1 ;  /* 0x0000000000017941 */ /* 0x000fea0003800000 */
.L_x_562:
[----:B------:R-:W-:-:S13]  /*4eb0*/  ISETP.NE.AND P2, PT, R89, RZ, PT ;  /* 0x000000ff5900720c */ /* 0x000fda0003f45270 */
[----:B------:R-:W-:Y:S05]  /*4ec0*/  @P2 BRA `(.L_x_561) ;  /* 0x0000003c00a82947 */ /* 0x000fea0003800000 */
[----:B0-2---:R0:W2:Y:S01]  /*4ed0*/  LDS.128 R4, [R91+0x1c400] ;  /* 0x01c400005b047984 */ /* 0x0050a20000000c00 */
[----:B----4-:R-:W-:Y:S01]  /*4ee0*/  IADD3 R14, P2, R19, R14, RZ ;  /* 0x0000000e130e7210 */ /* 0x010fe20007f5e0ff */
[----:B------:R-:W-:Y:S04]  /*4ef0*/  BSSY B1, `(.L_x_566) ;  /* 0x000006d000017945 */ /* 0x000fe80003800000 */
[----:B-1----:R-:W-:Y:S01]  /*4f00*/  IMAD.X R15, R102, 0x1, R193, P2 ;  /* 0x00000001660f7824 */ /* 0x002fe200010e06c1 */
[----:B------:R-:W-:-:S13]  /*4f10*/  ISETP.GE.AND P2, PT, R195, R105, PT ;  /* 0x00000069c300720c */ /* 0x000fda0003f46270 */
[----:B0-----:R-:W-:Y:S05]  /*4f20*/  @P2 BRA `(.L_x_567) ;  /* 0x0000000400a42947 */ /* 0x001fea0003800000 */
[----:B------:R-:W-:Y:S02]  /*4f30*/  SHF.R.U32.HI R30, RZ, 0x8, R9 ;  /* 0x00000008ff1e7819 */ /* 0x000fe40000011609 */
[----:B------:R-:W-:Y:S02]  /*4f40*/  SHF.R.U32.HI R12, RZ, 0x8, R29 ;  /* 0x00000008ff0c7819 */ /* 0x000fe4000001161d */
[----:B------:R-:W-:Y:S02]  /*4f50*/  LOP3.LUT R8, R9, 0xff0000ff, RZ, 0xc0, !PT ;  /* 0xff0000ff09087812 */ /* 0x000fe400078ec0ff */
[----:B------:R-:W-:Y:S01]  /*4f60*/  SHF.R.U32.HI R13, RZ, 0x10, R9 ;  /* 0x00000010ff0d7819 */ /* 0x000fe20000011609 */
[----:B--2---:R-:W-:Y:S01]  /*4f70*/  IMAD.MOV.U32 R9, RZ, RZ, R6 ;  /* 0x000000ffff097224 */ /* 0x004fe200078e0006 */
[----:B------:R-:W-:Y:S01]  /*4f80*/  MOV R10, R7 ;  /* 0x00000007000a7202 */ /* 0x000fe20000000f00 */
[----:B------:R-:W-:Y:S01]  /*4f90*/  IMAD.SHL.U32 R7, R30, 0x100, RZ ;  /* 0x000001001e077824 */ /* 0x000fe200078e00ff */
[----:B------:R-:W-:Y:S01]  /*4fa0*/  LOP3.LUT R11, R29, 0xff0000ff, RZ, 0xc0, !PT ;  /* 0xff0000ff1d0b7812 */ /* 0x000fe200078ec0ff */
[----:B------:R-:W-:Y:S01]  /*4fb0*/  IMAD.SHL.U32 R6, R12, 0x100, RZ ;  /* 0x000001000c067824 */ /* 0x000fe200078e00ff */
[----:B------:R-:W-:-:S02]  /*4fc0*/  SHF.R.U32.HI R28, RZ, 0x10, R29 ;  /* 0x00000010ff1c7819 */ /* 0x000fc4000001161d */
[----:B------:R-:W-:Y:S01]  /*4fd0*/  LOP3.LUT R7, R8, 0xff00, R7, 0xf8, !PT ;  /* 0x0000ff0008077812 */ /* 0x000fe200078ef807 */
[----:B------:R-:W-:Y:S01]  /*4fe0*/  IMAD.U32 R8, R13, 0x10000, RZ ;  /* 0x000100000d087824 */ /* 0x000fe200078e00ff */
[----:B------:R-:W-:Y:S02]  /*4ff0*/  LOP3.LUT R11, R11, 0xff00, R6, 0xf8, !PT ;  /* 0x0000ff000b0b7812 */ /* 0x000fe400078ef806 */
[----:B------:R-:W-:Y:S02]  /*5000*/  SHF.L.U32 R28, R28, 0x10, RZ ;  /* 0x000000101c1c7819 */ /* 0x000fe400000006ff */
[----:B------:R-:W-:Y:S02]  /*5010*/  F2FP.F16.E4M3.UNPACK_B R12, R106.H1 ;  /* 0x0000006aff0c723e */ /* 0x000fe400030006ff */
[-C--:B------:R-:W-:Y:S02]  /*5020*/  F2FP.F16.E4M3.UNPACK_B R6, R5.reuse ;  /* 0x00000005ff06723e */ /* 0x080fe400020006ff */
[----:B------:R-:W-:Y:S01]  /*5030*/  LOP3.LUT R30, R11, 0xff0000, R28, 0xf8, !PT ;  /* 0x00ff00000b1e7812 */ /* 0x000fe200078ef81c */
[----:B------:R-:W-:Y:S01]  /*5040*/  HADD2.F32 R28, -RZ, R12.H0_H0 ;  /* 0x2000000cff1c7230 */ /* 0x000fe20000004100 */
[----:B------:R-:W-:Y:S01]  /*5050*/  LOP3.LUT R13, R7, 0xff0000, R8, 0xf8, !PT ;  /* 0x00ff0000070d7812 */ /* 0x000fe200078ef808 */
[----:B------:R-:W-:Y:S01]  /*5060*/  HADD2.F32 R7, -RZ, R6.H1_H1 ;  /* 0x30000006ff077230 */ /* 0x000fe20000004100 */
[----:B------:R-:W-:Y:S01]  /*5070*/  F2FP.F16.E4M3.UNPACK_B R11, R104.H1 ;  /* 0x00000068ff0b723e */ /* 0x000fe200030006ff */
[----:B------:R-:W-:Y:S01]  /*5080*/  HADD2.F32 R29, -RZ, R12.H1_H1 ;  /* 0x3000000cff1d7230 */ /* 0x000fe20000004100 */
[----:B------:R-:W-:Y:S01]  /*5090*/  F2FP.F16.E4M3.UNPACK_B R5, R5.H1 ;  /* 0x00000005ff05723e */ /* 0x000fe200030006ff */
[----:B------:R-:W-:-:S02]  /*50a0*/  HADD2.F32 R6, -RZ, R6.H0_H0 ;  /* 0x20000006ff067230 */ /* 0x000fc40000004100 */
[C---:B------:R-:W-:Y:S01]  /*50b0*/  FMUL.FTZ R31, R7.reuse, R28 ;  /* 0x0000001c071f7220 */ /* 0x040fe20000410000 */
[----:B------:R-:W-:Y:S01]  /*50c0*/  HADD2.F32 R12, -RZ, R11.H0_H0 ;  /* 0x2000000bff0c7230 */ /* 0x000fe20000004100 */
        /* <DEDUP_REMOVED lines=29> */
[----:B------:R-:W-:Y:S01]  /*52a0*/  FFMA.FTZ R31, R5, R104, -R12 ;  /* 0x00000068051f7223 */ /* 0x000fe2000001080c */
        /* <DEDUP_REMOVED lines=49> */
.L_x_567:
[----:B------:R-:W-:Y:S05]  /*55c0*/  BSYNC B1 ;  /* 0x0000000000017941 */ /* 0x000fea0003800000 */
.L_x_566:
[----:B--2---:R0:W-:Y:S01]  /*55d0*/  ST.E.128 desc[UR60][R14.64], R4 ;  /* 0x000000040e007985 */ /* 0x0041e2000c101d3c */
[----:B------:R-:W-:Y:S05]  /*55e0*/  BRA `(.L_x_561) ;  /* 0x0000003400e07947 */ /* 0x000fea0003800000 */
.L_x_532:
[----:B------:R-:W-:Y:S02]  /*55f0*/  ISETP.GE.AND P3, PT, R221, R97, PT ;  /* 0x00000061dd00720c */ /* 0x000fe40003f66270 */
[----:B------:R-:W-:Y:S02]  /*5600*/  CS2R R30, SRZ ;  /* 0x00000000001e7805 */ /* 0x000fe4000001ff00 */
[----:B------:R-:W-:Y:S02]  /*5610*/  CS2R R28, SRZ ;  /* 0x00000000001c7805 */ /* 0x000fe4000001ff00 */
[----:B------:R-:W-:-:S13]  /*5620*/  ISETP.GE.OR P3, PT, R16, R105, P3 ;  /* 0x000000691000720c */ /* 0x000fda0001f66670 */
[----:B------:R-:W-:Y:S01]  /*5630*/  @!P3 IADD3 R11, P2, P4, R50, R4, R84 ;  /* 0x00000004320bb210 */ /* 0x000fe20007c5e054 */
[----:B------:R-:W0:Y:S03]  /*5640*/  @!P3 LDC.64 R12, c[0x0][0x3e8] ;  /* 0x0000fa00ff0cbb82 */ /* 0x000e260000000a00 */
[----:B------:R-:W-:Y:S02]  /*5650*/  @!P3 IADD3.X R14, R66, R88, R86, P2, P4 ;  /* 0x00000058420eb210 */ /* 0x000fe400017e8456 */
[----:B------:R-:W-:-:S04]  /*5660*/  ISETP.GE.AND P4, PT, R194, R97, PT ;  /* 0x00000061c200720c */ /* 0x000fc80003f86270 */
[----:B------:R-:W-:-:S13]  /*5670*/  ISETP.GE.OR P4, PT, R16, R105, P4 ;  /* 0x000000691000720c */ /* 0x000fda0002786670 */
[----:B------:R-:W1:Y:S08]  /*5680*/  @!P4 LDC.64 R32, c[0x0][0x3e8] ;  /* 0x0000fa00ff20cb82 */ /* 0x000e700000000a00 */
[----:B------:R-:W2:Y:S01]  /*5690*/  @!P4 LDC.64 R34, c[0x0][0x400] ;  /* 0x00010000ff22cb82 */ /* 0x000ea20000000a00 */
[----:B-1----:R-:W-:-:S04]  /*56a0*/  @!P4 IADD3 R32, P2, P5, R50, R32, R4 ;  /* 0x000000203220c210 */ /* 0x002fc80007d5e004 */
[----:B------:R-:W-:Y:S02]  /*56b0*/  @!P4 IADD3.X R33, R66, R33, R88, P2, P5 ;  /* 0x000000214221c210 */ /* 0x000fe400017ea458 */
[----:B--2---:R-:W-:-:S04]  /*56c0*/  @!P4 IADD3 R34, P2, P5, R56, R34, R6 ;  /* 0x000000223822c210 */ /* 0x004fc80007d5e006 */
[----:B------:R-:W-:Y:S02]  /*56d0*/  @!P4 IADD3.X R35, R64, R35, R100, P2, P5 ;  /* 0x000000234023c210 */ /* 0x000fe400017ea464 */
[----:B------:R-:W-:Y:S02]  /*56e0*/  ISETP.GE.AND P2, PT, R227, R97, PT ;  /* 0x00000061e300720c */ /* 0x000fe40003f46270 */
[----:B------:R-:W-:Y:S02]  /*56f0*/  CS2R R38, SRZ ;  /* 0x0000000000267805 */ /* 0x000fe4000001ff00 */
[----:B------:R-:W-:Y:S01]  /*5700*/  CS2R R36, SRZ ;  /* 0x0000000000247805 */ /* 0x000fe2000001ff00 */
[----:B------:R1:W2:Y:S01]  /*5710*/  @!P4 LDG.E.128 R28, desc[UR60][R34.64] ;  /* 0x0000003c221cc981 */ /* 0x0002a2000c1e1d00 */
[----:B------:R-:W-:-:S13]  /*5720*/  ISETP.GE.OR P2, PT, R16, R105, P2 ;  /* 0x000000691000720c */ /* 0x000fda0001746670 */
[----:B------:R-:W-:-:S04]  /*5730*/  @!P2 IADD3 R5, P5, P6, R50, R83, R4 ;  /* 0x000000533205a210 */ /* 0x000fc80007ebe004 */
[----:B------:R-:W-:Y:S02]  /*5740*/  @!P2 IADD3.X R10, R66, R85, R88, P5, P6 ;  /* 0x00000055420aa210 */ /* 0x000fe40002fec458 */
[----:B------:R-:W-:-:S04]  /*5750*/  @!P3 IADD3 R9, P5, P6, R56, R6, R79 ;  /* 0x000000063809b210 */ /* 0x000fc80007ebe04f */
[----:B------:R-:W-:Y:S02]  /*5760*/  @!P3 IADD3.X R8, R64, R100, R81, P5, P6 ;  /* 0x000000644008b210 */ /* 0x000fe40002fec451 */
[----:B------:R-:W-:-:S04]  /*5770*/  @!P2 IADD3 R7, P5, P6, R56, R78, R6 ;  /* 0x0000004e3807a210 */ /* 0x000fc80007ebe006 */
[----:B------:R-:W-:Y:S02]  /*5780*/  @!P2 IADD3.X R4, R64, R80, R100, P5, P6 ;  /* 0x000000504004a210 */ /* 0x000fe40002fec464 */
[----:B0-----:R-:W-:-:S05]  /*5790*/  @!P3 IADD3 R12, P5, R11, R12, RZ ;  /* 0x0000000c0b0cb210 */ /* 0x001fca0007fbe0ff */
[----:B------:R-:W-:Y:S02]  /*57a0*/  @!P3 IMAD.X R13, R14, 0x1, R13, P5 ;  /* 0x000000010e0db824 */ /* 0x000fe400028e060d */
[----:B------:R-:W0:Y:S02]  /*57b0*/  @!P3 LDC.64 R14, c[0x0][0x400] ;  /* 0x00010000ff0ebb82 */ /* 0x000e240000000a00 */
[----:B0-----:R-:W-:-:S05]  /*57c0*/  @!P3 IADD3 R14, P5, R9, R14, RZ ;  /* 0x0000000e090eb210 */ /* 0x001fca0007fbe0ff */
[----:B------:R-:W-:Y:S02]  /*57d0*/  @!P3 IMAD.X R15, R8, 0x1, R15, P5 ;  /* 0x00000001080fb824 */ /* 0x000fe400028e060f */
[----:B------:R-:W0:Y:S01]  /*57e0*/  @!P2 LDC.64 R8, c[0x0][0x3e8] ;  /* 0x0000fa00ff08ab82 */ /* 0x000e220000000a00 */
[----:B-1----:R-:W-:Y:S02]  /*57f0*/  CS2R R34, SRZ ;  /* 0x0000000000227805 */ /* 0x002fe4000001ff00 */
[----:B------:R-:W-:Y:S02]  /*5800*/  CS2R R42, SRZ ;  /* 0x00000000002a7805 */ /* 0x000fe4000001ff00 */
[----:B------:R-:W-:Y:S02]  /*5810*/  CS2R R40, SRZ ;  /* 0x0000000000287805 */ /* 0x000fe4000001ff00 */
[----:B------:R-:W-:Y:S02]  /*5820*/  CS2R R46, SRZ ;  /* 0x00000000002e7805 */ /* 0x000fe4000001ff00 */
[----:B------:R-:W-:Y:S01]  /*5830*/  CS2R R44, SRZ ;  /* 0x00000000002c7805 */ /* 0x000fe2000001ff00 */
[----:B------:R-:W3:Y:S01]  /*5840*/  @!P3 LDG.E.128 R36, desc[UR60][R14.64] ;  /* 0x0000003c0e24b981 */ /* 0x000ee2000c1e1d00 */
[----:B0-----:R-:W-:-:S05]  /*5850*/  @!P2 IADD3 R8, P5, R5, R8, RZ ;  /* 0x000000080508a210 */ /* 0x001fca0007fbe0ff */
[----:B------:R-:W-:Y:S02]  /*5860*/  @!P2 IMAD.X R9, R10, 0x1, R9, P5 ;  /* 0x000000010a09a824 */ /* 0x000fe400028e0609 */
[----:B------:R-:W0:Y:S03]  /*5870*/  @!P2 LDC.64 R10, c[0x0][0x400] ;  /* 0x00010000ff0aab82 */ /* 0x000e260000000a00 */
[----:B------:R-:W4:Y:S01]  /*5880*/  @!P2 LDG.E.128 R40, desc[UR60][R8.64] ;  /* 0x0000003c0828a981 */ /* 0x000f22000c1e1d00 */
[----:B0-----:R-:W-:Y:S02]  /*5890*/  @!P2 IADD3 R10, P5, R7, R10, RZ ;  /* 0x0000000a070aa210 */ /* 0x001fe40007fbe0ff */
[----:B------:R-:W-:Y:S02]  /*58a0*/  CS2R R6, SRZ ;  /* 0x0000000000067805 */ /* 0x000fe4000001ff00 */
[----:B------:R-:W-:-:S02]  /*58b0*/  @!P2 IADD3.X R11, R4, R11, RZ, P5, !PT ;  /* 0x0000000b040ba210 */ /* 0x000fc40002ffe4ff */
[----:B------:R-:W-:-:S03]  /*58c0*/  CS2R R4, SRZ ;  /* 0x0000000000047805 */ /* 0x000fc6000001ff00 */
[----:B------:R-:W5:Y:S04]  /*58d0*/  @!P2 LDG.E.128 R44, desc[UR60][R10.64] ;  /* 0x0000003c0a2ca981 */ /* 0x000f68000c1e1d00 */
[----:B------:R0:W5:Y:S02]  /*58e0*/  @!P4 LDG.E.128 R4, desc[UR60][R32.64] ;  /* 0x0000003c2004c981 */ /* 0x000164000c1e1d00 */
[----:B0-----:R-:W-:-:S06]  /*58f0*/  CS2R R32, SRZ ;  /* 0x0000000000207805 */ /* 0x001fcc000001ff00 */
[----:B------:R-:W5:Y:S01]  /*5900*/  @!P3 LDG.E.128 R32, desc[UR60][R12.64] ;  /* 0x0000003c0c20b981 */ /* 0x000f62000c1e1d00 */
[----:B------:R-:W-:Y:S02]  /*5910*/  ISETP.NE.AND P5, PT, R198, 0x3, PT ;  /* 0x00000003c600780c */ /* 0x000fe40003fa5270 */
[----:B------:R-:W-:Y:S01]  /*5920*/  ISETP.GE.AND P2, PT, R16, R105, PT ;  /* 0x000000691000720c */ /* 0x000fe20003f46270 */
[----:B--2---:R-:W-:Y:S02]  /*5930*/  IMAD.MOV.U32 R117, RZ, RZ, R30 ;  /* 0x000000ffff757224 */ /* 0x004fe400078e001e */
[----:B------:R-:W-:Y:S02]  /*5940*/  IMAD.MOV.U32 R119, RZ, RZ, R28 ;  /* 0x000000ffff777224 */ /* 0x000fe400078e001c */
[----:B---3--:R-:W-:Y:S02]  /*5950*/  IMAD.MOV.U32 R113, RZ, RZ, R38 ;  /* 0x000000ffff717224 */ /* 0x008fe400078e0026 */
[----:B------:R-:W-:-:S02]  /*5960*/  IMAD.MOV.U32 R114, RZ, RZ, R36 ;  /* 0x000000ffff727224 */ /* 0x000fc400078e0024 */
[----:B----4-:R-:W-:Y:S01]  /*5970*/  IMAD.MOV.U32 R108, RZ, RZ, R42 ;  /* 0x000000ffff6c7224 */ /* 0x010fe200078e002a */
[----:B------:R-:W-:Y:S01]  /*5980*/  MOV R109, R40 ;  /* 0x00000028006d7202 */ /* 0x000fe20000000f00 */
[----:B-----5:R-:W-:Y:S02]  /*5990*/  IMAD.MOV.U32 R107, RZ, RZ, R46 ;  /* 0x000000ffff6b7224 */ /* 0x020fe400078e002e */
[----:B------:R-:W-:Y:S02]  /*59a0*/  IMAD.MOV.U32 R106, RZ, RZ, R44 ;  /* 0x000000ffff6a7224 */ /* 0x000fe400078e002c */
[----:B------:R-:W-:Y:S02]  /*59b0*/  IMAD.MOV.U32 R116, RZ, RZ, R6 ;  /* 0x000000ffff747224 */ /* 0x000fe400078e0006 */
[----:B------:R-:W-:Y:S01]  /*59c0*/  IMAD.MOV.U32 R118, RZ, RZ, R4 ;  /* 0x000000ffff767224 */ /* 0x000fe200078e0004 */
[----:B------:R-:W-:Y:S01]  /*59d0*/  MOV R111, R34 ;  /* 0x00000022006f7202 */ /* 0x000fe20000000f00 */
[----:B------:R-:W-:Y:S01]  /*59e0*/  IMAD.MOV.U32 R112, RZ, RZ, R32 ;  /* 0x000000ffff707224 */ /* 0x000fe200078e0020 */
[----:B------:R-:W-:Y:S06]  /*59f0*/  @!P5 BRA `(.L_x_568) ;  /* 0x000000000004d947 */ /* 0x000fec0003800000 */
[----:B------:R-:W-:Y:S01]  /*5a00*/  BPT.TRAP 0x1 ;  /* 0x000000040000795c */ /* 0x000fe20000300000 */
.L_x_568:
[----:B------:R-:W-:Y:S01]  /*5a10*/  IMAD R88, R192, 0x8, R18 ;  /* 0x00000008c0587824 */ /* 0x000fe200078e0212 */
[----:B------:R-:W-:Y:S01]  /*5a20*/  SHF.L.U32 R100, R196, 0x1f, RZ ;  /* 0x0000001fc4647819 */ /* 0x000fe200000006ff */
[----:B------:R-:W0:Y:S01]  /*5a30*/  LDC R104, c[0x0][0x2f4] ;  /* 0x0000bd00ff687b82 */ /* 0x000e220000000800 */
[----:B------:R-:W-:Y:S02]  /*5a40*/  BSSY B1, `(.L_x_569) ;  /* 0x0000003000017945 */ /* 0x000fe40003800000 */
[----:B------:R-:W1:Y:S02]  /*5a50*/  SYNCS.PHASECHK.TRANS64.TRYWAIT P3, [R88+URZ+0x22890], R100 ;  /* 0x02289064580075a7 */ /* 0x000e64000806017f */
[----:B-1----:R-:W-:Y:S05]  /*5a60*/  @!P3 BRA `(.L_x_570) ;  /* 0x000001900064b947 */ /* 0x002fea0003800000 */
.L_x_831:
[----:B------:R-:W-:Y:S05]  /*5a70*/  BSYNC B1 ;  /* 0x0000000000017941 */ /* 0x000fea0003800000 */
.L_x_569:
[----:B------:R-:W-:Y:S01]  /*5a80*/  UMOV UR4, 0xffffffff ;  /* 0xffffffff00047882 */ /* 0x000fe20000000000 */
[----:B0-----:R-:W-:Y:S02]  /*5a90*/  IMAD.IADD R110, R104, 0x1, -R71 ;  /* 0x00000001686e7824 */ /* 0x001fe400078e0a47 */
[----:B------:R-:W-:Y:S05]  /*5aa0*/  BRA.DIV UR4, `(.L_x_571) ;  /* 0x0000019204687947 */ /* 0x000fea000b800000 */
[----:B------:R0:W2:Y:S04]  /*5ab0*/  SHFL.IDX PT, R103, R102, RZ, 0x1c1f ;  /* 0x001c1fff66677589 */ /* 0x0000a800000e0000 */
[----:B------:R0:W3:Y:S02]  /*5ac0*/  SHFL.IDX PT, R105, R101, RZ, 0x1c1f ;  /* 0x001c1fff65697589 */ /* 0x0000e400000e0000 */
.L_x_835:
[----:B------:R-:W-:Y:S01]  /*5ad0*/  ISETP.GE.OR P3, PT, R194, R97, P1 ;  /* 0x00000061c200720c */ /* 0x000fe20000f66670 */
[----:B------:R-:W-:-:S12]  /*5ae0*/  BSSY B1, `(.L_x_572) ;  /* 0x00000e9000017945 */ /* 0x000fd80003800000 */
[----:B------:R-:W-:Y:S05]  /*5af0*/  @P3 BRA `(.L_x_573) ;  /* 0x0000000c009c3947 */ /* 0x000fea0003800000 */
[----:B------:R-:W-:Y:S01]  /*5b00*/  SEL R8, R71, R110, !P0 ;  /* 0x0000006e47087207 */ /* 0x000fe20004000000 */
[----:B------:R-:W-:Y:S01]  /*5b10*/  BSSY B2, `(.L_x_574) ;  /* 0x00000e0000027945 */ /* 0x000fe20003800000 */
[----:B---3--:R-:W-:Y:S02]  /*5b20*/  IADD3 R98, P3, R62, R105, RZ ;  /* 0x000000693e627210 */ /* 0x008fe40007f7e0ff */
[----:B------:R-:W-:Y:S02]  /*5b30*/  SHF.R.S32.HI R9, RZ, 0x1f, R8 ;  /* 0x0000001fff097819 */ /* 0x000fe40000011408 */
[----:B--2---:R-:W-:Y:S02]  /*5b40*/  IADD3.X R99, R103, R60, RZ, P3, !PT ;  /* 0x0000003c67637210 */ /* 0x004fe40001ffe4ff */
[----:B------:R-:W-:-:S04]  /*5b50*/  LEA.HI R8, R9, R8, RZ, 0x5 ;  /* 0x0000000809087211 */ /* 0x000fc800078f28ff */
[----:B------:R-:W-:-:S05]  /*5b60*/  LEA.HI.SX32 R8, R8, R63, 0x1b ;  /* 0x0000003f08087211 */ /* 0x000fca00078fdaff */
[----:B------:R-:W-:-:S05]  /*5b70*/  IMAD.SHL.U32 R115, R8, 0x10, RZ ;  /* 0x0000001008737824 */ /* 0x000fca00078e00ff */
[----:B------:R-:W-:-:S04]  /*5b80*/  LOP3.LUT R9, R82, 0x70, R115, 0xf8, !PT ;  /* 0x0000007052097812 */ /* 0x000fc800078ef873 */
[----:B------:R-:W-:Y:S01]  /*5b90*/  LOP3.LUT R8, R9, R76, RZ, 0x3c, !PT ;  /* 0x0000004c09087212 */ /* 0x000fe200078e3cff */
[----:B------:R-:W-:-:S04]  /*5ba0*/  IMAD R9, R192, 0x5000, R49 ;  /* 0x00005000c0097824 */ /* 0x000fc800078e0231 */
[----:B------:R-:W-:Y:S02]  /*5bb0*/  IMAD.IADD R11, R203, 0x1, R8 ;  /* 0x00000001cb0b7824 */ /* 0x000fe400078e0208 */
[----:B------:R-:W-:Y:S02]  /*5bc0*/  IMAD.IADD R9, R18, 0x1, R9 ;  /* 0x0000000112097824 */ /* 0x000fe400078e0209 */
[----:B------:R-:W-:-:S04]  /*5bd0*/  IMAD R11, R192, 0x5000, R11 ;  /* 0x00005000c00b7824 */ /* 0x000fc800078e020b */
[----:B------:R-:W-:Y:S02]  /*5be0*/  IMAD.IADD R12, R18, 0x1, R11 ;  /* 0x00000001120c7824 */ /* 0x000fe400078e020b */
[----:B------:R-:W2:Y:S04]  /*5bf0*/  LDS.128 R8, [R9+0x18400] ;  /* 0x0184000009087984 */ /* 0x000ea80000000c00 */
[----:B------:R-:W3:Y:S01]  /*5c00*/  LDS.128 R12, [R12+0x18400] ;  /* 0x018400000c0c7984 */ /* 0x000ee20000000c00 */
[----:B------:R-:W-:Y:S05]  /*5c10*/  @P2 BRA `(.L_x_575) ;  /* 0x0000000c003c2947 */ /* 0x000fea0003800000 */
[--C-:B------:R-:W-:Y:S02]  /*5c20*/  SHF.R.U32.HI R129, RZ, 0x8, R5.reuse ;  /* 0x00000008ff817819 */ /* 0x100fe40000011605 */
[----:B------:R-:W-:Y:S02]  /*5c30*/  LOP3.LUT R4, R5, 0xff0000ff, RZ, 0xc0, !PT ;  /* 0xff0000ff05047812 */ /* 0x000fe400078ec0ff */
[----:B------:R-:W-:Y:S01]  /*5c40*/  SHF.R.U32.HI R128, RZ, 0x10, R5 ;  /* 0x00000010ff807819 */ /* 0x000fe20000011605 */
[----:B------:R-:W-:Y:S01]  /*5c50*/  IMAD.SHL.U32 R5, R129, 0x100, RZ ;  /* 0x0000010081057824 */ /* 0x000fe200078e00ff */
[----:B------:R-:W-:Y:S02]  /*5c60*/  SHF.R.U32.HI R124, RZ, 0x8, R29 ;  /* 0x00000008ff7c7819 */ /* 0x000fe4000001161d */
[----:B------:R-:W-:Y:S02]  /*5c70*/  SHF.R.U32.HI R125, RZ, 0x8, R7 ;  /* 0x00000008ff7d7819 */ /* 0x000fe40000011607 */
[----:B------:R-:W-:-:S02]  /*5c80*/  SHF.R.U32.HI R122, RZ, 0x8, R31 ;  /* 0x00000008ff7a7819 */ /* 0x000fc4000001161f */
[----:B------:R-:W-:Y:S02]  /*5c90*/  LOP3.LUT R30, R29, 0xff0000ff, RZ, 0xc0, !PT ;  /* 0xff0000ff1d1e7812 */ /* 0x000fe400078ec0ff */
[----:B------:R-:W-:Y:S01]  /*5ca0*/  SHF.R.U32.HI R123, RZ, 0x10, R29 ;  /* 0x00000010ff7b7819 */ /* 0x000fe2000001161d */
[----:B------:R-:W-:Y:S01]  /*5cb0*/  IMAD.SHL.U32 R29, R124, 0x100, RZ ;  /* 0x000001007c1d7824 */ /* 0x000fe200078e00ff */
[----:B------:R-:W-:Y:S02]  /*5cc0*/  LOP3.LUT R6, R7, 0xff0000ff, RZ, 0xc0, !PT ;  /* 0xff0000ff07067812 */ /* 0x000fe400078ec0ff */
[----:B------:R-:W-:Y:S01]  /*5cd0*/  SHF.R.U32.HI R127, RZ, 0x10, R7 ;  /* 0x00000010ff7f7819 */ /* 0x000fe20000011607 */
[----:B------:R-:W-:Y:S01]  /*5ce0*/  IMAD.SHL.U32 R7, R125, 0x100, RZ ;  /* 0x000001007d077824 */ /* 0x000fe200078e00ff */
[----:B------:R-:W-:Y:S02]  /*5cf0*/  LOP3.LUT R121, R31, 0xff0000ff, RZ, 0xc0, !PT ;  /* 0xff0000ff1f797812 */ /* 0x000fe400078ec0ff */
[----:B------:R-:W-:Y:S01]  /*5d00*/  SHF.R.U32.HI R126, RZ, 0x10, R31 ;  /* 0x00000010ff7e7819 */ /* 0x000fe2000001161f */
[----:B---3--:R-:W-:Y:S01]  /*5d10*/  IMAD.MOV.U32 R31, RZ, RZ, R12 ;  /* 0x000000ffff1f7224 */ /* 0x008fe200078e000c */
[----:B--2---:R-:W-:-:S02]  /*5d20*/  MOV R28, R8 ;  /* 0x00000008001c7202 */ /* 0x004fc40000000f00 */
[----:B------:R-:W-:Y:S01]  /*5d30*/  LOP3.LUT R4, R4, 0xff00, R5, 0xf8, !PT ;  /* 0x0000ff0004047812 */ /* 0x000fe200078ef805 */
[----:B------:R-:W-:Y:S01]  /*5d40*/  IMAD.U32 R5, R128, 0x10000, RZ ;  /* 0x0001000080057824 */ /* 0x000fe200078e00ff */
[----:B------:R-:W-:Y:S01]  /*5d50*/  SHF.L.U32 R8, R122, 0x8, RZ ;  /* 0x000000087a087819 */ /* 0x000fe200000006ff */
[----:B------:R-:W-:Y:S01]  /*5d60*/  IMAD.U32 R126, R126, 0x10000, RZ ;  /* 0x000100007e7e7824 */ /* 0x000fe200078e00ff */
[----:B------:R-:W-:Y:S02]  /*5d70*/  LOP3.LUT R122, R30, 0xff00, R29, 0xf8, !PT ;  /* 0x0000ff001e7a7812 */ /* 0x000fe400078ef81d */
[----:B------:R-:W-:Y:S02]  /*5d80*/  LOP3.LUT R125, R121, 0xff00, R8, 0xf8, !PT ;  /* 0x0000ff00797d7812 */ /* 0x000fe400078ef808 */
[----:B------:R-:W-:Y:S02]  /*5d90*/  LOP3.LUT R7, R6, 0xff00, R7, 0xf8, !PT ;  /* 0x0000ff0006077812 */ /* 0x000fe400078ef807 */
[----:B------:R-:W-:-:S02]  /*5da0*/  F2FP.F16.E4M3.UNPACK_B R124, R119.H1 ;  /* 0x00000077ff7c723e */ /* 0x000fc400030006ff */
[-C--:B------:R-:W-:Y:S02]  /*5db0*/  F2FP.F16.E4M3.UNPACK_B R121, R31.reuse.H1 ;  /* 0x0000001fff79723e */ /* 0x080fe400030006ff */
[----:B------:R-:W-:Y:S02]  /*5dc0*/  F2FP.F16.E4M3.UNPACK_B R29, R28.H1 ;  /* 0x0000001cff1d723e */ /* 0x000fe400030006ff */
[----:B------:R-:W-:Y:S01]  /*5dd0*/  LOP3.LUT R6, R4, 0xff0000, R5, 0xf8, !PT ;  /* 0x00ff000004067812 */ /* 0x000fe200078ef805 */
[----:B------:R-:W-:Y:S01]  /*5de0*/  IMAD.U32 R4, R127, 0x10000, RZ ;  /* 0x000100007f047824 */ /* 0x000fe200078e00ff */
[----:B------:R-:W-:Y:S01]  /*5df0*/  F2FP.F16.E4M3.UNPACK_B R30, R118.H1 ;  /* 0x00000076ff1e723e */ /* 0x000fe200030006ff */
[----:B------:R-:W-:Y:S01]  /*5e00*/  HADD2.F32 R5, -RZ, R124.H0_H0 ;  /* 0x2000007cff057230 */ /* 0x000fe20000004100 */
[----:B------:R-:W-:Y:S01]  /*5e10*/  F2FP.F16.E4M3.UNPACK_B R28, R28 ;  /* 0x0000001cff1c723e */ /* 0x000fe200020006ff */
[----:B------:R-:W-:Y:S01]  /*5e20*/  HADD2.F32 R12, -RZ, R121.H0_H0 ;  /* 0x20000079ff0c7230 */ /* 0x000fe20000004100 */
[----:B------:R-:W-:Y:S01]  /*5e30*/  LOP3.LUT R4, R7, 0xff0000, R4, 0xf8, !PT ;  /* 0x00ff000007047812 */ /* 0x000fe200078ef804 */
[----:B------:R-:W-:Y:S01]  /*5e40*/  HADD2.F32 R8, -RZ, R29.H0_H0 ;  /* 0x2000001dff087230 */ /* 0x000fe20000004100 */
[----:B------:R-:W-:Y:S01]  /*5e50*/  F2FP.F16.E4M3.UNPACK_B R31, R31 ;  /* 0x0000001fff1f723e */ /* 0x000fe200020006ff */
[----:B------:R-:W-:-:S02]  /*5e60*/  IMAD.U32 R7, R123, 0x10000, RZ ;  /* 0x000100007b077824 */ /* 0x000fc400078e00ff */
[-C--:B------:R-:W-:Y:S01]  /*5e70*/  FMUL.FTZ R127, R12, R5.reuse ;  /* 0x000000050c7f7220 */ /* 0x080fe20000410000 */
[----:B------:R-:W-:Y:S02]  /*5e80*/  HADD2.F32 R123, -RZ, R30.H0_H0 ;  /* 0x2000001eff7b7230 */ /* 0x000fe40000004100 */
[----:B------:R-:W-:Y:S01]  /*5e90*/  FMUL.FTZ R129, R8, R5 ;  /* 0x0000000508817220 */ /* 0x000fe20000410000 */
[----:B------:R-:W-:Y:S01]  /*5ea0*/  LOP3.LUT R5, R125, 0xff0000, R126, 0xf8, !PT ;  /* 0x00ff00007d057812 */ /* 0x000fe200078ef87e */
[----:B------:R-:W-:Y:S01]  /*5eb0*/  HADD2.F32 R125, -RZ, R124.H1_H1 ;  /* 0x3000007cff7d7230 */ /* 0x000fe20000004100 */
[----:B------:R-:W-:Y:S01]  /*5ec0*/  LOP3.LUT R7, R122, 0xff0000, R7, 0xf8, !PT ;  /* 0x00ff00007a077812 */ /* 0x000fe200078ef807 */
[-C--:B------:R-:W-:Y:S01]  /*5ed0*/  FFMA.FTZ R8, R8, R123.reuse, -R127 ;  /* 0x0000007b08087223 */ /* 0x080fe2000001087f */
[----:B------:R-:W-:Y:S01]  /*5ee0*/  FFMA.FTZ R12, R12, R123, R129 ;  /* 0x0000007b0c0c7223 */ /* 0x000fe20000010081 */
[----:B------:R-:W-:Y:S01]  /*5ef0*/  HADD2.F32 R122, -RZ, R30.H1_H1 ;  /* 0x3000001eff7a7230 */ /* 0x000fe20000004100 */
[----:B------:R-:W-:Y:S01]  /*5f00*/  F2FP.F16.E4M3.UNPACK_B R123, R119 ;  /* 0x00000077ff7b723e */ /* 0x000fe200020006ff */
[----:B------:R-:W-:Y:S01]  /*5f10*/  HADD2.F32 R121, -RZ, R121.H1_H1 ;  /* 0x30000079ff797230 */ /* 0x000fe20000004100 */
[----:B------:R-:W-:Y:S01]  /*5f20*/  F2FP.F16.E4M3.UNPACK_B R119, R118 ;  /* 0x00000076ff77723e */ /* 0x000fe200020006ff */
[----:B------:R-:W-:-:S02]  /*5f30*/  HADD2.F32 R30, -RZ, R29.H1_H1 ;  /* 0x3000001dff1e7230 */ /* 0x000fc40000004100 */
[----:B------:R-:W-:Y:S02]  /*5f40*/  HADD2.F32 R124, -RZ, R123.H0_H0 ;  /* 0x2000007bff7c7230 */ /* 0x000fe40000004100 */
[CC--:B------:R-:W-:Y:S01]  /*5f50*/  FMUL.FTZ R127, R121.reuse, R125.reuse ;  /* 0x0000007d797f7220 */ /* 0x0c0fe20000410000 */
[----:B------:R-:W-:Y:S02]  /*5f60*/  HADD2.F32 R29, -RZ, R28.H0_H0 ;  /* 0x2000001cff1d7230 */ /* 0x000fe40000004100 */
[C---:B------:R-:W-:Y:S01]  /*5f70*/  FMUL.FTZ R126, R30.reuse, R125 ;  /* 0x0000007d1e7e7220 */ /* 0x040fe20000410000 */
[----:B------:R-:W-:Y:S02]  /*5f80*/  HADD2.F32 R118, -RZ, R31.H0_H0 ;  /* 0x2000001fff767230 */ /* 0x000fe40000004100 */
[-C--:B------:R-:W-:Y:S01]  /*5f90*/  FFMA.FTZ R127, R30, R122.reuse, -R127 ;  /* 0x0000007a1e7f7223 */ /* 0x080fe2000001087f */
[----:B------:R-:W-:Y:S02]  /*5fa0*/  HADD2.F32 R30, -RZ, R119.H0_H0 ;  /* 0x20000077ff1e7230 */ /* 0x000fe40000004100 */
[----:B------:R-:W-:Y:S01]  /*5fb0*/  FFMA.FTZ R129, R121, R122, R126 ;  /* 0x0000007a79817223 */ /* 0x000fe2000001007e */
[----:B------:R-:W-:Y:S01]  /*5fc0*/  FMUL.FTZ R121, R29, R124 ;  /* 0x0000007c1d797220 */ /* 0x000fe20000410000 */
[----:B------:R-:W-:-:S02]  /*5fd0*/  HADD2.F32 R123, -RZ, R123.H1_H1 ;  /* 0x3000007bff7b7230 */ /* 0x000fc40000004100 */
[C---:B------:R-:W-:Y:S01]  /*5fe0*/  FMUL.FTZ R122, R118.reuse, R124 ;  /* 0x0000007c767a7220 */ /* 0x040fe20000410000 */
[----:B------:R-:W-:Y:S02]  /*5ff0*/  HADD2.F32 R31, -RZ, R31.H1_H1 ;  /* 0x3000001fff1f7230 */ /* 0x000fe40000004100 */
[-C--:B------:R-:W-:Y:S01]  /*6000*/  FFMA.FTZ R125, R118, R30.reuse, R121 ;  /* 0x0000001e767d7223 */ /* 0x080fe20000010079 */
[----:B------:R-:W-:Y:S02]  /*6010*/  HADD2.F32 R28, -RZ, R28.H1_H1 ;  /* 0x3000001cff1c7230 */ /* 0x000fe40000004100 */
[----:B------:R-:W-:Y:S01]  /*6020*/  FFMA.FTZ R124, R29, R30, -R122 ;  /* 0x0000001e1d7c7223 */ /* 0x000fe2000001087a */
[----:B------:R-:W-:Y:S02]  /*6030*/  HADD2.F32 R119, -RZ, R119.H1_H1 ;  /* 0x30000077ff777230 */ /* 0x000fe40000004100 */
[----:B------:R-:W-:Y:S01]  /*6040*/  FMUL.FTZ R121, R31, R123 ;  /* 0x0000007b1f797220 */ /* 0x000fe20000410000 */
[----:B------:R-:W-:Y:S01]  /*6050*/  F2FP.F16.E4M3.UNPACK_B R29, R117.H1 ;  /* 0x00000075ff1d723e */ /* 0x000fe200030006ff */
[C---:B------:R-:W-:Y:S01]  /*6060*/  FMUL.FTZ R126, R28.reuse, R123 ;  /* 0x0000007b1c7e7220 */ /* 0x040fe20000410000 */
[----:B------:R-:W-:Y:S01]  /*6070*/  F2FP.F16.E4M3.UNPACK_B R30, R14.H1 ;  /* 0x0000000eff1e723e */ /* 0x000fe200030006ff */
[----:B------:R-:W-:Y:S01]  /*6080*/  FFMA.FTZ R123, R28, R119, -R121 ;  /* 0x000000771c7b7223 */ /* 0x000fe20000010879 */
[----:B------:R-:W-:Y:S01]  /*6090*/  F2FP.F16.E4M3.UNPACK_B R121, R116.H1 ;  /* 0x00000074ff79723e */ /* 0x000fe200030006ff */
[----:B------:R-:W-:Y:S01]  /*60a0*/  HADD2.F32 R122, -RZ, R29.H0_H0 ;  /* 0x2000001dff7a7230 */ /* 0x000fe20000004100 */
[----:B------:R-:W-:Y:S01]  /*60b0*/  F2FP.F16.E4M3.UNPACK_B R28, R10.H1 ;  /* 0x0000000aff1c723e */ /* 0x000fe200030006ff */
[----:B------:R-:W-:-:S02]  /*60c0*/  HADD2.F32 R118, -RZ, R30.H0_H0 ;  /* 0x2000001eff767230 */ /* 0x000fc40000004100 */
[----:B------:R-:W-:Y:S01]  /*60d0*/  FFMA.FTZ R126, R31, R119, R126 ;  /* 0x000000771f7e7223 */ /* 0x000fe2000001007e */
[----:B------:R-:W-:Y:S01]  /*60e0*/  HADD2.F32 R119, -RZ, R29.H1_H1 ;  /* 0x3000001dff777230 */ /* 0x000fe20000004100 */
[----:B------:R-:W-:Y:S01]  /*60f0*/  F2FP.F16.E4M3.UNPACK_B R117, R117 ;  /* 0x00000075ff75723e */ /* 0x000fe200020006ff */
[----:B------:R-:W-:Y:S02]  /*6100*/  HADD2.F32 R29, -RZ, R28.H0_H0 ;  /* 0x2000001cff1d7230 */ /* 0x000fe40000004100 */
[----:B------:R-:W-:Y:S01]  /*6110*/  FMUL.FTZ R128, R118, R122 ;  /* 0x0000007a76807220 */ /* 0x000fe20000410000 */
[----:B------:R-:W-:Y:S01]  /*6120*/  HADD2.F32 R31, -RZ, R121.H0_H0 ;  /* 0x20000079ff1f7230 */ /* 0x000fe20000004100 */
[----:B------:R-:W-:Y:S01]  /*6130*/  F2FP.F16.E4M3.UNPACK_B R10, R10 ;  /* 0x0000000aff0a723e */ /* 0x000fe200020006ff */
[----:B------:R-:W-:Y:S02]  /*6140*/  HADD2.F32 R30, -RZ, R30.H1_H1 ;  /* 0x3000001eff1e7230 */ /* 0x000fe40000004100 */
[----:B------:R-:W-:Y:S01]  /*6150*/  FMUL.FTZ R131, R29, R122 ;  /* 0x0000007a1d837220 */ /* 0x000fe20000410000 */
[----:B------:R-:W-:-:S02]  /*6160*/  HADD2.F32 R28, -RZ, R28.H1_H1 ;  /* 0x3000001cff1c7230 */ /* 0x000fc40000004100 */
[----:B------:R-:W-:Y:S01]  /*6170*/  FFMA.FTZ R128, R29, R31, -R128 ;  /* 0x0000001f1d807223 */ /* 0x000fe20000010880 */
[----:B------:R-:W-:Y:S02]  /*6180*/  HADD2.F32 R121, -RZ, R121.H1_H1 ;  /* 0x30000079ff797230 */ /* 0x000fe40000004100 */
[----:B------:R-:W-:Y:S01]  /*6190*/  FMUL.FTZ R29, R30, R119 ;  /* 0x000000771e1d7220 */ /* 0x000fe20000410000 */
[----:B------:R-:W-:Y:S01]  /*61a0*/  FFMA.FTZ R122, R118, R31, R131 ;  /* 0x0000001f767a7223 */ /* 0x000fe20000010083 */
[C---:B------:R-:W-:Y:S01]  /*61b0*/  FMUL.FTZ R119, R28.reuse, R119 ;  /* 0x000000771c777220 */ /* 0x040fe20000410000 */
[--C-:B------:R-:W-:Y:S02]  /*61c0*/  HADD2.F32 R118, -RZ, R117.reuse.H0_H0 ;  /* 0x20000075ff767230 */ /* 0x100fe40000004100 */
[-C--:B------:R-:W-:Y:S01]  /*61d0*/  FFMA.FTZ R135, R28, R121.reuse, -R29 ;  /* 0x000000791c877223 */ /* 0x080fe2000001081d */
[----:B------:R-:W-:Y:S01]  /*61e0*/  F2FP.F16.E4M3.UNPACK_B R28, R14 ;  /* 0x0000000eff1c723e */ /* 0x000fe200020006ff */
[----:B------:R-:W-:Y:S01]  /*61f0*/  HADD2.F32 R14, -RZ, R10.H0_H0 ;  /* 0x2000000aff0e7230 */ /* 0x000fe20000004100 */
[----:B------:R-:W-:Y:S01]  /*6200*/  F2FP.F16.E4M3.UNPACK_B R116, R116 ;  /* 0x00000074ff74723e */ /* 0x000fe200020006ff */
[----:B------:R-:W-:Y:S01]  /*6210*/  FFMA.FTZ R137, R30, R121, R119 ;  /* 0x000000791e897223 */ /* 0x000fe20000010077 */
[----:B------:R-:W-:Y:S01]  /*6220*/  HADD2.F32 R117, -RZ, R117.H1_H1 ;  /* 0x30000075ff757230 */ /* 0x000fe20000004100 */
[----:B------:R-:W-:Y:S01]  /*6230*/  F2FP.SATFINITE.E4M3.F32.PACK_AB_MERGE_C R8, R127, R8, RZ ;  /* 0x000000087f08723e */ /* 0x000fe200048070ff */
[--C-:B------:R-:W-:Y:S01]  /*6240*/  HADD2.F32 R29, -RZ, R28.reuse.H0_H0 ;  /* 0x2000001cff1d7230 */ /* 0x100fe20000004100 */
[----:B------:R-:W-:Y:S01]  /*6250*/  F2FP.SATFINITE.E4M3.F32.PACK_AB_MERGE_C R12, R129, R12, RZ ;  /* 0x0000000c810c723e */ /* 0x000fe200048070ff */
[----:B------:R-:W-:Y:S01]  /*6260*/  HADD2.F32 R28, -RZ, R28.H1_H1 ;  /* 0x3000001cff1c7230 */ /* 0x000fe20000004100 */
[----:B------:R-:W-:Y:S01]  /*6270*/  F2FP.SATFINITE.E4M3.F32.PACK_AB_MERGE_C R122, R137, R122, RZ ;  /* 0x0000007a897a723e */ /* 0x000fe200048070ff */
[----:B------:R-:W-:-:S02]  /*6280*/  HADD2.F32 R10, -RZ, R10.H1_H1 ;  /* 0x3000000aff0a7230 */ /* 0x000fc40000004100 */
[CC--:B------:R-:W-:Y:S01]  /*6290*/  FMUL.FTZ R119, R29.reuse, R118.reuse ;  /* 0x000000761d777220 */ /* 0x0c0fe20000410000 */
[--C-:B------:R-:W-:Y:S02]  /*62a0*/  HADD2.F32 R30, -RZ, R116.reuse.H0_H0 ;  /* 0x20000074ff1e7230 */ /* 0x100fe40000004100 */
[----:B------:R-:W-:Y:S01]  /*62b0*/  FMUL.FTZ R118, R14, R118 ;  /* 0x000000760e767220 */ /* 0x000fe20000410000 */
[----:B------:R-:W-:Y:S02]  /*62c0*/  HADD2.F32 R31, -RZ, R116.H1_H1 ;  /* 0x30000074ff1f7230 */ /* 0x000fe40000004100 */
[-C--:B------:R-:W-:Y:S01]  /*62d0*/  FMUL.FTZ R121, R28, R117.reuse ;  /* 0x000000751c797220 */ /* 0x080fe20000410000 */
[----:B------:R-:W-:Y:S01]  /*62e0*/  FMUL.FTZ R117, R10, R117 ;  /* 0x000000750a757220 */ /* 0x000fe20000410000 */
[-C--:B------:R-:W-:Y:S01]  /*62f0*/  FFMA.FTZ R14, R14, R30.reuse, -R119 ;  /* 0x0000001e0e0e7223 */ /* 0x080fe20000010877 */
[----:B------:R-:W-:Y:S01]  /*6300*/  FFMA.FTZ R118, R29, R30, R118 ;  /* 0x0000001e1d767223 */ /* 0x000fe20000010076 */
[----:B------:R-:W-:Y:S01]  /*6310*/  F2FP.F16.E4M3.UNPACK_B R119, R7 ;  /* 0x00000007ff77723e */ /* 0x000fe200020006ff */
[----:B------:R-:W-:Y:S01]  /*6320*/  FFMA.FTZ R131, R10, R31, -R121 ;  /* 0x0000001f0a837223 */ /* 0x000fe20000010879 */
[----:B------:R-:W-:Y:S01]  /*6330*/  F2FP.F16.E4M3.UNPACK_B R29, R9 ;  /* 0x00000009ff1d723e */ /* 0x000fe200020006ff */
[----:B------:R-:W-:Y:S01]  /*6340*/  FFMA.FTZ R133, R28, R31, R117 ;  /* 0x0000001f1c857223 */ /* 0x000fe20000010075 */
[----:B------:R-:W-:Y:S01]  /*6350*/  F2FP.SATFINITE.E4M3.F32.PACK_AB_MERGE_C R10, R135, R128, RZ ;  /* 0x00000080870a723e */ /* 0x000fe200048070ff */
[----:B------:R-:W-:Y:S01]  /*6360*/  HADD2.F32 R121, -RZ, R119.H0_H0 ;  /* 0x20000077ff797230 */ /* 0x000fe20000004100 */
[----:B------:R-:W-:Y:S01]  /*6370*/  F2FP.F16.E4M3.UNPACK_B R30, R13 ;  /* 0x0000000dff1e723e */ /* 0x000fe200020006ff */
[----:B------:R-:W-:Y:S01]  /*6380*/  HADD2.F32 R28, -RZ, R29.H0_H0 ;  /* 0x2000001dff1c7230 */ /* 0x000fe20000004100 */
[----:B------:R-:W-:Y:S01]  /*6390*/  F2FP.F16.E4M3.UNPACK_B R117, R6 ;  /* 0x00000006ff75723e */ /* 0x000fe200020006ff */
[----:B------:R-:W-:Y:S01]  /*63a0*/  HADD2.F32 R119, -RZ, R119.H1_H1 ;  /* 0x30000077ff777230 */ /* 0x000fe20000004100 */
[----:B------:R-:W-:Y:S01]  /*63b0*/  F2FP.SATFINITE.E4M3.F32.PACK_AB_MERGE_C R10, R131, R14, R10 ;  /* 0x0000000e830a723e */ /* 0x000fe2000480700a */
[----:B------:R-:W-:Y:S01]  /*63c0*/  HADD2.F32 R31, -RZ, R30.H0_H0 ;  /* 0x2000001eff1f7230 */ /* 0x000fe20000004100 */
[----:B------:R-:W-:Y:S01]  /*63d0*/  F2FP.SATFINITE.E4M3.F32.PACK_AB_MERGE_C R14, R133, R118, R122 ;  /* 0x00000076850e723e */ /* 0x000fe2000480707a */
[----:B------:R-:W-:-:S02]  /*63e0*/  HADD2.F32 R118, -RZ, R117.H0_H0 ;  /* 0x20000075ff767230 */ /* 0x000fc40000004100 */
[-C--:B------:R-:W-:Y:S01]  /*63f0*/  FMUL.FTZ R122, R28, R121.reuse ;  /* 0x000000791c7a7220 */ /* 0x080fe20000410000 */
[----:B------:R-:W-:Y:S01]  /*6400*/  HADD2.F32 R116, -RZ, R30.H1_H1 ;  /* 0x3000001eff747230 */ /* 0x000fe20000004100 */
[----:B------:R-:W-:Y:S01]  /*6410*/  F2FP.SATFINITE.E4M3.F32.PACK_AB_MERGE_C R8, R123, R124, R8 ;  /* 0x0000007c7b08723e */ /* 0x000fe20004807008 */
[----:B------:R-:W-:Y:S02]  /*6420*/  HADD2.F32 R30, -RZ, R29.H1_H1 ;  /* 0x3000001dff1e7230 */ /* 0x000fe40000004100 */
[C---:B------:R-:W-:Y:S01]  /*6430*/  FMUL.FTZ R123, R31.reuse, R121 ;  /* 0x000000791f7b7220 */ /* 0x040fe20000410000 */
[-C--:B------:R-:W-:Y:S01]  /*6440*/  FFMA.FTZ R29, R31, R118.reuse, R122 ;  /* 0x000000761f1d7223 */ /* 0x080fe2000001007a */
[----:B------:R-:W-:Y:S02]  /*6450*/  HADD2.F32 R117, -RZ, R117.H1_H1 ;  /* 0x30000075ff757230 */ /* 0x000fe40000004100 */
[----:B------:R-:W-:Y:S01]  /*6460*/  FMUL.FTZ R31, R116, R119 ;  /* 0x00000077741f7220 */ /* 0x000fe20000410000 */
[----:B------:R-:W-:Y:S01]  /*6470*/  FFMA.FTZ R28, R28, R118, -R123 ;  /* 0x000000761c1c7223 */ /* 0x000fe2000001087b */
[----:B------:R-:W-:Y:S01]  /*6480*/  F2FP.F16.E4M3.UNPACK_B R9, R9.H1 ;  /* 0x00000009ff09723e */ /* 0x000fe200030006ff */
[C---:B------:R-:W-:Y:S01]  /*6490*/  FMUL.FTZ R119, R30.reuse, R119 ;  /* 0x000000771e777220 */ /* 0x040fe20000410000 */
[----:B------:R-:W-:Y:S01]  /*64a0*/  FFMA.FTZ R123, R30, R117, -R31 ;  /* 0x000000751e7b7223 */ /* 0x000fe2000001081f */
[----:B------:R-:W-:-:S02]  /*64b0*/  F2FP.F16.E4M3.UNPACK_B R13, R13.H1 ;  /* 0x0000000dff0d723e */ /* 0x000fc400030006ff */
[----:B------:R-:W-:Y:S01]  /*64c0*/  F2FP.F16.E4M3.UNPACK_B R31, R7.H1 ;  /* 0x00000007ff1f723e */ /* 0x000fe200030006ff */
[----:B------:R-:W-:Y:S01]  /*64d0*/  FFMA.FTZ R124, R116, R117, R119 ;  /* 0x00000075747c7223 */ /* 0x000fe20000010077 */
[----:B------:R-:W-:Y:S01]  /*64e0*/  HADD2.F32 R7, -RZ, R9.H0_H0 ;  /* 0x20000009ff077230 */ /* 0x000fe20000004100 */
[----:B------:R-:W-:Y:S01]  /*64f0*/  F2FP.F16.E4M3.UNPACK_B R6, R6.H1 ;  /* 0x00000006ff06723e */ /* 0x000fe200030006ff */
[----:B------:R-:W-:Y:S01]  /*6500*/  HADD2.F32 R30, -RZ, R13.H0_H0 ;  /* 0x2000000dff1e7230 */ /* 0x000fe20000004100 */
[----:B------:R-:W-:Y:S01]  /*6510*/  F2FP.SATFINITE.E4M3.F32.PACK_AB_MERGE_C R12, R126, R125, R12 ;  /* 0x0000007d7e0c723e */ /* 0x000fe2000480700c */
[----:B------:R-:W-:Y:S01]  /*6520*/  HADD2.F32 R116, -RZ, R31.H0_H0 ;  /* 0x2000001fff747230 */ /* 0x000fe20000004100 */
[----:B------:R-:W-:Y:S01]  /*6530*/  F2FP.F16.E4M3.UNPACK_B R119, R5.H1 ;  /* 0x00000005ff77723e */ /* 0x000fe200030006ff */
[----:B------:R-:W-:Y:S02]  /*6540*/  HADD2.F32 R13, -RZ, R13.H1_H1 ;  /* 0x3000000dff0d7230 */ /* 0x000fe40000004100 */
[----:B------:R-:W-:-:S02]  /*6550*/  HADD2.F32 R118, -RZ, R31.H1_H1 ;  /* 0x3000001fff767230 */ /* 0x000fc40000004100 */
[CC--:B------:R-:W-:Y:S01]  /*6560*/  FMUL.FTZ R122, R30.reuse, R116.reuse ;  /* 0x000000741e7a7220 */ /* 0x0c0fe20000410000 */
[----:B------:R-:W-:Y:S02]  /*6570*/  HADD2.F32 R9, -RZ, R9.H1_H1 ;  /* 0x30000009ff097230 */ /* 0x000fe40000004100 */
[----:B------:R-:W-:Y:S01]  /*6580*/  FMUL.FTZ R117, R7, R116 ;  /* 0x0000007407757220 */ /* 0x000fe20000410000 */
[--C-:B------:R-:W-:Y:S02]  /*6590*/  HADD2.F32 R31, -RZ, R6.reuse.H0_H0 ;  /* 0x20000006ff1f7230 */ /* 0x100fe40000004100 */
[----:B------:R-:W-:Y:S02]  /*65a0*/  HADD2.F32 R116, -RZ, R6.H1_H1 ;  /* 0x30000006ff747230 */ /* 0x000fe40000004100 */
[-C--:B------:R-:W-:Y:S01]  /*65b0*/  FMUL.FTZ R6, R13, R118.reuse ;  /* 0x000000760d067220 */ /* 0x080fe20000410000 */
[C---:B------:R-:W-:Y:S01]  /*65c0*/  FMUL.FTZ R118, R9.reuse, R118 ;  /* 0x0000007609767220 */ /* 0x040fe20000410000 */
[----:B------:R-:W-:Y:S01]  /*65d0*/  FFMA.FTZ R126, R30, R31, R117 ;  /* 0x0000001f1e7e7223 */ /* 0x000fe20000010075 */
[----:B------:R-:W-:Y:S01]  /*65e0*/  F2FP.F16.E4M3.UNPACK_B R30, R15 ;  /* 0x0000000fff1e723e */ /* 0x000fe200020006ff */
[-C--:B------:R-:W-:Y:S01]  /*65f0*/  FFMA.FTZ R128, R9, R116.reuse, -R6 ;  /* 0x0000007409807223 */ /* 0x080fe20000010806 */
[----:B------:R-:W-:Y:S01]  /*6600*/  FFMA.FTZ R127, R13, R116, R118 ;  /* 0x000000740d7f7223 */ /* 0x000fe20000010076 */
[----:B------:R-:W-:Y:S01]  /*6610*/  F2FP.F16.E4M3.UNPACK_B R118, R5 ;  /* 0x00000005ff76723e */ /* 0x000fe200020006ff */
[----:B------:R-:W-:Y:S01]  /*6620*/  FFMA.FTZ R125, R7, R31, -R122 ;  /* 0x0000001f077d7223 */ /* 0x000fe2000001087a */
[----:B------:R-:W-:Y:S01]  /*6630*/  F2FP.F16.E4M3.UNPACK_B R6, R11 ;  /* 0x0000000bff06723e */ /* 0x000fe200020006ff */
[----:B------:R-:W-:Y:S01]  /*6640*/  HADD2.F32 R13, -RZ, R30.H0_H0 ;  /* 0x2000001eff0d7230 */ /* 0x000fe20000004100 */
[----:B------:R-:W-:Y:S01]  /*6650*/  F2FP.F16.E4M3.UNPACK_B R15, R15.H1 ;  /* 0x0000000fff0f723e */ /* 0x000fe200030006ff */
[----:B------:R-:W-:Y:S01]  /*6660*/  HADD2.F32 R122, -RZ, R118.H0_H0 ;  /* 0x20000076ff7a7230 */ /* 0x000fe20000004100 */
[----:B------:R-:W-:Y:S01]  /*6670*/  F2FP.F16.E4M3.UNPACK_B R11, R11.H1 ;  /* 0x0000000bff0b723e */ /* 0x000fe200030006ff */
[----:B------:R-:W-:Y:S01]  /*6680*/  HADD2.F32 R7, -RZ, R6.H0_H0 ;  /* 0x20000006ff077230 */ /* 0x000fe20000004100 */
[-C--:B------:R-:W-:Y:S01]  /*6690*/  F2FP.F16.E4M3.UNPACK_B R5, R4.reuse ;  /* 0x00000004ff05723e */ /* 0x080fe200020006ff */
[----:B------:R-:W-:Y:S01]  /*66a0*/  HADD2.F32 R121, -RZ, R119.H0_H0 ;  /* 0x20000077ff797230 */ /* 0x000fe20000004100 */
[----:B------:R-:W-:Y:S01]  /*66b0*/  F2FP.F16.E4M3.UNPACK_B R31, R4.H1 ;  /* 0x00000004ff1f723e */ /* 0x000fe200030006ff */
[----:B------:R-:W-:-:S02]  /*66c0*/  HADD2.F32 R4, -RZ, R15.H0_H0 ;  /* 0x2000000fff047230 */ /* 0x000fc40000004100 */
[-C--:B------:R-:W-:Y:S01]  /*66d0*/  FMUL.FTZ R130, R13, R122.reuse ;  /* 0x0000007a0d827220 */ /* 0x080fe20000410000 */
[----:B------:R-:W-:Y:S02]  /*66e0*/  HADD2.F32 R9, -RZ, R11.H0_H0 ;  /* 0x2000000bff097230 */ /* 0x000fe40000004100 */
[----:B------:R-:W-:Y:S01]  /*66f0*/  FMUL.FTZ R122, R7, R122 ;  /* 0x0000007a077a7220 */ /* 0x000fe20000410000 */
[----:B------:R-:W-:Y:S02]  /*6700*/  HADD2.F32 R116, -RZ, R5.H0_H0 ;  /* 0x20000005ff747230 */ /* 0x000fe40000004100 */
[-C--:B------:R-:W-:Y:S01]  /*6710*/  FMUL.FTZ R132, R4, R121.reuse ;  /* 0x0000007904847220 */ /* 0x080fe20000410000 */
[----:B------:R-:W-:Y:S02]  /*6720*/  HADD2.F32 R117, -RZ, R31.H0_H0 ;  /* 0x2000001fff757230 */ /* 0x000fe40000004100 */
[----:B------:R-:W-:Y:S01]  /*6730*/  FMUL.FTZ R121, R9, R121 ;  /* 0x0000007909797220 */ /* 0x000fe20000410000 */
[----:B------:R-:W-:-:S02]  /*6740*/  HADD2.F32 R15, -RZ, R15.H1_H1 ;  /* 0x3000000fff0f7230 */ /* 0x000fc40000004100 */
[-C--:B------:R-:W-:Y:S01]  /*6750*/  FFMA.FTZ R130, R7, R116.reuse, -R130 ;  /* 0x0000007407827223 */ /* 0x080fe20000010882 */
[----:B------:R-:W-:Y:S01]  /*6760*/  FFMA.FTZ R122, R13, R116, R122 ;  /* 0x000000740d7a7223 */ /* 0x000fe2000001007a */
[----:B------:R-:W-:Y:S02]  /*6770*/  HADD2.F32 R116, -RZ, R119.H1_H1 ;  /* 0x30000077ff747230 */ /* 0x000fe40000004100 */
[-C--:B------:R-:W-:Y:S01]  /*6780*/  FFMA.FTZ R121, R4, R117.reuse, R121 ;  /* 0x0000007504797223 */ /* 0x080fe20000010079 */
[----:B------:R-:W-:Y:S02]  /*6790*/  HADD2.F32 R11, -RZ, R11.H1_H1 ;  /* 0x3000000bff0b7230 */ /* 0x000fe40000004100 */
[----:B------:R-:W-:Y:S01]  /*67a0*/  FFMA.FTZ R132, R9, R117, -R132 ;  /* 0x0000007509847223 */ /* 0x000fe20000010884 */
[----:B------:R-:W-:Y:S01]  /*67b0*/  HADD2.F32 R30, -RZ, R30.H1_H1 ;  /* 0x3000001eff1e7230 */ /* 0x000fe20000004100 */
[----:B------:R-:W-:Y:S01]  /*67c0*/  F2FP.SATFINITE.E4M3.F32.PACK_AB_MERGE_C R125, R128, R125, RZ ;  /* 0x0000007d807d723e */ /* 0x000fe200048070ff */
[----:B------:R-:W-:-:S02]  /*67d0*/  HADD2.F32 R7, -RZ, R118.H1_H1 ;  /* 0x30000076ff077230 */ /* 0x000fc40000004100 */
[-C--:B------:R-:W-:Y:S01]  /*67e0*/  FMUL.FTZ R118, R15, R116.reuse ;  /* 0x000000740f767220 */ /* 0x080fe20000410000 */
[----:B------:R-:W-:Y:S02]  /*67f0*/  HADD2.F32 R4, -RZ, R31.H1_H1 ;  /* 0x3000001fff047230 */ /* 0x000fe40000004100 */
[C---:B------:R-:W-:Y:S01]  /*6800*/  FMUL.FTZ R116, R11.reuse, R116 ;  /* 0x000000740b747220 */ /* 0x040fe20000410000 */
[----:B------:R-:W-:Y:S02]  /*6810*/  HADD2.F32 R6, -RZ, R6.H1_H1 ;  /* 0x30000006ff067230 */ /* 0x000fe40000004100 */
[-C--:B------:R-:W-:Y:S01]  /*6820*/  FMUL.FTZ R9, R30, R7.reuse ;  /* 0x000000071e097220 */ /* 0x080fe20000410000 */
[----:B------:R-:W-:Y:S02]  /*6830*/  HADD2.F32 R5, -RZ, R5.H1_H1 ;  /* 0x30000005ff057230 */ /* 0x000fe40000004100 */
[-C--:B------:R-:W-:Y:S01]  /*6840*/  FFMA.FTZ R11, R11, R4.reuse, -R118 ;  /* 0x000000040b0b7223 */ /* 0x080fe20000010876 */
[----:B------:R-:W-:Y:S01]  /*6850*/  FFMA.FTZ R116, R15, R4, R116 ;  /* 0x000000040f747223 */ /* 0x000fe20000010074 */
[C---:B------:R-:W-:Y:S01]  /*6860*/  FMUL.FTZ R7, R6.reuse, R7 ;  /* 0x0000000706077220 */ /* 0x040fe20000410000 */
[----:B------:R-:W-:Y:S01]  /*6870*/  F2FP.SATFINITE.E4M3.F32.PACK_AB_MERGE_C R126, R127, R126, RZ ;  /* 0x0000007e7f7e723e */ /* 0x000fe200048070ff */
[-C--:B------:R-:W-:Y:S01]  /*6880*/  FFMA.FTZ R9, R6, R5.reuse, -R9 ;  /* 0x0000000506097223 */ /* 0x080fe20000010809 */
[----:B------:R-:W-:Y:S01]  /*6890*/  F2FP.SATFINITE.E4M3.F32.PACK_AB_MERGE_C R11, R11, R132, RZ ;  /* 0x000000840b0b723e */ /* 0x000fe200048070ff */
[----:B------:R-:W-:Y:S01]  /*68a0*/  FFMA.FTZ R7, R30, R5, R7 ;  /* 0x000000051e077223 */ /* 0x000fe20000010007 */
[----:B------:R-:W-:-:S02]  /*68b0*/  F2FP.SATFINITE.E4M3.F32.PACK_AB_MERGE_C R116, R116, R121, RZ ;  /* 0x000000797474723e */ /* 0x000fc400048070ff */
[----:B------:R-:W-:Y:S02]  /*68c0*/  F2FP.SATFINITE.E4M3.F32.PACK_AB_MERGE_C R123, R123, R28, R125 ;  /* 0x0000001c7b7b723e */ /* 0x000fe4000480707d */
[----:B------:R-:W-:Y:S02]  /*68d0*/  F2FP.SATFINITE.E4M3.F32.PACK_AB_MERGE_C R11, R9, R130, R11 ;  /* 0x00000082090b723e */ /* 0x000fe4000480700b */
[----:B------:R-:W-:Y:S02]  /*68e0*/  F2FP.SATFINITE.E4M3.F32.PACK_AB_MERGE_C R13, R124, R29, R126 ;  /* 0x0000001d7c0d723e */ /* 0x000fe4000480707e */
[----:B------:R-:W-:Y:S02]  /*68f0*/  F2FP.SATFINITE.E4M3.F32.PACK_AB_MERGE_C R15, R7, R122, R116 ;  /* 0x0000007a070f723e */ /* 0x000fe40004807074 */
[----:B------:R-:W-:-:S07]  /*6900*/  MOV R9, R123 ;  /* 0x0000007b00097202 */ /* 0x000fce0000000f00 */
.L_x_575:
[----:B------:R-:W-:Y:S05]  /*6910*/  BSYNC B2 ;  /* 0x0000000000027941 */ /* 0x000fea0003800000 */
.L_x_574:
[----:B------:R-:W-:Y:S01]  /*6920*/  ISETP.GE.AND P3, PT, R115, R104, PT ;  /* 0x000000687300720c */ /* 0x000fe20003f66270 */
[----:B--2---:R4:W-:-:S12]  /*6930*/  ST.E.128 desc[UR60][R98.64], R8 ;  /* 0x0000000862007985 */ /* 0x0049d8000c101d3c */
[----:B------:R-:W-:-:S04]  /*6940*/  @!P3 IADD3 R4, P4, R105, R115, RZ ;  /* 0x000000736904b210 */ /* 0x000fc80007f9e0ff */
[----:B------:R-:W-:-:S05]  /*6950*/  @!P3 LEA.HI.X.SX32 R5, R115, R103, 0x1, P4 ;  /* 0x000000677305b211 */ /* 0x000fca00020f0eff */
[----:B---3--:R4:W-:Y:S04]  /*6960*/  @!P3 ST.E.128 desc[UR60][R4.64], R12 ;  /* 0x0000000c0400b985 */ /* 0x0089e8000c101d3c */
.L_x_573:
[----:B------:R-:W-:Y:S05]  /*6970*/  BSYNC B1 ;  /* 0x0000000000017941 */ /* 0x000fea0003800000 */
.L_x_572:
[----:B------:R-:W-:-:S03]  /*6980*/  UMOV UR4, 0xffffffff ;  /* 0xffffffff00047882 */ /* 0x000fc60000000000 */
[----:B------:R-:W-:Y:S05]  /*6990*/  BRA.DIV UR4, `(.L_x_576) ;  /* 0x0000018204f87947 */ /* 0x000fea000b800000 */
[----:B------:R0:W0:Y:S04]  /*69a0*/  SHFL.IDX PT, R29, R102, 0x1, 0x1c1f ;  /* 0x003c1f00661d7f89 */ /* 0x00002800000e0000 */
[----:B----4-:R4:W0:Y:S02]  /*69b0*/  SHFL.IDX PT, R14, R101, 0x1, 0x1c1f ;  /* 0x003c1f00650e7f89 */ /* 0x01082400000e0000 */
.L_x_839:
[----:B------:R-:W-:Y:S01]  /*69c0*/  ISETP.GE.OR P3, PT, R221, R97, P1 ;  /* 0x00000061dd00720c */ /* 0x000fe20000f66670 */
[----:B------:R-:W-:-:S12]  /*69d0*/  BSSY B1, `(.L_x_577) ;  /* 0x00000ef000017945 */ /* 0x000fd80003800000 */
[----:B------:R-:W-:Y:S05]  /*69e0*/  @P3 BRA `(.L_x_578) ;  /* 0x0000000c00b43947 */ /* 0x000fea0003800000 */
[----:B------:R-:W-:Y:S01]  /*69f0*/  SEL R4, R71, R110, !P0 ;  /* 0x0000006e47047207 */ /* 0x000fe20004000000 */
[----:B------:R-:W-:Y:S01]  /*6a00*/  BSSY B2, `(.L_x_579) ;  /* 0x00000e6000027945 */ /* 0x000fe20003800000 */
[----:B------:R-:W-:Y:S02]  /*6a10*/  SHF.R.U32.HI R6, RZ, 0x3, R200 ;  /* 0x00000003ff067819 */ /* 0x000fe400000116c8 */
[----:B------:R-:W-:Y:S02]  /*6a20*/  SHF.R.S32.HI R5, RZ, 0x1f, R4 ;  /* 0x0000001fff057819 */ /* 0x000fe40000011404 */
[----:B0-----:R-:W-:Y:S02]  /*6a30*/  IADD3 R12, P3, R62, R14, RZ ;  /* 0x0000000e3e0c7210 */ /* 0x001fe40007f7e0ff */
[----:B------:R-:W-:Y:S01]  /*6a40*/  LEA.HI R4, R5, R4, RZ, 0x5 ;  /* 0x0000000405047211 */ /* 0x000fe200078f28ff */
[----:B------:R-:W-:Y:S02]  /*6a50*/  IMAD R5, R192, 0x5000, R3 ;  /* 0x00005000c0057824 */ /* 0x000fe400078e0203 */
[----:B------:R-:W-:Y:S01]  /*6a60*/  IMAD.X R13, R29, 0x1, R60, P3 ;  /* 0x000000011d0d7824 */ /* 0x000fe200018e063c */
[----:B------:R-:W-:Y:S01]  /*6a70*/  LEA.HI.SX32 R4, R4, R63, 0x1b ;  /* 0x0000003f04047211 */ /* 0x000fe200078fdaff */
[----:B------:R-:W-:-:S04]  /*6a80*/  IMAD.IADD R5, R18, 0x1, R5 ;  /* 0x0000000112057824 */ /* 0x000fc800078e0205 */
[----:B------:R-:W-:-:S05]  /*6a90*/  IMAD.SHL.U32 R15, R4, 0x10, RZ ;  /* 0x00000010040f7824 */ /* 0x000fca00078e00ff */
[----:B------:R-:W-:-:S04]  /*6aa0*/  LOP3.LUT R4, R200, 0x70, R15, 0xf8, !PT ;  /* 0x00000070c8047812 */ /* 0x000fc800078ef80f */
[----:B------:R-:W-:-:S05]  /*6ab0*/  LOP3.LUT R4, R4, R6, RZ, 0x3c, !PT ;  /* 0x0000000604047212 */ /* 0x000fca00078e3cff */
[----:B------:R-:W-:-:S04]  /*6ac0*/  IMAD.IADD R7, R205, 0x1, R4 ;  /* 0x00000001cd077824 */ /* 0x000fc800078e0204 */
[----:B------:R-:W-:-:S05]  /*6ad0*/  IMAD R7, R192, 0x5000, R7 ;  /* 0x00005000c0077824 */ /* 0x000fca00078e0207 */
[----:B------:R-:W-:Y:S02]  /*6ae0*/  IADD3 R8, R18, R7, RZ ;  /* 0x0000000712087210 */ /* 0x000fe40007ffe0ff */
[----:B------:R-:W0:Y:S04]  /*6af0*/  LDS.128 R4, [R5+0x18400] ;  /* 0x0184000005047984 */ /* 0x000e280000000c00 */
[----:B------:R-:W0:Y:S01]  /*6b00*/  LDS.128 R8, [R8+0x18400] ;  /* 0x0184000008087984 */ /* 0x000e220000000c00 */
[----:B------:R-:W-:Y:S05]  /*6b10*/  @P2 BRA `(.L_x_580) ;  /* 0x0000000c00502947 */ /* 0x000fea0003800000 */
[--C-:B------:R-:W-:Y:S01]  /*6b20*/  SHF.R.U32.HI R28, RZ, 0x8, R33.reuse ;  /* 0x00000008ff1c7819 */ /* 0x100fe20000011621 */
[----:B0-----:R-:W-:Y:S01]  /*6b30*/  IMAD.MOV.U32 R31, RZ, RZ, R4 ;  /* 0x000000ffff1f7224 */ /* 0x001fe200078e0004 */
[----:B------:R-:W-:Y:S01]  /*6b40*/  SHF.R.U32.HI R115, RZ, 0x10, R33 ;  /* 0x00000010ff737819 */ /* 0x000fe20000011621 */
[----:B------:R-:W-:Y:S01]  /*6b50*/  IMAD.MOV.U32 R34, RZ, RZ, R8 ;  /* 0x000000ffff227224 */ /* 0x000fe200078e0008 */
[----:B------:R-:W-:Y:S01]  /*6b60*/  LOP3.LUT R33, R33, 0xff0000ff, RZ, 0xc0, !PT ;  /* 0xff0000ff21217812 */ /* 0x000fe200078ec0ff */
[----:B------:R-:W-:Y:S01]  /*6b70*/  IMAD.SHL.U32 R4, R28, 0x100, RZ ;  /* 0x000001001c047824 */ /* 0x000fe200078e00ff */
[----:B--2---:R-:W-:Y:S01]  /*6b80*/  SHF.R.U32.HI R103, RZ, 0x8, R35 ;  /* 0x00000008ff677819 */ /* 0x004fe20000011623 */
[----:B------:R-:W-:Y:S01]  /*6b90*/  IMAD.MOV.U32 R28, RZ, RZ, R6 ;  /* 0x000000ffff1c7224 */ /* 0x000fe200078e0006 */
[----:B------:R-:W-:Y:S01]  /*6ba0*/  SHF.R.U32.HI R32, RZ, 0x8, R39 ;  /* 0x00000008ff207819 */ /* 0x000fe20000011627 */
[----:B------:R-:W-:Y:S01]  /*6bb0*/  IMAD.U32 R8, R115, 0x10000, RZ ;  /* 0x0001000073087824 */ /* 0x000fe200078e00ff */
[----:B------:R-:W-:Y:S01]  /*6bc0*/  LOP3.LUT R33, R33, 0xff00, R4, 0xf8, !PT ;  /* 0x0000ff0021217812 */ /* 0x000fe200078ef804 */
[----:B------:R-:W-:Y:S01]  /*6bd0*/  IMAD.SHL.U32 R4, R103, 0x100, RZ ;  /* 0x0000010067047824 */ /* 0x000fe200078e00ff */
[----:B---3--:R-:W-:-:S02]  /*6be0*/  SHF.R.U32.HI R105, RZ, 0x10, R35 ;  /* 0x00000010ff697819 */ /* 0x008fc40000011623 */
[----:B------:R-:W-:Y:S01]  /*6bf0*/  MOV R30, R10 ;  /* 0x0000000a001e7202 */ /* 0x000fe20000000f00 */
[----:B------:R-:W-:Y:S01]  /*6c00*/  IMAD.SHL.U32 R10, R32, 0x100, RZ ;  /* 0x00000100200a7824 */ /* 0x000fe200078e00ff */
[----:B------:R-:W-:Y:S02]  /*6c10*/  LOP3.LUT R35, R35, 0xff0000ff, RZ, 0xc0, !PT ;  /* 0xff0000ff23237812 */ /* 0x000fe400078ec0ff */
[----:B------:R-:W-:Y:S02]  /*6c20*/  SHF.R.U32.HI R36, RZ, 0x8, R37 ;  /* 0x00000008ff247819 */ /* 0x000fe40000011625 */
[----:B------:R-:W-:Y:S02]  /*6c30*/  SHF.R.U32.HI R98, RZ, 0x10, R39 ;  /* 0x00000010ff627819 */ /* 0x000fe40000011627 */
[----:B------:R-:W-:Y:S01]  /*6c40*/  LOP3.LUT R39, R39, 0xff0000ff, RZ, 0xc0, !PT ;  /* 0xff0000ff27277812 */ /* 0x000fe200078ec0ff */
[----:B------:R-:W-:Y:S01]  /*6c50*/  IMAD.SHL.U32 R6, R36, 0x100, RZ ;  /* 0x0000010024067824 */ /* 0x000fe200078e00ff */
[----:B------:R-:W-:Y:S01]  /*6c60*/  SHF.R.U32.HI R38, RZ, 0x10, R37 ;  /* 0x00000010ff267819 */ /* 0x000fe20000011625 */
[----:B------:R-:W-:Y:S01]  /*6c70*/  IMAD.U32 R98, R98, 0x10000, RZ ;  /* 0x0001000062627824 */ /* 0x000fe200078e00ff */
[----:B------:R-:W-:-:S02]  /*6c80*/  LOP3.LUT R99, R37, 0xff0000ff, RZ, 0xc0, !PT ;  /* 0xff0000ff25637812 */ /* 0x000fc400078ec0ff */
[----:B------:R-:W-:Y:S02]  /*6c90*/  LOP3.LUT R37, R35, 0xff00, R4, 0xf8, !PT ;  /* 0x0000ff0023257812 */ /* 0x000fe400078ef804 */
[----:B------:R-:W-:Y:S01]  /*6ca0*/  LOP3.LUT R103, R39, 0xff00, R10, 0xf8, !PT ;  /* 0x0000ff0027677812 */ /* 0x000fe200078ef80a */
[----:B------:R-:W-:Y:S01]  /*6cb0*/  IMAD.U32 R10, R38, 0x10000, RZ ;  /* 0x00010000260a7824 */ /* 0x000fe200078e00ff */
[----:B------:R-:W-:Y:S02]  /*6cc0*/  SHF.L.U32 R4, R105, 0x10, RZ ;  /* 0x0000001069047819 */ /* 0x000fe400000006ff */
[----:B------:R-:W-:Y:S02]  /*6cd0*/  F2FP.F16.E4M3.UNPACK_B R39, R114.H1 ;  /* 0x00000072ff27723e */ /* 0x000fe400030006ff */
[----:B------:R-:W-:Y:S02]  /*6ce0*/  F2FP.F16.E4M3.UNPACK_B R32, R31.H1 ;  /* 0x0000001fff20723e */ /* 0x000fe400030006ff */
[----:B------:R-:W-:-:S02]  /*6cf0*/  F2FP.F16.E4M3.UNPACK_B R35, R34.H1 ;  /* 0x00000022ff23723e */ /* 0x000fc400030006ff */
[----:B------:R-:W-:Y:S02]  /*6d00*/  LOP3.LUT R4, R37, 0xff0000, R4, 0xf8, !PT ;  /* 0x00ff000025047812 */ /* 0x000fe400078ef804 */
[----:B------:R-:W-:Y:S01]  /*6d10*/  LOP3.LUT R99, R99, 0xff00, R6, 0xf8, !PT ;  /* 0x0000ff0063637812 */ /* 0x000fe200078ef806 */
[----:B------:R-:W-:Y:S01]  /*6d20*/  HADD2.F32 R6, -RZ, R39.H0_H0 ;  /* 0x20000027ff067230 */ /* 0x000fe20000004100 */
[----:B------:R-:W-:Y:S01]  /*6d30*/  LOP3.LUT R8, R33, 0xff0000, R8, 0xf8, !PT ;  /* 0x00ff000021087812 */ /* 0x000fe200078ef808 */
[----:B------:R-:W-:Y:S01]  /*6d40*/  HADD2.F32 R33, -RZ, R32.H0_H0 ;  /* 0x20000020ff217230 */ /* 0x000fe20000004100 */
[----:B------:R-:W-:Y:S01]  /*6d50*/  F2FP.F16.E4M3.UNPACK_B R37, R112.H1 ;  /* 0x00000070ff25723e */ /* 0x000fe200030006ff */
[----:B------:R-:W-:Y:S01]  /*6d60*/  HADD2.F32 R36, -RZ, R35.H0_H0 ;  /* 0x20000023ff247230 */ /* 0x000fe20000004100 */
[----:B------:R-:W-:Y:S01]  /*6d70*/  F2FP.F16.E4M3.UNPACK_B R114, R114 ;  /* 0x00000072ff72723e */ /* 0x000fe200020006ff */
[----:B------:R-:W-:Y:S02]  /*6d80*/  HADD2.F32 R39, -RZ, R39.H1_H1 ;  /* 0x30000027ff277230 */ /* 0x000fe40000004100 */
[----:B------:R-:W-:Y:S01]  /*6d90*/  FMUL.FTZ R105, R33, R6 ;  /* 0x0000000621697220 */ /* 0x000fe20000410000 */
[----:B------:R-:W-:-:S02]  /*6da0*/  HADD2.F32 R38, -RZ, R37.H0_H0 ;  /* 0x20000025ff267230 */ /* 0x000fc40000004100 */
[C---:B------:R-:W-:Y:S01]  /*6db0*/  FMUL.FTZ R116, R36.reuse, R6 ;  /* 0x0000000624747220 */ /* 0x040fe20000410000 */
[----:B------:R-:W-:Y:S01]  /*6dc0*/  F2FP.F16.E4M3.UNPACK_B R34, R34 ;  /* 0x00000022ff22723e */ /* 0x000fe200020006ff */
[----:B------:R-:W-:Y:S01]  /*6dd0*/  HADD2.F32 R37, -RZ, R37.H1_H1 ;  /* 0x30000025ff257230 */ /* 0x000fe20000004100 */
[----:B------:R-:W-:Y:S01]  /*6de0*/  F2FP.F16.E4M3.UNPACK_B R31, R31 ;  /* 0x0000001fff1f723e */ /* 0x000fe200020006ff */
[-C--:B------:R-:W-:Y:S01]  /*6df0*/  FFMA.FTZ R105, R36, R38.reuse, R105 ;  /* 0x0000002624697223 */ /* 0x080fe20000010069 */
[----:B------:R-:W-:Y:S01]  /*6e00*/  FFMA.FTZ R116, R33, R38, -R116 ;  /* 0x0000002621747223 */ /* 0x000fe20000010874 */
[----:B------:R-:W-:Y:S01]  /*6e10*/  HADD2.F32 R36, -RZ, R35.H1_H1 ;  /* 0x30000023ff247230 */ /* 0x000fe20000004100 */
[----:B------:R-:W-:Y:S01]  /*6e20*/  LOP3.LUT R6, R103, 0xff0000, R98, 0xf8, !PT ;  /* 0x00ff000067067812 */ /* 0x000fe200078ef862 */
[----:B------:R-:W-:Y:S01]  /*6e30*/  HADD2.F32 R33, -RZ, R32.H1_H1 ;  /* 0x30000020ff217230 */ /* 0x000fe20000004100 */
[----:B------:R-:W-:Y:S01]  /*6e40*/  F2FP.F16.E4M3.UNPACK_B R112, R112 ;  /* 0x00000070ff70723e */ /* 0x000fe200020006ff */
[----:B------:R-:W-:-:S02]  /*6e50*/  HADD2.F32 R38, -RZ, R114.H0_H0 ;  /* 0x20000072ff267230 */ /* 0x000fc40000004100 */
        /* <DEDUP_REMOVED lines=11> */
[-C--:B------:R-:W-:Y:S01]  /*6f10*/  FFMA.FTZ R39, R32, R33.reuse, -R37 ;  /* 0x0000002120277223 */ /* 0x080fe20000010825 */
[----:B------:R-:W-:Y:S02]  /*6f20*/  HADD2.F32 R31, -RZ, R31.H1_H1 ;  /* 0x3000001fff1f7230 */ /* 0x000fe40000004100 */
[----:B------:R-:W-:Y:S01]  /*6f30*/  FFMA.FTZ R98, R35, R33, R38 ;  /* 0x0000002123627223 */ /* 0x000fe20000010026 */
[----:B------:R-:W-:Y:S02]  /*6f40*/  HADD2.F32 R112, -RZ, R112.H1_H1 ;  /* 0x30000070ff707230 */ /* 0x000fe40000004100 */
[----:B------:R-:W-:Y:S01]  /*6f50*/  FMUL.FTZ R36, R34, R114 ;  /* 0x0000007222247220 */ /* 0x000fe20000410000 */
[----:B------:R-:W-:-:S02]  /*6f60*/  F2FP.F16.E4M3.UNPACK_B R32, R113.H1 ;  /* 0x00000071ff20723e */ /* 0x000fc400030006ff */
[----:B------:R-:W-:Y:S02]  /*6f70*/  F2FP.F16.E4M3.UNPACK_B R33, R30.H1 ;  /* 0x0000001eff21723e */ /* 0x000fe400030006ff */
[----:B------:R-:W-:Y:S01]  /*6f80*/  LOP3.LUT R10, R99, 0xff0000, R10, 0xf8, !PT ;  /* 0x00ff0000630a7812 */ /* 0x000fe200078ef80a */
[C---:B------:R-:W-:Y:S01]  /*6f90*/  FMUL.FTZ R99, R31.reuse, R114 ;  /* 0x000000721f637220 */ /* 0x040fe20000410000 */
[----:B------:R-:W-:Y:S01]  /*6fa0*/  FFMA.FTZ R114, R31, R112, -R36 ;  /* 0x000000701f727223 */ /* 0x000fe20000010824 */
[----:B------:R-:W-:Y:S01]  /*6fb0*/  F2FP.F16.E4M3.UNPACK_B R36, R111.H1 ;  /* 0x0000006fff24723e */ /* 0x000fe200030006ff */
[--C-:B------:R-:W-:Y:S01]  /*6fc0*/  HADD2.F32 R37, -RZ, R32.reuse.H0_H0 ;  /* 0x20000020ff257230 */ /* 0x100fe20000004100 */
[----:B------:R-:W-:Y:S01]  /*6fd0*/  F2FP.F16.E4M3.UNPACK_B R31, R28.H1 ;  /* 0x0000001cff1f723e */ /* 0x000fe200030006ff */
[----:B------:R-:W-:Y:S02]  /*6fe0*/  HADD2.F32 R35, -RZ, R33.H0_H0 ;  /* 0x20000021ff237230 */ /* 0x000fe40000004100 */
[----:B------:R-:W-:Y:S01]  /*6ff0*/  FFMA.FTZ R99, R34, R112, R99 ;  /* 0x0000007022637223 */ /* 0x000fe20000010063 */
[----:B------:R-:W-:Y:S01]  /*7000*/  HADD2.F32 R38, -RZ, R32.H1_H1 ;  /* 0x30000020ff267230 */ /* 0x000fe20000004100 */
[----:B------:R-:W-:Y:S01]  /*7010*/  F2FP.F16.E4M3.UNPACK_B R113, R113 ;  /* 0x00000071ff71723e */ /* 0x000fe200020006ff */
[----:B------:R-:W-:-:S02]  /*7020*/  HADD2.F32 R32, -RZ, R31.H0_H0 ;  /* 0x2000001fff207230 */ /* 0x000fc40000004100 */
[-C--:B------:R-:W-:Y:S01]  /*7030*/  FMUL.FTZ R115, R35, R37.reuse ;  /* 0x0000002523737220 */ /* 0x080fe20000410000 */
[--C-:B------:R-:W-:Y:S01]  /*7040*/  HADD2.F32 R34, -RZ, R36.reuse.H0_H0 ;  /* 0x20000024ff227230 */ /* 0x100fe20000004100 */
[----:B------:R-:W-:Y:S01]  /*7050*/  F2FP.F16.E4M3.UNPACK_B R28, R28 ;  /* 0x0000001cff1c723e */ /* 0x000fe200020006ff */
[----:B------:R-:W-:Y:S02]  /*7060*/  HADD2.F32 R33, -RZ, R33.H1_H1 ;  /* 0x30000021ff217230 */ /* 0x000fe40000004100 */
[C---:B------:R-:W-:Y:S01]  /*7070*/  FMUL.FTZ R112, R32.reuse, R37 ;  /* 0x0000002520707220 */ /* 0x040fe20000410000 */
[----:B------:R-:W-:Y:S02]  /*7080*/  HADD2.F32 R31, -RZ, R31.H1_H1 ;  /* 0x3000001fff1f7230 */ /* 0x000fe40000004100 */
[----:B------:R-:W-:Y:S01]  /*7090*/  FFMA.FTZ R117, R32, R34, -R115 ;  /* 0x0000002220757223 */ /* 0x000fe20000010873 */
[----:B------:R-:W-:Y:S02]  /*70a0*/  HADD2.F32 R36, -RZ, R36.H1_H1 ;  /* 0x30000024ff247230 */ /* 0x000fe40000004100 */
[-C--:B------:R-:W-:Y:S01]  /*70b0*/  FMUL.FTZ R32, R33, R38.reuse ;  /* 0x0000002621207220 */ /* 0x080fe20000410000 */
[----:B------:R-:W-:Y:S01]  /*70c0*/  F2FP.F16.E4M3.UNPACK_B R111, R111 ;  /* 0x0000006fff6f723e */ /* 0x000fe200020006ff */
[----:B------:R-:W-:Y:S01]  /*70d0*/  FMUL.FTZ R124, R31, R38 ;  /* 0x000000261f7c7220 */ /* 0x000fe20000410000 */
[----:B------:R-:W-:Y:S01]  /*70e0*/  FFMA.FTZ R38, R35, R34, R112 ;  /* 0x0000002223267223 */ /* 0x000fe20000010070 */
[----:B------:R-:W-:Y:S01]  /*70f0*/  FFMA.FTZ R122, R31, R36, -R32 ;  /* 0x000000241f7a7223 */ /* 0x000fe20000010820 */
[----:B------:R-:W-:Y:S01]  /*7100*/  F2FP.F16.E4M3.UNPACK_B R31, R30 ;  /* 0x0000001eff1f723e */ /* 0x000fe200020006ff */
[----:B------:R-:W-:-:S02]  /*7110*/  HADD2.F32 R35, -RZ, R113.H0_H0 ;  /* 0x20000071ff237230 */ /* 0x000fc40000004100 */
[----:B------:R-:W-:Y:S01]  /*7120*/  FFMA.FTZ R119, R33, R36, R124 ;  /* 0x0000002421777223 */ /* 0x000fe2000001007c */
[----:B------:R-:W-:Y:S01]  /*7130*/  HADD2.F32 R113, -RZ, R113.H1_H1 ;  /* 0x30000071ff717230 */ /* 0x000fe20000004100 */
[----:B------:R-:W-:Y:S01]  /*7140*/  F2FP.SATFINITE.E4M3.F32.PACK_AB_MERGE_C R117, R122, R117, RZ ;  /* 0x000000757a75723e */ /* 0x000fe200048070ff */
[--C-:B------:R-:W-:Y:S02]  /*7150*/  HADD2.F32 R32, -RZ, R31.reuse.H0_H0 ;  /* 0x2000001fff207230 */ /* 0x100fe40000004100 */
[--C-:B------:R-:W-:Y:S02]  /*7160*/  HADD2.F32 R30, -RZ, R28.reuse.H0_H0 ;  /* 0x2000001cff1e7230 */ /* 0x100fe40000004100 */
[----:B------:R-:W-:Y:S02]  /*7170*/  HADD2.F32 R31, -RZ, R31.H1_H1 ;  /* 0x3000001fff1f7230 */ /* 0x000fe40000004100 */
[----:B------:R-:W-:Y:S01]  /*7180*/  FMUL.FTZ R37, R32, R35 ;  /* 0x0000002320257220 */ /* 0x000fe20000410000 */
[----:B------:R-:W-:-:S02]  /*7190*/  HADD2.F32 R28, -RZ, R28.H1_H1 ;  /* 0x3000001cff1c7230 */ /* 0x000fc40000004100 */
[----:B------:R-:W-:Y:S01]  /*71a0*/  FMUL.FTZ R35, R30, R35 ;  /* 0x000000231e237220 */ /* 0x000fe20000410000 */
[--C-:B------:R-:W-:Y:S02]  /*71b0*/  HADD2.F32 R33, -RZ, R111.reuse.H0_H0 ;  /* 0x2000006fff217230 */ /* 0x100fe40000004100 */
[CC--:B------:R-:W-:Y:S01]  /*71c0*/  FMUL.FTZ R115, R31.reuse, R113.reuse ;  /* 0x000000711f737220 */ /* 0x0c0fe20000410000 */
[----:B------:R-:W-:Y:S02]  /*71d0*/  HADD2.F32 R111, -RZ, R111.H1_H1 ;  /* 0x3000006fff6f7230 */ /* 0x000fe40000004100 */
[----:B------:R-:W-:Y:S01]  /*71e0*/  FMUL.FTZ R34, R28, R113 ;  /* 0x000000711c227220 */ /* 0x000fe20000410000 */
[-C--:B------:R-:W-:Y:S01]  /*71f0*/  FFMA.FTZ R112, R32, R33.reuse, R35 ;  /* 0x0000002120707223 */ /* 0x080fe20000010023 */
[----:B------:R-:W-:Y:S01]  /*7200*/  FFMA.FTZ R30, R30, R33, -R37 ;  /* 0x000000211e1e7223 */ /* 0x000fe20000010825 */
[-C--:B------:R-:W-:Y:S01]  /*7210*/  FFMA.FTZ R115, R28, R111.reuse, -R115 ;  /* 0x0000006f1c737223 */ /* 0x080fe20000010873 */
[----:B------:R-:W-:Y:S01]  /*7220*/  FFMA.FTZ R111, R31, R111, R34 ;  /* 0x0000006f1f6f7223 */ /* 0x000fe20000010022 */
[----:B------:R-:W-:-:S02]  /*7230*/  F2FP.SATFINITE.E4M3.F32.PACK_AB_MERGE_C R28, R119, R38, RZ ;  /* 0x00000026771c723e */ /* 0x000fc400048070ff */
[----:B------:R-:W-:Y:S02]  /*7240*/  F2FP.SATFINITE.E4M3.F32.PACK_AB_MERGE_C R31, R118, R105, RZ ;  /* 0x00000069761f723e */ /* 0x000fe400048070ff */
[----:B------:R-:W-:Y:S02]  /*7250*/  F2FP.F16.E4M3.UNPACK_B R35, R9 ;  /* 0x00000009ff23723e */ /* 0x000fe400020006ff */
[----:B------:R-:W-:Y:S02]  /*7260*/  F2FP.F16.E4M3.UNPACK_B R38, R10 ;  /* 0x0000000aff26723e */ /* 0x000fe400020006ff */
[----:B------:R-:W-:Y:S01]  /*7270*/  F2FP.F16.E4M3.UNPACK_B R33, R5 ;  /* 0x00000005ff21723e */ /* 0x000fe200020006ff */
[----:B------:R-:W-:Y:S01]  /*7280*/  HADD2.F32 R36, -RZ, R35.H0_H0 ;  /* 0x20000023ff247230 */ /* 0x000fe20000004100 */
[----:B------:R-:W-:Y:S01]  /*7290*/  F2FP.SATFINITE.E4M3.F32.PACK_AB_MERGE_C R31, R99, R98, R31 ;  /* 0x00000062631f723e */ /* 0x000fe2000480701f */
[--C-:B------:R-:W-:Y:S01]  /*72a0*/  HADD2.F32 R99, -RZ, R38.reuse.H0_H0 ;  /* 0x20000026ff637230 */ /* 0x100fe20000004100 */
[----:B------:R-:W-:Y:S01]  /*72b0*/  F2FP.SATFINITE.E4M3.F32.PACK_AB_MERGE_C R32, R103, R116, RZ ;  /* 0x000000746720723e */ /* 0x000fe200048070ff */
[----:B------:R-:W-:Y:S01]  /*72c0*/  HADD2.F32 R34, -RZ, R33.H0_H0 ;  /* 0x20000021ff227230 */ /* 0x000fe20000004100 */
[----:B------:R-:W-:Y:S01]  /*72d0*/  F2FP.F16.E4M3.UNPACK_B R37, R8 ;  /* 0x00000008ff25723e */ /* 0x000fe200020006ff */
[----:B------:R-:W-:Y:S01]  /*72e0*/  HADD2.F32 R35, -RZ, R35.H1_H1 ;  /* 0x30000023ff237230 */ /* 0x000fe20000004100 */
[----:B------:R-:W-:Y:S01]  /*72f0*/  F2FP.SATFINITE.E4M3.F32.PACK_AB_MERGE_C R32, R114, R39, R32 ;  /* 0x000000277220723e */ /* 0x000fe20004807020 */
[-C--:B------:R-:W-:Y:S01]  /*7300*/  FMUL.FTZ R103, R36, R99.reuse ;  /* 0x0000006324677220 */ /* 0x080fe20000410000 */
[----:B------:R-:W-:Y:S01]  /*7310*/  FMUL.FTZ R99, R34, R99 ;  /* 0x0000006322637220 */ /* 0x000fe20000410000 */
[----:B------:R-:W-:Y:S01]  /*7320*/  HADD2.F32 R39, -RZ, R37.H0_H0 ;  /* 0x20000025ff277230 */ /* 0x000fe20000004100 */
[----:B------:R-:W-:Y:S01]  /*7330*/  F2FP.SATFINITE.E4M3.F32.PACK_AB_MERGE_C R28, R111, R112, R28 ;  /* 0x000000706f1c723e */ /* 0x000fe2000480701c */
[----:B------:R-:W-:Y:S01]  /*7340*/  HADD2.F32 R38, -RZ, R38.H1_H1 ;  /* 0x30000026ff267230 */ /* 0x000fe20000004100 */
[----:B------:R-:W-:Y:S01]  /*7350*/  F2FP.F16.E4M3.UNPACK_B R5, R5.H1 ;  /* 0x00000005ff05723e */ /* 0x000fe200030006ff */
[----:B------:R-:W-:-:S02]  /*7360*/  HADD2.F32 R33, -RZ, R33.H1_H1 ;  /* 0x30000021ff217230 */ /* 0x000fc40000004100 */
[-C--:B------:R-:W-:Y:S01]  /*7370*/  FFMA.FTZ R99, R36, R39.reuse, R99 ;  /* 0x0000002724637223 */ /* 0x080fe20000010063 */
[----:B------:R-:W-:Y:S02]  /*7380*/  HADD2.F32 R36, -RZ, R37.H1_H1 ;  /* 0x30000025ff247230 */ /* 0x000fe40000004100 */
[-C--:B------:R-:W-:Y:S01]  /*7390*/  FMUL.FTZ R98, R35, R38.reuse ;  /* 0x0000002623627220 */ /* 0x080fe20000410000 */
[----:B------:R-:W-:Y:S01]  /*73a0*/  FFMA.FTZ R103, R34, R39, -R103 ;  /* 0x0000002722677223 */ /* 0x000fe20000010867 */
[C---:B------:R-:W-:Y:S01]  /*73b0*/  FMUL.FTZ R38, R33.reuse, R38 ;  /* 0x0000002621267220 */ /* 0x040fe20000410000 */
[----:B------:R-:W-:Y:S01]  /*73c0*/  F2FP.F16.E4M3.UNPACK_B R34, R9.H1 ;  /* 0x00000009ff22723e */ /* 0x000fe200030006ff */
[----:B------:R-:W-:Y:S01]  /*73d0*/  FFMA.FTZ R112, R33, R36, -R98 ;  /* 0x0000002421707223 */ /* 0x000fe20000010862 */
[----:B------:R-:W-:Y:S01]  /*73e0*/  F2FP.F16.E4M3.UNPACK_B R33, R10.H1 ;  /* 0x0000000aff21723e */ /* 0x000fe200030006ff */
[----:B------:R-:W-:Y:S01]  /*73f0*/  FFMA.FTZ R114, R35, R36, R38 ;  /* 0x0000002423727223 */ /* 0x000fe20000010026 */
[----:B------:R-:W-:Y:S01]  /*7400*/  F2FP.F16.E4M3.UNPACK_B R8, R8.H1 ;  /* 0x00000008ff08723e */ /* 0x000fe200030006ff */
[----:B------:R-:W-:Y:S01]  /*7410*/  HADD2.F32 R10, -RZ, R34.H0_H0 ;  /* 0x20000022ff0a7230 */ /* 0x000fe20000004100 */
[----:B------:R-:W-:Y:S01]  /*7420*/  F2FP.F16.E4M3.UNPACK_B R37, R6 ;  /* 0x00000006ff25723e */ /* 0x000fe200020006ff */
[----:B------:R-:W-:Y:S01]  /*7430*/  HADD2.F32 R35, -RZ, R33.H0_H0 ;  /* 0x20000021ff237230 */ /* 0x000fe20000004100 */
[----:B------:R-:W-:Y:S01]  /*7440*/  F2FP.SATFINITE.E4M3.F32.PACK_AB_MERGE_C R30, R115, R30, R117 ;  /* 0x0000001e731e723e */ /* 0x000fe20004807075 */
[----:B------:R-:W-:-:S02]  /*7450*/  HADD2.F32 R9, -RZ, R5.H0_H0 ;  /* 0x20000005ff097230 */ /* 0x000fc40000004100 */
[----:B------:R-:W-:Y:S02]  /*7460*/  HADD2.F32 R34, -RZ, R34.H1_H1 ;  /* 0x30000022ff227230 */ /* 0x000fe40000004100 */
[-C--:B------:R-:W-:Y:S01]  /*7470*/  FMUL.FTZ R38, R10, R35.reuse ;  /* 0x000000230a267220 */ /* 0x080fe20000410000 */
[----:B------:R-:W-:Y:S02]  /*7480*/  HADD2.F32 R36, -RZ, R33.H1_H1 ;  /* 0x30000021ff247230 */ /* 0x000fe40000004100 */
[----:B------:R-:W-:Y:S01]  /*7490*/  FMUL.FTZ R35, R9, R35 ;  /* 0x0000002309237220 */ /* 0x000fe20000410000 */
[--C-:B------:R-:W-:Y:S02]  /*74a0*/  HADD2.F32 R33, -RZ, R8.reuse.H0_H0 ;  /* 0x20000008ff217230 */ /* 0x100fe40000004100 */
[----:B------:R-:W-:Y:S02]  /*74b0*/  HADD2.F32 R5, -RZ, R5.H1_H1 ;  /* 0x30000005ff057230 */ /* 0x000fe40000004100 */
[----:B------:R-:W-:Y:S01]  /*74c0*/  FMUL.FTZ R98, R34, R36 ;  /* 0x0000002422627220 */ /* 0x000fe20000410000 */
[----:B------:R-:W-:-:S02]  /*74d0*/  HADD2.F32 R8, -RZ, R8.H1_H1 ;  /* 0x30000008ff087230 */ /* 0x000fc40000004100 */
[----:B------:R-:W-:Y:S01]  /*74e0*/  FFMA.FTZ R111, R10, R33, R35 ;  /* 0x000000210a6f7223 */ /* 0x000fe20000010023 */
[----:B------:R-:W-:Y:S01]  /*74f0*/  F2FP.F16.E4M3.UNPACK_B R10, R11 ;  /* 0x0000000bff0a723e */ /* 0x000fe200020006ff */
[----:B------:R-:W-:Y:S01]  /*7500*/  FFMA.FTZ R105, R9, R33, -R38 ;  /* 0x0000002109697223 */ /* 0x000fe20000010826 */
[C---:B------:R-:W-:Y:S01]  /*7510*/  FMUL.FTZ R9, R5.reuse, R36 ;  /* 0x0000002405097220 */ /* 0x040fe20000410000 */
[----:B------:R-:W-:Y:S01]  /*7520*/  FFMA.FTZ R116, R5, R8, -R98 ;  /* 0x0000000805747223 */ /* 0x000fe20000010862 */
[-C--:B------:R-:W-:Y:S01]  /*7530*/  F2FP.F16.E4M3.UNPACK_B R5, R7.reuse ;  /* 0x00000007ff05723e */ /* 0x080fe200020006ff */
[----:B------:R-:W-:Y:S01]  /*7540*/  HADD2.F32 R33, -RZ, R10.H0_H0 ;  /* 0x2000000aff217230 */ /* 0x000fe20000004100 */
[----:B------:R-:W-:Y:S01]  /*7550*/  F2FP.F16.E4M3.UNPACK_B R38, R6.H1 ;  /* 0x00000006ff26723e */ /* 0x000fe200030006ff */
[----:B------:R-:W-:Y:S01]  /*7560*/  HADD2.F32 R39, -RZ, R37.H0_H0 ;  /* 0x20000025ff277230 */ /* 0x000fe20000004100 */
[----:B------:R-:W-:Y:S01]  /*7570*/  F2FP.F16.E4M3.UNPACK_B R7, R7.H1 ;  /* 0x00000007ff07723e */ /* 0x000fe200030006ff */
[----:B------:R-:W-:Y:S01]  /*7580*/  FFMA.FTZ R118, R34, R8, R9 ;  /* 0x0000000822767223 */ /* 0x000fe20000010009 */
        /* <DEDUP_REMOVED lines=9> */
[----:B------:R-:W-:Y:S01]  /*7620*/  HADD2.F32 R35, -RZ, R6.H0_H0 ;  /* 0x20000006ff237230 */ /* 0x000fe20000004100 */
[----:B------:R-:W-:Y:S01]  /*7630*/  F2FP.SATFINITE.E4M3.F32.PACK_AB_MERGE_C R105, R116, R105, RZ ;  /* 0x000000697469723e */ /* 0x000fe200048070ff */
[----:B------:R-:W-:Y:S02]  /*7640*/  HADD2.F32 R11, -RZ, R11.H1_H1 ;  /* 0x3000000bff0b7230 */ /* 0x000fe40000004100 */
[----:B------:R-:W-:Y:S01]  /*7650*/  FMUL.FTZ R39, R9, R98 ;  /* 0x0000006209277220 */ /* 0x000fe20000410000 */
[----:B------:R-:W-:Y:S02]  /*7660*/  HADD2.F32 R38, -RZ, R38.H1_H1 ;  /* 0x30000026ff267230 */ /* 0x000fe40000004100 */
[----:B------:R-:W-:Y:S01]  /*7670*/  FFMA.FTZ R113, R8, R35, -R113 ;  /* 0x0000002308717223 */ /* 0x000fe20000010871 */
[----:B------:R-:W-:-:S02]  /*7680*/  HADD2.F32 R7, -RZ, R7.H1_H1 ;  /* 0x30000007ff077230 */ /* 0x000fc40000004100 */
[C---:B------:R-:W-:Y:S01]  /*7690*/  FMUL.FTZ R124, R4.reuse, R98 ;  /* 0x00000062047c7220 */ /* 0x040fe20000410000 */
[----:B------:R-:W-:Y:S02]  /*76a0*/  HADD2.F32 R36, -RZ, R34.H0_H0 ;  /* 0x20000022ff247230 */ /* 0x000fe40000004100 */
[-C--:B------:R-:W-:Y:S01]  /*76b0*/  FMUL.FTZ R8, R11, R38.reuse ;  /* 0x000000260b087220 */ /* 0x080fe20000410000 */
[----:B------:R-:W-:Y:S02]  /*76c0*/  HADD2.F32 R10, -RZ, R10.H1_H1 ;  /* 0x3000000aff0a7230 */ /* 0x000fe40000004100 */
[----:B------:R-:W-:Y:S01]  /*76d0*/  FMUL.FTZ R38, R7, R38 ;  /* 0x0000002607267220 */ /* 0x000fe20000410000 */
[----:B------:R-:W-:Y:S02]  /*76e0*/  HADD2.F32 R37, -RZ, R37.H1_H1 ;  /* 0x30000025ff257230 */ /* 0x000fe40000004100 */
[----:B------:R-:W-:Y:S01]  /*76f0*/  FFMA.FTZ R39, R4, R36, R39 ;  /* 0x0000002404277223 */ /* 0x000fe20000010027 */
[----:B------:R-:W-:-:S02]  /*7700*/  HADD2.F32 R34, -RZ, R34.H1_H1 ;  /* 0x30000022ff227230 */ /* 0x000fc40000004100 */
[----:B------:R-:W-:Y:S01]  /*7710*/  FFMA.FTZ R124, R9, R36, -R124 ;  /* 0x00000024097c7223 */ /* 0x000fe2000001087c */
[----:B------:R-:W-:Y:S02]  /*7720*/  HADD2.F32 R5, -RZ, R5.H1_H1 ;  /* 0x30000005ff057230 */ /* 0x000fe40000004100 */
[CC--:B------:R-:W-:Y:S01]  /*7730*/  FMUL.FTZ R4, R10.reuse, R37.reuse ;  /* 0x000000250a047220 */ /* 0x0c0fe20000410000 */
[----:B------:R-:W-:Y:S02]  /*7740*/  HADD2.F32 R6, -RZ, R6.H1_H1 ;  /* 0x30000006ff067230 */ /* 0x000fe40000004100 */
[-C--:B------:R-:W-:Y:S01]  /*7750*/  FFMA.FTZ R7, R7, R34.reuse, -R8 ;  /* 0x0000002207077223 */ /* 0x080fe20000010808 */
[----:B------:R-:W-:Y:S01]  /*7760*/  FFMA.FTZ R38, R11, R34, R38 ;  /* 0x000000220b267223 */ /* 0x000fe20000010026 */
[----:B------:R-:W-:Y:S01]  /*7770*/  FMUL.FTZ R37, R5, R37 ;  /* 0x0000002505257220 */ /* 0x000fe20000410000 */
[----:B------:R-:W-:Y:S01]  /*7780*/  FFMA.FTZ R122, R33, R35, R122 ;  /* 0x00000023217a7223 */ /* 0x000fe2000001007a */
[----:B------:R-:W-:Y:S01]  /*7790*/  FFMA.FTZ R4, R5, R6, -R4 ;  /* 0x0000000605047223 */ /* 0x000fe20000010804 */
[----:B------:R-:W-:Y:S01]  /*77a0*/  F2FP.SATFINITE.E4M3.F32.PACK_AB_MERGE_C R7, R7, R124, RZ ;  /* 0x0000007c0707723e */ /* 0x000fe200048070ff */
[----:B------:R-:W-:Y:S01]  /*77b0*/  FFMA.FTZ R37, R10, R6, R37 ;  /* 0x000000060a257223 */ /* 0x000fe20000010025 */
[----:B------:R-:W-:Y:S01]  /*77c0*/  F2FP.SATFINITE.E4M3.F32.PACK_AB_MERGE_C R111, R118, R111, RZ ;  /* 0x0000006f766f723e */ /* 0x000fe200048070ff */
[----:B------:R-:W-:Y:S01]  /*77d0*/  IMAD.MOV.U32 R8, RZ, RZ, R31 ;  /* 0x000000ffff087224 */ /* 0x000fe200078e001f */
[----:B------:R-:W-:Y:S01]  /*77e0*/  F2FP.SATFINITE.E4M3.F32.PACK_AB_MERGE_C R38, R38, R39, RZ ;  /* 0x000000272626723e */ /* 0x000fe200048070ff */
[----:B------:R-:W-:Y:S01]  /*77f0*/  IMAD.MOV.U32 R10, RZ, RZ, R28 ;  /* 0x000000ffff0a7224 */ /* 0x000fe200078e001c */
[----:B------:R-:W-:Y:S01]  /*7800*/  F2FP.SATFINITE.E4M3.F32.PACK_AB_MERGE_C R7, R4, R113, R7 ;  /* 0x000000710407723e */ /* 0x000fe20004807007 */
[----:B------:R-:W-:Y:S01]  /*7810*/  IMAD.MOV.U32 R4, RZ, RZ, R32 ;  /* 0x000000ffff047224 */ /* 0x000fe200078e0020 */
[----:B------:R-:W-:-:S02]  /*7820*/  F2FP.SATFINITE.E4M3.F32.PACK_AB_MERGE_C R5, R112, R103, R105 ;  /* 0x000000677005723e */ /* 0x000fc40004807069 */
[----:B------:R-:W-:Y:S02]  /*7830*/  F2FP.SATFINITE.E4M3.F32.PACK_AB_MERGE_C R9, R114, R99, R111 ;  /* 0x000000637209723e */ /* 0x000fe4000480706f */
[----:B------:R-:W-:Y:S02]  /*7840*/  F2FP.SATFINITE.E4M3.F32.PACK_AB_MERGE_C R11, R37, R122, R38 ;  /* 0x0000007a250b723e */ /* 0x000fe40004807026 */
[----:B------:R-:W-:-:S07]  /*7850*/  MOV R6, R30 ;  /* 0x0000001e00067202 */ /* 0x000fce0000000f00 */
.L_x_580:
[----:B------:R-:W-:Y:S05]  /*7860*/  BSYNC B2 ;  /* 0x0000000000027941 */ /* 0x000fea0003800000 */
.L_x_579:
[----:B------:R-:W-:Y:S01]  /*7870*/  ISETP.GE.AND P3, PT, R15, R104, PT ;  /* 0x000000680f00720c */ /* 0x000fe20003f66270 */
[----:B0-----:R0:W-:-:S12]  /*7880*/  ST.E.128 desc[UR60][R12.64], R4 ;  /* 0x000000040c007985 */ /* 0x0011d8000c101d3c */
[----:B------:R-:W-:-:S04]  /*7890*/  @!P3 IADD3 R14, P4, R15, R14, RZ ;  /* 0x0000000e0f0eb210 */ /* 0x000fc80007f9e0ff */
[----:B------:R-:W-:-:S05]  /*78a0*/  @!P3 LEA.HI.X.SX32 R15, R15, R29, 0x1, P4 ;  /* 0x0000001d0f0fb211 */ /* 0x000fca00020f0eff */
[----:B------:R0:W-:Y:S04]  /*78b0*/  @!P3 ST.E.128 desc[UR60][R14.64], R8 ;  /* 0x000000080e00b985 */ /* 0x0001e8000c101d3c */
.L_x_578:
[----:B------:R-:W-:Y:S05]  /*78c0*/  BSYNC B1 ;  /* 0x0000000000017941 */ /* 0x000fea0003800000 */
.L_x_577:
[----:B------:R-:W-:-:S03]  /*78d0*/  UMOV UR4, 0xffffffff ;  /* 0xffffffff00047882 */ /* 0x000fc60000000000 */
[----:B------:R-:W-:Y:S05]  /*78e0*/  BRA.DIV UR4, `(.L_x_581) ;  /* 0x00000176046c7947 */ /* 0x000fea000b800000 */
[----:B0-----:R0:W0:Y:S04]  /*78f0*/  SHFL.IDX PT, R29, R102, 0x2, 0x1c1f ;  /* 0x005c1f00661d7f89 */ /* 0x00102800000e0000 */
[----:B------:R0:W0:Y:S02]  /*7900*/  SHFL.IDX PT, R14, R101, 0x2, 0x1c1f ;  /* 0x005c1f00650e7f89 */ /* 0x00002400000e0000 */
.L_x_843:
[----:B------:R-:W-:-:S13]  /*7910*/  ISETP.GE.OR P3, PT, R227, R97, P1 ;  /* 0x00000061e300720c */ /* 0x000fda0000f66670 */
[----:B------:R-:W-:Y:S05]  /*7920*/  @P3 BRA `(.L_x_561) ;  /* 0x0000001400103947 */ /* 0x000fea0003800000 */
[----:B------:R-:W-:Y:S01]  /*7930*/  SEL R110, R71, R110, !P0 ;  /* 0x0000006e476e7207 */ /* 0x000fe20004000000 */
[----:B------:R-:W-:Y:S01]  /*7940*/  BSSY B1, `(.L_x_582) ;  /* 0x00000e5000017945 */ /* 0x000fe20003800000 */
[----:B0-----:R-:W-:Y:S02]  /*7950*/  IADD3 R12, P3, R62, R14, RZ ;  /* 0x0000000e3e0c7210 */ /* 0x001fe40007f7e0ff */
[----:B------:R-:W-:-:S03]  /*7960*/  SHF.R.S32.HI R5, RZ, 0x1f, R110 ;  /* 0x0000001fff057819 */ /* 0x000fc6000001146e */
[----:B------:R-:W-:Y:S01]  /*7970*/  IMAD.X R13, R29, 0x1, R60, P3 ;  /* 0x000000011d0d7824 */ /* 0x000fe200018e063c */
[----:B------:R-:W-:-:S04]  /*7980*/  LEA.HI R110, R5, R110, RZ, 0x5 ;  /* 0x0000006e056e7211 */ /* 0x000fc800078f28ff */
[----:B------:R-:W-:-:S05]  /*7990*/  LEA.HI.SX32 R15, R110, R63, 0x1b ;  /* 0x0000003f6e0f7211 */ /* 0x000fca00078fdaff */
[----:B------:R-:W-:-:S05]  /*79a0*/  IMAD.SHL.U32 R15, R15, 0x10, RZ ;  /* 0x000000100f0f7824 */ /* 0x000fca00078e00ff */
[----:B------:R-:W-:-:S04]  /*79b0*/  LOP3.LUT R4, R201, 0x70, R15, 0xf8, !PT ;  /* 0x00000070c9047812 */ /* 0x000fc800078ef80f */
[----:B------:R-:W-:-:S05]  /*79c0*/  LOP3.LUT R5, R4, R77, RZ, 0x3c, !PT ;  /* 0x0000004d04057212 */ /* 0x000fca00078e3cff */
[----:B------:R-:W-:Y:S02]  /*79d0*/  IMAD.IADD R7, R206, 0x1, R5 ;  /* 0x00000001ce077824 */ /* 0x000fe400078e0205 */
[C---:B------:R-:W-:Y:S02]  /*79e0*/  IMAD R5, R192.reuse, 0x5000, R0 ;  /* 0x00005000c0057824 */ /* 0x040fe400078e0200 */
[----:B------:R-:W-:-:S03]  /*79f0*/  IMAD R7, R192, 0x5000, R7 ;  /* 0x00005000c0077824 */ /* 0x000fc600078e0207 */
[C---:B------:R-:W-:Y:S01]  /*7a00*/  IADD3 R5, R18.reuse, R5, RZ ;  /* 0x0000000512057210 */ /* 0x040fe20007ffe0ff */
[----:B------:R-:W-:-:S05]  /*7a10*/  IMAD.IADD R8, R18, 0x1, R7 ;  /* 0x0000000112087824 */ /* 0x000fca00078e0207 */
[----:B------:R-:W0:Y:S04]  /*7a20*/  LDS.128 R4, [R5+0x18400] ;  /* 0x0184000005047984 */ /* 0x000e280000000c00 */
[----:B------:R-:W0:Y:S01]  /*7a30*/  LDS.128 R8, [R8+0x18400] ;  /* 0x0184000008087984 */ /* 0x000e220000000c00 */
[----:B------:R-:W-:Y:S05]  /*7a40*/  @P2 BRA `(.L_x_583) ;  /* 0x0000000c00502947 */ /* 0x000fea0003800000 */
[----:B------:R-:W-:Y:S01]  /*7a50*/  SHF.R.U32.HI R31, RZ, 0x8, R41 ;  /* 0x00000008ff1f7819 */ /* 0x000fe20000011629 */
[----:B0-----:R-:W-:Y:S01]  /*7a60*/  IMAD.MOV.U32 R33, RZ, RZ, R8 ;  /* 0x000000ffff217224 */ /* 0x001fe200078e0008 */
[----:B------:R-:W-:Y:S01]  /*7a70*/  LOP3.LUT R30, R41, 0xff0000ff, RZ, 0xc0, !PT ;  /* 0xff0000ff291e7812 */ /* 0x000fe200078ec0ff */
[----:B------:R-:W-:Y:S01]  /*7a80*/  IMAD.MOV.U32 R28, RZ, RZ, R4 ;  /* 0x000000ffff1c7224 */ /* 0x000fe200078e0004 */
[----:B------:R-:W-:Y:S01]  /*7a90*/  SHF.R.U32.HI R39, RZ, 0x8, R47 ;  /* 0x00000008ff277819 */ /* 0x000fe2000001162f */
[----:B------:R-:W-:Y:S01]  /*7aa0*/  IMAD.SHL.U32 R31, R31, 0x100, RZ ;  /* 0x000001001f1f7824 */ /* 0x000fe200078e00ff */
[----:B------:R-:W-:Y:S01]  /*7ab0*/  SHF.R.U32.HI R44, RZ, 0x10, R41 ;  /* 0x00000010ff2c7819 */ /* 0x000fe20000011629 */
[----:B------:R-:W-:Y:S01]  /*7ac0*/  IMAD.MOV.U32 R36, RZ, RZ, R10 ;  /* 0x000000ffff247224 */ /* 0x000fe200078e000a */
[----:B------:R-:W-:Y:S01]  /*7ad0*/  SHF.R.U32.HI R35, RZ, 0x8, R43 ;  /* 0x00000008ff237819 */ /* 0x000fe2000001162b */
[----:B------:R-:W-:Y:S01]  /*7ae0*/  IMAD.SHL.U32 R39, R39, 0x100, RZ ;  /* 0x0000010027277824 */ /* 0x000fe200078e00ff */
[----:B------:R-:W-:-:S02]  /*7af0*/  SHF.R.U32.HI R40, RZ, 0x8, R45 ;  /* 0x00000008ff287819 */ /* 0x000fc4000001162d */
[----:B------:R-:W-:Y:S01]  /*7b00*/  LOP3.LUT R8, R30, 0xff00, R31, 0xf8, !PT ;  /* 0x0000ff001e087812 */ /* 0x000fe200078ef81f */
[----:B------:R-:W-:Y:S01]  /*7b10*/  IMAD.SHL.U32 R35, R35, 0x100, RZ ;  /* 0x0000010023237824 */ /* 0x000fe200078e00ff */
[----:B------:R-:W-:Y:S02]  /*7b20*/  SHF.R.U32.HI R42, RZ, 0x10, R43 ;  /* 0x00000010ff2a7819 */ /* 0x000fe4000001162b */
[----:B------:R-:W-:Y:S02]  /*7b30*/  SHF.L.U32 R31, R44, 0x10, RZ ;  /* 0x000000102c1f7819 */ /* 0x000fe400000006ff */
[----:B------:R-:W-:Y:S02]  /*7b40*/  LOP3.LUT R38, R47, 0xff0000ff, RZ, 0xc0, !PT ;  /* 0xff0000ff2f267812 */ /* 0x000fe400078ec0ff */
[----:B------:R-:W-:Y:S02]  /*7b50*/  LOP3.LUT R34, R43, 0xff0000ff, RZ, 0xc0, !PT ;  /* 0xff0000ff2b227812 */ /* 0x000fe400078ec0ff */
[----:B------:R-:W-:Y:S01]  /*7b60*/  MOV R32, R6 ;  /* 0x0000000600207202 */ /* 0x000fe20000000f00 */
[----:B------:R-:W-:Y:S01]  /*7b70*/  IMAD.SHL.U32 R6, R40, 0x100, RZ ;  /* 0x0000010028067824 */ /* 0x000fe200078e00ff */
[----:B------:R-:W-:Y:S01]  /*7b80*/  LOP3.LUT R8, R8, 0xff0000, R31, 0xf8, !PT ;  /* 0x00ff000008087812 */ /* 0x000fe200078ef81f */
[----:B------:R-:W-:Y:S01]  /*7b90*/  IMAD.U32 R31, R42, 0x10000, RZ ;  /* 0x000100002a1f7824 */ /* 0x000fe200078e00ff */
[----:B------:R-:W-:-:S02]  /*7ba0*/  LOP3.LUT R37, R45, 0xff0000ff, RZ, 0xc0, !PT ;  /* 0xff0000ff2d257812 */ /* 0x000fc400078ec0ff */
[----:B------:R-:W-:Y:S02]  /*7bb0*/  LOP3.LUT R40, R38, 0xff00, R39, 0xf8, !PT ;  /* 0x0000ff0026287812 */ /* 0x000fe400078ef827 */
[----:B------:R-:W-:Y:S02]  /*7bc0*/  LOP3.LUT R4, R34, 0xff00, R35, 0xf8, !PT ;  /* 0x0000ff0022047812 */ /* 0x000fe400078ef823 */
[----:B------:R-:W-:Y:S02]  /*7bd0*/  F2FP.F16.E4M3.UNPACK_B R39, R106.H1 ;  /* 0x0000006aff27723e */ /* 0x000fe400030006ff */
[----:B------:R-:W-:Y:S02]  /*7be0*/  F2FP.F16.E4M3.UNPACK_B R30, R28.H1 ;  /* 0x0000001cff1e723e */ /* 0x000fe400030006ff */
[----:B------:R-:W-:Y:S02]  /*7bf0*/  F2FP.F16.E4M3.UNPACK_B R34, R33.H1 ;  /* 0x00000021ff22723e */ /* 0x000fe400030006ff */
[----:B------:R-:W-:Y:S01]  /*7c00*/  LOP3.LUT R10, R37, 0xff00, R6, 0xf8, !PT ;  /* 0x0000ff00250a7812 */ /* 0x000fe200078ef806 */
[----:B------:R-:W-:Y:S01]  /*7c10*/  HADD2.F32 R6, -RZ, R39.H0_H0 ;  /* 0x20000027ff067230 */ /* 0x000fe20000004100 */
[----:B------:R-:W-:Y:S01]  /*7c20*/  SHF.R.U32.HI R41, RZ, 0x10, R45 ;  /* 0x00000010ff297819 */ /* 0x000fe2000001162d */
[----:B------:R-:W-:Y:S01]  /*7c30*/  HADD2.F32 R35, -RZ, R34.H0_H0 ;  /* 0x20000022ff237230 */ /* 0x000fe20000004100 */
[----:B------:R-:W-:-:S02]  /*7c40*/  SHF.R.U32.HI R43, RZ, 0x10, R47 ;  /* 0x00000010ff2b7819 */ /* 0x000fc4000001162f */
[----:B------:R-:W-:Y:S01]  /*7c50*/  LOP3.LUT R4, R4, 0xff0000, R31, 0xf8, !PT ;  /* 0x00ff000004047812 */ /* 0x000fe200078ef81f */
[----:B------:R-:W-:Y:S01]  /*7c60*/  HADD2.F32 R31, -RZ, R30.H0_H0 ;  /* 0x2000001eff1f7230 */ /* 0x000fe20000004100 */
[----:B------:R-:W-:Y:S01]  /*7c70*/  F2FP.F16.E4M3.UNPACK_B R37, R109.H1 ;  /* 0x0000006dff25723e */ /* 0x000fe200030006ff */
[----:B------:R-:W-:Y:S02]  /*7c80*/  IMAD.U32 R41, R41, 0x10000, RZ ;  /* 0x0001000029297824 */ /* 0x000fe400078e00ff */
[-C--:B------:R-:W-:Y:S01]  /*7c90*/  FMUL.FTZ R42, R35, R6.reuse ;  /* 0x00000006232a7220 */ /* 0x080fe20000410000 */
[----:B------:R-:W-:Y:S02]  /*7ca0*/  IMAD.U32 R43, R43, 0x10000, RZ ;  /* 0x000100002b2b7824 */ /* 0x000fe400078e00ff */
[----:B------:R-:W-:Y:S01]  /*7cb0*/  FMUL.FTZ R44, R31, R6 ;  /* 0x000000061f2c7220 */ /* 0x000fe20000410000 */
[----:B------:R-:W-:Y:S01]  /*7cc0*/  HADD2.F32 R38, -RZ, R37.H0_H0 ;  /* 0x20000025ff267230 */ /* 0x000fe20000004100 */
[----:B------:R-:W-:-:S02]  /*7cd0*/  LOP3.LUT R10, R10, 0xff0000, R41, 0xf8, !PT ;  /* 0x00ff00000a0a7812 */ /* 0x000fc400078ef829 */
[----:B------:R-:W-:Y:S01]  /*7ce0*/  LOP3.LUT R6, R40, 0xff0000, R43, 0xf8, !PT ;  /* 0x00ff000028067812 */ /* 0x000fe200078ef82b */
[----:B------:R-:W-:Y:S02]  /*7cf0*/  HADD2.F32 R40, -RZ, R39.H1_H1 ;  /* 0x30000027ff287230 */ /* 0x000fe40000004100 */
[-C--:B------:R-:W-:Y:S01]  /*7d00*/  FFMA.FTZ R44, R35, R38.reuse, R44 ;  /* 0x00000026232c7223 */ /* 0x080fe2000001002c */
[----:B------:R-:W-:Y:S01]  /*7d10*/  FFMA.FTZ R41, R31, R38, -R42 ;  /* 0x000000261f297223 */ /* 0x000fe2000001082a */
[----:B------:R-:W-:Y:S01]  /*7d20*/  HADD2.F32 R35, -RZ, R34.H1_H1 ;  /* 0x30000022ff237230 */ /* 0x000fe20000004100 */
[----:B------:R-:W-:Y:S01]  /*7d30*/  F2FP.F16.E4M3.UNPACK_B R106, R106 ;  /* 0x0000006aff6a723e */ /* 0x000fe200020006ff */
[----:B------:R-:W-:Y:S01]  /*7d40*/  HADD2.F32 R31, -RZ, R30.H1_H1 ;  /* 0x3000001eff1f7230 */ /* 0x000fe20000004100 */
[----:B------:R-:W-:Y:S01]  /*7d50*/  F2FP.F16.E4M3.UNPACK_B R33, R33 ;  /* 0x00000021ff21723e */ /* 0x000fe200020006ff */
[----:B------:R-:W-:Y:S01]  /*7d60*/  HADD2.F32 R38, -RZ, R37.H1_H1 ;  /* 0x30000025ff267230 */ /* 0x000fe20000004100 */
[----:B------:R-:W-:Y:S01]  /*7d70*/  F2FP.F16.E4M3.UNPACK_B R28, R28 ;  /* 0x0000001cff1c723e */ /* 0x000fe200020006ff */
[----:B------:R-:W-:Y:S01]  /*7d80*/  FMUL.FTZ R42, R35, R40 ;  /* 0x00000028232a7220 */ /* 0x000fe20000410000 */
[----:B------:R-:W-:Y:S01]  /*7d90*/  F2FP.F16.E4M3.UNPACK_B R109, R109 ;  /* 0x0000006dff6d723e */ /* 0x000fe200020006ff */
[----:B------:R-:W-:-:S02]  /*7da0*/  HADD2.F32 R37, -RZ, R106.H0_H0 ;  /* 0x2000006aff257230 */ /* 0x000fc40000004100 */
[C---:B------:R-:W-:Y:S01]  /*7db0*/  FMUL.FTZ R40, R31.reuse, R40 ;  /* 0x000000281f287220 */ /* 0x040fe20000410000 */
[----:B------:R-:W-:Y:S02]  /*7dc0*/  HADD2.F32 R34, -RZ, R33.H0_H0 ;  /* 0x20000021ff227230 */ /* 0x000fe40000004100 */
[-C--:B------:R-:W-:Y:S01]  /*7dd0*/  FFMA.FTZ R46, R31, R38.reuse, -R42 ;  /* 0x000000261f2e7223 */ /* 0x080fe2000001082a */
[----:B------:R-:W-:Y:S02]  /*7de0*/  HADD2.F32 R30, -RZ, R28.H0_H0 ;  /* 0x2000001cff1e7230 */ /* 0x000fe40000004100 */
[----:B------:R-:W-:Y:S01]  /*7df0*/  FFMA.FTZ R43, R35, R38, R40 ;  /* 0x00000026232b7223 */ /* 0x000fe20000010028 */
[----:B------:R-:W-:Y:S02]  /*7e00*/  HADD2.F32 R31, -RZ, R109.H0_H0 ;  /* 0x2000006dff1f7230 */ /* 0x000fe40000004100 */
        /* <DEDUP_REMOVED lines=8> */
[-C--:B------:R-:W-:Y:S01]  /*7e90*/  FMUL.FTZ R35, R33, R106.reuse ;  /* 0x0000006a21237220 */ /* 0x080fe20000410000 */
        /* <DEDUP_REMOVED lines=11> */
[--C-:B------:R-:W-:Y:S02]  /*7f50*/  HADD2.F32 R30, -RZ, R28.reuse.H0_H0 ;  /* 0x2000001cff1e7230 */ /* 0x100fe40000004100 */
[----:B------:R-:W-:Y:S01]  /*7f60*/  FMUL.FTZ R45, R34, R37 ;  /* 0x00000025222d7220 */ /* 0x000fe20000410000 */
[----:B------:R-:W-:Y:S01]  /*7f70*/  HADD2.F32 R33, -RZ, R35.H0_H0 ;  /* 0x20000023ff217230 */ /* 0x000fe20000004100 */
[----:B------:R-:W-:Y:S01]  /*7f80*/  F2FP.F16.E4M3.UNPACK_B R32, R32 ;  /* 0x00000020ff20723e */ /* 0x000fe200020006ff */
[----:B------:R-:W-:Y:S01]  /*7f90*/  HADD2.F32 R31, -RZ, R31.H1_H1 ;  /* 0x3000001fff1f7230 */ /* 0x000fe20000004100 */
[----:B------:R-:W-:Y:S01]  /*7fa0*/  F2FP.F16.E4M3.UNPACK_B R36, R36 ;  /* 0x00000024ff24723e */ /* 0x000fe200020006ff */
[----:B------:R-:W-:-:S02]  /*7fb0*/  HADD2.F32 R28, -RZ, R28.H1_H1 ;  /* 0x3000001cff1c7230 */ /* 0x000fc40000004100 */
[C---:B------:R-:W-:Y:S01]  /*7fc0*/  FFMA.FTZ R98, R30.reuse, R33, -R45 ;  /* 0x000000211e627223 */ /* 0x040fe2000001082d */
[----:B------:R-:W-:Y:S02]  /*7fd0*/  HADD2.F32 R35, -RZ, R35.H1_H1 ;  /* 0x30000023ff237230 */ /* 0x000fe40000004100 */
[CC--:B------:R-:W-:Y:S01]  /*7fe0*/  FMUL.FTZ R45, R31.reuse, R38.reuse ;  /* 0x000000261f2d7220 */ /* 0x0c0fe20000410000 */
[----:B------:R-:W-:Y:S01]  /*7ff0*/  FMUL.FTZ R37, R30, R37 ;  /* 0x000000251e257220 */ /* 0x000fe20000410000 */
[C---:B------:R-:W-:Y:S01]  /*8000*/  FMUL.FTZ R38, R28.reuse, R38 ;  /* 0x000000261c267220 */ /* 0x040fe20000410000 */
[----:B------:R-:W-:Y:S01]  /*8010*/  F2FP.F16.E4M3.UNPACK_B R108, R108 ;  /* 0x0000006cff6c723e */ /* 0x000fe200020006ff */
[-C--:B------:R-:W-:Y:S01]  /*8020*/  FFMA.FTZ R99, R28, R35.reuse, -R45 ;  /* 0x000000231c637223 */ /* 0x080fe2000001082d */
[----:B------:R-:W-:Y:S02]  /*8030*/  HADD2.F32 R28, -RZ, R32.H0_H0 ;  /* 0x20000020ff1c7230 */ /* 0x000fe40000004100 */
[----:B----4-:R-:W-:Y:S01]  /*8040*/  FFMA.FTZ R101, R31, R35, R38 ;  /* 0x000000231f657223 */ /* 0x010fe20000010026 */
[----:B------:R-:W-:-:S02]  /*8050*/  HADD2.F32 R35, -RZ, R107.H0_H0 ;  /* 0x2000006bff237230 */ /* 0x000fc40000004100 */
[----:B------:R-:W-:Y:S01]  /*8060*/  FFMA.FTZ R34, R34, R33, R37 ;  /* 0x0000002122227223 */ /* 0x000fe20000010025 */
[--C-:B------:R-:W-:Y:S01]  /*8070*/  HADD2.F32 R30, -RZ, R36.reuse.H0_H0 ;  /* 0x20000024ff1e7230 */ /* 0x100fe20000004100 */
[----:B------:R-:W-:Y:S01]  /*8080*/  F2FP.SATFINITE.E4M3.F32.PACK_AB_MERGE_C R99, R99, R98, RZ ;  /* 0x000000626363723e */ /* 0x000fe200048070ff */
[----:B------:R-:W-:Y:S02]  /*8090*/  HADD2.F32 R107, -RZ, R107.H1_H1 ;  /* 0x3000006bff6b7230 */ /* 0x000fe40000004100 */
[-C--:B------:R-:W-:Y:S01]  /*80a0*/  FMUL.FTZ R45, R28, R35.reuse ;  /* 0x000000231c2d7220 */ /* 0x080fe20000410000 */
[----:B------:R-:W-:Y:S02]  /*80b0*/  HADD2.F32 R36, -RZ, R36.H1_H1 ;  /* 0x30000024ff247230 */ /* 0x000fe40000004100 */
[----:B------:R-:W-:Y:S01]  /*80c0*/  FMUL.FTZ R37, R30, R35 ;  /* 0x000000231e257220 */ /* 0x000fe20000410000 */
[----:B------:R-:W-:Y:S01]  /*80d0*/  HADD2.F32 R31, -RZ, R108.H0_H0 ;  /* 0x2000006cff1f7230 */ /* 0x000fe20000004100 */
[----:B------:R-:W-:Y:S01]  /*80e0*/  F2FP.SATFINITE.E4M3.F32.PACK_AB_MERGE_C R101, R101, R34, RZ ;  /* 0x000000226565723e */ /* 0x000fe200048070ff */
[----:B------:R-:W-:-:S02]  /*80f0*/  HADD2.F32 R32, -RZ, R32.H1_H1 ;  /* 0x30000020ff207230 */ /* 0x000fc40000004100 */
[----:B------:R-:W-:Y:S01]  /*8100*/  FMUL.FTZ R47, R36, R107 ;  /* 0x0000006b242f7220 */ /* 0x000fe20000410000 */
[----:B------:R-:W-:Y:S02]  /*8110*/  HADD2.F32 R33, -RZ, R108.H1_H1 ;  /* 0x3000006cff217230 */ /* 0x000fe40000004100 */
[-C--:B------:R-:W-:Y:S01]  /*8120*/  FFMA.FTZ R35, R28, R31.reuse, -R37 ;  /* 0x0000001f1c237223 */ /* 0x080fe20000010825 */
[----:B------:R-:W-:Y:S01]  /*8130*/  FFMA.FTZ R45, R30, R31, R45 ;  /* 0x0000001f1e2d7223 */ /* 0x000fe2000001002d */
[C---:B------:R-:W-:Y:S01]  /*8140*/  FMUL.FTZ R107, R32.reuse, R107 ;  /* 0x0000006b206b7220 */ /* 0x040fe20000410000 */
[----:B------:R-:W-:Y:S01]  /*8150*/  F2FP.F16.E4M3.UNPACK_B R31, R9 ;  /* 0x00000009ff1f723e */ /* 0x000fe200020006ff */
[-C--:B------:R-:W-:Y:S01]  /*8160*/  FFMA.FTZ R30, R32, R33.reuse, -R47 ;  /* 0x00000021201e7223 */ /* 0x080fe2000001082f */
[----:B------:R-:W-:Y:S01]  /*8170*/  F2FP.F16.E4M3.UNPACK_B R34, R10 ;  /* 0x0000000aff22723e */ /* 0x000fe200020006ff */
[----:B------:R-:W-:Y:S01]  /*8180*/  FFMA.FTZ R36, R36, R33, R107 ;  /* 0x0000002124247223 */ /* 0x000fe2000001006b */
[----:B------:R-:W-:Y:S01]  /*8190*/  F2FP.F16.E4M3.UNPACK_B R28, R5 ;  /* 0x00000005ff1c723e */ /* 0x000fe200020006ff */
[--C-:B------:R-:W-:Y:S01]  /*81a0*/  HADD2.F32 R32, -RZ, R31.reuse.H0_H0 ;  /* 0x2000001fff207230 */ /* 0x100fe20000004100 */
[----:B------:R-:W-:Y:S01]  /*81b0*/  F2FP.SATFINITE.E4M3.F32.PACK_AB_MERGE_C R41, R46, R41, RZ ;  /* 0x000000292e29723e */ /* 0x000fe200048070ff */
        /* <DEDUP_REMOVED lines=8> */
[----:B------:R-:W-:Y:S02]  /*8240*/  HADD2.F32 R34, -RZ, R34.H1_H1 ;  /* 0x30000022ff227230 */ /* 0x000fe40000004100 */
[C---:B------:R-:W-:Y:S01]  /*8250*/  FMUL.FTZ R37, R30.reuse, R37 ;  /* 0x000000251e257220 */ /* 0x040fe20000410000 */
[----:B------:R-:W-:Y:S02]  /*8260*/  HADD2.F32 R28, -RZ, R28.H1_H1 ;  /* 0x3000001cff1c7230 */ /* 0x000fe40000004100 */
[-C--:B------:R-:W-:Y:S01]  /*8270*/  FFMA.FTZ R39, R30, R35.reuse, -R39 ;  /* 0x000000231e277223 */ /* 0x080fe20000010827 */
[----:B------:R-:W-:Y:S02]  /*8280*/  HADD2.F32 R33, -RZ, R33.H1_H1 ;  /* 0x30000021ff217230 */ /* 0x000fe40000004100 */
[----:B------:R-:W-:Y:S01]  /*8290*/  FFMA.FTZ R37, R32, R35, R37 ;  /* 0x0000002320257223 */ /* 0x000fe20000010025 */
[----:B------:R-:W-:Y:S01]  /*82a0*/  FMUL.FTZ R35, R31, R34 ;  /* 0x000000221f237220 */ /* 0x000fe20000410000 */
[----:B------:R-:W-:Y:S01]  /*82b0*/  F2FP.SATFINITE.E4M3.F32.PACK_AB_MERGE_C R43, R43, R44, RZ ;  /* 0x0000002c2b2b723e */ /* 0x000fe200048070ff */
[C---:B------:R-:W-:Y:S01]  /*82c0*/  FMUL.FTZ R34, R28.reuse, R34 ;  /* 0x000000221c227220 */ /* 0x040fe20000410000 */
[----:B------:R-:W-:Y:S01]  /*82d0*/  F2FP.F16.E4M3.UNPACK_B R30, R9.H1 ;  /* 0x00000009ff1e723e */ /* 0x000fe200030006ff */
[----:B------:R-:W-:Y:S01]  /*82e0*/  FFMA.FTZ R38, R28, R33, -R35 ;  /* 0x000000211c267223 */ /* 0x000fe20000010823 */
[----:B------:R-:W-:-:S02]  /*82f0*/  F2FP.F16.E4M3.UNPACK_B R28, R10.H1 ;  /* 0x0000000aff1c723e */ /* 0x000fc400030006ff */
[----:B------:R-:W-:Y:S01]  /*8300*/  F2FP.F16.E4M3.UNPACK_B R5, R5.H1 ;  /* 0x00000005ff05723e */ /* 0x000fe200030006ff */
[----:B------:R-:W-:Y:S01]  /*8310*/  HADD2.F32 R10, -RZ, R30.H0_H0 ;  /* 0x2000001eff0a7230 */ /* 0x000fe20000004100 */
[----:B------:R-:W-:Y:S01]  /*8320*/  F2FP.SATFINITE.E4M3.F32.PACK_AB_MERGE_C R109, R109, R40, R43 ;  /* 0x000000286d6d723e */ /* 0x000fe2000480702b */
[----:B------:R-:W-:Y:S01]  /*8330*/  FFMA.FTZ R40, R31, R33, R34 ;  /* 0x000000211f287223 */ /* 0x000fe20000010022 */
[----:B------:R-:W-:Y:S01]  /*8340*/  F2FP.F16.E4M3.UNPACK_B R8, R8.H1 ;  /* 0x00000008ff08723e */ /* 0x000fe200030006ff */
[----:B------:R-:W-:Y:S01]  /*8350*/  HADD2.F32 R31, -RZ, R28.H0_H0 ;  /* 0x2000001cff1f7230 */ /* 0x000fe20000004100 */
[----:B------:R-:W-:Y:S01]  /*8360*/  F2FP.SATFINITE.E4M3.F32.PACK_AB_MERGE_C R101, R36, R45, R101 ;  /* 0x0000002d2465723e */ /* 0x000fe20004807065 */
[----:B------:R-:W-:Y:S01]  /*8370*/  HADD2.F32 R9, -RZ, R5.H0_H0 ;  /* 0x20000005ff097230 */ /* 0x000fe20000004100 */
[----:B------:R-:W-:Y:S01]  /*8380*/  F2FP.F16.E4M3.UNPACK_B R33, R6 ;  /* 0x00000006ff21723e */ /* 0x000fe200020006ff */
[----:B------:R-:W-:Y:S02]  /*8390*/  HADD2.F32 R30, -RZ, R30.H1_H1 ;  /* 0x3000001eff1e7230 */ /* 0x000fe40000004100 */
[----:B------:R-:W-:Y:S01]  /*83a0*/  FMUL.FTZ R34, R10, R31 ;  /* 0x0000001f0a227220 */ /* 0x000fe20000410000 */
[----:B------:R-:W-:-:S02]  /*83b0*/  HADD2.F32 R32, -RZ, R28.H1_H1 ;  /* 0x3000001cff207230 */ /* 0x000fc40000004100 */
[C---:B------:R-:W-:Y:S01]  /*83c0*/  FMUL.FTZ R31, R9.reuse, R31 ;  /* 0x0000001f091f7220 */ /* 0x040fe20000410000 */
[--C-:B------:R-:W-:Y:S02]  /*83d0*/  HADD2.F32 R28, -RZ, R8.reuse.H0_H0 ;  /* 0x20000008ff1c7230 */ /* 0x100fe40000004100 */
[----:B------:R-:W-:Y:S02]  /*83e0*/  HADD2.F32 R5, -RZ, R5.H1_H1 ;  /* 0x30000005ff057230 */ /* 0x000fe40000004100 */
[----:B------:R-:W-:Y:S01]  /*83f0*/  FMUL.FTZ R36, R30, R32 ;  /* 0x000000201e247220 */ /* 0x000fe20000410000 */
[----:B------:R-:W-:Y:S02]  /*8400*/  HADD2.F32 R8, -RZ, R8.H1_H1 ;  /* 0x30000008ff087230 */ /* 0x000fe40000004100 */
[-C--:B------:R-:W-:Y:S01]  /*8410*/  FFMA.FTZ R42, R10, R28.reuse, R31 ;  /* 0x0000001c0a2a7223 */ /* 0x080fe2000001001f */
        /* <DEDUP_REMOVED lines=36> */
[-C--:B------:R-:W-:Y:S01]  /*8660*/  FMUL.FTZ R4, R10, R33.reuse ;  /* 0x000000210a047220 */ /* 0x080fe20000410000 */
[----:B------:R-:W-:Y:S02]  /*8670*/  HADD2.F32 R6, -RZ, R6.H1_H1 ;  /* 0x30000006ff067230 */ /* 0x000fe40000004100 */
[----:B------:R-:W-:Y:S01]  /*8680*/  FMUL.FTZ R33, R5, R33 ;  /* 0x0000002105217220 */ /* 0x000fe20000410000 */
[----:B------:R-:W-:Y:S01]  /*8690*/  FFMA.FTZ R35, R28, R31, R35 ;  /* 0x0000001f1c237223 */ /* 0x000fe20000010023 */
[-C--:B------:R-:W-:Y:S01]  /*86a0*/  FFMA.FTZ R7, R7, R30.reuse, -R8 ;  /* 0x0000001e07077223 */ /* 0x080fe20000010808 */
[----:B------:R-:W-:Y:S01]  /*86b0*/  FFMA.FTZ R34, R11, R30, R34 ;  /* 0x0000001e0b227223 */ /* 0x000fe20000010022 */
[-C--:B------:R-:W-:Y:S01]  /*86c0*/  FFMA.FTZ R4, R5, R6.reuse, -R4 ;  /* 0x0000000605047223 */ /* 0x080fe20000010804 */
[----:B------:R-:W-:Y:S01]  /*86d0*/  FFMA.FTZ R6, R10, R6, R33 ;  /* 0x000000060a067223 */ /* 0x000fe20000010021 */
[----:B------:R-:W-:Y:S01]  /*86e0*/  F2FP.SATFINITE.E4M3.F32.PACK_AB_MERGE_C R42, R43, R42, RZ ;  /* 0x0000002a2b2a723e */ /* 0x000fe200048070ff */
[----:B------:R-:W-:Y:S01]  /*86f0*/  IMAD.MOV.U32 R10, RZ, RZ, R101 ;  /* 0x000000ffff0a7224 */ /* 0x000fe200078e0065 */
[----:B------:R-:W-:-:S02]  /*8700*/  F2FP.SATFINITE.E4M3.F32.PACK_AB_MERGE_C R7, R7, R46, RZ ;  /* 0x0000002e0707723e */ /* 0x000fc400048070ff */
[----:B------:R-:W-:Y:S02]  /*8710*/  F2FP.SATFINITE.E4M3.F32.PACK_AB_MERGE_C R34, R34, R47, RZ ;  /* 0x0000002f2222723e */ /* 0x000fe400048070ff */
[----:B------:R-:W-:Y:S01]  /*8720*/  F2FP.SATFINITE.E4M3.F32.PACK_AB_MERGE_C R7, R4, R45, R7 ;  /* 0x0000002d0407723e */ /* 0x000fe20004807007 */
[----:B------:R-:W-:Y:S01]  /*8730*/  IMAD.MOV.U32 R4, RZ, RZ, R98 ;  /* 0x000000ffff047224 */ /* 0x000fe200078e0062 */
[----:B------:R-:W-:Y:S01]  /*8740*/  F2FP.SATFINITE.E4M3.F32.PACK_AB_MERGE_C R11, R6, R35, R34 ;  /* 0x00000023060b723e */ /* 0x000fe20004807022 */
[----:B------:R-:W-:Y:S01]  /*8750*/  IMAD.MOV.U32 R6, RZ, RZ, R99 ;  /* 0x000000ffff067224 */ /* 0x000fe200078e0063 */
[----:B------:R-:W-:Y:S02]  /*8760*/  F2FP.SATFINITE.E4M3.F32.PACK_AB_MERGE_C R5, R38, R39, R41 ;  /* 0x000000272605723e */ /* 0x000fe40004807029 */
[----:B------:R-:W-:Y:S02]  /*8770*/  F2FP.SATFINITE.E4M3.F32.PACK_AB_MERGE_C R9, R40, R37, R42 ;  /* 0x000000252809723e */ /* 0x000fe4000480702a */
[----:B------:R-:W-:-:S07]  /*8780*/  MOV R8, R109 ;  /* 0x0000006d00087202 */ /* 0x000fce0000000f00 */
.L_x_583:
[----:B------:R-:W-:Y:S05]  /*8790*/  BSYNC B1 ;  /* 0x0000000000017941 */ /* 0x000fea0003800000 */
.L_x_582:
[----:B0-----:R0:W-:Y:S01]  /*87a0*/  ST.E.128 desc[UR60][R12.64], R4 ;  /* 0x000000040c007985 */ /* 0x0011e2000c101d3c */
[----:B------:R-:W-:-:S13]  /*87b0*/  ISETP.GE.AND P2, PT, R15, R104, PT ;  /* 0x000000680f00720c */ /* 0x000fda0003f46270 */
[----:B------:R-:W-:Y:S05]  /*87c0*/  @P2 BRA `(.L_x_561) ;  /* 0x0000000400682947 */ /* 0x000fea0003800000 */
[----:B------:R-:W-:-:S04]  /*87d0*/  IADD3 R14, P2, R15, R14, RZ ;  /* 0x0000000e0f0e7210 */ /* 0x000fc80007f5e0ff */
[----:B------:R-:W-:-:S05]  /*87e0*/  LEA.HI.X.SX32 R15, R15, R29, 0x1, P2 ;  /* 0x0000001d0f0f7211 */ /* 0x000fca00010f0eff */
[----:B------:R0:W-:Y:S01]  /*87f0*/  ST.E.128 desc[UR60][R14.64], R8 ;  /* 0x000000080e007985 */ /* 0x0001e2000c101d3c */
[----:B------:R-:W-:Y:S05]  /*8800*/  BRA `(.L_x_561) ;  /* 0x0000000400587947 */ /* 0x000fea0003800000 */
.L_x_531:
[----:B------:R-:W-:-:S13]  /*8810*/  ISETP.NE.AND P5, PT, R198, 0x3, PT ;  /* 0x00000003c600780c */ /* 0x000fda0003fa5270 */
[----:B------:R-:W-:Y:S05]  /*8820*/  @!P5 BRA `(.L_x_584) ;  /* 0x000000000004d947 */ /* 0x000fea0003800000 */
[----:B------:R-:W-:Y:S01]  /*8830*/  BPT.TRAP 0x1 ;  /* 0x000000040000795c */ /* 0x000fe20000300000 */
.L_x_584:
[----:B------:R-:W-:Y:S01]  /*8840*/  IMAD R88, R192, 0x8, R18 ;  /* 0x00000008c0587824 */ /* 0x000fe200078e0212 */
[----:B------:R-:W-:Y:S01]  /*8850*/  SHF.L.U32 R100, R196, 0x1f, RZ ;  /* 0x0000001fc4647819 */ /* 0x000fe200000006ff */
[----:B------:R-:W-:Y:S01]  /*8860*/  BSSY B1, `(.L_x_585) ;  /* 0x0000004000017945 */ /* 0x000fe20003800000 */
[----:B------:R-:W-:Y:S02]  /*8870*/  SHF.R.S32.HI R95, RZ, 0x1f, R94 ;  /* 0x0000001fff5f7819 */ /* 0x000fe4000001145e */
[----:B------:R-:W0:Y:S02]  /*8880*/  SYNCS.PHASECHK.TRANS64.TRYWAIT P2, [R88+URZ+0x22890], R100 ;  /* 0x02289064580075a7 */ /* 0x000e24000804017f */
[----:B0-----:R-:W-:Y:S05]  /*8890*/  @!P2 BRA `(.L_x_586) ;  /* 0x0000016400c8a947 */ /* 0x001fea0003800000 */
.L_x_844:
[----:B------:R-:W-:Y:S05]  /*88a0*/  BSYNC B1 ;  /* 0x0000000000017941 */ /* 0x000fea0003800000 */
.L_x_585:
[----:B------:R-:W-:Y:S01]  /*88b0*/  ULDC.64 UR4, c[0x0][0x300] ;  /* 0x0000c00000047ab9 */ /* 0x000fe20000000a00 */
[----:B-----5:R-:W-:Y:S01]  /*88c0*/  SHF.R.S32.HI R96, RZ, 0x1f, R93 ;  /* 0x0000001fff607819 */ /* 0x020fe2000001145d */
[----:B------:R-:W-:Y:S01]  /*88d0*/  IMAD R7, R95, UR4, RZ ;  /* 0x000000045f077c24 */ /* 0x000fe2000f8e02ff */
[----:B------:R-:W-:Y:S01]  /*88e0*/  ULDC.64 UR6, c[0x0][0x2e8] ;  /* 0x0000ba0000067ab9 */ /* 0x000fe20000000a00 */
[----:B------:R-:W-:-:S04]  /*88f0*/  IMAD.WIDE.U32 R4, R94, UR4, RZ ;  /* 0x000000045e047c25 */ /* 0x000fc8000f8e00ff */
[----:B------:R-:W-:Y:S01]  /*8900*/  IMAD R7, R94, UR5, R7 ;  /* 0x000000055e077c24 */ /* 0x000fe2000f8e0207 */
[----:B------:R-:W-:Y:S01]  /*8910*/  ULDC.64 UR4, c[0x0][0x310] ;  /* 0x0000c40000047ab9 */ /* 0x000fe20000000a00 */
[----:B------:R-:W-:Y:S02]  /*8920*/  IMAD R97, R2, -0xa0, R48 ;  /* 0xffffff6002617824 */ /* 0x000fe400078e0230 */
[----:B------:R-:W-:Y:S02]  /*8930*/  IMAD R6, R96, UR4, RZ ;  /* 0x0000000460067c24 */ /* 0x000fe4000f8e02ff */
[----:B------:R-:W-:Y:S01]  /*8940*/  IMAD.IADD R5, R5, 0x1, R7 ;  /* 0x0000000105057824 */ /* 0x000fe200078e0207 */
[----:B------:R-:W-:Y:S01]  /*8950*/  VIMNMX R97, R97, 0xa0, PT ;  /* 0x000000a061617848 */ /* 0x000fe20003fe0100 */
[C---:B------:R-:W-:Y:S02]  /*8960*/  IMAD R7, R93.reuse, UR5, R6 ;  /* 0x000000055d077c24 */ /* 0x040fe4000f8e0206 */
[----:B------:R-:W-:Y:S01]  /*8970*/  IMAD.WIDE.U32 R4, R93, UR4, R4 ;  /* 0x000000045d047c25 */ /* 0x000fe2000f8e0004 */
[----:B------:R-:W-:-:S03]  /*8980*/  ULDC.64 UR4, c[0x0][0x308] ;  /* 0x0000c20000047ab9 */ /* 0x000fc60000000a00 */
[----:B------:R-:W-:Y:S01]  /*8990*/  IMAD.IADD R28, R97, 0x1, -R194 ;  /* 0x00000001611c7824 */ /* 0x000fe200078e0ac2 */
[----:B------:R-:W-:Y:S01]  /*89a0*/  IADD3 R5, R5, R7, RZ ;  /* 0x0000000705057210 */ /* 0x000fe20007ffe0ff */
[----:B------:R-:W-:Y:S02]  /*89b0*/  IMAD R7, R75, UR4, RZ ;  /* 0x000000044b077c24 */ /* 0x000fe4000f8e02ff */
[----:B------:R-:W-:Y:S01]  /*89c0*/  IMAD.WIDE.U32 R4, R170, UR4, R4 ;  /* 0x00000004aa047c25 */ /* 0x000fe2000f8e0004 */
[----:B------:R-:W-:-:S03]  /*89d0*/  UMOV UR4, 0xffffffff ;  /* 0xffffffff00047882 */ /* 0x000fc60000000000 */
[----:B------:R-:W-:Y:S01]  /*89e0*/  IMAD R7, R170, UR5, R7 ;  /* 0x00000005aa077c24 */ /* 0x000fe2000f8e0207 */
[----:B------:R-:W-:-:S04]  /*89f0*/  IADD3 R8, P2, R4, UR6, RZ ;  /* 0x0000000604087c10 */ /* 0x000fc8000ff5e0ff */
[----:B------:R-:W-:Y:S02]  /*8a00*/  IADD3.X R9, R5, UR7, R7, P2, !PT ;  /* 0x0000000705097c10 */ /* 0x000fe400097fe407 */
[----:B------:R-:W-:Y:S01]  /*8a10*/  ISETP.GE.AND P2, PT, R28, 0x1, PT ;  /* 0x000000011c00780c */ /* 0x000fe20003f46270 */
[----:B------:R-:W-:-:S12]  /*8a20*/  BRA.DIV UR4, `(.L_x_587) ;  /* 0x0000016604787947 */ /* 0x000fd8000b800000 */
[----:B------:R1:W2:Y:S04]  /*8a30*/  SHFL.IDX PT, R4, R9, RZ, 0x1c1f ;  /* 0x001c1fff09047589 */ /* 0x0002a800000e0000 */
[----:B------:R1:W3:Y:S02]  /*8a40*/  SHFL.IDX PT, R14, R8, RZ, 0x1c1f ;  /* 0x001c1fff080e7589 */ /* 0x0002e400000e0000 */
.L_x_848:
[----:B------:R-:W-:Y:S04]  /*8a50*/  BSSY B1, `(.L_x_588) ;  /* 0x000000d000017945 */ /* 0x000fe80003800000 */
[----:B------:R-:W-:Y:S05]  /*8a60*/  @!P2 BRA `(.L_x_589) ;  /* 0x00000000002ca947 */ /* 0x000fea0003800000 */
[----:B------:R-:W-:Y:S02]  /*8a70*/  ULDC UR4, c[0x0][0x2f4] ;  /* 0x0000bd0000047ab9 */ /* 0x000fe40000000800 */
[----:B------:R-:W-:-:S13]  /*8a80*/  ISETP.GE.AND P2, PT, R16, UR4, PT ;  /* 0x0000000410007c0c */ /* 0x000fda000bf46270 */
[----:B---3--:R-:W-:-:S05]  /*8a90*/  @!P2 IADD3 R10, P3, R16, R14, RZ ;  /* 0x0000000e100aa210 */ /* 0x008fca0007f7e0ff */
[----:B--2---:R-:W-:Y:S01]  /*8aa0*/  @!P2 IMAD.X R11, R4, 0x1, R17, P3 ;  /* 0x00000001040ba824 */ /* 0x004fe200018e0611 */
[----:B------:R-:W-:-:S13]  /*8ab0*/  ISETP.GE.AND P3, PT, R19, UR4, PT ;  /* 0x0000000413007c0c */ /* 0x000fda000bf66270 */
[----:B------:R-:W-:-:S05]  /*8ac0*/  @!P3 IADD3 R14, P4, R19, R14, RZ ;  /* 0x0000000e130eb210 */ /* 0x000fca0007f9e0ff */
[----:B------:R-:W-:Y:S02]  /*8ad0*/  @!P3 IMAD.X R15, R4, 0x1, R193, P4 ;  /* 0x00000001040fb824 */ /* 0x000fe400020e06c1 */
[----:B------:R-:W2:Y:S04]  /*8ae0*/  @!P2 LDS.128 R4, [R92+0x18400] ;  /* 0x018400005c04a984 */ /* 0x000ea80000000c00 */
[----:B--2---:R-:W-:Y:S04]  /*8af0*/  @!P2 ST.E.128 desc[UR60][R10.64], R4 ;  /* 0x000000040a00a985 */ /* 0x004fe8000c101d3c */
[----:B------:R-:W2:Y:S04]  /*8b00*/  @!P3 LDS.128 R4, [R91+0x18400] ;  /* 0x018400005b04b984 */ /* 0x000ea80000000c00 */
[----:B--2---:R4:W-:Y:S02]  /*8b10*/  @!P3 ST.E.128 desc[UR60][R14.64], R4 ;  /* 0x000000040e00b985 */ /* 0x0049e4000c101d3c */
.L_x_589:
[----:B------:R-:W-:Y:S05]  /*8b20*/  BSYNC B1 ;  /* 0x0000000000017941 */ /* 0x000fea0003800000 */
.L_x_588:
[----:B------:R-:W-:-:S03]  /*8b30*/  UMOV UR4, 0xffffffff ;  /* 0xffffffff00047882 */ /* 0x000fc60000000000 */
[----:B------:R-:W-:Y:S05]  /*8b40*/  BRA.DIV UR4, `(.L_x_590) ;  /* 0x0000016604787947 */ /* 0x000fea000b800000 */
[----:B--2-4-:R2:W4:Y:S04]  /*8b50*/  SHFL.IDX PT, R4, R9, 0x1, 0x1c1f ;  /* 0x003c1f0009047f89 */ /* 0x01452800000e0000 */
[----:B---3--:R2:W3:Y:S02]  /*8b60*/  SHFL.IDX PT, R14, R8, 0x1, 0x1c1f ;  /* 0x003c1f00080e7f89 */ /* 0x0084e400000e0000 */
.L_x_852:
[----:B------:R-:W-:Y:S01]  /*8b70*/  ISETP.GE.AND P2, PT, R28, 0x41, PT ;  /* 0x000000411c00780c */ /* 0x000fe20003f46270 */
[----:B------:R-:W-:-:S12]  /*8b80*/  BSSY B1, `(.L_x_591) ;  /* 0x000000d000017945 */ /* 0x000fd80003800000 */
[----:B------:R-:W-:Y:S05]  /*8b90*/  @!P2 BRA `(.L_x_592) ;  /* 0x00000000002ca947 */ /* 0x000fea0003800000 */
[----:B------:R-:W-:Y:S02]  /*8ba0*/  ULDC UR4, c[0x0][0x2f4] ;  /* 0x0000bd0000047ab9 */ /* 0x000fe40000000800 */
[----:B------:R-:W-:-:S13]  /*8bb0*/  ISETP.GE.AND P2, PT, R16, UR4, PT ;  /* 0x0000000410007c0c */ /* 0x000fda000bf46270 */
[----:B---3--:R-:W-:-:S05]  /*8bc0*/  @!P2 IADD3 R10, P3, R16, R14, RZ ;  /* 0x0000000e100aa210 */ /* 0x008fca0007f7e0ff */
[----:B----4-:R-:W-:Y:S01]  /*8bd0*/  @!P2 IMAD.X R11, R4, 0x1, R17, P3 ;  /* 0x00000001040ba824 */ /* 0x010fe200018e0611 */
[----:B------:R-:W-:-:S13]  /*8be0*/  ISETP.GE.AND P3, PT, R19, UR4, PT ;  /* 0x0000000413007c0c */ /* 0x000fda000bf66270 */
[----:B------:R-:W-:-:S04]  /*8bf0*/  @!P3 IADD3 R14, P4, R19, R14, RZ ;  /* 0x0000000e130eb210 */ /* 0x000fc80007f9e0ff */
[----:B------:R-:W-:Y:S02]  /*8c00*/  @!P3 IADD3.X R15, R4, R193, RZ, P4, !PT ;  /* 0x000000c1040fb210 */ /* 0x000fe400027fe4ff */
[----:B------:R-:W3:Y:S04]  /*8c10*/  @!P2 LDS.128 R4, [R92+0x1a400] ;  /* 0x01a400005c04a984 */ /* 0x000ee80000000c00 */
[----:B---3--:R-:W-:Y:S04]  /*8c20*/  @!P2 ST.E.128 desc[UR60][R10.64], R4 ;  /* 0x000000040a00a985 */ /* 0x008fe8000c101d3c */
[----:B------:R-:W3:Y:S04]  /*8c30*/  @!P3 LDS.128 R4, [R91+0x1a400] ;  /* 0x01a400005b04b984 */ /* 0x000ee80000000c00 */
[----:B---3--:R3:W-:Y:S02]  /*8c40*/  @!P3 ST.E.128 desc[UR60][R14.64], R4 ;  /* 0x000000040e00b985 */ /* 0x0087e4000c101d3c */
.L_x_592:
[----:B------:R-:W-:Y:S05]  /*8c50*/  BSYNC B1 ;  /* 0x0000000000017941 */ /* 0x000fea0003800000 */
.L_x_591:
[----:B------:R-:W-:-:S03]  /*8c60*/  UMOV UR4, 0xffffffff ;  /* 0xffffffff00047882 */ /* 0x000fc60000000000 */
[----:B------:R-:W-:Y:S05]  /*8c70*/  BRA.DIV UR4, `(.L_x_593) ;  /* 0x0000016604747947 */ /* 0x000fea000b800000 */
[----:B---34-:R3:W4:Y:S04]  /*8c80*/  SHFL.IDX PT, R4, R9, 0x2, 0x1c1f ;  /* 0x005c1f0009047f89 */ /* 0x01872800000e0000 */
[----:B------:R3:W0:Y:S02]  /*8c90*/  SHFL.IDX PT, R14, R8, 0x2, 0x1c1f ;  /* 0x005c1f00080e7f89 */ /* 0x00062400000e0000 */
.L_x_856:
[----:B------:R-:W-:-:S13]  /*8ca0*/  ISETP.GE.AND P2, PT, R28, 0x81, PT ;  /* 0x000000811c00780c */ /* 0x000fda0003f46270 */
[----:B------:R-:W-:Y:S05]  /*8cb0*/  @!P2 BRA `(.L_x_561) ;  /* 0x00000000002ca947 */ /* 0x000fea0003800000 */
[----:B------:R-:W-:Y:S02]  /*8cc0*/  ULDC UR4, c[0x0][0x2f4] ;  /* 0x0000bd0000047ab9 */ /* 0x000fe40000000800 */
[----:B------:R-:W-:-:S13]  /*8cd0*/  ISETP.GE.AND P2, PT, R16, UR4, PT ;  /* 0x0000000410007c0c */ /* 0x000fda000bf46270 */
[----:B0123--:R-:W-:-:S05]  /*8ce0*/  @!P2 IADD3 R8, P3, R16, R14, RZ ;  /* 0x0000000e1008a210 */ /* 0x00ffca0007f7e0ff */
[----:B----4-:R-:W-:Y:S01]  /*8cf0*/  @!P2 IMAD.X R9, R4, 0x1, R17, P3 ;  /* 0x000000010409a824 */ /* 0x010fe200018e0611 */
[----:B------:R-:W-:-:S13]  /*8d00*/  ISETP.GE.AND P3, PT, R19, UR4, PT ;  /* 0x0000000413007c0c */ /* 0x000fda000bf66270 */
[----:B------:R-:W-:-:S05]  /*8d10*/  @!P3 IADD3 R14, P4, R19, R14, RZ ;  /* 0x0000000e130eb210 */ /* 0x000fca0007f9e0ff */
[----:B------:R-:W-:Y:S02]  /*8d20*/  @!P3 IMAD.X R15, R4, 0x1, R193, P4 ;  /* 0x00000001040fb824 */ /* 0x000fe400020e06c1 */
[----:B------:R-:W0:Y:S04]  /*8d30*/  @!P2 LDS.128 R4, [R92+0x1c400] ;  /* 0x01c400005c04a984 */ /* 0x000e280000000c00 */
[----:B0-----:R-:W-:Y:S04]  /*8d40*/  @!P2 ST.E.128 desc[UR60][R8.64], R4 ;  /* 0x000000040800a985 */ /* 0x001fe8000c101d3c */
[----:B------:R-:W0:Y:S04]  /*8d50*/  @!P3 LDS.128 R4, [R91+0x1c400] ;  /* 0x01c400005b04b984 */ /* 0x000e280000000c00 */
[----:B0-----:R0:W-:Y:S02]  /*8d60*/  @!P3 ST.E.128 desc[UR60][R14.64], R4 ;  /* 0x000000040e00b985 */ /* 0x0011e4000c101d3c */
.L_x_561:
[----:B------:R-:W-:Y:S05]  /*8d70*/  BSYNC B0 ;  /* 0x0000000000007941 */ /* 0x000fea0003800000 */
.L_x_530:
[----:B0-2-4-:R-:W0:Y:S01]  /*8d80*/  S2R R4, SR_TID.X ;  /* 0x0000000000047919 */ /* 0x015e220000002100 */
[----:B------:R-:W-:Y:S01]  /*8d90*/  @!PT LDS RZ, [RZ] ;  /* 0x00000000fffff984 */ /* 0x000fe20000000800 */
[----:B------:R-:W-:Y:S01]  /*8da0*/  @!PT LDS RZ, [RZ] ;  /* 0x00000000fffff984 */ /* 0x000fe20000000800 */
[----:B------:R-:W-:Y:S01]  /*8db0*/  @!PT LDS RZ, [RZ] ;  /* 0x00000000fffff984 */ /* 0x000fe20000000800 */
[----:B------:R-:W-:Y:S01]  /*8dc0*/  @!PT LDS RZ, [RZ] ;  /* 0x00000000fffff984 */ /* 0x000fe20000000800 */
[----:B------:R2:W-:Y:S06]  /*8dd0*/  MEMBAR.ALL.CTA ;  /* 0x0000000000007992 */ /* 0x0005ec0000008000 */
[----:B--2---:R-:W2:Y:S01]  /*8de0*/  FENCE.VIEW.ASYNC.S ;  /* 0x00000000000073c6 */ /* 0x004ea20000000000 */
[----:B------:R-:W-:Y:S05]  /*8df0*/  WARPSYNC.ALL ;  /* 0x0000000000007948 */ /* 0x000fea0003800000 */
[----:B------:R-:W-:Y:S01]  /*8e00*/  BSSY B0, `(.L_x_594) ;  /* 0x0000008000007945 */ /* 0x000fe20003800000 */
[----:B--2---:R2:W-:Y:S01]  /*8e10*/  BAR.SYNC.DEFER_BLOCKING R74, 0x80 ;  /* 0x0002004a0000751d */ /* 0x0045e20000010000 */
[----:B0-----:R-:W-:-:S13]  /*8e20*/  LOP3.LUT P2, RZ, R4, 0x7f, RZ, 0xc0, !PT ;  /* 0x0000007f04ff7812 */ /* 0x001fda000784c0ff */
[----:B------:R-:W-:-:S05]  /*8e30*/  @!P2 VIADD R4, R88, 0x228a0 ;  /* 0x000228a05804a836 */ /* 0x000fca0000000000 */
[----:B------:R-:W-:-:S04]  /*8e40*/  @!P2 PRMT R4, RZ, 0x654, R4 ;  /* 0x00000654ff04a816 */ /* 0x000fc80000000004 */
[----:B------:R2:W-:Y:S01]  /*8e50*/  @!P2 SYNCS.ARRIVE.TRANS64.RED.A1T0 RZ, [R4+URZ], RZ ;  /* 0x000000ff04ffa9a7 */ /* 0x0005e2000810043f */
[----:B------:R-:W-:Y:S05]  /*8e60*/  @!P5 BRA `(.L_x_595) ;  /* 0x000000000004d947 */ /* 0x000fea0003800000 */
[----:B------:R-:W-:Y:S01]  /*8e70*/  BPT.TRAP 0x1 ;  /* 0x000000040000795c */ /* 0x000fe20000300000 */
.L_x_595:
[----:B------:R-:W-:Y:S05]  /*8e80*/  BSYNC B0 ;  /* 0x0000000000007941 */ /* 0x000fea0003800000 */
.L_x_594:
[----:B------:R-:W0:Y:S01]  /*8e90*/  SYNCS.PHASECHK.TRANS64.TRYWAIT P3, [R88+URZ+0x228b0], R100 ;  /* 0x0228b064580075a7 */ /* 0x000e22000806017f */
[----:B------:R-:W-:Y:S04]  /*8ea0*/  BSSY B0, `(.L_x_596) ;  /* 0x0000002000007945 */ /* 0x000fe80003800000 */
[----:B0-----:R-:W-:Y:S05]  /*8eb0*/  @!P3 BRA `(.L_x_597) ;  /* 0x00000164002cb947 */ /* 0x001fea0003800000 */
.L_x_857:
[----:B------:R-:W-:Y:S05]  /*8ec0*/  BSYNC B0 ;  /* 0x0000000000007941 */ /* 0x000fea0003800000 */
.L_x_596:
[----:B------:R-:W-:Y:S01]  /*8ed0*/  ULDC.64 UR4, c[0x0][0x328] ;  /* 0x0000ca0000047ab9 */ /* 0x000fe20000000a00 */
[----:B------:R-:W-:Y:S01]  /*8ee0*/  ULDC.64 UR6, c[0x0][0x318] ;  /* 0x0000c60000067ab9 */ /* 0x000fe20000000a00 */
[----:B------:R-:W-:Y:S01]  /*8ef0*/  IMAD R95, R95, UR4, RZ ;  /* 0x000000045f5f7c24 */ /* 0x000fe2000f8e02ff */
[----:B------:R-:W-:Y:S01]  /*8f00*/  BSSY B0, `(.L_x_598) ;  /* 0x000001f000007945 */ /* 0x000fe20003800000 */
[----:B--2---:R-:W-:-:S04]  /*8f10*/  IMAD.WIDE.U32 R4, R94, UR4, RZ ;  /* 0x000000045e047c25 */ /* 0x004fc8000f8e00ff */
[----:B------:R-:W-:Y:S01]  /*8f20*/  IMAD R95, R94, UR5, R95 ;  /* 0x000000055e5f7c24 */ /* 0x000fe2000f8e025f */
[----:B------:R-:W-:Y:S01]  /*8f30*/  ULDC.64 UR4, c[0x0][0x338] ;  /* 0x0000ce0000047ab9 */ /* 0x000fe20000000a00 */
[----:B------:R-:W-:Y:S02]  /*8f40*/  IMAD.IADD R97, R97, 0x1, -R194 ;  /* 0x0000000161617824 */ /* 0x000fe400078e0ac2 */
[----:B------:R-:W-:Y:S02]  /*8f50*/  IMAD R96, R96, UR4, RZ ;  /* 0x0000000460607c24 */ /* 0x000fe4000f8e02ff */
[----:B------:R-:W-:Y:S02]  /*8f60*/  IMAD.IADD R5, R5, 0x1, R95 ;  /* 0x0000000105057824 */ /* 0x000fe400078e025f */
[C---:B------:R-:W-:Y:S02]  /*8f70*/  IMAD R7, R93.reuse, UR5, R96 ;  /* 0x000000055d077c24 */ /* 0x040fe4000f8e0260 */
[----:B------:R-:W-:Y:S01]  /*8f80*/  IMAD.WIDE.U32 R4, R93, UR4, R4 ;  /* 0x000000045d047c25 */ /* 0x000fe2000f8e0004 */
[----:B------:R-:W-:-:S04]  /*8f90*/  ULDC.64 UR4, c[0x0][0x330] ;  /* 0x0000cc0000047ab9 */ /* 0x000fc80000000a00 */
[----:B------:R-:W-:Y:S01]  /*8fa0*/  IADD3 R5, R5, R7, RZ ;  /* 0x0000000705057210 */ /* 0x000fe20007ffe0ff */
[----:B------:R-:W-:Y:S02]  /*8fb0*/  IMAD R7, R75, UR4, RZ ;  /* 0x000000044b077c24 */ /* 0x000fe4000f8e02ff */
[----:B------:R-:W-:-:S04]  /*8fc0*/  IMAD.WIDE.U32 R4, R170, UR4, R4 ;  /* 0x00000004aa047c25 */ /* 0x000fc8000f8e0004 */
[----:B------:R-:W-:Y:S01]  /*8fd0*/  IMAD R7, R170, UR5, R7 ;  /* 0x00000005aa077c24 */ /* 0x000fe2000f8e0207 */
[----:B------:R-:W-:-:S04]  /*8fe0*/  IADD3 R12, P3, R4, UR6, RZ ;  /* 0x00000006040c7c10 */ /* 0x000fc8000ff7e0ff */
[----:B------:R-:W-:Y:S01]  /*8ff0*/  IADD3.X R13, R5, UR7, R7, P3, !PT ;  /* 0x00000007050d7c10 */ /* 0x000fe20009ffe407 */
[----:B------:R2:W4:Y:S01]  /*9000*/  SHFL.IDX PT, R10, R12, RZ, 0x1c1f ;  /* 0x001c1fff0c0a7589 */ /* 0x00052200000e0000 */
[----:B------:R-:W-:-:S03]  /*9010*/  ISETP.GE.AND P3, PT, R97, 0x1, PT ;  /* 0x000000016100780c */ /* 0x000fc60003f66270 */
[----:B------:R2:W0:Y:S10]  /*9020*/  SHFL.IDX PT, R4, R13, RZ, 0x1c1f ;  /* 0x001c1fff0d047589 */ /* 0x00043400000e0000 */
[----:B--2---:R-:W-:Y:S05]  /*9030*/  @!P3 BRA `(.L_x_599) ;  /* 0x00000000002cb947 */ /* 0x004fea0003800000 */
[----:B------:R-:W-:Y:S02]  /*9040*/  ULDC UR4, c[0x0][0x2f4] ;  /* 0x0000bd0000047ab9 */ /* 0x000fe40000000800 */
[----:B------:R-:W-:-:S13]  /*9050*/  ISETP.GE.AND P3, PT, R16, UR4, PT ;  /* 0x0000000410007c0c */ /* 0x000fda000bf66270 */
[----:B-1-34-:R-:W-:-:S05]  /*9060*/  @!P3 IADD3 R8, P4, R16, R10, RZ ;  /* 0x0000000a1008b210 */ /* 0x01afca0007f9e0ff */
[----:B0-----:R-:W-:Y:S01]  /*9070*/  @!P3 IMAD.X R9, R4, 0x1, R17, P4 ;  /* 0x000000010409b824 */ /* 0x001fe200020e0611 */
[----:B------:R-:W-:-:S13]  /*9080*/  ISETP.GE.AND P4, PT, R19, UR4, PT ;  /* 0x0000000413007c0c */ /* 0x000fda000bf86270 */
[----:B------:R-:W-:-:S05]  /*9090*/  @!P4 IADD3 R10, P5, R19, R10, RZ ;  /* 0x0000000a130ac210 */ /* 0x000fca0007fbe0ff */
[----:B------:R-:W-:Y:S02]  /*90a0*/  @!P4 IMAD.X R11, R4, 0x1, R193, P5 ;  /* 0x00000001040bc824 */ /* 0x000fe400028e06c1 */
[----:B------:R-:W0:Y:S04]  /*90b0*/  @!P3 LDS.128 R4, [R92+0xa400] ;  /* 0x00a400005c04b984 */ /* 0x000e280000000c00 */
[----:B0-----:R-:W-:Y:S04]  /*90c0*/  @!P3 ST.E.128 desc[UR60][R8.64], R4 ;  /* 0x000000040800b985 */ /* 0x001fe8000c101d3c */
[----:B------:R-:W0:Y:S04]  /*90d0*/  @!P4 LDS.128 R4, [R91+0xa400] ;  /* 0x00a400005b04c984 */ /* 0x000e280000000c00 */
[----:B0-----:R2:W-:Y:S02]  /*90e0*/  @!P4 ST.E.128 desc[UR60][R10.64], R4 ;  /* 0x000000040a00c985 */ /* 0x0015e4000c101d3c */
.L_x_599:
[----:B------:R-:W-:Y:S05]  /*90f0*/  BSYNC B0 ;  /* 0x0000000000007941 */ /* 0x000fea0003800000 */
.L_x_598:
[----:B------:R-:W-:Y:S01]  /*9100*/  ISETP.GE.AND P3, PT, R97, 0x41, PT ;  /* 0x000000416100780c */ /* 0x000fe20003f66270 */
[----:B0-2---:R0:W2:Y:S01]  /*9110*/  SHFL.IDX PT, R4, R13, 0x1, 0x1c1f ;  /* 0x003c1f000d047f89 */ /* 0x0050a200000e0000 */
[----:B------:R-:W-:Y:S03]  /*9120*/  BSSY B0, `(.L_x_600) ;  /* 0x000000e000007945 */ /* 0x000fe60003800000 */
[----:B----4-:R0:W4:Y:S08]  /*9130*/  SHFL.IDX PT, R10, R12, 0x1, 0x1c1f ;  /* 0x003c1f000c0a7f89 */ /* 0x01013000000e0000 */
[----:B0-----:R-:W-:Y:S05]  /*9140*/  @!P3 BRA `(.L_x_601) ;  /* 0x00000000002cb947 */ /* 0x001fea0003800000 */
[----:B------:R-:W-:Y:S02]  /*9150*/  ULDC UR4, c[0x0][0x2f4] ;  /* 0x0000bd0000047ab9 */ /* 0x000fe40000000800 */
[----:B------:R-:W-:-:S13]  /*9160*/  ISETP.GE.AND P3, PT, R16, UR4, PT ;  /* 0x0000000410007c0c */ /* 0x000fda000bf66270 */
[----:B-1-34-:R-:W-:-:S05]  /*9170*/  @!P3 IADD3 R8, P4, R16, R10, RZ ;  /* 0x0000000a1008b210 */ /* 0x01afca0007f9e0ff */
[----:B--2---:R-:W-:Y:S01]  /*9180*/  @!P3 IMAD.X R9, R4, 0x1, R17, P4 ;  /* 0x000000010409b824 */ /* 0x004fe200020e0611 */
[----:B------:R-:W-:-:S13]  /*9190*/  ISETP.GE.AND P4, PT, R19, UR4, PT ;  /* 0x0000000413007c0c */ /* 0x000fda000bf86270 */
[----:B------:R-:W-:-:S04]  /*91a0*/  @!P4 IADD3 R10, P5, R19, R10, RZ ;  /* 0x0000000a130ac210 */ /* 0x000fc80007fbe0ff */
[----:B------:R-:W-:Y:S02]  /*91b0*/  @!P4 IADD3.X R11, R4, R193, RZ, P5, !PT ;  /* 0x000000c1040bc210 */ /* 0x000fe40002ffe4ff */
[----:B------:R-:W0:Y:S04]  /*91c0*/  @!P3 LDS.128 R4, [R92+0xc400] ;  /* 0x00c400005c04b984 */ /* 0x000e280000000c00 */
[----:B0-----:R-:W-:Y:S04]  /*91d0*/  @!P3 ST.E.128 desc[UR60][R8.64], R4 ;  /* 0x000000040800b985 */ /* 0x001fe8000c101d3c */
[----:B------:R-:W0:Y:S04]  /*91e0*/  @!P4 LDS.128 R4, [R91+0xc400] ;  /* 0x00c400005b04c984 */ /* 0x000e280000000c00 */
[----:B0-----:R0:W-:Y:S02]  /*91f0*/  @!P4 ST.E.128 desc[UR60][R10.64], R4 ;  /* 0x000000040a00c985 */ /* 0x0011e4000c101d3c */
.L_x_601:
[----:B------:R-:W-:Y:S05]  /*9200*/  BSYNC B0 ;  /* 0x0000000000007941 */ /* 0x000fea0003800000 */
.L_x_600:
[----:B------:R-:W-:Y:S01]  /*9210*/  ISETP.GE.AND P3, PT, R97, 0x81, PT ;  /* 0x000000816100780c */ /* 0x000fe20003f66270 */
[----:B------:R-:W1:Y:S01]  /*9220*/  SHFL.IDX PT, R13, R13, 0x2, 0x1c1f ;  /* 0x005c1f000d0d7f89 */ /* 0x000e6200000e0000 */
[----:B------:R-:W-:Y:S03]  /*9230*/  BSSY B0, `(.L_x_602) ;  /* 0x000000e000007945 */ /* 0x000fe60003800000 */
[----:B0---4-:R0:W4:Y:S08]  /*9240*/  SHFL.IDX PT, R10, R12, 0x2, 0x1c1f ;  /* 0x005c1f000c0a7f89 */ /* 0x01113000000e0000 */
[----:B0-----:R-:W-:Y:S05]  /*9250*/  @!P3 BRA `(.L_x_603) ;  /* 0x00000000002cb947 */ /* 0x001fea0003800000 */
[----:B------:R-:W-:Y:S02]  /*9260*/  ULDC UR4, c[0x0][0x2f4] ;  /* 0x0000bd0000047ab9 */ /* 0x000fe40000000800 */
[----:B------:R-:W-:-:S13]  /*9270*/  ISETP.GE.AND P3, PT, R16, UR4, PT ;  /* 0x0000000410007c0c */ /* 0x000fda000bf66270 */
[----:B--2---:R-:W0:Y:S01]  /*9280*/  @!P3 LDS.128 R4, [R92+0xe400] ;  /* 0x00e400005c04b984 */ /* 0x004e220000000c00 */
[----:B-1-34-:R-:W-:-:S05]  /*9290*/  @!P3 IADD3 R8, P4, R16, R10, RZ ;  /* 0x0000000a1008b210 */ /* 0x01afca0007f9e0ff */
[----:B------:R-:W-:Y:S01]  /*92a0*/  @!P3 IMAD.X R9, R13, 0x1, R17, P4 ;  /* 0x000000010d09b824 */ /* 0x000fe200020e0611 */
[----:B------:R-:W-:-:S13]  /*92b0*/  ISETP.GE.AND P4, PT, R19, UR4, PT ;  /* 0x0000000413007c0c */ /* 0x000fda000bf86270 */
[----:B------:R-:W-:-:S05]  /*92c0*/  @!P4 IADD3 R10, P5, R19, R10, RZ ;  /* 0x0000000a130ac210 */ /* 0x000fca0007fbe0ff */
[----:B------:R-:W-:Y:S01]  /*92d0*/  @!P4 IMAD.X R11, R13, 0x1, R193, P5 ;  /* 0x000000010d0bc824 */ /* 0x000fe200028e06c1 */
[----:B0-----:R-:W-:Y:S04]  /*92e0*/  @!P3 ST.E.128 desc[UR60][R8.64], R4 ;  /* 0x000000040800b985 */ /* 0x001fe8000c101d3c */
[----:B------:R-:W0:Y:S04]  /*92f0*/  @!P4 LDS.128 R4, [R91+0xe400] ;  /* 0x00e400005b04c984 */ /* 0x000e280000000c00 */
[----:B0-----:R0:W-:Y:S02]  /*9300*/  @!P4 ST.E.128 desc[UR60][R10.64], R4 ;  /* 0x000000040a00c985 */ /* 0x0011e4000c101d3c */
.L_x_603:
[----:B------:R-:W-:Y:S05]  /*9310*/  BSYNC B0 ;  /* 0x0000000000007941 */ /* 0x000fea0003800000 */
.L_x_602:
[----:B------:R-:W-:Y:S01]  /*9320*/  @!PT LDS RZ, [RZ] ;  /* 0x00000000fffff984 */ /* 0x000fe20000000800 */
[----:B------:R-:W-:Y:S01]  /*9330*/  @!PT LDS RZ, [RZ] ;  /* 0x00000000fffff984 */ /* 0x000fe20000000800 */
[----:B------:R-:W-:Y:S01]  /*9340*/  @!PT LDS RZ, [RZ] ;  /* 0x00000000fffff984 */ /* 0x000fe20000000800 */
[----:B------:R-:W-:Y:S01]  /*9350*/  @!PT LDS RZ, [RZ] ;  /* 0x00000000fffff984 */ /* 0x000fe20000000800 */
[----:B------:R5:W-:Y:S06]  /*9360*/  MEMBAR.ALL.CTA ;  /* 0x0000000000007992 */ /* 0x000bec0000008000 */
[----:B-----5:R-:W5:Y:S01]  /*9370*/  FENCE.VIEW.ASYNC.S ;  /* 0x00000000000073c6 */ /* 0x020f620000000000 */
[----:B-1-3--:R-:W-:Y:S01]  /*9380*/  @!P2 VIADD R88, R88, 0x228c0 ;  /* 0x000228c05858a836 */ /* 0x00afe20000000000 */
[----:B-----5:R1:W-:Y:S01]  /*9390*/  BAR.SYNC.DEFER_BLOCKING R74, 0x80 ;  /* 0x0002004a0000751d */ /* 0x0203e20000010000 */
[----:B------:R-:W-:Y:S01]  /*93a0*/  ISETP.NE.AND P3, PT, R90, RZ, PT ;  /* 0x000000ff5a00720c */ /* 0x000fe20003f65270 */
[----:B------:R-:W-:-:S02]  /*93b0*/  VIADD R192, R192, 0x1 ;  /* 0x00000001c0c07836 */ /* 0x000fc40000000000 */
[----:B------:R-:W-:-:S04]  /*93c0*/  @!P2 PRMT R88, RZ, 0x654, R88 ;  /* 0x00000654ff58a816 */ /* 0x000fc80000000058 */
[----:B------:R1:W-:Y:S01]  /*93d0*/  @!P2 SYNCS.ARRIVE.TRANS64.RED.A1T0 RZ, [R88+URZ], RZ ;  /* 0x000000ff58ffa9a7 */ /* 0x0003e2000810043f */
[----:B------:R-:W-:-:S04]  /*93e0*/  ISETP.NE.AND P2, PT, R192, 0x2, PT ;  /* 0x00000002c000780c */ /* 0x000fc80003f45270 */
[----:B0-----:R-:W-:Y:S02]  /*93f0*/  SEL R5, RZ, 0x1, P2 ;  /* 0x00000001ff057807 */ /* 0x001fe40001000000 */
[----:B------:R-:W-:Y:S02]  /*9400*/  SEL R192, R192, RZ, P2 ;  /* 0x000000ffc0c07207 */ /* 0x000fe40001000000 */
[----:B------:R-:W-:Y:S01]  /*9410*/  LOP3.LUT R196, R196, R5, RZ, 0x3c, !PT ;  /* 0x00000005c4c47212 */ /* 0x000fe200078e3cff */
[----:B-1----:R-:W-:Y:S06]  /*9420*/  @P3 BRA `(.L_x_604) ;  /* 0xffffff8800b03947 */ /* 0x002fec000383ffff */
[----:B--2---:R-:W0:Y:S01]  /*9430*/  S2R R4, SR_TID.X ;  /* 0x0000000000047919 */ /* 0x004e220000002100 */
[----:B------:R-:W-:Y:S02]  /*9440*/  PLOP3.LUT P0, PT, PT, PT, PT, 0x8, 0x0 ;  /* 0x000000000000781c */ /* 0x000fe40003f0e170 */
[----:B0-----:R-:W-:-:S04]  /*9450*/  SHF.R.U32.HI R4, RZ, 0x7, R4 ;  /* 0x00000007ff047819 */ /* 0x001fc80000011604 */
[----:B------:R-:W-:-:S13]  /*9460*/  ISETP.NE.AND P3, PT, R4, 0x1, PT ;  /* 0x000000010400780c */ /* 0x000fda0003f65270 */
[----:B------:R-:W-:Y:S06]  /*9470*/  @!P3 BAR.ARV 0x9, 0x100 ;  /* 0x024400000000bb1d */ /* 0x000fec0000002000 */
.L_x_525:
[----:B------:R-:W-:Y:S05]  /*9480*/  @P0 BRA `(.L_x_605) ;  /* 0x00000000000c0947 */ /* 0x000fea0003800000 */
[----:B------:R-:W0:Y:S01]  /*9490*/  FENCE.VIEW.ASYNC.G ;  /* 0x00000000000073c6 */ /* 0x000e220000000100 */
[----:B------:R-:W-:Y:S05]  /*94a0*/  WARPSYNC.ALL ;  /* 0x0000000000007948 */ /* 0x000fea0003800000 */
[----:B0-----:R-:W-:Y:S06]  /*94b0*/  BAR.ARV 0xc, 0x180 ;  /* 0x0306000000007b1d */ /* 0x001fec0000002000 */
.L_x_605:
[----:B------:R-:W-:Y:S01]  /*94c0*/  ULDC.64 UR6, c[0x0][0x998] ;  /* 0x0002660000067ab9 */ /* 0x000fe20000000a00 */
[----:B------:R-:W-:Y:S01]  /*94d0*/  ULDC.64 UR4, c[0x0][0x990] ;  /* 0x0002640000047ab9 */ /* 0x000fe20000000a00 */
[----:B------:R-:W-:Y:S02]  /*94e0*/  ISETP.NE.U32.AND P1, PT, RZ, UR6, PT ;  /* 0x00000006ff007c0c */ /* 0x000fe4000bf25070 */
[----:B------:R-:W-:Y:S02]  /*94f0*/  ISETP.NE.U32.AND P0, PT, RZ, UR4, PT ;  /* 0x00000004ff007c0c */ /* 0x000fe4000bf05070 */
[----:B------:R-:W-:Y:S02]  /*9500*/  ISETP.NE.AND.EX P1, PT, RZ, UR7, PT, P1 ;  /* 0x00000007ff007c0c */ /* 0x000fe4000bf25310 */
[----:B------:R-:W-:-:S11]  /*9510*/  ISETP.NE.AND.EX P0, PT, RZ, UR5, PT, P0 ;  /* 0x00000005ff007c0c */ /* 0x000fd6000bf05300 */
[----:B------:R-:W0:Y:S01]  /*9520*/  @P1 LDC.64 R8, c[0x0][0x9b8] ;  /* 0x00026e00ff081b82 */ /* 0x000e220000000a00 */
[----:B------:R-:W-:-:S07]  /*9530*/  @P1 SHF.R.S32.HI R15, RZ, 0x1f, R170 ;  /* 0x0000001fff0f1819 */ /* 0x000fce00000114aa */
[----:B------:R-:W1:Y:S08]  /*9540*/  @P0 LDC.64 R6, c[0x0][0x9a8] ;  /* 0x00026a00ff060b82 */ /* 0x000e700000000a00 */
[----:B----4-:R-:W2:Y:S08]  /*9550*/  @P1 LDC.64 R10, c[0x0][0x9c0] ;  /* 0x00027000ff0a1b82 */ /* 0x010eb00000000a00 */
[----:B------:R-:W3:Y:S01]  /*9560*/  @P0 LDC.64 R12, c[0x0][0x9b0] ;  /* 0x00026c00ff0c0b82 */ /* 0x000ee20000000a00 */
[----:B0-----:R-:W-:-:S02]  /*9570*/  @P1 IMAD R2, R214, R8, RZ ;  /* 0x00000008d6021224 */ /* 0x001fc400078e02ff */
[----:B------:R-:W-:-:S04]  /*9580*/  @P1 IMAD.WIDE.U32 R4, R207, R8, RZ ;  /* 0x00000008cf041225 */ /* 0x000fc800078e00ff */
[C---:B------:R-:W-:Y:S02]  /*9590*/  @P1 IMAD R9, R207.reuse, R9, R2 ;  /* 0x00000009cf091224 */ /* 0x040fe400078e0202 */
[-C--:B-1----:R-:W-:Y:S02]  /*95a0*/  @P0 IMAD R0, R214, R6.reuse, RZ ;  /* 0x00000006d6000224 */ /* 0x082fe400078e02ff */
[----:B------:R-:W-:Y:S01]  /*95b0*/  @P0 IMAD.WIDE.U32 R2, R207, R6, RZ ;  /* 0x00000006cf020225 */ /* 0x000fe200078e00ff */
[----:B------:R-:W-:Y:S02]  /*95c0*/  @P1 IADD3 R5, R5, R9, RZ ;  /* 0x0000000905051210 */ /* 0x000fe40007ffe0ff */
[----:B------:R-:W-:Y:S01]  /*95d0*/  @P0 SHF.R.S32.HI R9, RZ, 0x1f, R170 ;  /* 0x0000001fff090819 */ /* 0x000fe200000114aa */
[----:B------:R-:W-:Y:S02]  /*95e0*/  @P0 IMAD R7, R207, R7, R0 ;  /* 0x00000007cf070224 */ /* 0x000fe400078e0200 */
[----:B--2---:R-:W-:-:S02]  /*95f0*/  @P1 IMAD R6, R15, R10, RZ ;  /* 0x0000000a0f061224 */ /* 0x004fc400078e02ff */
[----:B------:R-:W-:Y:S02]  /*9600*/  @P0 IMAD.IADD R3, R3, 0x1, R7 ;  /* 0x0000000103030824 */ /* 0x000fe400078e0207 */
[C---:B------:R-:W-:Y:S02]  /*9610*/  @P1 IMAD R11, R170.reuse, R11, R6 ;  /* 0x0000000baa0b1224 */ /* 0x040fe400078e0206 */
[----:B------:R-:W-:-:S04]  /*9620*/  @P1 IMAD.WIDE.U32 R6, R170, R10, R4 ;  /* 0x0000000aaa061225 */ /* 0x000fc800078e0004 */
[-C--:B---3--:R-:W-:Y:S01]  /*9630*/  @P0 IMAD R0, R9, R12.reuse, RZ ;  /* 0x0000000c09000224 */ /* 0x088fe200078e02ff */
[----:B------:R-:W-:Y:S01]  /*9640*/  @P1 LEA R8, P3, R6, UR6, 0x2 ;  /* 0x0000000606081c11 */ /* 0x000fe2000f8610ff */
[----:B------:R-:W-:-:S04]  /*9650*/  @P0 IMAD.WIDE.U32 R2, R170, R12, R2 ;  /* 0x0000000caa020225 */ /* 0x000fc800078e0002 */
[----:B------:R-:W-:Y:S01]  /*9660*/  @P0 IMAD R9, R170, R13, R0 ;  /* 0x0000000daa090224 */ /* 0x000fe200078e0200 */
[----:B------:R-:W-:Y:S01]  /*9670*/  @P0 LEA R4, P2, R2, UR4, 0x2 ;  /* 0x0000000402040c11 */ /* 0x000fe2000f8410ff */
[----:B------:R-:W-:Y:S01]  /*9680*/  @P1 IMAD.IADD R5, R7, 0x1, R11 ;  /* 0x0000000107051824 */ /* 0x000fe200078e020b */
[----:B------:R-:W-:Y:S01]  /*9690*/  ULDC UR4, c[0x0][0x988] ;  /* 0x0002620000047ab9 */ /* 0x000fe20000000800 */
[----:B------:R-:W-:Y:S02]  /*96a0*/  @P0 IMAD.IADD R3, R3, 0x1, R9 ;  /* 0x0000000103030824 */ /* 0x000fe400078e0209 */
[----:B------:R-:W-:Y:S01]  /*96b0*/  IMAD.MOV.U32 R0, RZ, RZ, 0x3f800000 ;  /* 0x3f800000ff007424 */ /* 0x000fe200078e00ff */
[----:B------:R-:W-:Y:S02]  /*96c0*/  @P1 LEA.HI.X R9, R6, UR7, R5, 0x2, P3 ;  /* 0x0000000706091c11 */ /* 0x000fe400098f1405 */
[----:B------:R-:W-:Y:S02]  /*96d0*/  @P0 LEA.HI.X R5, R2, UR5, R3, 0x2, P2 ;  /* 0x0000000502050c11 */ /* 0x000fe400090f1403 */
[----:B------:R-:W-:Y:S01]  /*96e0*/  MOV R3, 0x3f800000 ;  /* 0x3f80000000037802 */ /* 0x000fe20000000f00 */
[----:B------:R0:W2:Y:S05]  /*96f0*/  @P1 LDG.E R0, desc[UR60][R8.64] ;  /* 0x0000003c08001981 */ /* 0x0000aa000c1e1900 */
[----:B------:R1:W2:Y:S01]  /*9700*/  @P0 LDG.E R3, desc[UR60][R4.64] ;  /* 0x0000003c04030981 */ /* 0x0002a2000c1e1900 */
[----:B------:R-:W-:-:S02]  /*9710*/  ISETP.GE.AND P1, PT, R72, 0x1, PT ;  /* 0x000000014800780c */ /* 0x000fc40003f26270 */
[----:B------:R-:W-:Y:S02]  /*9720*/  CS2R R88, SRZ ;  /* 0x0000000000587805 */ /* 0x000fe4000001ff00 */
[----:B------:R-:W-:Y:S01]  /*9730*/  PLOP3.LUT P0, PT, PT, PT, PT, 0x80, 0x0 ;  /* 0x000000000000781c */ /* 0x000fe20003f0f070 */
[----:B------:R-:W-:Y:S01]  /*9740*/  IMAD.MOV.U32 R87, RZ, RZ, RZ ;  /* 0x000000ffff577224 */ /* 0x000fe200078e00ff */
[----:B------:R-:W-:Y:S02]  /*9750*/  CS2R R6, SRZ ;  /* 0x0000000000067805 */ /* 0x000fe4000001ff00 */
[----:B------:R-:W-:Y:S02]  /*9760*/  CS2R R10, SRZ ;  /* 0x00000000000a7805 */ /* 0x000fe4000001ff00 */
[----:B0-----:R-:W-:Y:S02]  /*9770*/  CS2R R8, SRZ ;  /* 0x0000000000087805 */ /* 0x001fe4000001ff00 */
[----:B------:R-:W-:-:S02]  /*9780*/  CS2R R12, SRZ ;  /* 0x00000000000c7805 */ /* 0x000fc4000001ff00 */
[----:B------:R-:W-:Y:S02]  /*9790*/  CS2R R14, SRZ ;  /* 0x00000000000e7805 */ /* 0x000fe4000001ff00 */
[----:B-1----:R-:W-:Y:S02]  /*97a0*/  CS2R R4, SRZ ;  /* 0x0000000000047805 */ /* 0x002fe4000001ff00 */
        /* <DEDUP_REMOVED lines=25> */
[----:B------:R-:W-:Y:S02]  /*9940*/  IMAD.MOV.U32 R76, RZ, RZ, RZ ;  /* 0x000000ffff4c7224 */ /* 0x000fe400078e00ff */
[----:B------:R-:W-:Y:S02]  /*9950*/  IMAD.MOV.U32 R102, RZ, RZ, RZ ;  /* 0x000000ffff667224 */ /* 0x000fe400078e00ff */
[----:B--2---:R-:W-:-:S04]  /*9960*/  FMUL.FTZ R0, R3, R0 ;  /* 0x0000000003007220 */ /* 0x004fc80000410000 */
[----:B------:R-:W-:Y:S01]  /*9970*/  FMUL.FTZ R2, R0, UR4 ;  /* 0x0000000400027c20 */ /* 0x000fe20008410000 */
[----:B------:R-:W-:Y:S06]  /*9980*/  @!P1 BRA `(.L_x_606) ;  /* 0x000000ac00889947 */ /* 0x000fec0003800000 */
[----:B------:R-:W-:-:S03]  /*9990*/  UMOV UR4, 0xffffffff ;  /* 0xffffffff00047882 */ /* 0x000fc60000000000 */
[----:B------:R-:W-:Y:S05]  /*99a0*/  BRA.DIV UR4, `(.L_x_607) ;  /* 0x0000015a04847947 */ /* 0x000fea000b800000 */
[----:B------:R0:W1:Y:S02]  /*99b0*/  SHFL.IDX PT, R168, R229, RZ, 0x1f ;  /* 0x00001fffe5a87589 */ /* 0x00006400000e0000 */
.L_x_860:
[----:B-1----:R-:W-:Y:S01]  /*99c0*/  LEA.HI R0, R168, R168, RZ, 0x1 ;  /* 0x000000a8a8007211 */ /* 0x002fe200078f08ff */
[----:B------:R-:W-:Y:S01]  /*99d0*/  BSSY B6, `(.L_x_608) ;  /* 0x0000019000067945 */ /* 0x000fe20003800000 */
[----:B------:R-:W-:Y:S02]  /*99e0*/  IADD3 R30, R18, 0x14400, RZ ;  /* 0x00014400121e7810 */ /* 0x000fe40007ffe0ff */
[----:B------:R-:W-:Y:S02]  /*99f0*/  LOP3.LUT R3, R0, 0x1e, RZ, 0xc0, !PT ;  /* 0x0000001e00037812 */ /* 0x000fe400078ec0ff */
[----:B------:R-:W-:-:S03]  /*9a00*/  LOP3.LUT P0, RZ, R30, 0x9f, RZ, 0xc0, !PT ;  /* 0x0000009f1eff7812 */ /* 0x000fc6000780c0ff */
[----:B------:R-:W-:-:S04]  /*9a10*/  IMAD.IADD R3, R168, 0x1, -R3 ;  /* 0x00000001a8037824 */ /* 0x000fc800078e0a03 */
[----:B------:R-:W-:-:S05]  /*9a20*/  IMAD R3, R3, 0x2000, R30 ;  /* 0x0000200003037824 */ /* 0x000fca00078e021e */
[----:B------:R-:W-:-:S04]  /*9a30*/  SHF.R.U32.HI R3, RZ, 0x4, R3 ;  /* 0x00000004ff037819 */ /* 0x000fc80000011603 */
[----:B------:R-:W-:Y:S01]  /*9a40*/  LOP3.LUT R31, R3, 0x3fff, RZ, 0xc0, !PT ;  /* 0x00003fff031f7812 */ /* 0x000fe200078ec0ff */
[----:B------:R-:W-:Y:S06]  /*9a50*/  @!P0 BRA `(.L_x_609) ;  /* 0x0000000000408947 */ /* 0x000fec0003800000 */
[----:B------:R-:W-:Y:S01]  /*9a60*/  MOV R0, 0x0 ;  /* 0x0000000000007802 */ /* 0x000fe20000000f00 */
[----:B------:R-:W-:Y:S01]  /*9a70*/  ULDC.64 UR4, c[0x4][0x98] ;  /* 0x0100260000047ab9 */ /* 0x000fe20000000a00 */
[----:B------:R-:W-:Y:S01]  /*9a80*/  ULDC.64 UR6, c[0x4][0xa0] ;  /* 0x0100280000067ab9 */ /* 0x000fe20000000a00 */
[----:B------:R-:W-:Y:S01]  /*9a90*/  IMAD.U32 R4, RZ, RZ, UR4 ;  /* 0x00000004ff047e24 */ /* 0x000fe2000f8e00ff */
[----:B------:R1:W2:Y:S01]  /*9aa0*/  LDC.64 R14, c[0x4][R0] ;  /* 0x01000000000e7b82 */ /* 0x0002a20000000a00 */
[----:B------:R-:W-:Y:S01]  /*9ab0*/  IMAD.U32 R5, RZ, RZ, UR5 ;  /* 0x00000005ff057e24 */ /* 0x000fe2000f8e00ff */
[----:B------:R-:W-:Y:S01]  /*9ac0*/  ULDC.64 UR4, c[0x4][0x30] ;  /* 0x01000c0000047ab9 */ /* 0x000fe20000000a00 */
[----:B------:R-:W-:Y:S01]  /*9ad0*/  MOV R6, UR6 ;  /* 0x0000000600067c02 */ /* 0x000fe20008000f00 */
[----:B------:R-:W-:Y:S01]  /*9ae0*/  IMAD.U32 R7, RZ, RZ, UR7 ;  /* 0x00000007ff077e24 */ /* 0x000fe2000f8e00ff */
[----:B------:R-:W-:Y:S01]  /*9af0*/  MOV R12, 0x1 ;  /* 0x00000001000c7802 */ /* 0x000fe20000000f00 */
[----:B------:R-:W-:-:S02]  /*9b00*/  IMAD.U32 R10, RZ, RZ, UR4 ;  /* 0x00000004ff0a7e24 */ /* 0x000fc4000f8e00ff */
[----:B------:R-:W-:Y:S02]  /*9b10*/  IMAD.U32 R11, RZ, RZ, UR5 ;  /* 0x00000005ff0b7e24 */ /* 0x000fe4000f8e00ff */
[----:B------:R-:W-:Y:S02]  /*9b20*/  IMAD.MOV.U32 R8, RZ, RZ, 0x70 ;  /* 0x00000070ff087424 */ /* 0x000fe400078e00ff */
[----:B-1----:R-:W-:-:S07]  /*9b30*/  IMAD.MOV.U32 R13, RZ, RZ, RZ ;  /* 0x000000ffff0d7224 */ /* 0x002fce00078e00ff */
[----:B------:R-:W-:-:S07]  /*9b40*/  LEPC R20, `(.L_x_609) ;  /* 0x000000001014794e */ /* 0x000fce0000000000 */
[----:B0-2--5:R-:W-:Y:S05]  /*9b50*/  CALL.ABS.NOINC R14 ;  /* 0x000000000e007343 */ /* 0x025fea0003c00000 */
.L_x_609:
[----:B------:R-:W-:Y:S05]  /*9b60*/  BSYNC B6 ;  /* 0x0000000000067941 */ /* 0x000fea0003800000 */
.L_x_608:
[----:B------:R-:W-:Y:S02]  /*9b70*/  ULDC UR4, c[0x0][0x3f4] ;  /* 0x0000fd0000047ab9 */ /* 0x000fe40000000800 */
[----:B------:R-:W-:-:S13]  /*9b80*/  ISETP.LT.AND P0, PT, RZ, UR4, PT ;  /* 0x00000004ff007c0c */ /* 0x000fda000bf01270 */
[----:B------:R-:W-:Y:S05]  /*9b90*/  @P0 BRA `(.L_x_610) ;  /* 0x00000000003c0947 */ /* 0x000fea0003800000 */
[----:B------:R-:W-:-:S04]  /*9ba0*/  LEA.HI R0, R213, R213, RZ, 0x1 ;  /* 0x000000d5d5007211 */ /* 0x000fc800078f08ff */
[----:B------:R-:W-:-:S05]  /*9bb0*/  LOP3.LUT R0, R0, 0xfffffffe, RZ, 0xc0, !PT ;  /* 0xfffffffe00007812 */ /* 0x000fca00078ec0ff */
[----:B------:R-:W-:-:S05]  /*9bc0*/  IMAD.IADD R0, R213, 0x1, -R0 ;  /* 0x00000001d5007824 */ /* 0x000fca00078e0a00 */
[----:B------:R-:W-:-:S04]  /*9bd0*/  SHF.L.U32 R3, R0, 0x1f, RZ ;  /* 0x0000001f00037819 */ /* 0x000fc800000006ff */
[----:B------:R1:W2:Y:S03]  /*9be0*/  SYNCS.PHASECHK.TRANS64.TRYWAIT P0, [R18+URZ+0x22800], R3 ;  /* 0x02280003120075a7 */ /* 0x0002a6000800017f */
[----:B--2---:R-:W-:Y:S05]  /*9bf0*/  @!P0 NANOSLEEP.SYNCS 0x989680 ;  /* 0x009896800000895d */ /* 0x004fea0003900000 */
[----:B------:R-:W2:Y:S01]  /*9c00*/  @!P0 SYNCS.PHASECHK.TRANS64 P0, [R18+URZ+0x22800], R3 ;  /* 0x02280003120085a7 */ /* 0x000ea2000800007f */
[----:B------:R-:W-:Y:S04]  /*9c10*/  BSSY B0, `(.L_x_611) ;  /* 0x0000006000007945 */ /* 0x000fe80003800000 */
[----:B--2---:R-:W-:Y:S05]  /*9c20*/  @P0 BRA `(.L_x_612) ;  /* 0x0000000000100947 */ /* 0x004fea0003800000 */
.L_x_613:
[----:B--2---:R2:W3:Y:S02]  /*9c30*/  SYNCS.PHASECHK.TRANS64.TRYWAIT P0, [R18+URZ+0x22800], R3 ;  /* 0x02280003120075a7 */ /* 0x0044e4000800017f */
[----:B---3--:R-:W-:Y:S05]  /*9c40*/  @!P0 NANOSLEEP.SYNCS 0x989680 ;  /* 0x009896800000895d */ /* 0x008fea0003900000 */
[----:B------:R-:W3:Y:S02]  /*9c50*/  @!P0 SYNCS.PHASECHK.TRANS64 P0, [R18+URZ+0x22800], R3 ;  /* 0x02280003120085a7 */ /* 0x000ee4000800007f */
[----:B---3--:R-:W-:Y:S05]  /*9c60*/  @!P0 BRA `(.L_x_613) ;  /* 0xfffffffc00f08947 */ /* 0x008fea000383ffff */
.L_x_612:
[----:B------:R-:W-:Y:S05]  /*9c70*/  BSYNC B0 ;  /* 0x0000000000007941 */ /* 0x000fea0003800000 */
.L_x_611:
[----:B------:R-:W-:Y:S05]  /*9c80*/  BRA `(.L_x_614) ;  /* 0x0000003c00dc7947 */ /* 0x000fea0003800000 */
.L_x_610:
[----:B------:R-:W1:Y:S01]  /*9c90*/  LDC.64 R26, c[0x0][0x3e8] ;  /* 0x0000fa00ff1a7b82 */ /* 0x000e620000000a00 */
[----:B------:R-:W-:Y:S01]  /*9ca0*/  LOP3.LUT P0, RZ, R30, 0x3ff, RZ, 0xc0, !PT ;  /* 0x000003ff1eff7812 */ /* 0x000fe2000780c0ff */
[----:B------:R-:W-:Y:S01]  /*9cb0*/  ULDC.64 UR4, c[0x0][0x3f8] ;  /* 0x0000fe0000047ab9 */ /* 0x000fe20000000a00 */
[----:B-----5:R-:W-:Y:S01]  /*9cc0*/  SHF.R.S32.HI R0, RZ, 0x1f, R24 ;  /* 0x0000001fff007819 */ /* 0x020fe20000011418 */
[----:B------:R-:W-:Y:S01]  /*9cd0*/  ULDC.64 UR6, c[0x0][0x408] ;  /* 0x0001020000067ab9 */ /* 0x000fe20000000a00 */
[----:B------:R-:W-:Y:S03]  /*9ce0*/  BSSY B6, `(.L_x_615) ;  /* 0x000001b000067945 */ /* 0x000fe60003800000 */
[----:B------:R-:W2:Y:S01]  /*9cf0*/  LDC.64 R28, c[0x0][0x400] ;  /* 0x00010000ff1c7b82 */ /* 0x000ea20000000a00 */
[C---:B------:R-:W-:Y:S02]  /*9d00*/  IMAD R3, R0.reuse, UR4, RZ ;  /* 0x0000000400037c24 */ /* 0x040fe4000f8e02ff */
[----:B------:R-:W-:-:S02]  /*9d10*/  IMAD R5, R0, UR6, RZ ;  /* 0x0000000600057c24 */ /* 0x000fc4000f8e02ff */
[C---:B------:R-:W-:Y:S02]  /*9d20*/  IMAD R3, R24.reuse, UR5, R3 ;  /* 0x0000000518037c24 */ /* 0x040fe4000f8e0203 */
[C---:B------:R-:W-:Y:S02]  /*9d30*/  IMAD R5, R24.reuse, UR7, R5 ;  /* 0x0000000718057c24 */ /* 0x040fe4000f8e0205 */
[----:B-1----:R-:W-:-:S04]  /*9d40*/  IMAD.WIDE.U32 R26, R24, UR4, R26 ;  /* 0x00000004181a7c25 */ /* 0x002fc8000f8e001a */
[----:B--2---:R-:W-:-:S04]  /*9d50*/  IMAD.WIDE.U32 R28, R24, UR6, R28 ;  /* 0x00000006181c7c25 */ /* 0x004fc8000f8e001c */
[----:B------:R-:W-:Y:S02]  /*9d60*/  IMAD.IADD R24, R3, 0x1, R27 ;  /* 0x0000000103187824 */ /* 0x000fe400078e021b */
[----:B------:R-:W-:Y:S01]  /*9d70*/  IMAD.IADD R30, R5, 0x1, R29 ;  /* 0x00000001051e7824 */ /* 0x000fe200078e021d */
[----:B------:R-:W-:Y:S06]  /*9d80*/  @!P0 BRA `(.L_x_616) ;  /* 0x0000000000408947 */ /* 0x000fec0003800000 */
[----:B------:R-:W-:Y:S01]  /*9d90*/  MOV R0, 0x0 ;  /* 0x0000000000007802 */ /* 0x000fe20000000f00 */
[----:B------:R-:W-:Y:S01]  /*9da0*/  ULDC.64 UR4, c[0x4][0x98] ;  /* 0x0100260000047ab9 */ /* 0x000fe20000000a00 */
[----:B------:R-:W-:Y:S01]  /*9db0*/  ULDC.64 UR6, c[0x4][0xa0] ;  /* 0x0100280000067ab9 */ /* 0x000fe20000000a00 */
[----:B------:R-:W-:Y:S01]  /*9dc0*/  MOV R4, UR4 ;  /* 0x0000000400047c02 */ /* 0x000fe20008000f00 */
[----:B------:R1:W2:Y:S01]  /*9dd0*/  LDC.64 R14, c[0x4][R0] ;  /* 0x01000000000e7b82 */ /* 0x0002a20000000a00 */
[----:B------:R-:W-:Y:S01]  /*9de0*/  IMAD.U32 R5, RZ, RZ, UR5 ;  /* 0x00000005ff057e24 */ /* 0x000fe2000f8e00ff */
[----:B------:R-:W-:Y:S01]  /*9df0*/  ULDC.64 UR4, c[0x4][0x28] ;  /* 0x01000a0000047ab9 */ /* 0x000fe20000000a00 */
[----:B------:R-:W-:Y:S01]  /*9e00*/  IMAD.U32 R6, RZ, RZ, UR6 ;  /* 0x00000006ff067e24 */ /* 0x000fe2000f8e00ff */
[----:B------:R-:W-:Y:S01]  /*9e10*/  MOV R11, UR5 ;  /* 0x00000005000b7c02 */ /* 0x000fe20008000f00 */
[----:B------:R-:W-:Y:S02]  /*9e20*/  IMAD.U32 R7, RZ, RZ, UR7 ;  /* 0x00000007ff077e24 */ /* 0x000fe4000f8e00ff */
[----:B------:R-:W-:-:S02]  /*9e30*/  IMAD.U32 R10, RZ, RZ, UR4 ;  /* 0x00000004ff0a7e24 */ /* 0x000fc4000f8e00ff */
[----:B------:R-:W-:Y:S02]  /*9e40*/  IMAD.MOV.U32 R8, RZ, RZ, 0x70 ;  /* 0x00000070ff087424 */ /* 0x000fe400078e00ff */
[----:B------:R-:W-:Y:S02]  /*9e50*/  IMAD.MOV.U32 R12, RZ, RZ, 0x1 ;  /* 0x00000001ff0c7424 */ /* 0x000fe400078e00ff */
[----:B-1----:R-:W-:-:S07]  /*9e60*/  IMAD.MOV.U32 R13, RZ, RZ, RZ ;  /* 0x000000ffff0d7224 */ /* 0x002fce00078e00ff */
[----:B------:R-:W-:-:S07]  /*9e70*/  LEPC R20, `(.L_x_616) ;  /* 0x000000001014794e */ /* 0x000fce0000000000 */
[----:B0-2---:R-:W-:Y:S05]  /*9e80*/  CALL.ABS.NOINC R14 ;  /* 0x000000000e007343 */ /* 0x005fea0003c00000 */
.L_x_616:
[----:B------:R-:W-:Y:S05]  /*9e90*/  BSYNC B6 ;  /* 0x0000000000067941 */ /* 0x000fea0003800000 */
.L_x_615:
[----:B------:R-:W-:Y:S01]  /*9ea0*/  ULDC.U8 UR4, c[0x0][0x410] ;  /* 0x0001040000047ab9 */ /* 0x000fe20000000000 */
[----:B------:R-:W-:Y:S01]  /*9eb0*/  BSSY B0, `(.L_x_617) ;  /* 0x00003cc000007945 */ /* 0x000fe20003800000 */
[----:B------:R-:W-:Y:S01]  /*9ec0*/  ISETP.NE.AND P0, PT, RZ, UR4, PT ;  /* 0x00000004ff007c0c */ /* 0x000fe2000bf05270 */
[----:B------:R-:W-:-:S12]  /*9ed0*/  IMAD R4, R169, 0x80, R194 ;  /* 0x00000080a9047824 */ /* 0x000fd800078e02c2 */
[----:B------:R-:W-:Y:S05]  /*9ee0*/  @!P0 BRA `(.L_x_618) ;  /* 0x0000001c00b48947 */ /* 0x000fea0003800000 */
[----:B------:R-:W-:-:S03]  /*9ef0*/  UMOV UR4, 0xffffffff ;  /* 0xffffffff00047882 */ /* 0x000fc60000000000 */
[----:B------:R-:W-:Y:S05]  /*9f00*/  BRA.DIV UR4, `(.L_x_619) ;  /* 0x0000015604587947 */ /* 0x000fea000b800000 */
[----:B------:R1:W2:Y:S04]  /*9f10*/  SHFL.IDX PT, R0, R26, RZ, 0x1c1f ;  /* 0x001c1fff1a007589 */ /* 0x0002a800000e0000 */
[----:B------:R1:W3:Y:S04]  /*9f20*/  SHFL.IDX PT, R14, R28, RZ, 0x1c1f ;  /* 0x001c1fff1c0e7589 */ /* 0x0002e800000e0000 */
[----:B------:R1:W4:Y:S04]  /*9f30*/  SHFL.IDX PT, R3, R24, RZ, 0x1c1f ;  /* 0x001c1fff18037589 */ /* 0x00032800000e0000 */
[----:B------:R1:W0:Y:S02]  /*9f40*/  SHFL.IDX PT, R5, R30, RZ, 0x1c1f ;  /* 0x001c1fff1e057589 */ /* 0x00022400000e0000 */
.L_x_866:
[----:B------:R-:W-:Y:S01]  /*9f50*/  SHF.L.U32 R6, R204, 0x7, RZ ;  /* 0x00000007cc067819 */ /* 0x000fe200000006ff */
[----:B------:R-:W-:Y:S01]  /*9f60*/  ULDC UR4, c[0x0][0x448] ;  /* 0x0001120000047ab9 */ /* 0x000fe20000000800 */
[----:B------:R-:W-:Y:S01]  /*9f70*/  BSSY B1, `(.L_x_620) ;  /* 0x0000029000017945 */ /* 0x000fe20003800000 */
[----:B------:R-:W-:Y:S01]  /*9f80*/  IMAD R25, R25, UR4, RZ ;  /* 0x0000000419197c24 */ /* 0x000fe2000f8e02ff */
[----:B------:R-:W-:Y:S02]  /*9f90*/  LOP3.LUT R7, R6, 0x380, RZ, 0xc0, !PT ;  /* 0x0000038006077812 */ /* 0x000fe400078ec0ff */
[----:B------:R-:W-:Y:S02]  /*9fa0*/  CS2R R12, SRZ ;  /* 0x00000000000c7805 */ /* 0x000fe4000001ff00 */
[----:B------:R-:W-:Y:S01]  /*9fb0*/  LEA.HI R6, R213, R213, RZ, 0x1 ;  /* 0x000000d5d5067211 */ /* 0x000fe200078f08ff */
[----:B-1----:R-:W-:Y:S01]  /*9fc0*/  IMAD R30, R169, -0x80, R25 ;  /* 0xffffff80a91e7824 */ /* 0x002fe200078e0219 */
[----:B------:R-:W-:-:S02]  /*9fd0*/  ISETP.GE.AND P1, PT, R4, R25, PT ;  /* 0x000000190400720c */ /* 0x000fc40003f26270 */
[----:B------:R-:W-:Y:S02]  /*9fe0*/  CS2R R20, SRZ ;  /* 0x0000000000147805 */ /* 0x000fe4000001ff00 */
[----:B------:R-:W-:Y:S02]  /*9ff0*/  LOP3.LUT R8, R7, 0x30, R16, 0xf8, !PT ;  /* 0x0000003007087812 */ /* 0x000fe400078ef810 */
[----:B------:R-:W-:Y:S02]  /*a000*/  CS2R R24, SRZ ;  /* 0x0000000000187805 */ /* 0x000fe4000001ff00 */
[----:B------:R-:W-:Y:S02]  /*a010*/  SHF.R.U32.HI R7, RZ, 0x3, R7 ;  /* 0x00000003ff077819 */ /* 0x000fe40000011607 */
[----:B------:R-:W-:Y:S02]  /*a020*/  LOP3.LUT R6, R6, 0xfffffffe, RZ, 0xc0, !PT ;  /* 0xfffffffe06067812 */ /* 0x000fe400078ec0ff */
[----:B------:R-:W-:-:S02]  /*a030*/  LOP3.LUT R7, R8, R7, RZ, 0x3c, !PT ;  /* 0x0000000708077212 */ /* 0x000fc400078e3cff */
[----:B------:R-:W-:Y:S01]  /*a040*/  LOP3.LUT P0, RZ, R204, 0x4, RZ, 0xc0, !PT ;  /* 0x00000004ccff7812 */ /* 0x000fe2000780c0ff */
[----:B------:R-:W-:Y:S01]  /*a050*/  IMAD.IADD R41, R213, 0x1, -R6 ;  /* 0x00000001d5297824 */ /* 0x000fe200078e0a06 */
[----:B------:R-:W-:Y:S02]  /*a060*/  IADD3 R9, R18, R7, R203 ;  /* 0x0000000712097210 */ /* 0x000fe40007ffe0cb */
[----:B------:R-:W-:Y:S02]  /*a070*/  CS2R R6, SRZ ;  /* 0x0000000000067805 */ /* 0x000fe4000001ff00 */
[----:B------:R-:W-:Y:S01]  /*a080*/  SHF.L.U32 R41, R41, 0x1f, RZ ;  /* 0x0000001f29297819 */ /* 0x000fe200000006ff */
[C---:B------:R-:W-:Y:S02]  /*a090*/  VIADD R28, R9.reuse, 0x14400 ;  /* 0x00014400091c7836 */ /* 0x040fe40000000000 */
[----:B------:R-:W-:Y:S01]  /*a0a0*/  VIADD R8, R9, 0x14440 ;  /* 0x0001444009087836 */ /* 0x000fe20000000000 */
[----:B------:R-:W-:Y:S06]  /*a0b0*/  @P1 BRA `(.L_x_621) ;  /* 0x0000000000501947 */ /* 0x000fec0003800000 */
[----:B------:R-:W-:Y:S01]  /*a0c0*/  ULDC UR4, c[0x0][0x3f4] ;  /* 0x0000fd0000047ab9 */ /* 0x000fe20000000800 */
[----:B------:R-:W-:Y:S02]  /*a0d0*/  CS2R R24, SRZ ;  /* 0x0000000000187805 */ /* 0x000fe4000001ff00 */
[----:B------:R-:W-:Y:S02]  /*a0e0*/  ISETP.GE.AND P1, PT, R22, UR4, PT ;  /* 0x0000000416007c0c */ /* 0x000fe4000bf26270 */
[----:B------:R-:W-:Y:S02]  /*a0f0*/  CS2R R6, SRZ ;  /* 0x0000000000067805 */ /* 0x000fe4000001ff00 */
[----:B------:R-:W-:Y:S02]  /*a100*/  ISETP.GE.AND P2, PT, R195, UR4, PT ;  /* 0x00000004c3007c0c */ /* 0x000fe4000bf46270 */
[----:B------:R-:W-:-:S07]  /*a110*/  CS2R R12, SRZ ;  /* 0x00000000000c7805 */ /* 0x000fce000001ff00 */
[C---:B--2---:R-:W-:Y:S02]  /*a120*/  @!P1 IADD3 R10, P5, R22.reuse, R0, RZ ;  /* 0x00000000160a9210 */ /* 0x044fe40007fbe0ff */
[----:B------:R-:W-:Y:S02]  /*a130*/  @!P1 SHF.R.S32.HI R4, RZ, 0x1f, R22 ;  /* 0x0000001fff049819 */ /* 0x000fe40000011416 */
[----:B---3--:R-:W-:Y:S02]  /*a140*/  @!P1 IADD3 R32, P3, R22, R14, RZ ;  /* 0x0000000e16209210 */ /* 0x008fe40007f7e0ff */
[----:B------:R-:W-:Y:S01]  /*a150*/  @!P2 IADD3 R26, P4, R195, R0, RZ ;  /* 0x00000000c31aa210 */ /* 0x000fe20007f9e0ff */
[----:B----4-:R-:W-:Y:S01]  /*a160*/  @!P1 IMAD.X R11, R3, 0x1, R4, P5 ;  /* 0x00000001030b9824 */ /* 0x010fe200028e0604 */
[----:B------:R-:W-:Y:S02]  /*a170*/  @!P2 IADD3 R14, P5, R195, R14, RZ ;  /* 0x0000000ec30ea210 */ /* 0x000fe40007fbe0ff */
[----:B------:R-:W-:-:S02]  /*a180*/  CS2R R20, SRZ ;  /* 0x0000000000147805 */ /* 0x000fc4000001ff00 */
[----:B------:R-:W-:Y:S01]  /*a190*/  @!P2 IADD3.X R27, R3, R218, RZ, P4, !PT ;  /* 0x000000da031ba210 */ /* 0x000fe200027fe4ff */
[C---:B0-----:R-:W-:Y:S01]  /*a1a0*/  @!P1 IMAD.X R33, R5.reuse, 0x1, R4, P3 ;  /* 0x0000000105219824 */ /* 0x041fe200018e0604 */
[----:B------:R1:W5:Y:S01]  /*a1b0*/  @!P1 LD.E.64 R12, desc[UR60][R10.64] ;  /* 0x0000003c0a0c9980 */ /* 0x000362000c101b00 */
[----:B------:R-:W-:-:S03]  /*a1c0*/  @!P2 IMAD.X R15, R5, 0x1, R218, P5 ;  /* 0x00000001050fa824 */ /* 0x000fc600028e06da */
[----:B------:R1:W5:Y:S04]  /*a1d0*/  @!P2 LD.E.64 R24, desc[UR60][R26.64] ;  /* 0x0000003c1a18a980 */ /* 0x000368000c101b00 */
[----:B------:R1:W5:Y:S04]  /*a1e0*/  @!P2 LD.E.64 R6, desc[UR60][R14.64] ;  /* 0x0000003c0e06a980 */ /* 0x000368000c101b00 */
[----:B------:R1:W5:Y:S02]  /*a1f0*/  @!P1 LD.E.64 R20, desc[UR60][R32.64] ;  /* 0x0000003c20149980 */ /* 0x000364000c101b00 */
.L_x_621:
[----:B------:R-:W-:Y:S05]  /*a200*/  BSYNC B1 ;  /* 0x0000000000017941 */ /* 0x000fea0003800000 */
.L_x_620:
[----:B------:R-:W-:Y:S01]  /*a210*/  @P0 VIADD R8, R28, 0xffffffc0 ;  /* 0xffffffc01c080836 */ /* 0x000fe20000000000 */
[----:B------:R-:W0:Y:S01]  /*a220*/  SYNCS.PHASECHK.TRANS64.TRYWAIT P0, [R18+URZ+0x22800], R41 ;  /* 0x02280029120075a7 */ /* 0x000e22000800017f */
[----:B----45:R-:W-:Y:S01]  /*a230*/  SHF.R.U32.HI R3, RZ, 0x8, R24 ;  /* 0x00000008ff037819 */ /* 0x030fe20000011618 */
[----:B------:R-:W-:Y:S01]  /*a240*/  BSSY B1, `(.L_x_622) ;  /* 0x000002e000017945 */ /* 0x000fe20003800000 */
[----:B--2---:R-:W-:Y:S02]  /*a250*/  SHF.R.U32.HI R0, RZ, 0x8, R12 ;  /* 0x00000008ff007819 */ /* 0x004fe4000001160c */
[----:B-1----:R-:W-:Y:S02]  /*a260*/  SHF.R.U32.HI R26, RZ, 0x8, R25 ;  /* 0x00000008ff1a7819 */ /* 0x002fe40000011619 */
[----:B---3--:R-:W-:Y:S02]  /*a270*/  LOP3.LUT R14, R24, 0xff, RZ, 0xc0, !PT ;  /* 0x000000ff180e7812 */ /* 0x008fe400078ec0ff */
[----:B------:R-:W-:-:S02]  /*a280*/  LOP3.LUT R3, R3, 0xff, RZ, 0xc0, !PT ;  /* 0x000000ff03037812 */ /* 0x000fc400078ec0ff */
[----:B------:R-:W-:Y:S02]  /*a290*/  LOP3.LUT R4, R12, 0xff, RZ, 0xc0, !PT ;  /* 0x000000ff0c047812 */ /* 0x000fe400078ec0ff */
[----:B0-----:R-:W-:Y:S02]  /*a2a0*/  LOP3.LUT R5, R0, 0xff, RZ, 0xc0, !PT ;  /* 0x000000ff00057812 */ /* 0x001fe400078ec0ff */
[----:B------:R-:W-:Y:S02]  /*a2b0*/  SHF.R.U32.HI R11, RZ, 0x8, R13 ;  /* 0x00000008ff0b7819 */ /* 0x000fe4000001160d */
[----:B------:R-:W-:Y:S02]  /*a2c0*/  LOP3.LUT R15, R25, 0xff, RZ, 0xc0, !PT ;  /* 0x000000ff190f7812 */ /* 0x000fe400078ec0ff */
[----:B------:R-:W-:Y:S02]  /*a2d0*/  LOP3.LUT R0, R26, 0xff, RZ, 0xc0, !PT ;  /* 0x000000ff1a007812 */ /* 0x000fe400078ec0ff */
[----:B------:R-:W-:-:S02]  /*a2e0*/  PRMT R27, R3, 0x7604, R14 ;  /* 0x00007604031b7816 */ /* 0x000fc4000000000e */
[----:B------:R-:W-:Y:S02]  /*a2f0*/  SHF.R.U32.HI R3, RZ, 0x8, R6 ;  /* 0x00000008ff037819 */ /* 0x000fe40000011606 */
[----:B------:R-:W-:Y:S02]  /*a300*/  PRMT R5, R5, 0x7604, R4 ;  /* 0x0000760405057816 */ /* 0x000fe40000000004 */
[----:B------:R-:W-:Y:S02]  /*a310*/  LOP3.LUT R10, R13, 0xff, RZ, 0xc0, !PT ;  /* 0x000000ff0d0a7812 */ /* 0x000fe400078ec0ff */
[----:B------:R-:W-:Y:S02]  /*a320*/  LOP3.LUT R11, R11, 0xff, RZ, 0xc0, !PT ;  /* 0x000000ff0b0b7812 */ /* 0x000fe400078ec0ff */
[----:B------:R-:W-:Y:S02]  /*a330*/  PRMT R4, R0, 0x7604, R15 ;  /* 0x0000760400047816 */ /* 0x000fe4000000000f */
[----:B------:R-:W-:-:S02]  /*a340*/  SHF.R.U32.HI R0, RZ, 0x8, R20 ;  /* 0x00000008ff007819 */ /* 0x000fc40000011614 */
[----:B------:R-:W-:Y:S02]  /*a350*/  LOP3.LUT R26, R6, 0xff, RZ, 0xc0, !PT ;  /* 0x000000ff061a7812 */ /* 0x000fe400078ec0ff */
[----:B------:R-:W-:Y:S02]  /*a360*/  LOP3.LUT R3, R3, 0xff, RZ, 0xc0, !PT ;  /* 0x000000ff03037812 */ /* 0x000fe400078ec0ff */
[----:B------:R-:W-:Y:S02]  /*a370*/  PRMT R10, R11, 0x7604, R10 ;  /* 0x000076040b0a7816 */ /* 0x000fe4000000000a */
[----:B------:R-:W-:Y:S02]  /*a380*/  LOP3.LUT R11, R20, 0xff, RZ, 0xc0, !PT ;  /* 0x000000ff140b7812 */ /* 0x000fe400078ec0ff */
[----:B------:R-:W-:Y:S02]  /*a390*/  LOP3.LUT R0, R0, 0xff, RZ, 0xc0, !PT ;  /* 0x000000ff00007812 */ /* 0x000fe400078ec0ff */
[----:B------:R-:W-:-:S02]  /*a3a0*/  SHF.R.U32.HI R15, RZ, 0x8, R21 ;  /* 0x00000008ff0f7819 */ /* 0x000fc40000011615 */
[----:B------:R-:W-:Y:S02]  /*a3b0*/  SHF.R.U32.HI R29, RZ, 0x8, R7 ;  /* 0x00000008ff1d7819 */ /* 0x000fe40000011607 */
[----:B------:R-:W-:Y:S02]  /*a3c0*/  PRMT R37, R3, 0x7604, R26 ;  /* 0x0000760403257816 */ /* 0x000fe4000000001a */
[----:B------:R-:W-:Y:S02]  /*a3d0*/  SHF.R.U32.HI R3, RZ, 0x10, R13 ;  /* 0x00000010ff037819 */ /* 0x000fe4000001160d */
[----:B------:R-:W-:Y:S02]  /*a3e0*/  SHF.R.U32.HI R35, RZ, 0x10, R21 ;  /* 0x00000010ff237819 */ /* 0x000fe40000011615 */
[----:B------:R-:W-:Y:S01]  /*a3f0*/  SHF.R.U32.HI R39, RZ, 0x10, R7 ;  /* 0x00000010ff277819 */ /* 0x000fe20000011607 */
[----:B------:R-:W-:Y:S01]  /*a400*/  IMAD.U32 R3, R3, 0x10000, RZ ;  /* 0x0001000003037824 */ /* 0x000fe200078e00ff */
[----:B------:R-:W-:Y:S01]  /*a410*/  PRMT R33, R0, 0x7604, R11 ;  /* 0x0000760400217816 */ /* 0x000fe2000000000b */
[----:B------:R-:W-:Y:S01]  /*a420*/  IMAD.U32 R35, R35, 0x10000, RZ ;  /* 0x0001000023237824 */ /* 0x000fe200078e00ff */
[----:B------:R-:W-:Y:S01]  /*a430*/  LOP3.LUT R14, R21, 0xff, RZ, 0xc0, !PT ;  /* 0x000000ff150e7812 */ /* 0x000fe200078ec0ff */
[----:B------:R-:W-:Y:S01]  /*a440*/  IMAD.U32 R39, R39, 0x10000, RZ ;  /* 0x0001000027277824 */ /* 0x000fe200078e00ff */
[----:B------:R-:W-:-:S02]  /*a450*/  LOP3.LUT R28, R7, 0xff, RZ, 0xc0, !PT ;  /* 0x000000ff071c7812 */ /* 0x000fc400078ec0ff */
[----:B------:R-:W-:Y:S02]  /*a460*/  LOP3.LUT R15, R15, 0xff, RZ, 0xc0, !PT ;  /* 0x000000ff0f0f7812 */ /* 0x000fe400078ec0ff */
[----:B------:R-:W-:Y:S02]  /*a470*/  LOP3.LUT R29, R29, 0xff, RZ, 0xc0, !PT ;  /* 0x000000ff1d1d7812 */ /* 0x000fe400078ec0ff */
[----:B------:R-:W-:Y:S02]  /*a480*/  SHF.R.U32.HI R11, RZ, 0x10, R25 ;  /* 0x00000010ff0b7819 */ /* 0x000fe40000011619 */
[----:B------:R-:W-:Y:S02]  /*a490*/  PRMT R14, R15, 0x7604, R14 ;  /* 0x000076040f0e7816 */ /* 0x000fe4000000000e */
[----:B------:R-:W-:Y:S02]  /*a4a0*/  PRMT R28, R29, 0x7604, R28 ;  /* 0x000076041d1c7816 */ /* 0x000fe4000000001c */
[----:B------:R-:W-:-:S02]  /*a4b0*/  SHF.L.U32 R11, R11, 0x10, RZ ;  /* 0x000000100b0b7819 */ /* 0x000fc400000006ff */
[----:B------:R-:W-:Y:S02]  /*a4c0*/  LOP3.LUT R15, R10, 0xff0000, R3, 0xf8, !PT ;  /* 0x00ff00000a0f7812 */ /* 0x000fe400078ef803 */
[----:B------:R-:W-:Y:S02]  /*a4d0*/  LOP3.LUT R29, R4, 0xff0000, R11, 0xf8, !PT ;  /* 0x00ff0000041d7812 */ /* 0x000fe400078ef80b */
[----:B------:R-:W-:Y:S02]  /*a4e0*/  LOP3.LUT R35, R14, 0xff0000, R35, 0xf8, !PT ;  /* 0x00ff00000e237812 */ /* 0x000fe400078ef823 */
[----:B------:R-:W-:Y:S02]  /*a4f0*/  LOP3.LUT R39, R28, 0xff0000, R39, 0xf8, !PT ;  /* 0x00ff00001c277812 */ /* 0x000fe400078ef827 */
[----:B------:R-:W-:Y:S01]  /*a500*/  LOP3.LUT R3, R5, 0xff0000, R12, 0xf8, !PT ;  /* 0x00ff000005037812 */ /* 0x000fe200078ef80c */
[----:B------:R-:W-:Y:S06]  /*a510*/  @!P0 BRA `(.L_x_623) ;  /* 0x0000015000448947 */ /* 0x000fec0003800000 */
.L_x_867:
[----:B------:R-:W-:Y:S05]  /*a520*/  BSYNC B1 ;  /* 0x0000000000017941 */ /* 0x000fea0003800000 */
.L_x_622:
[----:B------:R-:W-:Y:S01]  /*a530*/  VIMNMX R11, R30, 0x80, PT ;  /* 0x000000801e0b7848 */ /* 0x000fe20003fe0100 */
[----:B------:R-:W-:Y:S01]  /*a540*/  BSSY B1, `(.L_x_624) ;  /* 0x00000c9000017945 */ /* 0x000fe20003800000 */
[----:B------:R-:W-:Y:S02]  /*a550*/  LOP3.LUT R3, R3, 0xff000000, R12, 0xf8, !PT ;  /* 0xff00000003037812 */ /* 0x000fe400078ef80c */
[----:B------:R-:W-:Y:S02]  /*a560*/  ISETP.GE.AND P0, PT, R194, R11, PT ;  /* 0x0000000bc200720c */ /* 0x000fe40003f06270 */
[----:B------:R-:W-:Y:S02]  /*a570*/  LOP3.LUT R12, R15, 0xff000000, R13, 0xf8, !PT ;  /* 0xff0000000f0c7812 */ /* 0x000fe400078ef80d */
[----:B------:R-:W-:Y:S02]  /*a580*/  LOP3.LUT R15, R33, 0xff0000, R20, 0xf8, !PT ;  /* 0x00ff0000210f7812 */ /* 0x000fe400078ef814 */
[----:B------:R-:W-:-:S02]  /*a590*/  LOP3.LUT R27, R27, 0xff0000, R24, 0xf8, !PT ;  /* 0x00ff00001b1b7812 */ /* 0x000fc400078ef818 */
[----:B------:R-:W-:Y:S02]  /*a5a0*/  LOP3.LUT R13, R37, 0xff0000, R6, 0xf8, !PT ;  /* 0x00ff0000250d7812 */ /* 0x000fe400078ef806 */
[----:B------:R-:W-:Y:S02]  /*a5b0*/  LOP3.LUT R15, R15, 0xff000000, R20, 0xf8, !PT ;  /* 0xff0000000f0f7812 */ /* 0x000fe400078ef814 */
[----:B------:R-:W-:Y:S02]  /*a5c0*/  LOP3.LUT R0, R27, 0xff000000, R24, 0xf8, !PT ;  /* 0xff0000001b007812 */ /* 0x000fe400078ef818 */
[----:B------:R-:W-:Y:S02]  /*a5d0*/  LOP3.LUT R10, R29, 0xff000000, R25, 0xf8, !PT ;  /* 0xff0000001d0a7812 */ /* 0x000fe400078ef819 */
[----:B------:R-:W-:Y:S02]  /*a5e0*/  LOP3.LUT R20, R35, 0xff000000, R21, 0xf8, !PT ;  /* 0xff00000023147812 */ /* 0x000fe400078ef815 */
[----:B------:R-:W-:-:S02]  /*a5f0*/  LOP3.LUT R13, R13, 0xff000000, R6, 0xf8, !PT ;  /* 0xff0000000d0d7812 */ /* 0x000fc400078ef806 */
[----:B------:R-:W-:Y:S01]  /*a600*/  LOP3.LUT R14, R39, 0xff000000, R7, 0xf8, !PT ;  /* 0xff000000270e7812 */ /* 0x000fe200078ef807 */
[----:B------:R-:W-:Y:S06]  /*a610*/  @P0 BRA `(.L_x_625) ;  /* 0x0000000800ec0947 */ /* 0x000fec0003800000 */
[----:B------:R-:W1:Y:S01]  /*a620*/  LDC R4, c[0x0][0x3f4] ;  /* 0x0000fd00ff047b82 */ /* 0x000e620000000800 */
[----:B------:R-:W-:Y:S01]  /*a630*/  BSSY B2, `(.L_x_626) ;  /* 0x000005e000027945 */ /* 0x000fe20003800000 */
[-C--:B-1----:R-:W-:Y:S02]  /*a640*/  ISETP.GE.AND P0, PT, R22, R4.reuse, PT ;  /* 0x000000041600720c */ /* 0x082fe40003f06270 */
[----:B------:R-:W-:-:S11]  /*a650*/  ISETP.GE.AND P1, PT, R195, R4, PT ;  /* 0x00000004c300720c */ /* 0x000fd60003f26270 */
[----:B------:R-:W-:Y:S05]  /*a660*/  @P0 BRA `(.L_x_627) ;  /* 0x0000000400680947 */ /* 0x000fea0003800000 */
[----:B------:R-:W1:Y:S01]  /*a670*/  LDS.128 R4, [R9+0x14400] ;  /* 0x0144000009047984 */ /* 0x000e620000000c00 */
[----:B------:R-:W-:Y:S02]  /*a680*/  F2FP.F16.E4M3.UNPACK_B R30, R15 ;  /* 0x0000000fff1e723e */ /* 0x000fe400020006ff */
[----:B------:R-:W-:-:S03]  /*a690*/  F2FP.F16.E4M3.UNPACK_B R28, R3 ;  /* 0x00000003ff1c723e */ /* 0x000fc600020006ff */
[----:B------:R-:W-:Y:S02]  /*a6a0*/  HADD2.F32 R32, -RZ, R30.H1_H1 ;  /* 0x3000001eff207230 */ /* 0x000fe40000004100 */
[----:B------:R-:W-:Y:S02]  /*a6b0*/  HADD2.F32 R29, -RZ, R28.H1_H1 ;  /* 0x3000001cff1d7230 */ /* 0x000fe40000004100 */
[----:B------:R-:W-:Y:S02]  /*a6c0*/  HADD2.F32 R30, -RZ, R30.H0_H0 ;  /* 0x2000001eff1e7230 */ /* 0x000fe40000004100 */
[----:B------:R-:W-:Y:S01]  /*a6d0*/  HADD2.F32 R28, -RZ, R28.H0_H0 ;  /* 0x2000001cff1c7230 */ /* 0x000fe20000004100 */
[-C--:B-1----:R-:W-:Y:S02]  /*a6e0*/  F2FP.F16.E4M3.UNPACK_B R21, R4.reuse.H1 ;  /* 0x00000004ff15723e */ /* 0x082fe400030006ff */
[-C--:B------:R-:W-:Y:S02]  /*a6f0*/  F2FP.F16.E4M3.UNPACK_B R25, R5.reuse ;  /* 0x00000005ff19723e */ /* 0x080fe400020006ff */
[----:B------:R-:W-:Y:S01]  /*a700*/  F2FP.F16.E4M3.UNPACK_B R26, R5.H1 ;  /* 0x00000005ff1a723e */ /* 0x000fe200030006ff */
[--C-:B------:R-:W-:Y:S01]  /*a710*/  HADD2.F32 R24, -RZ, R21.reuse.H0_H0 ;  /* 0x20000015ff187230 */ /* 0x100fe20000004100 */
[----:B------:R-:W-:Y:S01]  /*a720*/  F2FP.F16.E4M3.UNPACK_B R4, R4 ;  /* 0x00000004ff04723e */ /* 0x000fe200020006ff */
[----:B------:R-:W-:Y:S01]  /*a730*/  HADD2.F32 R21, -RZ, R21.H1_H1 ;  /* 0x30000015ff157230 */ /* 0x000fe20000004100 */
[----:B------:R-:W-:-:S02]  /*a740*/  F2FP.F16.E4M3.UNPACK_B R27, R6 ;  /* 0x00000006ff1b723e */ /* 0x000fc400020006ff */
[----:B------:R-:W-:Y:S02]  /*a750*/  F2FP.F16.E4M3.UNPACK_B R6, R6.H1 ;  /* 0x00000006ff06723e */ /* 0x000fe400030006ff */
[CC--:B------:R-:W-:Y:S01]  /*a760*/  FMUL.FTZ R5, R21.reuse, R32.reuse ;  /* 0x0000002015057220 */ /* 0x0c0fe20000410000 */
[----:B------:R-:W-:Y:S01]  /*a770*/  FMUL.FTZ R33, R21, R29 ;  /* 0x0000001d15217220 */ /* 0x000fe20000410000 */
[----:B------:R-:W-:Y:S02]  /*a780*/  F2FP.F16.E4M3.UNPACK_B R21, R7 ;  /* 0x00000007ff15723e */ /* 0x000fe400020006ff */
[C---:B------:R-:W-:Y:S01]  /*a790*/  FFMA.FTZ R36, R24.reuse, R29, -R5 ;  /* 0x0000001d18247223 */ /* 0x040fe20000010805 */
[--C-:B------:R-:W-:Y:S01]  /*a7a0*/  HADD2.F32 R5, -RZ, R4.reuse.H1_H1 ;  /* 0x30000004ff057230 */ /* 0x100fe20000004100 */
[----:B------:R-:W-:Y:S01]  /*a7b0*/  F2FP.F16.E4M3.UNPACK_B R29, R15.H1 ;  /* 0x0000000fff1d723e */ /* 0x000fe200030006ff */
[----:B------:R-:W-:Y:S01]  /*a7c0*/  FFMA.FTZ R37, R24, R32, R33 ;  /* 0x0000002018257223 */ /* 0x000fe20000010021 */
[----:B------:R-:W-:Y:S01]  /*a7d0*/  HADD2.F32 R4, -RZ, R4.H0_H0 ;  /* 0x20000004ff047230 */ /* 0x000fe20000004100 */
[----:B------:R-:W-:Y:S01]  /*a7e0*/  F2FP.F16.E4M3.UNPACK_B R24, R3.H1 ;  /* 0x00000003ff18723e */ /* 0x000fe200030006ff */
[C---:B------:R-:W-:Y:S01]  /*a7f0*/  FMUL.FTZ R33, R5.reuse, R30 ;  /* 0x0000001e05217220 */ /* 0x040fe20000410000 */
[----:B------:R-:W-:Y:S01]  /*a800*/  FMUL.FTZ R35, R5, R28 ;  /* 0x0000001c05237220 */ /* 0x000fe20000410000 */
[----:B------:R-:W-:Y:S01]  /*a810*/  HADD2.F32 R32, -RZ, R29.H1_H1 ;  /* 0x3000001dff207230 */ /* 0x000fe20000004100 */
[----:B------:R-:W-:Y:S01]  /*a820*/  F2FP.F16.E4M3.UNPACK_B R7, R7.H1 ;  /* 0x00000007ff07723e */ /* 0x000fe200030006ff */
[----:B------:R-:W-:-:S02]  /*a830*/  HADD2.F32 R5, -RZ, R26.H1_H1 ;  /* 0x3000001aff057230 */ /* 0x000fc40000004100 */
[C---:B------:R-:W-:Y:S01]  /*a840*/  FFMA.FTZ R33, R4.reuse, R28, -R33 ;  /* 0x0000001c04217223 */ /* 0x040fe20000010821 */
[----:B------:R-:W-:Y:S01]  /*a850*/  FFMA.FTZ R34, R4, R30, R35 ;  /* 0x0000001e04227223 */ /* 0x000fe20000010023 */
[----:B------:R-:W-:Y:S02]  /*a860*/  HADD2.F32 R28, -RZ, R24.H1_H1 ;  /* 0x30000018ff1c7230 */ /* 0x000fe40000004100 */
[----:B------:R-:W-:Y:S02]  /*a870*/  HADD2.F32 R26, -RZ, R26.H0_H0 ;  /* 0x2000001aff1a7230 */ /* 0x000fe40000004100 */
[C---:B------:R-:W-:Y:S01]  /*a880*/  FMUL.FTZ R35, R5.reuse, R32 ;  /* 0x0000002005237220 */ /* 0x040fe20000410000 */
[----:B------:R-:W-:Y:S02]  /*a890*/  HADD2.F32 R29, -RZ, R29.H0_H0 ;  /* 0x2000001dff1d7230 */ /* 0x000fe40000004100 */
[----:B------:R-:W-:Y:S01]  /*a8a0*/  FMUL.FTZ R5, R5, R28 ;  /* 0x0000001c05057220 */ /* 0x000fe20000410000 */
[----:B------:R-:W-:-:S02]  /*a8b0*/  HADD2.F32 R4, -RZ, R25.H1_H1 ;  /* 0x30000019ff047230 */ /* 0x000fc40000004100 */
[----:B------:R-:W-:Y:S01]  /*a8c0*/  FFMA.FTZ R35, R26, R28, -R35 ;  /* 0x0000001c1a237223 */ /* 0x000fe20000010823 */
[----:B------:R-:W-:Y:S01]  /*a8d0*/  HADD2.F32 R24, -RZ, R24.H0_H0 ;  /* 0x20000018ff187230 */ /* 0x000fe20000004100 */
[----:B------:R-:W-:Y:S01]  /*a8e0*/  F2FP.F16.E4M3.UNPACK_B R28, R20 ;  /* 0x00000014ff1c723e */ /* 0x000fe200020006ff */
[----:B------:R-:W-:Y:S02]  /*a8f0*/  HADD2.F32 R25, -RZ, R25.H0_H0 ;  /* 0x20000019ff197230 */ /* 0x000fe40000004100 */
[----:B------:R-:W-:Y:S01]  /*a900*/  FMUL.FTZ R30, R4, R29 ;  /* 0x0000001d041e7220 */ /* 0x000fe20000410000 */
[----:B------:R-:W-:Y:S01]  /*a910*/  FFMA.FTZ R38, R26, R32, R5 ;  /* 0x000000201a267223 */ /* 0x000fe20000010005 */
[----:B------:R-:W-:Y:S01]  /*a920*/  F2FP.F16.E4M3.UNPACK_B R26, R12 ;  /* 0x0000000cff1a723e */ /* 0x000fe200020006ff */
[-C--:B------:R-:W-:Y:S01]  /*a930*/  FMUL.FTZ R4, R4, R24.reuse ;  /* 0x0000001804047220 */ /* 0x080fe20000410000 */
[----:B------:R-:W-:Y:S01]  /*a940*/  FFMA.FTZ R32, R25, R24, -R30 ;  /* 0x0000001819207223 */ /* 0x000fe2000001081e */
[----:B------:R-:W-:Y:S01]  /*a950*/  HADD2.F32 R30, -RZ, R28.H1_H1 ;  /* 0x3000001cff1e7230 */ /* 0x000fe20000004100 */
[----:B------:R-:W-:Y:S01]  /*a960*/  F2FP.SATFINITE.E4M3.F32.PACK_AB_MERGE_C R35, R38, R35, RZ ;  /* 0x000000232623723e */ /* 0x000fe200048070ff */
[----:B------:R-:W-:-:S02]  /*a970*/  HADD2.F32 R5, -RZ, R6.H1_H1 ;  /* 0x30000006ff057230 */ /* 0x000fc40000004100 */
[----:B------:R-:W-:Y:S01]  /*a980*/  FFMA.FTZ R29, R25, R29, R4 ;  /* 0x0000001d191d7223 */ /* 0x000fe20000010004 */
[----:B------:R-:W-:Y:S02]  /*a990*/  HADD2.F32 R24, -RZ, R26.H1_H1 ;  /* 0x3000001aff187230 */ /* 0x000fe40000004100 */
[----:B------:R-:W-:Y:S02]  /*a9a0*/  HADD2.F32 R6, -RZ, R6.H0_H0 ;  /* 0x20000006ff067230 */ /* 0x000fe40000004100 */
[C---:B------:R-:W-:Y:S01]  /*a9b0*/  FMUL.FTZ R25, R5.reuse, R30 ;  /* 0x0000001e05197220 */ /* 0x040fe20000410000 */
[----:B------:R-:W-:Y:S02]  /*a9c0*/  HADD2.F32 R26, -RZ, R26.H0_H0 ;  /* 0x2000001aff1a7230 */ /* 0x000fe40000004100 */
[-C--:B0-----:R-:W-:Y:S01]  /*a9d0*/  FMUL.FTZ R41, R5, R24.reuse ;  /* 0x0000001805297220 */ /* 0x081fe20000410000 */
[----:B------:R-:W-:Y:S02]  /*a9e0*/  HADD2.F32 R28, -RZ, R28.H0_H0 ;  /* 0x2000001cff1c7230 */ /* 0x000fe40000004100 */
[----:B------:R-:W-:Y:S01]  /*a9f0*/  FFMA.FTZ R39, R6, R24, -R25 ;  /* 0x0000001806277223 */ /* 0x000fe20000010819 */
[--C-:B------:R-:W-:Y:S01]  /*aa00*/  HADD2.F32 R4, -RZ, R27.reuse.H1_H1 ;  /* 0x3000001bff047230 */ /* 0x100fe20000004100 */
[----:B------:R-:W-:Y:S01]  /*aa10*/  F2FP.F16.E4M3.UNPACK_B R5, R12.H1 ;  /* 0x0000000cff05723e */ /* 0x000fe200030006ff */
[----:B------:R-:W-:-:S02]  /*aa20*/  HADD2.F32 R27, -RZ, R27.H0_H0 ;  /* 0x2000001bff1b7230 */ /* 0x000fc40000004100 */
[----:B------:R-:W-:Y:S01]  /*aa30*/  FFMA.FTZ R40, R6, R30, R41 ;  /* 0x0000001e06287223 */ /* 0x000fe20000010029 */
[C---:B------:R-:W-:Y:S01]  /*aa40*/  FMUL.FTZ R24, R4.reuse, R28 ;  /* 0x0000001c04187220 */ /* 0x040fe20000410000 */
[----:B------:R-:W-:Y:S01]  /*aa50*/  FMUL.FTZ R25, R4, R26 ;  /* 0x0000001a04197220 */ /* 0x000fe20000410000 */
[----:B------:R-:W-:Y:S01]  /*aa60*/  F2FP.F16.E4M3.UNPACK_B R4, R20.H1 ;  /* 0x00000014ff04723e */ /* 0x000fe200030006ff */
[--C-:B------:R-:W-:Y:S02]  /*aa70*/  HADD2.F32 R6, -RZ, R5.reuse.H0_H0 ;  /* 0x20000005ff067230 */ /* 0x100fe40000004100 */
[C---:B------:R-:W-:Y:S01]  /*aa80*/  FFMA.FTZ R30, R27.reuse, R26, -R24 ;  /* 0x0000001a1b1e7223 */ /* 0x040fe20000010818 */
[----:B------:R-:W-:Y:S02]  /*aa90*/  HADD2.F32 R24, -RZ, R5.H1_H1 ;  /* 0x30000005ff187230 */ /* 0x000fe40000004100 */
[----:B------:R-:W-:Y:S01]  /*aaa0*/  FFMA.FTZ R27, R27, R28, R25 ;  /* 0x0000001c1b1b7223 */ /* 0x000fe20000010019 */
[----:B------:R-:W-:-:S02]  /*aab0*/  HADD2.F32 R26, -RZ, R4.H1_H1 ;  /* 0x30000004ff1a7230 */ /* 0x000fc40000004100 */
[----:B------:R-:W-:Y:S02]  /*aac0*/  HADD2.F32 R5, -RZ, R7.H1_H1 ;  /* 0x30000007ff057230 */ /* 0x000fe40000004100 */
[----:B------:R-:W-:Y:S02]  /*aad0*/  HADD2.F32 R25, -RZ, R4.H0_H0 ;  /* 0x20000004ff197230 */ /* 0x000fe40000004100 */
[----:B------:R-:W-:Y:S02]  /*aae0*/  HADD2.F32 R4, -RZ, R21.H1_H1 ;  /* 0x30000015ff047230 */ /* 0x000fe40000004100 */
[C---:B------:R-:W-:Y:S01]  /*aaf0*/  FMUL.FTZ R42, R5.reuse, R26 ;  /* 0x0000001a052a7220 */ /* 0x040fe20000410000 */
[----:B------:R-:W-:Y:S02]  /*ab00*/  HADD2.F32 R7, -RZ, R7.H0_H0 ;  /* 0x20000007ff077230 */ /* 0x000fe40000004100 */
[----:B------:R-:W-:Y:S01]  /*ab10*/  FMUL.FTZ R5, R5, R24 ;  /* 0x0000001805057220 */ /* 0x000fe20000410000 */
[----:B------:R-:W-:-:S02]  /*ab20*/  HADD2.F32 R21, -RZ, R21.H0_H0 ;  /* 0x20000015ff157230 */ /* 0x000fc40000004100 */
[CC--:B------:R-:W-:Y:S01]  /*ab30*/  FMUL.FTZ R28, R4.reuse, R25.reuse ;  /* 0x00000019041c7220 */ /* 0x0c0fe20000410000 */
[----:B------:R-:W-:Y:S01]  /*ab40*/  FMUL.FTZ R4, R4, R6 ;  /* 0x0000000604047220 */ /* 0x000fe20000410000 */
[C---:B------:R-:W-:Y:S01]  /*ab50*/  FFMA.FTZ R42, R7.reuse, R24, -R42 ;  /* 0x00000018072a7223 */ /* 0x040fe2000001082a */
[----:B------:R-:W-:Y:S01]  /*ab60*/  FFMA.FTZ R5, R7, R26, R5 ;  /* 0x0000001a07057223 */ /* 0x000fe20000010005 */
[C---:B------:R-:W-:Y:S01]  /*ab70*/  FFMA.FTZ R7, R21.reuse, R6, -R28 ;  /* 0x0000000615077223 */ /* 0x040fe2000001081c */
[----:B------:R-:W-:Y:S01]  /*ab80*/  FFMA.FTZ R24, R21, R25, R4 ;  /* 0x0000001915187223 */ /* 0x000fe20000010004 */
[----:B------:R-:W-:Y:S02]  /*ab90*/  F2FP.SATFINITE.E4M3.F32.PACK_AB_MERGE_C R4, R37, R36, RZ ;  /* 0x000000242504723e */ /* 0x000fe400048070ff */
[----:B------:R-:W-:Y:S02]  /*aba0*/  F2FP.SATFINITE.E4M3.F32.PACK_AB_MERGE_C R6, R40, R39, RZ ;  /* 0x000000272806723e */ /* 0x000fe400048070ff */
[----:B------:R-:W-:-:S02]  /*abb0*/  F2FP.SATFINITE.E4M3.F32.PACK_AB_MERGE_C R42, R5, R42, RZ ;  /* 0x0000002a052a723e */ /* 0x000fc400048070ff */
[----:B------:R-:W-:Y:S02]  /*abc0*/  F2FP.SATFINITE.E4M3.F32.PACK_AB_MERGE_C R4, R34, R33, R4 ;  /* 0x000000212204723e */ /* 0x000fe40004807004 */
[----:B------:R-:W-:Y:S02]  /*abd0*/  F2FP.SATFINITE.E4M3.F32.PACK_AB_MERGE_C R5, R29, R32, R35 ;  /* 0x000000201d05723e */ /* 0x000fe40004807023 */
[----:B------:R-:W-:Y:S02]  /*abe0*/  F2FP.SATFINITE.E4M3.F32.PACK_AB_MERGE_C R6, R27, R30, R6 ;  /* 0x0000001e1b06723e */ /* 0x000fe40004807006 */
[----:B------:R-:W-:-:S05]  /*abf0*/  F2FP.SATFINITE.E4M3.F32.PACK_AB_MERGE_C R7, R24, R7, R42 ;  /* 0x000000071807723e */ /* 0x000fca000480702a */
[----:B------:R1:W-:Y:S02]  /*ac00*/  STS.128 [R9+0x14400], R4 ;  /* 0x0144000409007388 */ /* 0x0003e40000000c00 */
.L_x_627:
[----:B------:R-:W-:Y:S05]  /*ac10*/  BSYNC B2 ;  /* 0x0000000000027941 */ /* 0x000fea0003800000 */
.L_x_626:
[----:B------:R-:W-:Y:S05]  /*ac20*/  @P1 BRA `(.L_x_625) ;  /* 0x0000000400681947 */ /* 0x000fea0003800000 */
[----:B-1----:R-:W1:Y:S01]  /*ac30*/  LDS.128 R4, [R8] ;  /* 0x0000000008047984 */ /* 0x002e620000000c00 */
        /* <DEDUP_REMOVED lines=88> */
[----:B------:R2:W-:Y:S02]  /*b1c0*/  STS.128 [R8], R4 ;  /* 0x0000000408007388 */ /* 0x0005e40000000c00 */
.L_x_625:
[----:B------:R-:W-:Y:S05]  /*b1d0*/  BSYNC B1 ;  /* 0x0000000000017941 */ /* 0x000fea0003800000 */
.L_x_624:
[----:B------:R-:W-:-:S13]  /*b1e0*/  ISETP.GE.AND P0, PT, R221, R11, PT ;  /* 0x0000000bdd00720c */ /* 0x000fda0003f06270 */
[----:B------:R-:W-:Y:S05]  /*b1f0*/  @P0 BRA `(.L_x_628) ;  /* 0x00000028005c0947 */ /* 0x000fea0003800000 */
[----:B-12---:R-:W1:Y:S01]  /*b200*/  LDC R4, c[0x0][0x3f4] ;  /* 0x0000fd00ff047b82 */ /* 0x006e620000000800 */
[----:B------:R-:W-:Y:S01]  /*b210*/  BSSY B1, `(.L_x_629) ;  /* 0x000005e000017945 */ /* 0x000fe20003800000 */
[-C--:B-1----:R-:W-:Y:S02]  /*b220*/  ISETP.GE.AND P0, PT, R22, R4.reuse, PT ;  /* 0x000000041600720c */ /* 0x082fe40003f06270 */
[----:B------:R-:W-:-:S11]  /*b230*/  ISETP.GE.AND P1, PT, R195, R4, PT ;  /* 0x00000004c300720c */ /* 0x000fd60003f26270 */
[----:B------:R-:W-:Y:S05]  /*b240*/  @P0 BRA `(.L_x_630) ;  /* 0x0000000400680947 */ /* 0x000fea0003800000 */
[----:B------:R-:W1:Y:S01]  /*b250*/  LDS.128 R4, [R9+0x16400] ;  /* 0x0164000009047984 */ /* 0x000e620000000c00 */
[----:B------:R-:W-:Y:S02]  /*b260*/  F2FP.F16.E4M3.UNPACK_B R32, R15 ;  /* 0x0000000fff20723e */ /* 0x000fe400020006ff */
[----:B------:R-:W-:-:S03]  /*b270*/  F2FP.F16.E4M3.UNPACK_B R29, R3 ;  /* 0x00000003ff1d723e */ /* 0x000fc600020006ff */
[--C-:B------:R-:W-:Y:S02]  /*b280*/  HADD2.F32 R33, -RZ, R32.reuse.H1_H1 ;  /* 0x30000020ff217230 */ /* 0x100fe40000004100 */
[----:B------:R-:W-:Y:S02]  /*b290*/  HADD2.F32 R27, -RZ, R29.H1_H1 ;  /* 0x3000001dff1b7230 */ /* 0x000fe40000004100 */
[----:B------:R-:W-:Y:S01]  /*b2a0*/  HADD2.F32 R34, -RZ, R32.H0_H0 ;  /* 0x20000020ff227230 */ /* 0x000fe20000004100 */
[----:B------:R-:W-:Y:S02]  /*b2b0*/  F2FP.F16.E4M3.UNPACK_B R32, R15.H1 ;  /* 0x0000000fff20723e */ /* 0x000fe400030006ff */
[-C--:B-1----:R-:W-:Y:S02]  /*b2c0*/  F2FP.F16.E4M3.UNPACK_B R11, R4.reuse.H1 ;  /* 0x00000004ff0b723e */ /* 0x082fe400030006ff */
[----:B------:R-:W-:Y:S02]  /*b2d0*/  F2FP.F16.E4M3.UNPACK_B R4, R4 ;  /* 0x00000004ff04723e */ /* 0x000fe400020006ff */
[-C--:B------:R-:W-:Y:S01]  /*b2e0*/  F2FP.F16.E4M3.UNPACK_B R24, R5.reuse ;  /* 0x00000005ff18723e */ /* 0x080fe200020006ff */
[--C-:B------:R-:W-:Y:S01]  /*b2f0*/  HADD2.F32 R21, -RZ, R11.reuse.H0_H0 ;  /* 0x2000000bff157230 */ /* 0x100fe20000004100 */
[----:B------:R-:W-:Y:S01]  /*b300*/  F2FP.F16.E4M3.UNPACK_B R25, R5.H1 ;  /* 0x00000005ff19723e */ /* 0x000fe200030006ff */
[----:B------:R-:W-:Y:S01]  /*b310*/  HADD2.F32 R11, -RZ, R11.H1_H1 ;  /* 0x3000000bff0b7230 */ /* 0x000fe20000004100 */
[-C--:B------:R-:W-:Y:S01]  /*b320*/  F2FP.F16.E4M3.UNPACK_B R26, R6.reuse ;  /* 0x00000006ff1a723e */ /* 0x080fe200020006ff */
[--C-:B------:R-:W-:Y:S01]  /*b330*/  HADD2.F32 R5, -RZ, R4.reuse.H1_H1 ;  /* 0x30000004ff057230 */ /* 0x100fe20000004100 */
[----:B------:R-:W-:Y:S01]  /*b340*/  F2FP.F16.E4M3.UNPACK_B R6, R6.H1 ;  /* 0x00000006ff06723e */ /* 0x000fe200030006ff */
[----:B------:R-:W-:-:S02]  /*b350*/  HADD2.F32 R4, -RZ, R4.H0_H0 ;  /* 0x20000004ff047230 */ /* 0x000fc40000004100 */
[-C--:B------:R-:W-:Y:S01]  /*b360*/  FMUL.FTZ R28, R33, R11.reuse ;  /* 0x0000000b211c7220 */ /* 0x080fe20000410000 */
[C---:B------:R-:W-:Y:S01]  /*b370*/  FMUL.FTZ R30, R27.reuse, R11 ;  /* 0x0000000b1b1e7220 */ /* 0x040fe20000410000 */
[----:B------:R-:W-:Y:S02]  /*b380*/  F2FP.F16.E4M3.UNPACK_B R11, R7 ;  /* 0x00000007ff0b723e */ /* 0x000fe400020006ff */
[----:B------:R-:W-:Y:S01]  /*b390*/  FFMA.FTZ R27, R27, R21, -R28 ;  /* 0x000000151b1b7223 */ /* 0x000fe2000001081c */
[----:B------:R-:W-:Y:S01]  /*b3a0*/  HADD2.F32 R28, -RZ, R29.H0_H0 ;  /* 0x2000001dff1c7230 */ /* 0x000fe20000004100 */
[----:B------:R-:W-:Y:S01]  /*b3b0*/  F2FP.F16.E4M3.UNPACK_B R29, R3.H1 ;  /* 0x00000003ff1d723e */ /* 0x000fe200030006ff */
[----:B------:R-:W-:Y:S01]  /*b3c0*/  FFMA.FTZ R30, R33, R21, R30 ;  /* 0x00000015211e7223 */ /* 0x000fe2000001001e */
[-C--:B------:R-:W-:Y:S01]  /*b3d0*/  FMUL.FTZ R3, R34, R5.reuse ;  /* 0x0000000522037220 */ /* 0x080fe20000410000 */
[----:B------:R-:W-:Y:S02]  /*b3e0*/  HADD2.F32 R33, -RZ, R32.H1_H1 ;  /* 0x30000020ff217230 */ /* 0x000fe40000004100 */
[----:B------:R-:W-:Y:S01]  /*b3f0*/  FMUL.FTZ R21, R28, R5 ;  /* 0x000000051c157220 */ /* 0x000fe20000410000 */
[----:B------:R-:W-:-:S02]  /*b400*/  HADD2.F32 R5, -RZ, R25.H1_H1 ;  /* 0x30000019ff057230 */ /* 0x000fc40000004100 */
[-C--:B------:R-:W-:Y:S01]  /*b410*/  FFMA.FTZ R15, R28, R4.reuse, -R3 ;  /* 0x000000041c0f7223 */ /* 0x080fe20000010803 */
[----:B------:R-:W-:Y:S02]  /*b420*/  HADD2.F32 R25, -RZ, R25.H0_H0 ;  /* 0x20000019ff197230 */ /* 0x000fe40000004100 */
[----:B------:R-:W-:Y:S01]  /*b430*/  FFMA.FTZ R28, R34, R4, R21 ;  /* 0x00000004221c7223 */ /* 0x000fe20000010015 */
[--C-:B------:R-:W-:Y:S02]  /*b440*/  HADD2.F32 R21, -RZ, R29.reuse.H1_H1 ;  /* 0x3000001dff157230 */ /* 0x100fe40000004100 */
[----:B------:R-:W-:Y:S01]  /*b450*/  FMUL.FTZ R4, R33, R5 ;  /* 0x0000000521047220 */ /* 0x000fe20000410000 */
[----:B------:R-:W-:Y:S01]  /*b460*/  HADD2.F32 R34, -RZ, R32.H0_H0 ;  /* 0x20000020ff227230 */ /* 0x000fe20000004100 */
[----:B------:R-:W-:Y:S01]  /*b470*/  F2FP.F16.E4M3.UNPACK_B R7, R7.H1 ;  /* 0x00000007ff07723e */ /* 0x000fe200030006ff */
[--C-:B------:R-:W-:Y:S02]  /*b480*/  HADD2.F32 R3, -RZ, R24.reuse.H1_H1 ;  /* 0x30000018ff037230 */ /* 0x100fe40000004100 */
[C---:B------:R-:W-:Y:S01]  /*b490*/  FMUL.FTZ R32, R21.reuse, R5 ;  /* 0x0000000515207220 */ /* 0x040fe20000410000 */
[----:B------:R-:W-:Y:S01]  /*b4a0*/  FFMA.FTZ R21, R21, R25, -R4 ;  /* 0x0000001915157223 */ /* 0x000fe20000010804 */
[----:B------:R-:W-:Y:S01]  /*b4b0*/  HADD2.F32 R4, -RZ, R29.H0_H0 ;  /* 0x2000001dff047230 */ /* 0x000fe20000004100 */
[----:B------:R-:W-:Y:S01]  /*b4c0*/  F2FP.F16.E4M3.UNPACK_B R29, R20 ;  /* 0x00000014ff1d723e */ /* 0x000fe200020006ff */
[----:B------:R-:W-:-:S02]  /*b4d0*/  HADD2.F32 R24, -RZ, R24.H0_H0 ;  /* 0x20000018ff187230 */ /* 0x000fc40000004100 */
[----:B------:R-:W-:Y:S01]  /*b4e0*/  FMUL.FTZ R5, R34, R3 ;  /* 0x0000000322057220 */ /* 0x000fe20000410000 */
[----:B------:R-:W-:Y:S01]  /*b4f0*/  FFMA.FTZ R32, R33, R25, R32 ;  /* 0x0000001921207223 */ /* 0x000fe20000010020 */
[----:B------:R-:W-:Y:S01]  /*b500*/  F2FP.F16.E4M3.UNPACK_B R25, R12 ;  /* 0x0000000cff19723e */ /* 0x000fe200020006ff */
[C---:B------:R-:W-:Y:S01]  /*b510*/  FMUL.FTZ R3, R4.reuse, R3 ;  /* 0x0000000304037220 */ /* 0x040fe20000410000 */
[----:B------:R-:W-:Y:S01]  /*b520*/  FFMA.FTZ R5, R4, R24, -R5 ;  /* 0x0000001804057223 */ /* 0x000fe20000010805 */
[----:B------:R-:W-:Y:S01]  /*b530*/  HADD2.F32 R40, -RZ, R29.H1_H1 ;  /* 0x3000001dff287230 */ /* 0x000fe20000004100 */
[----:B------:R-:W-:Y:S01]  /*b540*/  F2FP.F16.E4M3.UNPACK_B R20, R20.H1 ;  /* 0x00000014ff14723e */ /* 0x000fe200030006ff */
[----:B------:R-:W-:Y:S02]  /*b550*/  HADD2.F32 R4, -RZ, R6.H1_H1 ;  /* 0x30000006ff047230 */ /* 0x000fe40000004100 */
[----:B------:R-:W-:Y:S01]  /*b560*/  FFMA.FTZ R24, R34, R24, R3 ;  /* 0x0000001822187223 */ /* 0x000fe20000010003 */
[--C-:B------:R-:W-:Y:S01]  /*b570*/  HADD2.F32 R36, -RZ, R25.reuse.H1_H1 ;  /* 0x30000019ff247230 */ /* 0x100fe20000004100 */
[----:B------:R-:W-:Y:S01]  /*b580*/  F2FP.SATFINITE.E4M3.F32.PACK_AB_MERGE_C R21, R32, R21, RZ ;  /* 0x000000152015723e */ /* 0x000fe200048070ff */
[----:B------:R-:W-:-:S02]  /*b590*/  HADD2.F32 R34, -RZ, R25.H0_H0 ;  /* 0x20000019ff227230 */ /* 0x000fc40000004100 */
[-C--:B------:R-:W-:Y:S01]  /*b5a0*/  FMUL.FTZ R25, R40, R4.reuse ;  /* 0x0000000428197220 */ /* 0x080fe20000410000 */
[----:B------:R-:W-:Y:S02]  /*b5b0*/  HADD2.F32 R6, -RZ, R6.H0_H0 ;  /* 0x20000006ff067230 */ /* 0x000fe40000004100 */
[C---:B------:R-:W-:Y:S01]  /*b5c0*/  FMUL.FTZ R33, R36.reuse, R4 ;  /* 0x0000000424217220 */ /* 0x040fe20000410000 */
[----:B------:R-:W-:Y:S01]  /*b5d0*/  HADD2.F32 R38, -RZ, R29.H0_H0 ;  /* 0x2000001dff267230 */ /* 0x000fe20000004100 */
[----:B------:R-:W-:Y:S01]  /*b5e0*/  F2FP.F16.E4M3.UNPACK_B R4, R12.H1 ;  /* 0x0000000cff04723e */ /* 0x000fe200030006ff */
[--C-:B------:R-:W-:Y:S02]  /*b5f0*/  HADD2.F32 R3, -RZ, R26.reuse.H1_H1 ;  /* 0x3000001aff037230 */ /* 0x100fe40000004100 */
[-C--:B------:R-:W-:Y:S01]  /*b600*/  FFMA.FTZ R29, R36, R6.reuse, -R25 ;  /* 0x00000006241d7223 */ /* 0x080fe20000010819 */
[----:B------:R-:W-:Y:S02]  /*b610*/  HADD2.F32 R26, -RZ, R26.H0_H0 ;  /* 0x2000001aff1a7230 */ /* 0x000fe40000004100 */
[----:B------:R-:W-:Y:S01]  /*b620*/  FFMA.FTZ R12, R40, R6, R33 ;  /* 0x00000006280c7223 */ /* 0x000fe20000010021 */
[----:B------:R-:W-:-:S02]  /*b630*/  HADD2.F32 R35, -RZ, R4.H1_H1 ;  /* 0x30000004ff237230 */ /* 0x000fc40000004100 */
[-C--:B------:R-:W-:Y:S01]  /*b640*/  FMUL.FTZ R25, R38, R3.reuse ;  /* 0x0000000326197220 */ /* 0x080fe20000410000 */
[----:B------:R-:W-:Y:S01]  /*b650*/  FMUL.FTZ R3, R34, R3 ;  /* 0x0000000322037220 */ /* 0x000fe20000410000 */
[----:B------:R-:W-:Y:S01]  /*b660*/  HADD2.F32 R33, -RZ, R4.H0_H0 ;  /* 0x20000004ff217230 */ /* 0x000fe20000004100 */
[----:B------:R-:W-:Y:S01]  /*b670*/  F2FP.SATFINITE.E4M3.F32.PACK_AB_MERGE_C R12, R12, R29, RZ ;  /* 0x0000001d0c0c723e */ /* 0x000fe200048070ff */
[--C-:B------:R-:W-:Y:S02]  /*b680*/  HADD2.F32 R39, -RZ, R20.reuse.H1_H1 ;  /* 0x30000014ff277230 */ /* 0x100fe40000004100 */
[-C--:B------:R-:W-:Y:S01]  /*b690*/  FFMA.FTZ R6, R34, R26.reuse, -R25 ;  /* 0x0000001a22067223 */ /* 0x080fe20000010819 */
[----:B------:R-:W-:Y:S02]  /*b6a0*/  HADD2.F32 R4, -RZ, R7.H1_H1 ;  /* 0x30000007ff047230 */ /* 0x000fe40000004100 */
[----:B------:R-:W-:Y:S01]  /*b6b0*/  FFMA.FTZ R25, R38, R26, R3 ;  /* 0x0000001a26197223 */ /* 0x000fe20000010003 */
[----:B------:R-:W-:Y:S01]  /*b6c0*/  HADD2.F32 R37, -RZ, R20.H0_H0 ;  /* 0x20000014ff257230 */ /* 0x000fe20000004100 */
[----:B------:R-:W-:Y:S01]  /*b6d0*/  F2FP.SATFINITE.E4M3.F32.PACK_AB_MERGE_C R5, R24, R5, R21 ;  /* 0x000000051805723e */ /* 0x000fe20004807015 */
[----:B------:R-:W-:-:S02]  /*b6e0*/  HADD2.F32 R3, -RZ, R11.H1_H1 ;  /* 0x3000000bff037230 */ /* 0x000fc40000004100 */
[-C--:B------:R-:W-:Y:S01]  /*b6f0*/  FMUL.FTZ R26, R39, R4.reuse ;  /* 0x00000004271a7220 */ /* 0x080fe20000410000 */
[----:B------:R-:W-:Y:S02]  /*b700*/  HADD2.F32 R7, -RZ, R7.H0_H0 ;  /* 0x20000007ff077230 */ /* 0x000fe40000004100 */
[----:B------:R-:W-:Y:S01]  /*b710*/  FMUL.FTZ R34, R35, R4 ;  /* 0x0000000423227220 */ /* 0x000fe20000410000 */
        /* <DEDUP_REMOVED lines=8> */
[----:B------:R-:W-:Y:S02]  /*b7a0*/  F2FP.SATFINITE.E4M3.F32.PACK_AB_MERGE_C R3, R3, R26, RZ ;  /* 0x0000001a0303723e */ /* 0x000fe400048070ff */
[----:B------:R-:W-:Y:S02]  /*b7b0*/  F2FP.SATFINITE.E4M3.F32.PACK_AB_MERGE_C R4, R28, R15, R4 ;  /* 0x0000000f1c04723e */ /* 0x000fe40004807004 */
[----:B------:R-:W-:Y:S02]  /*b7c0*/  F2FP.SATFINITE.E4M3.F32.PACK_AB_MERGE_C R6, R25, R6, R12 ;  /* 0x000000061906723e */ /* 0x000fe4000480700c */
[----:B------:R-:W-:-:S05]  /*b7d0*/  F2FP.SATFINITE.E4M3.F32.PACK_AB_MERGE_C R7, R20, R7, R3 ;  /* 0x000000071407723e */ /* 0x000fca0004807003 */
[----:B------:R1:W-:Y:S02]  /*b7e0*/  STS.128 [R9+0x16400], R4 ;  /* 0x0164000409007388 */ /* 0x0003e40000000c00 */
.L_x_630:
[----:B------:R-:W-:Y:S05]  /*b7f0*/  BSYNC B1 ;  /* 0x0000000000017941 */ /* 0x000fea0003800000 */
.L_x_629:
[----:B------:R-:W-:Y:S05]  /*b800*/  @P1 BRA `(.L_x_628) ;  /* 0x0000002000d81947 */ /* 0x000fea0003800000 */
[----:B-1----:R-:W1:Y:S01]  /*b810*/  LDS.128 R4, [R8+0x2000] ;  /* 0x0020000008047984 */ /* 0x002e620000000c00 */
[-C--:B------:R-:W-:Y:S02]  /*b820*/  F2FP.F16.E4M3.UNPACK_B R26, R13.reuse ;  /* 0x0000000dff1a723e */ /* 0x080fe400020006ff */
[----:B------:R-:W-:Y:S02]  /*b830*/  F2FP.F16.E4M3.UNPACK_B R25, R0 ;  /* 0x00000000ff19723e */ /* 0x000fe400020006ff */
[-C--:B------:R-:W-:Y:S01]  /*b840*/  F2FP.F16.E4M3.UNPACK_B R32, R14.reuse ;  /* 0x0000000eff20723e */ /* 0x080fe200020006ff */
[--C-:B------:R-:W-:Y:S01]  /*b850*/  HADD2.F32 R27, -RZ, R26.reuse.H1_H1 ;  /* 0x3000001aff1b7230 */ /* 0x100fe20000004100 */
[----:B------:R-:W-:Y:S01]  /*b860*/  F2FP.F16.E4M3.UNPACK_B R14, R14.H1 ;  /* 0x0000000eff0e723e */ /* 0x000fe200030006ff */
[----:B------:R-:W-:Y:S02]  /*b870*/  HADD2.F32 R21, -RZ, R25.H1_H1 ;  /* 0x30000019ff157230 */ /* 0x000fe40000004100 */
[----:B------:R-:W-:Y:S01]  /*b880*/  HADD2.F32 R28, -RZ, R26.H0_H0 ;  /* 0x2000001aff1c7230 */ /* 0x000fe20000004100 */
[----:B------:R-:W-:Y:S01]  /*b890*/  F2FP.F16.E4M3.UNPACK_B R26, R13.H1 ;  /* 0x0000000dff1a723e */ /* 0x000fe200030006ff */
[----:B------:R-:W-:-:S02]  /*b8a0*/  HADD2.F32 R34, -RZ, R32.H1_H1 ;  /* 0x30000020ff227230 */ /* 0x000fc40000004100 */
[----:B------:R-:W-:Y:S02]  /*b8b0*/  HADD2.F32 R32, -RZ, R32.H0_H0 ;  /* 0x20000020ff207230 */ /* 0x000fe40000004100 */
[----:B------:R-:W-:Y:S02]  /*b8c0*/  HADD2.F32 R29, -RZ, R26.H0_H0 ;  /* 0x2000001aff1d7230 */ /* 0x000fe40000004100 */
[--C-:B------:R-:W-:Y:S02]  /*b8d0*/  HADD2.F32 R35, -RZ, R14.reuse.H1_H1 ;  /* 0x3000000eff237230 */ /* 0x100fe40000004100 */
[----:B------:R-:W-:Y:S01]  /*b8e0*/  HADD2.F32 R33, -RZ, R14.H0_H0 ;  /* 0x2000000eff217230 */ /* 0x000fe20000004100 */
[-C--:B-1----:R-:W-:Y:S02]  /*b8f0*/  F2FP.F16.E4M3.UNPACK_B R3, R4.reuse.H1 ;  /* 0x00000004ff03723e */ /* 0x082fe400030006ff */
[----:B------:R-:W-:Y:S02]  /*b900*/  F2FP.F16.E4M3.UNPACK_B R4, R4 ;  /* 0x00000004ff04723e */ /* 0x000fe400020006ff */
[-C--:B------:R-:W-:Y:S01]  /*b910*/  F2FP.F16.E4M3.UNPACK_B R11, R5.reuse ;  /* 0x00000005ff0b723e */ /* 0x080fe200020006ff */
[--C-:B------:R-:W-:Y:S01]  /*b920*/  HADD2.F32 R9, -RZ, R3.reuse.H0_H0 ;  /* 0x20000003ff097230 */ /* 0x100fe20000004100 */
[----:B------:R-:W-:Y:S01]  /*b930*/  F2FP.F16.E4M3.UNPACK_B R5, R5.H1 ;  /* 0x00000005ff05723e */ /* 0x000fe200030006ff */
[----:B------:R-:W-:Y:S01]  /*b940*/  HADD2.F32 R3, -RZ, R3.H1_H1 ;  /* 0x30000003ff037230 */ /* 0x000fe20000004100 */
[----:B------:R-:W-:-:S02]  /*b950*/  F2FP.F16.E4M3.UNPACK_B R12, R6 ;  /* 0x00000006ff0c723e */ /* 0x000fc400020006ff */
[----:B------:R-:W-:Y:S02]  /*b960*/  F2FP.F16.E4M3.UNPACK_B R6, R6.H1 ;  /* 0x00000006ff06723e */ /* 0x000fe400030006ff */
[-C--:B------:R-:W-:Y:S01]  /*b970*/  FMUL.FTZ R20, R27, R3.reuse ;  /* 0x000000031b147220 */ /* 0x080fe20000410000 */
[C---:B------:R-:W-:Y:S01]  /*b980*/  FMUL.FTZ R24, R21.reuse, R3 ;  /* 0x0000000315187220 */ /* 0x040fe20000410000 */
[--C-:B------:R-:W-:Y:S01]  /*b990*/  HADD2.F32 R3, -RZ, R4.reuse.H1_H1 ;  /* 0x30000004ff037230 */ /* 0x100fe20000004100 */
[----:B------:R-:W-:Y:S01]  /*b9a0*/  F2FP.F16.E4M3.UNPACK_B R15, R7 ;  /* 0x00000007ff0f723e */ /* 0x000fe200020006ff */
[-C--:B------:R-:W-:Y:S01]  /*b9b0*/  FFMA.FTZ R20, R21, R9.reuse, -R20 ;  /* 0x0000000915147223 */ /* 0x080fe20000010814 */
[----:B------:R-:W-:Y:S01]  /*b9c0*/  FFMA.FTZ R21, R27, R9, R24 ;  /* 0x000000091b157223 */ /* 0x000fe20000010018 */
[----:B------:R-:W-:Y:S02]  /*b9d0*/  HADD2.F32 R24, -RZ, R25.H0_H0 ;  /* 0x20000019ff187230 */ /* 0x000fe40000004100 */
[----:B------:R-:W-:Y:S01]  /*b9e0*/  FMUL.FTZ R9, R28, R3 ;  /* 0x000000031c097220 */ /* 0x000fe20000410000 */
[----:B------:R-:W-:Y:S01]  /*b9f0*/  HADD2.F32 R4, -RZ, R4.H0_H0 ;  /* 0x20000004ff047230 */ /* 0x000fe20000004100 */
[----:B------:R-:W-:Y:S01]  /*ba00*/  F2FP.F16.E4M3.UNPACK_B R25, R0.H1 ;  /* 0x00000000ff19723e */ /* 0x000fe200030006ff */
[----:B------:R-:W-:-:S02]  /*ba10*/  HADD2.F32 R27, -RZ, R26.H1_H1 ;  /* 0x3000001aff1b7230 */ /* 0x000fc40000004100 */
[C---:B------:R-:W-:Y:S01]  /*ba20*/  FMUL.FTZ R13, R24.reuse, R3 ;  /* 0x00000003180d7220 */ /* 0x040fe20000410000 */
[--C-:B------:R-:W-:Y:S02]  /*ba30*/  HADD2.F32 R3, -RZ, R5.reuse.H1_H1 ;  /* 0x30000005ff037230 */ /* 0x100fe40000004100 */
[-C--:B------:R-:W-:Y:S01]  /*ba40*/  FFMA.FTZ R9, R24, R4.reuse, -R9 ;  /* 0x0000000418097223 */ /* 0x080fe20000010809 */
[----:B------:R-:W-:Y:S02]  /*ba50*/  HADD2.F32 R5, -RZ, R5.H0_H0 ;  /* 0x20000005ff057230 */ /* 0x000fe40000004100 */
[----:B------:R-:W-:Y:S01]  /*ba60*/  FFMA.FTZ R4, R28, R4, R13 ;  /* 0x000000041c047223 */ /* 0x000fe2000001000d */
[----:B------:R-:W-:Y:S02]  /*ba70*/  HADD2.F32 R13, -RZ, R25.H1_H1 ;  /* 0x30000019ff0d7230 */ /* 0x000fe40000004100 */
[----:B------:R-:W-:Y:S01]  /*ba80*/  FMUL.FTZ R24, R27, R3 ;  /* 0x000000031b187220 */ /* 0x000fe20000410000 */
[----:B------:R-:W-:Y:S01]  /*ba90*/  HADD2.F32 R0, -RZ, R11.H1_H1 ;  /* 0x3000000bff007230 */ /* 0x000fe20000004100 */
[----:B------:R-:W-:Y:S01]  /*baa0*/  F2FP.F16.E4M3.UNPACK_B R7, R7.H1 ;  /* 0x00000007ff07723e */ /* 0x000fe200030006ff */
[----:B------:R-:W-:-:S02]  /*bab0*/  HADD2.F32 R25, -RZ, R25.H0_H0 ;  /* 0x20000019ff197230 */ /* 0x000fc40000004100 */
[C---:B------:R-:W-:Y:S01]  /*bac0*/  FMUL.FTZ R26, R13.reuse, R3 ;  /* 0x000000030d1a7220 */ /* 0x040fe20000410000 */
[-C--:B------:R-:W-:Y:S01]  /*bad0*/  FFMA.FTZ R13, R13, R5.reuse, -R24 ;  /* 0x000000050d0d7223 */ /* 0x080fe20000010818 */
[----:B------:R-:W-:Y:S02]  /*bae0*/  HADD2.F32 R11, -RZ, R11.H0_H0 ;  /* 0x2000000bff0b7230 */ /* 0x000fe40000004100 */
[----:B------:R-:W-:Y:S01]  /*baf0*/  FMUL.FTZ R24, R29, R0 ;  /* 0x000000001d187220 */ /* 0x000fe20000410000 */
[----:B------:R-:W-:Y:S01]  /*bb00*/  FFMA.FTZ R26, R27, R5, R26 ;  /* 0x000000051b1a7223 */ /* 0x000fe2000001001a */
[----:B------:R-:W-:Y:S01]  /*bb10*/  F2FP.F16.E4M3.UNPACK_B R27, R10 ;  /* 0x0000000aff1b723e */ /* 0x000fe200020006ff */
[C---:B------:R-:W-:Y:S01]  /*bb20*/  FMUL.FTZ R0, R25.reuse, R0 ;  /* 0x0000000019007220 */ /* 0x040fe20000410000 */
[--C-:B------:R-:W-:Y:S02]  /*bb30*/  HADD2.F32 R3, -RZ, R6.reuse.H1_H1 ;  /* 0x30000006ff037230 */ /* 0x100fe40000004100 */
[----:B------:R-:W-:Y:S01]  /*bb40*/  FFMA.FTZ R5, R25, R11, -R24 ;  /* 0x0000000b19057223 */ /* 0x000fe20000010818 */
[----:B------:R-:W-:-:S02]  /*bb50*/  HADD2.F32 R6, -RZ, R6.H0_H0 ;  /* 0x20000006ff067230 */ /* 0x000fc40000004100 */
[----:B------:R-:W-:Y:S01]  /*bb60*/  FFMA.FTZ R24, R29, R11, R0 ;  /* 0x0000000b1d187223 */ /* 0x000fe20000010000 */
[--C-:B------:R-:W-:Y:S02]  /*bb70*/  HADD2.F32 R28, -RZ, R27.reuse.H1_H1 ;  /* 0x3000001bff1c7230 */ /* 0x100fe40000004100 */
[-C--:B------:R-:W-:Y:S01]  /*bb80*/  FMUL.FTZ R11, R34, R3.reuse ;  /* 0x00000003220b7220 */ /* 0x080fe20000410000 */
[--C-:B------:R-:W-:Y:S01]  /*bb90*/  HADD2.F32 R0, -RZ, R12.reuse.H1_H1 ;  /* 0x3000000cff007230 */ /* 0x100fe20000004100 */
[----:B------:R-:W-:Y:S01]  /*bba0*/  F2FP.SATFINITE.E4M3.F32.PACK_AB_MERGE_C R20, R21, R20, RZ ;  /* 0x000000141514723e */ /* 0x000fe200048070ff */
[----:B------:R-:W-:Y:S02]  /*bbb0*/  HADD2.F32 R30, -RZ, R27.H0_H0 ;  /* 0x2000001bff1e7230 */ /* 0x000fe40000004100 */
[C---:B------:R-:W-:Y:S01]  /*bbc0*/  FMUL.FTZ R27, R28.reuse, R3 ;  /* 0x000000031c1b7220 */ /* 0x040fe20000410000 */
[----:B------:R-:W-:Y:S01]  /*bbd0*/  FFMA.FTZ R25, R28, R6, -R11 ;  /* 0x000000061c197223 */ /* 0x000fe2000001080b */
[----:B------:R-:W-:Y:S01]  /*bbe0*/  HADD2.F32 R12, -RZ, R12.H0_H0 ;  /* 0x2000000cff0c7230 */ /* 0x000fe20000004100 */
[----:B------:R-:W-:Y:S01]  /*bbf0*/  F2FP.F16.E4M3.UNPACK_B R28, R10.H1 ;  /* 0x0000000aff1c723e */ /* 0x000fe200030006ff */
[----:B------:R-:W-:Y:S01]  /*bc00*/  FMUL.FTZ R3, R32, R0 ;  /* 0x0000000020037220 */ /* 0x000fe20000410000 */
[----:B------:R-:W-:Y:S01]  /*bc10*/  FFMA.FTZ R10, R34, R6, R27 ;  /* 0x00000006220a7223 */ /* 0x000fe2000001001b */
[----:B------:R-:W-:Y:S01]  /*bc20*/  FMUL.FTZ R11, R30, R0 ;  /* 0x000000001e0b7220 */ /* 0x000fe20000410000 */
[----:B------:R-:W-:-:S02]  /*bc30*/  HADD2.F32 R0, -RZ, R15.H1_H1 ;  /* 0x3000000fff007230 */ /* 0x000fc40000004100 */
[-C--:B------:R-:W-:Y:S01]  /*bc40*/  FFMA.FTZ R6, R30, R12.reuse, -R3 ;  /* 0x0000000c1e067223 */ /* 0x080fe20000010803 */
[--C-:B------:R-:W-:Y:S02]  /*bc50*/  HADD2.F32 R29, -RZ, R28.reuse.H1_H1 ;  /* 0x3000001cff1d7230 */ /* 0x100fe40000004100 */
[----:B------:R-:W-:Y:S01]  /*bc60*/  FFMA.FTZ R11, R32, R12, R11 ;  /* 0x0000000c200b7223 */ /* 0x000fe2000001000b */
[--C-:B------:R-:W-:Y:S02]  /*bc70*/  HADD2.F32 R3, -RZ, R7.reuse.H1_H1 ;  /* 0x30000007ff037230 */ /* 0x100fe40000004100 */
[----:B------:R-:W-:Y:S01]  /*bc80*/  FMUL.FTZ R12, R33, R0 ;  /* 0x00000000210c7220 */ /* 0x000fe20000410000 */
[----:B------:R-:W-:Y:S01]  /*bc90*/  HADD2.F32 R27, -RZ, R28.H0_H0 ;  /* 0x2000001cff1b7230 */ /* 0x000fe20000004100 */
[----:B------:R-:W-:Y:S01]  /*bca0*/  F2FP.SATFINITE.E4M3.F32.PACK_AB_MERGE_C R13, R26, R13, RZ ;  /* 0x0000000d1a0d723e */ /* 0x000fe200048070ff */
[----:B------:R-:W-:Y:S02]  /*bcb0*/  HADD2.F32 R7, -RZ, R7.H0_H0 ;  /* 0x20000007ff077230 */ /* 0x000fe40000004100 */
[-C--:B------:R-:W-:Y:S01]  /*bcc0*/  FMUL.FTZ R14, R35, R3.reuse ;  /* 0x00000003230e7220 */ /* 0x080fe20000410000 */
[----:B------:R-:W-:Y:S01]  /*bcd0*/  FMUL.FTZ R28, R29, R3 ;  /* 0x000000031d1c7220 */ /* 0x000fe20000410000 */
[----:B------:R-:W-:-:S02]  /*bce0*/  HADD2.F32 R15, -RZ, R15.H0_H0 ;  /* 0x2000000fff0f7230 */ /* 0x000fc40000004100 */
[----:B------:R-:W-:Y:S01]  /*bcf0*/  FMUL.FTZ R0, R27, R0 ;  /* 0x000000001b007220 */ /* 0x000fe20000410000 */
[-C--:B------:R-:W-:Y:S01]  /*bd00*/  FFMA.FTZ R14, R29, R7.reuse, -R14 ;  /* 0x000000071d0e7223 */ /* 0x080fe2000001080e */
[----:B------:R-:W-:Y:S01]  /*bd10*/  FFMA.FTZ R3, R35, R7, R28 ;  /* 0x0000000723037223 */ /* 0x000fe2000001001c */
[----:B------:R-:W-:Y:S01]  /*bd20*/  F2FP.SATFINITE.E4M3.F32.PACK_AB_MERGE_C R10, R10, R25, RZ ;  /* 0x000000190a0a723e */ /* 0x000fe200048070ff */
[-C--:B------:R-:W-:Y:S01]  /*bd30*/  FFMA.FTZ R7, R27, R15.reuse, -R12 ;  /* 0x0000000f1b077223 */ /* 0x080fe2000001080c */
[----:B------:R-:W-:Y:S01]  /*bd40*/  FFMA.FTZ R0, R33, R15, R0 ;  /* 0x0000000f21007223 */ /* 0x000fe20000010000 */
[----:B------:R-:W-:Y:S02]  /*bd50*/  F2FP.SATFINITE.E4M3.F32.PACK_AB_MERGE_C R4, R4, R9, R20 ;  /* 0x000000090404723e */ /* 0x000fe40004807014 */
[----:B------:R-:W-:Y:S02]  /*bd60*/  F2FP.SATFINITE.E4M3.F32.PACK_AB_MERGE_C R3, R3, R14, RZ ;  /* 0x0000000e0303723e */ /* 0x000fe400048070ff */
[----:B------:R-:W-:-:S02]  /*bd70*/  F2FP.SATFINITE.E4M3.F32.PACK_AB_MERGE_C R5, R24, R5, R13 ;  /* 0x000000051805723e */ /* 0x000fc4000480700d */
[----:B------:R-:W-:Y:S02]  /*bd80*/  F2FP.SATFINITE.E4M3.F32.PACK_AB_MERGE_C R6, R11, R6, R10 ;  /* 0x000000060b06723e */ /* 0x000fe4000480700a */
[----:B------:R-:W-:-:S05]  /*bd90*/  F2FP.SATFINITE.E4M3.F32.PACK_AB_MERGE_C R7, R0, R7, R3 ;  /* 0x000000070007723e */ /* 0x000fca0004807003 */
[----:B------:R3:W-:Y:S01]  /*bda0*/  STS.128 [R8+0x2000], R4 ;  /* 0x0020000408007388 */ /* 0x0007e20000000c00 */
[----:B------:R-:W-:Y:S05]  /*bdb0*/  BRA `(.L_x_628) ;  /* 0x0000001c006c7947 */ /* 0x000fea0003800000 */
.L_x_618:
[----:B------:R-:W-:-:S03]  /*bdc0*/  UMOV UR4, 0xffffffff ;  /* 0xffffffff00047882 */ /* 0x000fc60000000000 */
[----:B------:R-:W-:Y:S05]  /*bdd0*/  BRA.DIV UR4, `(.L_x_631) ;  /* 0x0000013a04287947 */ /* 0x000fea000b800000 */
[----:B------:R1:W2:Y:S04]  /*bde0*/  SHFL.IDX PT, R5, R26, RZ, 0x1c1f ;  /* 0x001c1fff1a057589 */ /* 0x0002a800000e0000 */
[----:B------:R1:W3:Y:S04]  /*bdf0*/  SHFL.IDX PT, R21, R28, RZ, 0x1c1f ;  /* 0x001c1fff1c157589 */ /* 0x0002e800000e0000 */
[----:B------:R1:W4:Y:S04]  /*be00*/  SHFL.IDX PT, R3, R24, RZ, 0x1c1f ;  /* 0x001c1fff18037589 */ /* 0x00032800000e0000 */
[----:B------:R1:W0:Y:S02]  /*be10*/  SHFL.IDX PT, R7, R30, RZ, 0x1c1f ;  /* 0x001c1fff1e077589 */ /* 0x00022400000e0000 */
.L_x_873:
[----:B------:R-:W-:Y:S01]  /*be20*/  ULDC UR4, c[0x0][0x448] ;  /* 0x0001120000047ab9 */ /* 0x000fe20000000800 */
[----:B------:R-:W-:Y:S01]  /*be30*/  BSSY B1, `(.L_x_632) ;  /* 0x0000013000017945 */ /* 0x000fe20003800000 */
[----:B------:R-:W-:Y:S01]  /*be40*/  IMAD R25, R25, UR4, RZ ;  /* 0x0000000419197c24 */ /* 0x000fe2000f8e02ff */
[----:B------:R-:W-:Y:S02]  /*be50*/  LEA.HI R20, R213, R213, RZ, 0x1 ;  /* 0x000000d5d5147211 */ /* 0x000fe400078f08ff */
[----:B------:R-:W-:Y:S02]  /*be60*/  CS2R R12, SRZ ;  /* 0x00000000000c7805 */ /* 0x000fe4000001ff00 */
[----:B------:R-:W-:Y:S02]  /*be70*/  CS2R R10, SRZ ;  /* 0x00000000000a7805 */ /* 0x000fe4000001ff00 */
[----:B------:R-:W-:Y:S02]  /*be80*/  CS2R R8, SRZ ;  /* 0x0000000000087805 */ /* 0x000fe4000001ff00 */
[----:B------:R-:W-:-:S02]  /*be90*/  ISETP.GE.AND P0, PT, R4, R25, PT ;  /* 0x000000190400720c */ /* 0x000fc40003f06270 */
[----:B------:R-:W-:-:S11]  /*bea0*/  CS2R R14, SRZ ;  /* 0x00000000000e7805 */ /* 0x000fd6000001ff00 */
[----:B------:R-:W-:Y:S05]  /*beb0*/  @P0 BRA `(.L_x_633) ;  /* 0x0000000000280947 */ /* 0x000fea0003800000 */
[----:B------:R-:W-:Y:S01]  /*bec0*/  ULDC UR4, c[0x0][0x3f4] ;  /* 0x0000fd0000047ab9 */ /* 0x000fe20000000800 */
[C---:B--2---:R-:W-:Y:S02]  /*bed0*/  IADD3 R4, P0, R16.reuse, R5, RZ ;  /* 0x0000000510047210 */ /* 0x044fe40007f1e0ff */
[----:B------:R-:W-:Y:S02]  /*bee0*/  CS2R R12, SRZ ;  /* 0x00000000000c7805 */ /* 0x000fe4000001ff00 */
[C---:B------:R-:W-:Y:S02]  /*bef0*/  ISETP.GE.AND P2, PT, R16.reuse, UR4, PT ;  /* 0x0000000410007c0c */ /* 0x040fe4000bf46270 */
[----:B---3--:R-:W-:Y:S01]  /*bf00*/  IADD3 R6, P1, R16, R21, RZ ;  /* 0x0000001510067210 */ /* 0x008fe20007f3e0ff */
[----:B----4-:R-:W-:-:S04]  /*bf10*/  IMAD.X R5, R3, 0x1, R17, P0 ;  /* 0x0000000103057824 */ /* 0x010fc800000e0611 */
[----:B0-----:R-:W-:-:S06]  /*bf20*/  IMAD.X R7, R7, 0x1, R17, P1 ;  /* 0x0000000107077824 */ /* 0x001fcc00008e0611 */
[----:B------:R-:W-:Y:S05]  /*bf30*/  @P2 BRA `(.L_x_633) ;  /* 0x0000000000082947 */ /* 0x000fea0003800000 */
[----:B------:R0:W5:Y:S04]  /*bf40*/  LD.E.128 R8, desc[UR60][R4.64] ;  /* 0x0000003c04087980 */ /* 0x000168000c101d00 */
[----:B------:R0:W5:Y:S02]  /*bf50*/  LD.E.128 R12, desc[UR60][R6.64] ;  /* 0x0000003c060c7980 */ /* 0x000164000c101d00 */
.L_x_633:
[----:B------:R-:W-:Y:S05]  /*bf60*/  BSYNC B1 ;  /* 0x0000000000017941 */ /* 0x000fea0003800000 */
.L_x_632:
[----:B------:R-:W-:Y:S01]  /*bf70*/  LOP3.LUT R20, R20, 0xfffffffe, RZ, 0xc0, !PT ;  /* 0xfffffffe14147812 */ /* 0x000fe200078ec0ff */
[----:B-1----:R-:W-:Y:S01]  /*bf80*/  IMAD R30, R169, -0x80, R25 ;  /* 0xffffff80a91e7824 */ /* 0x002fe200078e0219 */
[----:B-----5:R-:W-:Y:S01]  /*bf90*/  SHF.R.U32.HI R0, RZ, 0x8, R8 ;  /* 0x00000008ff007819 */ /* 0x020fe20000011608 */
[----:B------:R-:W-:Y:S01]  /*bfa0*/  BSSY B1, `(.L_x_634) ;  /* 0x0000034000017945 */ /* 0x000fe20003800000 */
[----:B------:R-:W-:Y:S02]  /*bfb0*/  IADD3 R20, R213, -R20, RZ ;  /* 0x80000014d5147210 */ /* 0x000fe40007ffe0ff */
[----:B----4-:R-:W-:Y:S02]  /*bfc0*/  LOP3.LUT R3, R8, 0xff, RZ, 0xc0, !PT ;  /* 0x000000ff08037812 */ /* 0x010fe400078ec0ff */
[----:B------:R-:W-:Y:S02]  /*bfd0*/  SHF.L.U32 R37, R20, 0x1f, RZ ;  /* 0x0000001f14257819 */ /* 0x000fe400000006ff */
[----:B------:R-:W-:-:S02]  /*bfe0*/  LOP3.LUT R0, R0, 0xff, RZ, 0xc0, !PT ;  /* 0x000000ff00007812 */ /* 0x000fc400078ec0ff */
[----:B------:R-:W1:Y:S01]  /*bff0*/  SYNCS.PHASECHK.TRANS64.TRYWAIT P1, [R18+URZ+0x22800], R37 ;  /* 0x02280025120075a7 */ /* 0x000e62000802017f */
[----:B------:R-:W-:Y:S02]  /*c000*/  SHF.R.U32.HI R25, RZ, 0x8, R11 ;  /* 0x00000008ff197819 */ /* 0x000fe4000001160b */
[----:B0-2---:R-:W-:Y:S02]  /*c010*/  PRMT R5, R0, 0x7604, R3 ;  /* 0x0000760400057816 */ /* 0x005fe40000000003 */
[----:B------:R-:W-:Y:S02]  /*c020*/  SHF.R.U32.HI R0, RZ, 0x8, R10 ;  /* 0x00000008ff007819 */ /* 0x000fe4000001160a */
[----:B------:R-:W-:Y:S02]  /*c030*/  LOP3.LUT R6, R10, 0xff, RZ, 0xc0, !PT ;  /* 0x000000ff0a067812 */ /* 0x000fe400078ec0ff */
[----:B------:R-:W-:Y:S02]  /*c040*/  LOP3.LUT R20, R11, 0xff, RZ, 0xc0, !PT ;  /* 0x000000ff0b147812 */ /* 0x000fe400078ec0ff */
[----:B---3--:R-:W-:-:S02]  /*c050*/  LOP3.LUT R21, R0, 0xff, RZ, 0xc0, !PT ;  /* 0x000000ff00157812 */ /* 0x008fc400078ec0ff */
[----:B------:R-:W-:Y:S02]  /*c060*/  LOP3.LUT R25, R25, 0xff, RZ, 0xc0, !PT ;  /* 0x000000ff19197812 */ /* 0x000fe400078ec0ff */
[----:B------:R-:W-:Y:S01]  /*c070*/  SHF.R.U32.HI R0, RZ, 0x8, R12 ;  /* 0x00000008ff007819 */ /* 0x000fe2000001160c */
[----:B------:R-:W0:Y:S01]  /*c080*/  LDC R3, c[0x0][0x3f4] ;  /* 0x0000fd00ff037b82 */ /* 0x000e220000000800 */
[----:B------:R-:W-:Y:S02]  /*c090*/  SHF.R.U32.HI R29, RZ, 0x8, R13 ;  /* 0x00000008ff1d7819 */ /* 0x000fe4000001160d */
[----:B------:R-:W-:Y:S02]  /*c0a0*/  SHF.R.U32.HI R35, RZ, 0x8, R15 ;  /* 0x00000008ff237819 */ /* 0x000fe4000001160f */
[----:B------:R-:W-:Y:S02]  /*c0b0*/  SHF.R.U32.HI R7, RZ, 0x8, R9 ;  /* 0x00000008ff077819 */ /* 0x000fe40000011609 */
[----:B------:R-:W-:-:S02]  /*c0c0*/  PRMT R21, R21, 0x7604, R6 ;  /* 0x0000760415157816 */ /* 0x000fc40000000006 */
[----:B------:R-:W-:Y:S02]  /*c0d0*/  PRMT R20, R25, 0x7604, R20 ;  /* 0x0000760419147816 */ /* 0x000fe40000000014 */
[----:B------:R-:W-:Y:S02]  /*c0e0*/  LOP3.LUT R6, R12, 0xff, RZ, 0xc0, !PT ;  /* 0x000000ff0c067812 */ /* 0x000fe400078ec0ff */
[----:B------:R-:W-:Y:S02]  /*c0f0*/  LOP3.LUT R24, R13, 0xff, RZ, 0xc0, !PT ;  /* 0x000000ff0d187812 */ /* 0x000fe400078ec0ff */
[----:B------:R-:W-:Y:S02]  /*c100*/  LOP3.LUT R28, R15, 0xff, RZ, 0xc0, !PT ;  /* 0x000000ff0f1c7812 */ /* 0x000fe400078ec0ff */
[----:B------:R-:W-:Y:S02]  /*c110*/  LOP3.LUT R25, R0, 0xff, RZ, 0xc0, !PT ;  /* 0x000000ff00197812 */ /* 0x000fe400078ec0ff */
[----:B------:R-:W-:-:S02]  /*c120*/  LOP3.LUT R29, R29, 0xff, RZ, 0xc0, !PT ;  /* 0x000000ff1d1d7812 */ /* 0x000fc400078ec0ff */
[----:B------:R-:W-:Y:S02]  /*c130*/  LOP3.LUT R35, R35, 0xff, RZ, 0xc0, !PT ;  /* 0x000000ff23237812 */ /* 0x000fe400078ec0ff */
[----:B------:R-:W-:Y:S02]  /*c140*/  LOP3.LUT R4, R9, 0xff, RZ, 0xc0, !PT ;  /* 0x000000ff09047812 */ /* 0x000fe400078ec0ff */
[----:B------:R-:W-:Y:S02]  /*c150*/  LOP3.LUT R7, R7, 0xff, RZ, 0xc0, !PT ;  /* 0x000000ff07077812 */ /* 0x000fe400078ec0ff */
[----:B------:R-:W-:Y:S02]  /*c160*/  PRMT R27, R25, 0x7604, R6 ;  /* 0x00007604191b7816 */ /* 0x000fe40000000006 */
[----:B------:R-:W-:Y:S02]  /*c170*/  PRMT R24, R29, 0x7604, R24 ;  /* 0x000076041d187816 */ /* 0x000fe40000000018 */
[----:B------:R-:W-:-:S02]  /*c180*/  PRMT R28, R35, 0x7604, R28 ;  /* 0x00007604231c7816 */ /* 0x000fc4000000001c */
[----:B------:R-:W-:Y:S02]  /*c190*/  SHF.R.U32.HI R0, RZ, 0x10, R9 ;  /* 0x00000010ff007819 */ /* 0x000fe40000011609 */
[----:B------:R-:W-:Y:S02]  /*c1a0*/  SHF.R.U32.HI R25, RZ, 0x10, R11 ;  /* 0x00000010ff197819 */ /* 0x000fe4000001160b */
[----:B------:R-:W-:Y:S01]  /*c1b0*/  SHF.R.U32.HI R29, RZ, 0x10, R13 ;  /* 0x00000010ff1d7819 */ /* 0x000fe2000001160d */
[----:B------:R-:W-:Y:S01]  /*c1c0*/  IMAD.U32 R0, R0, 0x10000, RZ ;  /* 0x0001000000007824 */ /* 0x000fe200078e00ff */
[----:B------:R-:W-:Y:S01]  /*c1d0*/  SHF.R.U32.HI R35, RZ, 0x10, R15 ;  /* 0x00000010ff237819 */ /* 0x000fe2000001160f */
[----:B------:R-:W-:Y:S01]  /*c1e0*/  IMAD.U32 R25, R25, 0x10000, RZ ;  /* 0x0001000019197824 */ /* 0x000fe200078e00ff */
[----:B------:R-:W-:Y:S01]  /*c1f0*/  PRMT R7, R7, 0x7604, R4 ;  /* 0x0000760407077816 */ /* 0x000fe20000000004 */
[----:B------:R-:W-:Y:S01]  /*c200*/  IMAD.U32 R29, R29, 0x10000, RZ ;  /* 0x000100001d1d7824 */ /* 0x000fe200078e00ff */
[----:B------:R-:W-:Y:S01]  /*c210*/  SHF.R.U32.HI R4, RZ, 0x8, R14 ;  /* 0x00000008ff047819 */ /* 0x000fe2000001160e */
[----:B------:R-:W-:Y:S01]  /*c220*/  IMAD.U32 R35, R35, 0x10000, RZ ;  /* 0x0001000023237824 */ /* 0x000fe200078e00ff */
[----:B------:R-:W-:-:S02]  /*c230*/  LOP3.LUT R26, R14, 0xff, RZ, 0xc0, !PT ;  /* 0x000000ff0e1a7812 */ /* 0x000fc400078ec0ff */
[----:B------:R-:W-:Y:S02]  /*c240*/  LOP3.LUT R33, R4, 0xff, RZ, 0xc0, !PT ;  /* 0x000000ff04217812 */ /* 0x000fe400078ec0ff */
[----:B0-----:R-:W-:Y:S02]  /*c250*/  ISETP.GE.AND P0, PT, R16, R3, PT ;  /* 0x000000031000720c */ /* 0x001fe40003f06270 */
[----:B------:R-:W-:Y:S02]  /*c260*/  PRMT R33, R33, 0x7604, R26 ;  /* 0x0000760421217816 */ /* 0x000fe4000000001a */
[----:B------:R-:W-:Y:S02]  /*c270*/  LOP3.LUT R7, R7, 0xff0000, R0, 0xf8, !PT ;  /* 0x00ff000007077812 */ /* 0x000fe400078ef800 */
[----:B------:R-:W-:Y:S02]  /*c280*/  LOP3.LUT R25, R20, 0xff0000, R25, 0xf8, !PT ;  /* 0x00ff000014197812 */ /* 0x000fe400078ef819 */
[----:B------:R-:W-:-:S02]  /*c290*/  LOP3.LUT R29, R24, 0xff0000, R29, 0xf8, !PT ;  /* 0x00ff0000181d7812 */ /* 0x000fc400078ef81d */
[----:B------:R-:W-:Y:S02]  /*c2a0*/  LOP3.LUT R35, R28, 0xff0000, R35, 0xf8, !PT ;  /* 0x00ff00001c237812 */ /* 0x000fe400078ef823 */
[----:B------:R-:W-:Y:S02]  /*c2b0*/  VIMNMX R30, R30, 0x80, PT ;  /* 0x000000801e1e7848 */ /* 0x000fe40003fe0100 */
[----:B------:R-:W-:Y:S01]  /*c2c0*/  LOP3.LUT R5, R5, 0xff0000, R8, 0xf8, !PT ;  /* 0x00ff000005057812 */ /* 0x000fe200078ef808 */
[----:B-1----:R-:W-:Y:S06]  /*c2d0*/  @!P1 BRA `(.L_x_635) ;  /* 0x00000134005c9947 */ /* 0x002fec0003800000 */
.L_x_874:
[----:B------:R-:W-:Y:S05]  /*c2e0*/  BSYNC B1 ;  /* 0x0000000000017941 */ /* 0x000fea0003800000 */
.L_x_634:
[----:B------:R-:W-:Y:S01]  /*c2f0*/  ISETP.GE.OR P1, PT, R194, R30, P0 ;  /* 0x0000001ec200720c */ /* 0x000fe20000726670 */
[----:B------:R-:W-:Y:S01]  /*c300*/  BSSY B1, `(.L_x_636) ;  /* 0x00000cc000017945 */ /* 0x000fe20003800000 */
[----:B------:R-:W-:Y:S02]  /*c310*/  LOP3.LUT R21, R21, 0xff0000, R10, 0xf8, !PT ;  /* 0x00ff000015157812 */ /* 0x000fe400078ef80a */
[----:B------:R-:W-:Y:S02]  /*c320*/  LOP3.LUT R27, R27, 0xff0000, R12, 0xf8, !PT ;  /* 0x00ff00001b1b7812 */ /* 0x000fe400078ef80c */
[----:B------:R-:W-:Y:S02]  /*c330*/  LOP3.LUT R33, R33, 0xff0000, R14, 0xf8, !PT ;  /* 0x00ff000021217812 */ /* 0x000fe400078ef80e */
[----:B------:R-:W-:Y:S02]  /*c340*/  LOP3.LUT R0, R5, 0xff000000, R8, 0xf8, !PT ;  /* 0xff00000005007812 */ /* 0x000fe400078ef808 */
[----:B------:R-:W-:-:S02]  /*c350*/  LOP3.LUT R20, R7, 0xff000000, R9, 0xf8, !PT ;  /* 0xff00000007147812 */ /* 0x000fc400078ef809 */
[----:B------:R-:W-:Y:S02]  /*c360*/  ISETP.GE.OR P0, PT, R221, R30, P0 ;  /* 0x0000001edd00720c */ /* 0x000fe40000706670 */
[----:B------:R-:W-:Y:S02]  /*c370*/  LOP3.LUT R21, R21, 0xff000000, R10, 0xf8, !PT ;  /* 0xff00000015157812 */ /* 0x000fe400078ef80a */
[----:B------:R-:W-:Y:S02]  /*c380*/  LOP3.LUT R24, R25, 0xff000000, R11, 0xf8, !PT ;  /* 0xff00000019187812 */ /* 0x000fe400078ef80b */
[----:B------:R-:W-:Y:S02]  /*c390*/  LOP3.LUT R12, R27, 0xff000000, R12, 0xf8, !PT ;  /* 0xff0000001b0c7812 */ /* 0x000fe400078ef80c */
[----:B------:R-:W-:Y:S02]  /*c3a0*/  LOP3.LUT R13, R29, 0xff000000, R13, 0xf8, !PT ;  /* 0xff0000001d0d7812 */ /* 0x000fe400078ef80d */
[----:B------:R-:W-:-:S02]  /*c3b0*/  LOP3.LUT R14, R33, 0xff000000, R14, 0xf8, !PT ;  /* 0xff000000210e7812 */ /* 0x000fc400078ef80e */
[----:B------:R-:W-:Y:S01]  /*c3c0*/  LOP3.LUT R15, R35, 0xff000000, R15, 0xf8, !PT ;  /* 0xff000000230f7812 */ /* 0x000fe200078ef80f */
[----:B------:R-:W-:Y:S06]  /*c3d0*/  @P1 BRA `(.L_x_637) ;  /* 0x0000000800f81947 */ /* 0x000fec0003800000 */
[----:B------:R-:W-:Y:S01]  /*c3e0*/  SHF.L.U32 R4, R204, 0x7, RZ ;  /* 0x00000007cc047819 */ /* 0x000fe200000006ff */
[----:B------:R-:W-:Y:S01]  /*c3f0*/  IMAD.IADD R5, R16, 0x1, R3 ;  /* 0x0000000110057824 */ /* 0x000fe200078e0203 */
[----:B------:R-:W-:Y:S02]  /*c400*/  F2FP.F16.E4M3.UNPACK_B R38, R0.H1 ;  /* 0x00000000ff26723e */ /* 0x000fe400030006ff */
[----:B------:R-:W-:Y:S02]  /*c410*/  LOP3.LUT R6, R4, 0x380, RZ, 0xc0, !PT ;  /* 0x0000038004067812 */ /* 0x000fe400078ec0ff */
[----:B------:R-:W-:Y:S01]  /*c420*/  F2FP.F16.E4M3.UNPACK_B R42, R12.H1 ;  /* 0x0000000cff2a723e */ /* 0x000fe200030006ff */
[----:B------:R-:W-:Y:S01]  /*c430*/  HADD2.F32 R39, -RZ, R38.H0_H0 ;  /* 0x20000026ff277230 */ /* 0x000fe20000004100 */
[C---:B------:R-:W-:Y:S02]  /*c440*/  LOP3.LUT R4, R6.reuse, 0x70, R16, 0xf8, !PT ;  /* 0x0000007006047812 */ /* 0x040fe400078ef810 */
[----:B------:R-:W-:Y:S01]  /*c450*/  SHF.R.U32.HI R26, RZ, 0x3, R6 ;  /* 0x00000003ff1a7819 */ /* 0x000fe20000011606 */
[----:B------:R-:W-:Y:S01]  /*c460*/  HADD2.F32 R40, -RZ, R42.H0_H0 ;  /* 0x2000002aff287230 */ /* 0x000fe20000004100 */
[----:B------:R-:W-:-:S02]  /*c470*/  LOP3.LUT R5, R6, 0x70, R5, 0xf8, !PT ;  /* 0x0000007006057812 */ /* 0x000fc400078ef805 */
[-C--:B------:R-:W-:Y:S02]  /*c480*/  LOP3.LUT R4, R4, R26.reuse, RZ, 0x3c, !PT ;  /* 0x0000001a04047212 */ /* 0x080fe400078e3cff */
[----:B------:R-:W-:Y:S02]  /*c490*/  LOP3.LUT R26, R5, R26, RZ, 0x3c, !PT ;  /* 0x0000001a051a7212 */ /* 0x000fe400078e3cff */
[C-C-:B------:R-:W-:Y:S02]  /*c4a0*/  IADD3 R25, R18.reuse, R4, R203.reuse ;  /* 0x0000000412197210 */ /* 0x140fe40007ffe0cb */
[----:B------:R-:W-:Y:S02]  /*c4b0*/  IADD3 R26, R18, R26, R203 ;  /* 0x0000001a121a7210 */ /* 0x000fe40007ffe0cb */
[----:B------:R-:W-:Y:S01]  /*c4c0*/  F2FP.F16.E4M3.UNPACK_B R41, R12 ;  /* 0x0000000cff29723e */ /* 0x000fe200020006ff */
[----:B------:R-:W1:Y:S04]  /*c4d0*/  LDS.128 R4, [R25+0x14400] ;  /* 0x0144000019047984 */ /* 0x000e680000000c00 */
[----:B------:R-:W2:Y:S01]  /*c4e0*/  LDS.128 R8, [R26+0x14400] ;  /* 0x014400001a087984 */ /* 0x000ea20000000c00 */
[----:B-1----:R-:W-:-:S02]  /*c4f0*/  F2FP.F16.E4M3.UNPACK_B R27, R4 ;  /* 0x00000004ff1b723e */ /* 0x002fc400020006ff */
[----:B------:R-:W-:Y:S02]  /*c500*/  F2FP.F16.E4M3.UNPACK_B R4, R4.H1 ;  /* 0x00000004ff04723e */ /* 0x000fe400030006ff */
[----:B--2---:R-:W-:Y:S02]  /*c510*/  F2FP.F16.E4M3.UNPACK_B R33, R8.H1 ;  /* 0x00000008ff21723e */ /* 0x004fe400030006ff */
[-C--:B------:R-:W-:Y:S02]  /*c520*/  F2FP.F16.E4M3.UNPACK_B R28, R5.reuse ;  /* 0x00000005ff1c723e */ /* 0x080fe400020006ff */
[----:B------:R-:W-:Y:S01]  /*c530*/  F2FP.F16.E4M3.UNPACK_B R29, R5.H1 ;  /* 0x00000005ff1d723e */ /* 0x000fe200030006ff */
[--C-:B------:R-:W-:Y:S01]  /*c540*/  HADD2.F32 R34, -RZ, R33.reuse.H0_H0 ;  /* 0x20000021ff227230 */ /* 0x100fe20000004100 */
[-C--:B------:R-:W-:Y:S01]  /*c550*/  F2FP.F16.E4M3.UNPACK_B R35, R9.reuse ;  /* 0x00000009ff23723e */ /* 0x080fe200020006ff */
[----:B------:R-:W-:Y:S01]  /*c560*/  HADD2.F32 R5, -RZ, R4.H0_H0 ;  /* 0x20000004ff057230 */ /* 0x000fe20000004100 */
[----:B------:R-:W-:Y:S01]  /*c570*/  F2FP.F16.E4M3.UNPACK_B R36, R9.H1 ;  /* 0x00000009ff24723e */ /* 0x000fe200030006ff */
[----:B------:R-:W-:-:S02]  /*c580*/  HADD2.F32 R33, -RZ, R33.H1_H1 ;  /* 0x30000021ff217230 */ /* 0x000fc40000004100 */
[CC--:B------:R-:W-:Y:S01]  /*c590*/  FMUL.FTZ R9, R34.reuse, R39.reuse ;  /* 0x0000002722097220 */ /* 0x0c0fe20000410000 */
[----:B------:R-:W-:Y:S01]  /*c5a0*/  FMUL.FTZ R44, R34, R40 ;  /* 0x00000028222c7220 */ /* 0x000fe20000410000 */
[----:B------:R-:W-:Y:S02]  /*c5b0*/  F2FP.F16.E4M3.UNPACK_B R8, R8 ;  /* 0x00000008ff08723e */ /* 0x000fe400020006ff */
[C---:B------:R-:W-:Y:S01]  /*c5c0*/  FFMA.FTZ R46, R5.reuse, R40, R9 ;  /* 0x00000028052e7223 */ /* 0x040fe20000010009 */
[----:B------:R-:W-:Y:S01]  /*c5d0*/  FFMA.FTZ R45, R5, R39, -R44 ;  /* 0x00000027052d7223 */ /* 0x000fe2000001082c */
[----:B------:R-:W-:Y:S01]  /*c5e0*/  HADD2.F32 R40, -RZ, R38.H1_H1 ;  /* 0x30000026ff287230 */ /* 0x000fe20000004100 */
[----:B------:R-:W-:Y:S01]  /*c5f0*/  F2FP.F16.E4M3.UNPACK_B R38, R0 ;  /* 0x00000000ff26723e */ /* 0x000fe200020006ff */
[----:B------:R-:W-:Y:S01]  /*c600*/  HADD2.F32 R44, -RZ, R42.H1_H1 ;  /* 0x3000002aff2c7230 */ /* 0x000fe20000004100 */
[----:B0-----:R-:W-:Y:S01]  /*c610*/  F2FP.F16.E4M3.UNPACK_B R37, R10 ;  /* 0x0000000aff25723e */ /* 0x001fe200020006ff */
[----:B------:R-:W-:-:S02]  /*c620*/  HADD2.F32 R42, -RZ, R41.H0_H0 ;  /* 0x20000029ff2a7230 */ /* 0x000fc40000004100 */
[C---:B------:R-:W-:Y:S01]  /*c630*/  FMUL.FTZ R43, R33.reuse, R40 ;  /* 0x00000028212b7220 */ /* 0x040fe20000410000 */
[----:B------:R-:W-:Y:S02]  /*c640*/  HADD2.F32 R9, -RZ, R8.H0_H0 ;  /* 0x20000008ff097230 */ /* 0x000fe40000004100 */
[----:B------:R-:W-:Y:S01]  /*c650*/  FMUL.FTZ R48, R33, R44 ;  /* 0x0000002c21307220 */ /* 0x000fe20000410000 */
[----:B------:R-:W-:Y:S01]  /*c660*/  HADD2.F32 R5, -RZ, R4.H1_H1 ;  /* 0x30000004ff057230 */ /* 0x000fe20000004100 */
[----:B------:R-:W-:Y:S01]  /*c670*/  F2FP.F16.E4M3.UNPACK_B R10, R10.H1 ;  /* 0x0000000aff0a723e */ /* 0x000fe200030006ff */
[----:B------:R-:W-:Y:S02]  /*c680*/  HADD2.F32 R39, -RZ, R38.H0_H0 ;  /* 0x20000026ff277230 */ /* 0x000fe40000004100 */
[----:B------:R-:W-:Y:S01]  /*c690*/  FMUL.FTZ R33, R9, R42 ;  /* 0x0000002a09217220 */ /* 0x000fe20000410000 */
[----:B------:R-:W-:Y:S02]  /*c6a0*/  HADD2.F32 R4, -RZ, R27.H0_H0 ;  /* 0x2000001bff047230 */ /* 0x000fe40000004100 */
[C---:B------:R-:W-:Y:S01]  /*c6b0*/  FFMA.FTZ R47, R5.reuse, R44, R43 ;  /* 0x0000002c052f7223 */ /* 0x040fe2000001002b */
[----:B------:R-:W-:Y:S01]  /*c6c0*/  FFMA.FTZ R48, R5, R40, -R48 ;  /* 0x0000002805307223 */ /* 0x000fe20000010830 */
[----:B------:R-:W-:Y:S01]  /*c6d0*/  FMUL.FTZ R9, R9, R39 ;  /* 0x0000002709097220 */ /* 0x000fe20000410000 */
[----:B------:R-:W-:-:S02]  /*c6e0*/  HADD2.F32 R5, -RZ, R36.H0_H0 ;  /* 0x20000024ff057230 */ /* 0x000fc40000004100 */
[C---:B------:R-:W-:Y:S01]  /*c6f0*/  FFMA.FTZ R43, R4.reuse, R39, -R33 ;  /* 0x00000027042b7223 */ /* 0x040fe20000010821 */
[----:B------:R-:W-:Y:S01]  /*c700*/  F2FP.F16.E4M3.UNPACK_B R39, R13.H1 ;  /* 0x0000000dff27723e */ /* 0x000fe200030006ff */
[----:B------:R-:W-:Y:S01]  /*c710*/  FFMA.FTZ R42, R4, R42, R9 ;  /* 0x0000002a042a7223 */ /* 0x000fe20000010009 */
[----:B------:R-:W-:Y:S01]  /*c720*/  F2FP.F16.E4M3.UNPACK_B R9, R20.H1 ;  /* 0x00000014ff09723e */ /* 0x000fe200030006ff */
[----:B------:R-:W-:Y:S01]  /*c730*/  HADD2.F32 R41, -RZ, R41.H1_H1 ;  /* 0x30000029ff297230 */ /* 0x000fe20000004100 */
[-C--:B------:R-:W-:Y:S01]  /*c740*/  F2FP.F16.E4M3.UNPACK_B R30, R6.reuse ;  /* 0x00000006ff1e723e */ /* 0x080fe200020006ff */
[----:B------:R-:W-:Y:S01]  /*c750*/  HADD2.F32 R40, -RZ, R39.H0_H0 ;  /* 0x20000027ff287230 */ /* 0x000fe20000004100 */
[----:B------:R-:W-:Y:S01]  /*c760*/  F2FP.F16.E4M3.UNPACK_B R6, R6.H1 ;  /* 0x00000006ff06723e */ /* 0x000fe200030006ff */
[----:B------:R-:W-:Y:S01]  /*c770*/  HADD2.F32 R8, -RZ, R8.H1_H1 ;  /* 0x30000008ff087230 */ /* 0x000fe20000004100 */
[----:B------:R-:W-:Y:S01]  /*c780*/  F2FP.F16.E4M3.UNPACK_B R34, R11 ;  /* 0x0000000bff22723e */ /* 0x000fe200020006ff */
[----:B------:R-:W-:-:S02]  /*c790*/  HADD2.F32 R38, -RZ, R38.H1_H1 ;  /* 0x30000026ff267230 */ /* 0x000fc40000004100 */
[C---:B------:R-:W-:Y:S01]  /*c7a0*/  FMUL.FTZ R49, R5.reuse, R40 ;  /* 0x0000002805317220 */ /* 0x040fe20000410000 */
[----:B------:R-:W-:Y:S02]  /*c7b0*/  HADD2.F32 R33, -RZ, R9.H0_H0 ;  /* 0x20000009ff217230 */ /* 0x000fe40000004100 */
[C---:B------:R-:W-:Y:S01]  /*c7c0*/  FMUL.FTZ R44, R8.reuse, R41 ;  /* 0x00000029082c7220 */ /* 0x040fe20000410000 */
[----:B------:R-:W-:Y:S02]  /*c7d0*/  HADD2.F32 R4, -RZ, R29.H0_H0 ;  /* 0x2000001dff047230 */ /* 0x000fe40000004100 */
[----:B------:R-:W-:Y:S01]  /*c7e0*/  FMUL.FTZ R8, R8, R38 ;  /* 0x0000002608087220 */ /* 0x000fe20000410000 */
[----:B------:R-:W-:Y:S02]  /*c7f0*/  HADD2.F32 R27, -RZ, R27.H1_H1 ;  /* 0x3000001bff1b7230 */ /* 0x000fe40000004100 */
[----:B------:R-:W-:Y:S01]  /*c800*/  FMUL.FTZ R5, R5, R33 ;  /* 0x0000002105057220 */ /* 0x000fe20000410000 */
[----:B------:R-:W-:-:S02]  /*c810*/  HADD2.F32 R39, -RZ, R39.H1_H1 ;  /* 0x30000027ff277230 */ /* 0x000fc40000004100 */
[C---:B------:R-:W-:Y:S01]  /*c820*/  FFMA.FTZ R51, R4.reuse, R33, -R49 ;  /* 0x0000002104337223 */ /* 0x040fe20000010831 */
[----:B------:R-:W-:Y:S01]  /*c830*/  F2FP.F16.E4M3.UNPACK_B R33, R13 ;  /* 0x0000000dff21723e */ /* 0x000fe200020006ff */
[C---:B------:R-:W-:Y:S01]  /*c840*/  FFMA.FTZ R44, R27.reuse, R38, -R44 ;  /* 0x000000261b2c7223 */ /* 0x040fe2000001082c */
[----:B------:R-:W-:Y:S01]  /*c850*/  FFMA.FTZ R41, R27, R41, R8 ;  /* 0x000000291b297223 */ /* 0x000fe20000010008 */
[----:B------:R-:W-:Y:S01]  /*c860*/  HADD2.F32 R36, -RZ, R36.H1_H1 ;  /* 0x30000024ff247230 */ /* 0x000fe20000004100 */
[----:B------:R-:W-:Y:S01]  /*c870*/  F2FP.F16.E4M3.UNPACK_B R8, R20 ;  /* 0x00000014ff08723e */ /* 0x000fe200020006ff */
[----:B------:R-:W-:Y:S02]  /*c880*/  HADD2.F32 R27, -RZ, R9.H1_H1 ;  /* 0x30000009ff1b7230 */ /* 0x000fe40000004100 */
[----:B------:R-:W-:Y:S01]  /*c890*/  FFMA.FTZ R52, R4, R40, R5 ;  /* 0x0000002804347223 */ /* 0x000fe20000010005 */
[----:B------:R-:W-:Y:S02]  /*c8a0*/  HADD2.F32 R38, -RZ, R33.H0_H0 ;  /* 0x20000021ff267230 */ /* 0x000fe40000004100 */
[----:B------:R-:W-:Y:S01]  /*c8b0*/  FMUL.FTZ R40, R36, R39 ;  /* 0x0000002724287220 */ /* 0x000fe20000410000 */
[----:B------:R-:W-:-:S02]  /*c8c0*/  HADD2.F32 R5, -RZ, R35.H0_H0 ;  /* 0x20000023ff057230 */ /* 0x000fc40000004100 */
[----:B------:R-:W-:Y:S01]  /*c8d0*/  FMUL.FTZ R36, R36, R27 ;  /* 0x0000001b24247220 */ /* 0x000fe20000410000 */
[----:B------:R-:W-:Y:S01]  /*c8e0*/  HADD2.F32 R29, -RZ, R29.H1_H1 ;  /* 0x3000001dff1d7230 */ /* 0x000fe20000004100 */
[----:B------:R-:W-:Y:S01]  /*c8f0*/  F2FP.F16.E4M3.UNPACK_B R11, R11.H1 ;  /* 0x0000000bff0b723e */ /* 0x000fe200030006ff */
[----:B------:R-:W-:Y:S02]  /*c900*/  HADD2.F32 R9, -RZ, R8.H0_H0 ;  /* 0x20000008ff097230 */ /* 0x000fe40000004100 */
[----:B------:R-:W-:Y:S01]  /*c910*/  FMUL.FTZ R49, R5, R38 ;  /* 0x0000002605317220 */ /* 0x000fe20000410000 */
[----:B------:R-:W-:Y:S02]  /*c920*/  HADD2.F32 R4, -RZ, R28.H0_H0 ;  /* 0x2000001cff047230 */ /* 0x000fe40000004100 */
[C---:B------:R-:W-:Y:S01]  /*c930*/  FFMA.FTZ R54, R29.reuse, R27, -R40 ;  /* 0x0000001b1d367223 */ /* 0x040fe20000010828 */
[----:B------:R-:W-:Y:S01]  /*c940*/  FFMA.FTZ R53, R29, R39, R36 ;  /* 0x000000271d357223 */ /* 0x000fe20000010024 */
[-C--:B------:R-:W-:Y:S01]  /*c950*/  FMUL.FTZ R5, R5, R9.reuse ;  /* 0x0000000905057220 */ /* 0x080fe20000410000 */
[----:B------:R-:W-:Y:S01]  /*c960*/  F2FP.F16.E4M3.UNPACK_B R29, R14.H1 ;  /* 0x0000000eff1d723e */ /* 0x000fe200030006ff */
[C---:B------:R-:W-:Y:S01]  /*c970*/  FFMA.FTZ R49, R4.reuse, R9, -R49 ;  /* 0x0000000904317223 */ /* 0x040fe20000010831 */
[----:B------:R-:W-:Y:S01]  /*c980*/  F2FP.F16.E4M3.UNPACK_B R9, R21.H1 ;  /* 0x00000015ff09723e */ /* 0x000fe200030006ff */
[----:B------:R-:W-:Y:S01]  /*c990*/  FFMA.FTZ R38, R4, R38, R5 ;  /* 0x0000002604267223 */ /* 0x000fe20000010005 */
[----:B------:R-:W-:Y:S01]  /*c9a0*/  HADD2.F32 R8, -RZ, R8.H1_H1 ;  /* 0x30000008ff087230 */ /* 0x000fe20000004100 */
[-C--:B------:R-:W-:Y:S01]  /*c9b0*/  F2FP.F16.E4M3.UNPACK_B R32, R7.reuse ;  /* 0x00000007ff20723e */ /* 0x080fe200020006ff */
[----:B------:R-:W-:Y:S01]  /*c9c0*/  HADD2.F32 R33, -RZ, R33.H1_H1 ;  /* 0x30000021ff217230 */ /* 0x000fe20000004100 */
[----:B------:R-:W-:Y:S01]  /*c9d0*/  F2FP.F16.E4M3.UNPACK_B R7, R7.H1 ;  /* 0x00000007ff07723e */ /* 0x000fe200030006ff */
[----:B------:R-:W-:-:S02]  /*c9e0*/  HADD2.F32 R35, -RZ, R35.H1_H1 ;  /* 0x30000023ff237230 */ /* 0x000fc40000004100 */
[----:B------:R-:W-:Y:S02]  /*c9f0*/  HADD2.F32 R36, -RZ, R29.H0_H0 ;  /* 0x2000001dff247230 */ /* 0x000fe40000004100 */
[----:B------:R-:W-:Y:S02]  /*ca00*/  HADD2.F32 R5, -RZ, R10.H0_H0 ;  /* 0x2000000aff057230 */ /* 0x000fe40000004100 */
[C---:B------:R-:W-:Y:S01]  /*ca10*/  FMUL.FTZ R39, R35.reuse, R33 ;  /* 0x0000002123277220 */ /* 0x040fe20000410000 */
[----:B------:R-:W-:Y:S02]  /*ca20*/  HADD2.F32 R27, -RZ, R9.H0_H0 ;  /* 0x20000009ff1b7230 */ /* 0x000fe40000004100 */
[----:B------:R-:W-:Y:S01]  /*ca30*/  FMUL.FTZ R50, R35, R8 ;  /* 0x0000000823327220 */ /* 0x000fe20000410000 */
[----:B------:R-:W-:Y:S02]  /*ca40*/  HADD2.F32 R28, -RZ, R28.H1_H1 ;  /* 0x3000001cff1c7230 */ /* 0x000fe40000004100 */
[----:B------:R-:W-:Y:S01]  /*ca50*/  FMUL.FTZ R35, R5, R36 ;  /* 0x0000002405237220 */ /* 0x000fe20000410000 */
[----:B------:R-:W-:-:S02]  /*ca60*/  HADD2.F32 R4, -RZ, R6.H0_H0 ;  /* 0x20000006ff047230 */ /* 0x000fc40000004100 */
[----:B------:R-:W-:Y:S01]  /*ca70*/  FMUL.FTZ R5, R5, R27 ;  /* 0x0000001b05057220 */ /* 0x000fe20000410000 */
[----:B------:R-:W-:Y:S02]  /*ca80*/  HADD2.F32 R29, -RZ, R29.H1_H1 ;  /* 0x3000001dff1d7230 */ /* 0x000fe40000004100 */
[----:B------:R-:W-:Y:S01]  /*ca90*/  FFMA.FTZ R33, R28, R33, R50 ;  /* 0x000000211c217223 */ /* 0x000fe20000010032 */
[----:B------:R-:W-:Y:S02]  /*caa0*/  HADD2.F32 R10, -RZ, R10.H1_H1 ;  /* 0x3000000aff0a7230 */ /* 0x000fe40000004100 */
[----:B------:R-:W-:Y:S01]  /*cab0*/  FFMA.FTZ R50, R4, R27, -R35 ;  /* 0x0000001b04327223 */ /* 0x000fe20000010823 */
[----:B------:R-:W-:Y:S01]  /*cac0*/  HADD2.F32 R9, -RZ, R9.H1_H1 ;  /* 0x30000009ff097230 */ /* 0x000fe20000004100 */
[----:B------:R-:W-:Y:S01]  /*cad0*/  F2FP.F16.E4M3.UNPACK_B R27, R14 ;  /* 0x0000000eff1b723e */ /* 0x000fe200020006ff */
[----:B------:R-:W-:Y:S01]  /*cae0*/  FFMA.FTZ R40, R28, R8, -R39 ;  /* 0x000000081c287223 */ /* 0x000fe20000010827 */
[----:B------:R-:W-:Y:S01]  /*caf0*/  FFMA.FTZ R55, R4, R36, R5 ;  /* 0x0000002404377223 */ /* 0x000fe20000010005 */
[----:B------:R-:W-:Y:S01]  /*cb00*/  HADD2.F32 R6, -RZ, R6.H1_H1 ;  /* 0x30000006ff067230 */ /* 0x000fe20000004100 */
[----:B------:R-:W-:Y:S01]  /*cb10*/  F2FP.F16.E4M3.UNPACK_B R8, R21 ;  /* 0x00000015ff08723e */ /* 0x000fe200020006ff */
[C---:B------:R-:W-:Y:S01]  /*cb20*/  FMUL.FTZ R35, R10.reuse, R29 ;  /* 0x0000001d0a237220 */ /* 0x040fe20000410000 */
[----:B------:R-:W-:Y:S01]  /*cb30*/  FMUL.FTZ R4, R10, R9 ;  /* 0x000000090a047220 */ /* 0x000fe20000410000 */
[----:B------:R-:W-:-:S02]  /*cb40*/  HADD2.F32 R10, -RZ, R27.H0_H0 ;  /* 0x2000001bff0a7230 */ /* 0x000fc40000004100 */
[----:B------:R-:W-:Y:S02]  /*cb50*/  HADD2.F32 R5, -RZ, R37.H0_H0 ;  /* 0x20000025ff057230 */ /* 0x000fe40000004100 */
[C---:B------:R-:W-:Y:S01]  /*cb60*/  FFMA.FTZ R57, R6.reuse, R9, -R35 ;  /* 0x0000000906397223 */ /* 0x040fe20000010823 */
[----:B------:R-:W-:Y:S01]  /*cb70*/  FFMA.FTZ R56, R6, R29, R4 ;  /* 0x0000001d06387223 */ /* 0x000fe20000010004 */
[----:B------:R-:W-:Y:S02]  /*cb80*/  HADD2.F32 R6, -RZ, R8.H0_H0 ;  /* 0x20000008ff067230 */ /* 0x000fe40000004100 */
[----:B------:R-:W-:Y:S02]  /*cb90*/  HADD2.F32 R4, -RZ, R30.H0_H0 ;  /* 0x2000001eff047230 */ /* 0x000fe40000004100 */
[C---:B------:R-:W-:Y:S01]  /*cba0*/  FMUL.FTZ R9, R5.reuse, R10 ;  /* 0x0000000a05097220 */ /* 0x040fe20000410000 */
[----:B------:R-:W-:Y:S02]  /*cbb0*/  HADD2.F32 R27, -RZ, R27.H1_H1 ;  /* 0x3000001bff1b7230 */ /* 0x000fe40000004100 */
[----:B------:R-:W-:Y:S01]  /*cbc0*/  FMUL.FTZ R5, R5, R6 ;  /* 0x0000000605057220 */ /* 0x000fe20000410000 */
[----:B------:R-:W-:-:S02]  /*cbd0*/  HADD2.F32 R37, -RZ, R37.H1_H1 ;  /* 0x30000025ff257230 */ /* 0x000fc40000004100 */
[C---:B------:R-:W-:Y:S01]  /*cbe0*/  FFMA.FTZ R29, R4.reuse, R6, -R9 ;  /* 0x00000006041d7223 */ /* 0x040fe20000010809 */
[----:B------:R-:W-:Y:S01]  /*cbf0*/  HADD2.F32 R8, -RZ, R8.H1_H1 ;  /* 0x30000008ff087230 */ /* 0x000fe20000004100 */
[----:B------:R-:W-:Y:S01]  /*cc00*/  F2FP.F16.E4M3.UNPACK_B R9, R15.H1 ;  /* 0x0000000fff09723e */ /* 0x000fe200030006ff */
[----:B------:R-:W-:Y:S02]  /*cc10*/  HADD2.F32 R30, -RZ, R30.H1_H1 ;  /* 0x3000001eff1e7230 */ /* 0x000fe40000004100 */
[C---:B------:R-:W-:Y:S01]  /*cc20*/  FMUL.FTZ R39, R37.reuse, R27 ;  /* 0x0000001b25277220 */ /* 0x040fe20000410000 */
[----:B------:R-:W-:Y:S01]  /*cc30*/  FFMA.FTZ R35, R4, R10, R5 ;  /* 0x0000000a04237223 */ /* 0x000fe20000010005 */
[----:B------:R-:W-:Y:S01]  /*cc40*/  F2FP.F16.E4M3.UNPACK_B R4, R24.H1 ;  /* 0x00000018ff04723e */ /* 0x000fe200030006ff */
[-C--:B------:R-:W-:Y:S01]  /*cc50*/  FMUL.FTZ R6, R37, R8.reuse ;  /* 0x0000000825067220 */ /* 0x080fe20000410000 */
[----:B------:R-:W-:Y:S01]  /*cc60*/  FFMA.FTZ R36, R30, R8, -R39 ;  /* 0x000000081e247223 */ /* 0x000fe20000010827 */
[----:B------:R-:W-:Y:S01]  /*cc70*/  HADD2.F32 R10, -RZ, R9.H0_H0 ;  /* 0x20000009ff0a7230 */ /* 0x000fe20000004100 */
[----:B------:R-:W-:Y:S01]  /*cc80*/  F2FP.SATFINITE.E4M3.F32.PACK_AB_MERGE_C R55, R56, R55, RZ ;  /* 0x000000373837723e */ /* 0x000fe200048070ff */
[----:B------:R-:W-:-:S02]  /*cc90*/  HADD2.F32 R5, -RZ, R11.H0_H0 ;  /* 0x2000000bff057230 */ /* 0x000fc40000004100 */
[----:B------:R-:W-:Y:S01]  /*cca0*/  FFMA.FTZ R30, R30, R27, R6 ;  /* 0x0000001b1e1e7223 */ /* 0x000fe20000010006 */
[--C-:B------:R-:W-:Y:S02]  /*ccb0*/  HADD2.F32 R6, -RZ, R4.reuse.H0_H0 ;  /* 0x20000004ff067230 */ /* 0x100fe40000004100 */
[----:B------:R-:W-:Y:S02]  /*ccc0*/  HADD2.F32 R8, -RZ, R4.H1_H1 ;  /* 0x30000004ff087230 */ /* 0x000fe40000004100 */
[C---:B------:R-:W-:Y:S01]  /*ccd0*/  FMUL.FTZ R27, R5.reuse, R10 ;  /* 0x0000000a051b7220 */ /* 0x040fe20000410000 */
[----:B------:R-:W-:Y:S02]  /*cce0*/  HADD2.F32 R4, -RZ, R7.H0_H0 ;  /* 0x20000007ff047230 */ /* 0x000fe40000004100 */
[----:B------:R-:W-:Y:S02]  /*ccf0*/  HADD2.F32 R28, -RZ, R9.H1_H1 ;  /* 0x30000009ff1c7230 */ /* 0x000fe40000004100 */
[----:B------:R-:W-:Y:S01]  /*cd00*/  FMUL.FTZ R9, R5, R6 ;  /* 0x0000000605097220 */ /* 0x000fe20000410000 */
[----:B------:R-:W-:-:S02]  /*cd10*/  HADD2.F32 R11, -RZ, R11.H1_H1 ;  /* 0x3000000bff0b7230 */ /* 0x000fc40000004100 */
[C---:B------:R-:W-:Y:S01]  /*cd20*/  FFMA.FTZ R39, R4.reuse, R6, -R27 ;  /* 0x0000000604277223 */ /* 0x040fe2000001081b */
[----:B------:R-:W-:Y:S01]  /*cd30*/  HADD2.F32 R7, -RZ, R7.H1_H1 ;  /* 0x30000007ff077230 */ /* 0x000fe20000004100 */
[----:B------:R-:W-:Y:S01]  /*cd40*/  F2FP.F16.E4M3.UNPACK_B R5, R24 ;  /* 0x00000018ff05723e */ /* 0x000fe200020006ff */
[----:B------:R-:W-:Y:S01]  /*cd50*/  FFMA.FTZ R10, R4, R10, R9 ;  /* 0x0000000a040a7223 */ /* 0x000fe20000010009 */
[C---:B------:R-:W-:Y:S01]  /*cd60*/  FMUL.FTZ R6, R11.reuse, R28 ;  /* 0x0000001c0b067220 */ /* 0x040fe20000410000 */
[-C--:B------:R-:W-:Y:S01]  /*cd70*/  FMUL.FTZ R11, R11, R8.reuse ;  /* 0x000000080b0b7220 */ /* 0x080fe20000410000 */
[----:B------:R-:W-:Y:S02]  /*cd80*/  F2FP.F16.E4M3.UNPACK_B R4, R15 ;  /* 0x0000000fff04723e */ /* 0x000fe400020006ff */
[C---:B------:R-:W-:Y:S01]  /*cd90*/  FFMA.FTZ R58, R7.reuse, R8, -R6 ;  /* 0x00000008073a7223 */ /* 0x040fe20000010806 */
[----:B------:R-:W-:Y:S01]  /*cda0*/  FFMA.FTZ R59, R7, R28, R11 ;  /* 0x0000001c073b7223 */ /* 0x000fe2000001000b */
[----:B------:R-:W-:-:S02]  /*cdb0*/  HADD2.F32 R6, -RZ, R5.H0_H0 ;  /* 0x20000005ff067230 */ /* 0x000fc40000004100 */
[----:B------:R-:W-:Y:S02]  /*cdc0*/  HADD2.F32 R7, -RZ, R5.H1_H1 ;  /* 0x30000005ff077230 */ /* 0x000fe40000004100 */
[----:B------:R-:W-:Y:S01]  /*cdd0*/  HADD2.F32 R8, -RZ, R4.H0_H0 ;  /* 0x20000004ff087230 */ /* 0x000fe20000004100 */
[----:B------:R-:W-:Y:S01]  /*cde0*/  F2FP.SATFINITE.E4M3.F32.PACK_AB_MERGE_C R59, R59, R10, RZ ;  /* 0x0000000a3b3b723e */ /* 0x000fe200048070ff */
[----:B------:R-:W-:Y:S01]  /*cdf0*/  HADD2.F32 R5, -RZ, R34.H0_H0 ;  /* 0x20000022ff057230 */ /* 0x000fe20000004100 */
[----:B------:R-:W-:Y:S01]  /*ce00*/  F2FP.SATFINITE.E4M3.F32.PACK_AB_MERGE_C R10, R30, R35, R55 ;  /* 0x000000231e0a723e */ /* 0x000fe20004807037 */
[----:B------:R-:W-:Y:S02]  /*ce10*/  HADD2.F32 R9, -RZ, R4.H1_H1 ;  /* 0x30000004ff097230 */ /* 0x000fe40000004100 */
[----:B------:R-:W-:Y:S02]  /*ce20*/  HADD2.F32 R34, -RZ, R34.H1_H1 ;  /* 0x30000022ff227230 */ /* 0x000fe40000004100 */
[----:B------:R-:W-:Y:S01]  /*ce30*/  FMUL.FTZ R11, R5, R8 ;  /* 0x00000008050b7220 */ /* 0x000fe20000410000 */
[----:B------:R-:W-:-:S02]  /*ce40*/  HADD2.F32 R4, -RZ, R32.H0_H0 ;  /* 0x20000020ff047230 */ /* 0x000fc40000004100 */
[-C--:B------:R-:W-:Y:S01]  /*ce50*/  FMUL.FTZ R5, R5, R6.reuse ;  /* 0x0000000605057220 */ /* 0x080fe20000410000 */
[----:B------:R-:W-:Y:S02]  /*ce60*/  HADD2.F32 R32, -RZ, R32.H1_H1 ;  /* 0x30000020ff207230 */ /* 0x000fe40000004100 */
[C---:B------:R-:W-:Y:S01]  /*ce70*/  FMUL.FTZ R37, R34.reuse, R9 ;  /* 0x0000000922257220 */ /* 0x040fe20000410000 */
[-C--:B------:R-:W-:Y:S01]  /*ce80*/  FMUL.FTZ R34, R34, R7.reuse ;  /* 0x0000000722227220 */ /* 0x080fe20000410000 */
[C---:B------:R-:W-:Y:S01]  /*ce90*/  FFMA.FTZ R11, R4.reuse, R6, -R11 ;  /* 0x00000006040b7223 */ /* 0x040fe2000001080b */
[----:B------:R-:W-:Y:S01]  /*cea0*/  FFMA.FTZ R27, R4, R8, R5 ;  /* 0x00000008041b7223 */ /* 0x000fe20000010005 */
[C---:B------:R-:W-:Y:S01]  /*ceb0*/  FFMA.FTZ R28, R32.reuse, R7, -R37 ;  /* 0x00000007201c7223 */ /* 0x040fe20000010825 */
[----:B------:R-:W-:Y:S01]  /*cec0*/  FFMA.FTZ R34, R32, R9, R34 ;  /* 0x0000000920227223 */ /* 0x000fe20000010022 */
[----:B------:R-:W-:Y:S02]  /*ced0*/  F2FP.SATFINITE.E4M3.F32.PACK_AB_MERGE_C R4, R48, R45, RZ ;  /* 0x0000002d3004723e */ /* 0x000fe400048070ff */
[----:B------:R-:W-:-:S02]  /*cee0*/  F2FP.SATFINITE.E4M3.F32.PACK_AB_MERGE_C R5, R54, R51, RZ ;  /* 0x000000333605723e */ /* 0x000fc400048070ff */
[----:B------:R-:W-:Y:S02]  /*cef0*/  F2FP.SATFINITE.E4M3.F32.PACK_AB_MERGE_C R6, R57, R50, RZ ;  /* 0x000000323906723e */ /* 0x000fe400048070ff */
[----:B------:R-:W-:Y:S02]  /*cf00*/  F2FP.SATFINITE.E4M3.F32.PACK_AB_MERGE_C R7, R58, R39, RZ ;  /* 0x000000273a07723e */ /* 0x000fe400048070ff */
[----:B------:R-:W-:Y:S02]  /*cf10*/  F2FP.SATFINITE.E4M3.F32.PACK_AB_MERGE_C R8, R47, R46, RZ ;  /* 0x0000002e2f08723e */ /* 0x000fe400048070ff */
[----:B------:R-:W-:Y:S02]  /*cf20*/  F2FP.SATFINITE.E4M3.F32.PACK_AB_MERGE_C R9, R53, R52, RZ ;  /* 0x000000343509723e */ /* 0x000fe400048070ff */
[----:B------:R-:W-:Y:S02]  /*cf30*/  F2FP.SATFINITE.E4M3.F32.PACK_AB_MERGE_C R4, R44, R43, R4 ;  /* 0x0000002b2c04723e */ /* 0x000fe40004807004 */
[----:B------:R-:W-:-:S02]  /*cf40*/  F2FP.SATFINITE.E4M3.F32.PACK_AB_MERGE_C R5, R40, R49, R5 ;  /* 0x000000312805723e */ /* 0x000fc40004807005 */
[----:B------:R-:W-:Y:S02]  /*cf50*/  F2FP.SATFINITE.E4M3.F32.PACK_AB_MERGE_C R6, R36, R29, R6 ;  /* 0x0000001d2406723e */ /* 0x000fe40004807006 */
[----:B------:R-:W-:Y:S02]  /*cf60*/  F2FP.SATFINITE.E4M3.F32.PACK_AB_MERGE_C R7, R28, R11, R7 ;  /* 0x0000000b1c07723e */ /* 0x000fe40004807007 */
[----:B------:R-:W-:Y:S02]  /*cf70*/  F2FP.SATFINITE.E4M3.F32.PACK_AB_MERGE_C R8, R41, R42, R8 ;  /* 0x0000002a2908723e */ /* 0x000fe40004807008 */
[----:B------:R-:W-:Y:S01]  /*cf80*/  F2FP.SATFINITE.E4M3.F32.PACK_AB_MERGE_C R9, R33, R38, R9 ;  /* 0x000000262109723e */ /* 0x000fe20004807009 */
[----:B------:R1:W-:Y:S01]  /*cf90*/  STS.128 [R25+0x14400], R4 ;  /* 0x0144000419007388 */ /* 0x0003e20000000c00 */
[----:B------:R-:W-:-:S05]  /*cfa0*/  F2FP.SATFINITE.E4M3.F32.PACK_AB_MERGE_C R11, R34, R27, R59 ;  /* 0x0000001b220b723e */ /* 0x000fca000480703b */
[----:B------:R1:W-:Y:S02]  /*cfb0*/  STS.128 [R26+0x14400], R8 ;  /* 0x014400081a007388 */ /* 0x0003e40000000c00 */
.L_x_637:
[----:B------:R-:W-:Y:S05]  /*cfc0*/  BSYNC B1 ;  /* 0x0000000000017941 */ /* 0x000fea0003800000 */
.L_x_636:
[----:B------:R-:W-:Y:S05]  /*cfd0*/  @P0 BRA `(.L_x_628) ;  /* 0x0000000800e40947 */ /* 0x000fea0003800000 */
[----:B------:R-:W-:Y:S01]  /*cfe0*/  IMAD.IADD R3, R16, 0x1, R3 ;  /* 0x0000000110037824 */ /* 0x000fe200078e0203 */
[----:B-1----:R-:W-:Y:S02]  /*cff0*/  SHF.R.U32.HI R4, RZ, 0x3, R200 ;  /* 0x00000003ff047819 */ /* 0x002fe400000116c8 */
[----:B------:R-:W-:Y:S02]  /*d000*/  F2FP.F16.E4M3.UNPACK_B R35, R0.H1 ;  /* 0x00000000ff23723e */ /* 0x000fe400030006ff */
[----:B------:R-:W-:Y:S02]  /*d010*/  LOP3.LUT R3, R200, 0x70, R3, 0xf8, !PT ;  /* 0x00000070c8037812 */ /* 0x000fe400078ef803 */
[----:B------:R-:W-:Y:S01]  /*d020*/  F2FP.F16.E4M3.UNPACK_B R39, R12.H1 ;  /* 0x0000000cff27723e */ /* 0x000fe200030006ff */
[--C-:B0-----:R-:W-:Y:S01]  /*d030*/  HADD2.F32 R37, -RZ, R35.reuse.H0_H0 ;  /* 0x20000023ff257230 */ /* 0x101fe20000004100 */
[----:B------:R-:W-:Y:S01]  /*d040*/  LOP3.LUT R3, R3, R4, RZ, 0x3c, !PT ;  /* 0x0000000403037212 */ /* 0x000fe200078e3cff */
[----:B------:R-:W-:Y:S01]  /*d050*/  HADD2.F32 R42, -RZ, R35.H1_H1 ;  /* 0x30000023ff2a7230 */ /* 0x000fe20000004100 */
[----:B------:R-:W0:Y:S01]  /*d060*/  LDS.128 R4, [R219+0x14400] ;  /* 0x01440000db047984 */ /* 0x000e220000000c00 */
[--C-:B------:R-:W-:Y:S01]  /*d070*/  HADD2.F32 R41, -RZ, R39.reuse.H0_H0 ;  /* 0x20000027ff297230 */ /* 0x100fe20000004100 */
[----:B------:R-:W-:Y:S01]  /*d080*/  IADD3 R3, R18, R3, R205 ;  /* 0x0000000312037210 */ /* 0x000fe20007ffe0cd */
[----:B------:R-:W-:-:S04]  /*d090*/  HADD2.F32 R46, -RZ, R39.H1_H1 ;  /* 0x30000027ff2e7230 */ /* 0x000fc80000004100 */
[----:B------:R-:W1:Y:S01]  /*d0a0*/  LDS.128 R8, [R3+0x14400] ;  /* 0x0144000003087984 */ /* 0x000e620000000c00 */
[-C--:B0-----:R-:W-:Y:S02]  /*d0b0*/  F2FP.F16.E4M3.UNPACK_B R25, R4.reuse ;  /* 0x00000004ff19723e */ /* 0x081fe400020006ff */
[----:B------:R-:W-:Y:S02]  /*d0c0*/  F2FP.F16.E4M3.UNPACK_B R4, R4.H1 ;  /* 0x00000004ff04723e */ /* 0x000fe400030006ff */
[-C--:B------:R-:W-:Y:S02]  /*d0d0*/  F2FP.F16.E4M3.UNPACK_B R26, R5.reuse ;  /* 0x00000005ff1a723e */ /* 0x080fe400020006ff */
[----:B------:R-:W-:Y:S01]  /*d0e0*/  F2FP.F16.E4M3.UNPACK_B R27, R5.H1 ;  /* 0x00000005ff1b723e */ /* 0x000fe200030006ff */
[--C-:B------:R-:W-:Y:S01]  /*d0f0*/  HADD2.F32 R5, -RZ, R4.reuse.H0_H0 ;  /* 0x20000004ff057230 */ /* 0x100fe20000004100 */
[-C--:B-1----:R-:W-:Y:S01]  /*d100*/  F2FP.F16.E4M3.UNPACK_B R30, R8.reuse.H1 ;  /* 0x00000008ff1e723e */ /* 0x082fe200030006ff */
[----:B------:R-:W-:Y:S01]  /*d110*/  HADD2.F32 R4, -RZ, R4.H1_H1 ;  /* 0x30000004ff047230 */ /* 0x000fe20000004100 */
[----:B------:R-:W-:-:S02]  /*d120*/  F2FP.F16.E4M3.UNPACK_B R8, R8 ;  /* 0x00000008ff08723e */ /* 0x000fc400020006ff */
[-C--:B------:R-:W-:Y:S01]  /*d130*/  F2FP.F16.E4M3.UNPACK_B R33, R9.reuse ;  /* 0x00000009ff21723e */ /* 0x080fe200020006ff */
[--C-:B------:R-:W-:Y:S01]  /*d140*/  HADD2.F32 R32, -RZ, R30.reuse.H0_H0 ;  /* 0x2000001eff207230 */ /* 0x100fe20000004100 */
[----:B------:R-:W-:Y:S01]  /*d150*/  F2FP.F16.E4M3.UNPACK_B R9, R9.H1 ;  /* 0x00000009ff09723e */ /* 0x000fe200030006ff */
[----:B------:R-:W-:Y:S01]  /*d160*/  HADD2.F32 R30, -RZ, R30.H1_H1 ;  /* 0x3000001eff1e7230 */ /* 0x000fe20000004100 */
[----:B------:R-:W-:Y:S02]  /*d170*/  F2FP.F16.E4M3.UNPACK_B R34, R10 ;  /* 0x0000000aff22723e */ /* 0x000fe400020006ff */
[-C--:B------:R-:W-:Y:S01]  /*d180*/  FMUL.FTZ R38, R37, R32.reuse ;  /* 0x0000002025267220 */ /* 0x080fe20000410000 */
[C---:B------:R-:W-:Y:S01]  /*d190*/  FMUL.FTZ R36, R41.reuse, R32 ;  /* 0x0000002029247220 */ /* 0x040fe20000410000 */
[----:B------:R-:W-:Y:S01]  /*d1a0*/  FMUL.FTZ R39, R42, R30 ;  /* 0x0000001e2a277220 */ /* 0x000fe20000410000 */
[----:B------:R-:W-:Y:S01]  /*d1b0*/  F2FP.F16.E4M3.UNPACK_B R10, R10.H1 ;  /* 0x0000000aff0a723e */ /* 0x000fe200030006ff */
[-C--:B------:R-:W-:Y:S01]  /*d1c0*/  FFMA.FTZ R38, R41, R5.reuse, R38 ;  /* 0x0000000529267223 */ /* 0x080fe20000010026 */
[----:B------:R-:W-:Y:S01]  /*d1d0*/  F2FP.F16.E4M3.UNPACK_B R41, R12 ;  /* 0x0000000cff29723e */ /* 0x000fe200020006ff */
[----:B------:R-:W-:Y:S01]  /*d1e0*/  FFMA.FTZ R36, R37, R5, -R36 ;  /* 0x0000000525247223 */ /* 0x000fe20000010824 */
[----:B------:R-:W-:Y:S01]  /*d1f0*/  F2FP.F16.E4M3.UNPACK_B R12, R0 ;  /* 0x00000000ff0c723e */ /* 0x000fe200020006ff */
[----:B------:R-:W-:-:S02]  /*d200*/  HADD2.F32 R5, -RZ, R8.H0_H0 ;  /* 0x20000008ff057230 */ /* 0x000fc40000004100 */
[----:B------:R-:W-:Y:S01]  /*d210*/  FMUL.FTZ R37, R46, R30 ;  /* 0x0000001e2e257220 */ /* 0x000fe20000410000 */
[----:B------:R-:W-:Y:S01]  /*d220*/  HADD2.F32 R44, -RZ, R41.H0_H0 ;  /* 0x20000029ff2c7230 */ /* 0x000fe20000004100 */
[----:B------:R-:W-:Y:S01]  /*d230*/  F2FP.F16.E4M3.UNPACK_B R30, R20.H1 ;  /* 0x00000014ff1e723e */ /* 0x000fe200030006ff */
[----:B------:R-:W-:Y:S02]  /*d240*/  HADD2.F32 R40, -RZ, R12.H0_H0 ;  /* 0x2000000cff287230 */ /* 0x000fe40000004100 */
[-C--:B------:R-:W-:Y:S01]  /*d250*/  FFMA.FTZ R37, R42, R4.reuse, -R37 ;  /* 0x000000042a257223 */ /* 0x080fe20000010825 */
[----:B------:R-:W-:Y:S02]  /*d260*/  HADD2.F32 R0, -RZ, R25.H0_H0 ;  /* 0x20000019ff007230 */ /* 0x000fe40000004100 */
[-C--:B------:R-:W-:Y:S01]  /*d270*/  FMUL.FTZ R35, R44, R5.reuse ;  /* 0x000000052c237220 */ /* 0x080fe20000410000 */
[----:B------:R-:W-:Y:S01]  /*d280*/  FFMA.FTZ R39, R46, R4, R39 ;  /* 0x000000042e277223 */ /* 0x000fe20000010027 */
[C---:B------:R-:W-:Y:S01]  /*d290*/  FMUL.FTZ R5, R40.reuse, R5 ;  /* 0x0000000528057220 */ /* 0x040fe20000410000 */
[----:B------:R-:W-:Y:S01]  /*d2a0*/  F2FP.F16.E4M3.UNPACK_B R42, R13.H1 ;  /* 0x0000000dff2a723e */ /* 0x000fe200030006ff */
[----:B------:R-:W-:Y:S01]  /*d2b0*/  FFMA.FTZ R35, R40, R0, -R35 ;  /* 0x0000000028237223 */ /* 0x000fe20000010823 */
[----:B------:R-:W-:-:S02]  /*d2c0*/  HADD2.F32 R4, -RZ, R9.H0_H0 ;  /* 0x20000009ff047230 */ /* 0x000fc40000004100 */
[----:B------:R-:W-:Y:S01]  /*d2d0*/  FFMA.FTZ R5, R44, R0, R5 ;  /* 0x000000002c057223 */ /* 0x000fe20000010005 */
[----:B------:R-:W-:Y:S01]  /*d2e0*/  HADD2.F32 R40, -RZ, R30.H0_H0 ;  /* 0x2000001eff287230 */ /* 0x000fe20000004100 */
[-C--:B------:R-:W-:Y:S01]  /*d2f0*/  F2FP.F16.E4M3.UNPACK_B R28, R6.reuse ;  /* 0x00000006ff1c723e */ /* 0x080fe200020006ff */
[----:B------:R-:W-:Y:S01]  /*d300*/  HADD2.F32 R47, -RZ, R41.H1_H1 ;  /* 0x30000029ff2f7230 */ /* 0x000fe20000004100 */
[----:B------:R-:W-:Y:S01]  /*d310*/  F2FP.F16.E4M3.UNPACK_B R6, R6.H1 ;  /* 0x00000006ff06723e */ /* 0x000fe200030006ff */
[----:B------:R-:W-:Y:S02]  /*d320*/  HADD2.F32 R8, -RZ, R8.H1_H1 ;  /* 0x30000008ff087230 */ /* 0x000fe40000004100 */
[----:B------:R-:W-:Y:S01]  /*d330*/  FMUL.FTZ R43, R40, R4 ;  /* 0x00000004282b7220 */ /* 0x000fe20000410000 */
[----:B------:R-:W-:Y:S01]  /*d340*/  HADD2.F32 R45, -RZ, R12.H1_H1 ;  /* 0x3000000cff2d7230 */ /* 0x000fe20000004100 */
[----:B------:R-:W-:Y:S01]  /*d350*/  F2FP.F16.E4M3.UNPACK_B R32, R11 ;  /* 0x0000000bff20723e */ /* 0x000fe200020006ff */
[----:B------:R-:W-:-:S02]  /*d360*/  HADD2.F32 R44, -RZ, R42.H0_H0 ;  /* 0x2000002aff2c7230 */ /* 0x000fc40000004100 */
[-C--:B------:R-:W-:Y:S01]  /*d370*/  FMUL.FTZ R12, R47, R8.reuse ;  /* 0x000000082f0c7220 */ /* 0x080fe20000410000 */
[----:B------:R-:W-:Y:S02]  /*d380*/  HADD2.F32 R0, -RZ, R27.H0_H0 ;  /* 0x2000001bff007230 */ /* 0x000fe40000004100 */
[C---:B------:R-:W-:Y:S01]  /*d390*/  FMUL.FTZ R8, R45.reuse, R8 ;  /* 0x000000082d087220 */ /* 0x040fe20000410000 */
[----:B------:R-:W-:Y:S02]  /*d3a0*/  HADD2.F32 R25, -RZ, R25.H1_H1 ;  /* 0x30000019ff197230 */ /* 0x000fe40000004100 */
[C---:B------:R-:W-:Y:S01]  /*d3b0*/  FMUL.FTZ R41, R44.reuse, R4 ;  /* 0x000000042c297220 */ /* 0x040fe20000410000 */
[----:B------:R-:W-:Y:S02]  /*d3c0*/  HADD2.F32 R9, -RZ, R9.H1_H1 ;  /* 0x30000009ff097230 */ /* 0x000fe40000004100 */
[----:B------:R-:W-:Y:S01]  /*d3d0*/  FFMA.FTZ R43, R44, R0, R43 ;  /* 0x000000002c2b7223 */ /* 0x000fe2000001002b */
[----:B------:R-:W-:Y:S01]  /*d3e0*/  F2FP.F16.E4M3.UNPACK_B R44, R13 ;  /* 0x0000000dff2c723e */ /* 0x000fe200020006ff */
[-C--:B------:R-:W-:Y:S01]  /*d3f0*/  FFMA.FTZ R12, R45, R25.reuse, -R12 ;  /* 0x000000192d0c7223 */ /* 0x080fe2000001080c */
[----:B------:R-:W-:Y:S01]  /*d400*/  FFMA.FTZ R8, R47, R25, R8 ;  /* 0x000000192f087223 */ /* 0x000fe20000010008 */
[----:B------:R-:W-:Y:S01]  /*d410*/  HADD2.F32 R45, -RZ, R30.H1_H1 ;  /* 0x3000001eff2d7230 */ /* 0x000fe20000004100 */
[----:B------:R-:W-:Y:S01]  /*d420*/  F2FP.F16.E4M3.UNPACK_B R25, R20 ;  /* 0x00000014ff19723e */ /* 0x000fe200020006ff */
[----:B------:R-:W-:-:S02]  /*d430*/  HADD2.F32 R47, -RZ, R42.H1_H1 ;  /* 0x3000002aff2f7230 */ /* 0x000fc40000004100 */
[----:B------:R-:W-:Y:S01]  /*d440*/  FFMA.FTZ R41, R40, R0, -R41 ;  /* 0x0000000028297223 */ /* 0x000fe20000010829 */
[----:B------:R-:W-:Y:S02]  /*d450*/  HADD2.F32 R46, -RZ, R44.H0_H0 ;  /* 0x2000002cff2e7230 */ /* 0x000fe40000004100 */
[-C--:B------:R-:W-:Y:S01]  /*d460*/  FMUL.FTZ R40, R45, R9.reuse ;  /* 0x000000092d287220 */ /* 0x080fe20000410000 */
[----:B------:R-:W-:Y:S02]  /*d470*/  HADD2.F32 R4, -RZ, R33.H0_H0 ;  /* 0x20000021ff047230 */ /* 0x000fe40000004100 */
[----:B------:R-:W-:Y:S01]  /*d480*/  FMUL.FTZ R20, R47, R9 ;  /* 0x000000092f147220 */ /* 0x000fe20000410000 */
[----:B------:R-:W-:Y:S01]  /*d490*/  HADD2.F32 R27, -RZ, R27.H1_H1 ;  /* 0x3000001bff1b7230 */ /* 0x000fe20000004100 */
[----:B------:R-:W-:Y:S01]  /*d4a0*/  F2FP.F16.E4M3.UNPACK_B R11, R11.H1 ;  /* 0x0000000bff0b723e */ /* 0x000fe200030006ff */
[----:B------:R-:W-:Y:S02]  /*d4b0*/  HADD2.F32 R42, -RZ, R25.H0_H0 ;  /* 0x20000019ff2a7230 */ /* 0x000fe40000004100 */
[----:B------:R-:W-:Y:S01]  /*d4c0*/  FMUL.FTZ R9, R46, R4 ;  /* 0x000000042e097220 */ /* 0x000fe20000410000 */
[----:B------:R-:W-:-:S02]  /*d4d0*/  HADD2.F32 R0, -RZ, R26.H0_H0 ;  /* 0x2000001aff007230 */ /* 0x000fc40000004100 */
[----:B------:R-:W-:Y:S01]  /*d4e0*/  FFMA.FTZ R40, R47, R27, R40 ;  /* 0x0000001b2f287223 */ /* 0x000fe20000010028 */
[----:B------:R-:W-:Y:S01]  /*d4f0*/  F2FP.F16.E4M3.UNPACK_B R47, R14.H1 ;  /* 0x0000000eff2f723e */ /* 0x000fe200030006ff */
[C---:B------:R-:W-:Y:S01]  /*d500*/  FMUL.FTZ R13, R42.reuse, R4 ;  /* 0x000000042a0d7220 */ /* 0x040fe20000410000 */
[----:B------:R-:W-:Y:S02]  /*d510*/  HADD2.F32 R4, -RZ, R10.H0_H0 ;  /* 0x2000000aff047230 */ /* 0x000fe40000004100 */
[-C--:B------:R-:W-:Y:S01]  /*d520*/  FFMA.FTZ R9, R42, R0.reuse, -R9 ;  /* 0x000000002a097223 */ /* 0x080fe20000010809 */
[----:B------:R-:W-:Y:S01]  /*d530*/  F2FP.F16.E4M3.UNPACK_B R42, R21.H1 ;  /* 0x00000015ff2a723e */ /* 0x000fe200030006ff */
[----:B------:R-:W-:Y:S01]  /*d540*/  FFMA.FTZ R13, R46, R0, R13 ;  /* 0x000000002e0d7223 */ /* 0x000fe2000001000d */
[----:B------:R-:W-:Y:S02]  /*d550*/  HADD2.F32 R46, -RZ, R44.H1_H1 ;  /* 0x3000002cff2e7230 */ /* 0x000fe40000004100 */
[----:B------:R-:W-:Y:S01]  /*d560*/  FFMA.FTZ R30, R45, R27, -R20 ;  /* 0x0000001b2d1e7223 */ /* 0x000fe20000010814 */
[----:B------:R-:W-:Y:S01]  /*d570*/  HADD2.F32 R48, -RZ, R47.H0_H0 ;  /* 0x2000002fff307230 */ /* 0x000fe20000004100 */
[-C--:B------:R-:W-:Y:S01]  /*d580*/  F2FP.F16.E4M3.UNPACK_B R29, R7.reuse ;  /* 0x00000007ff1d723e */ /* 0x080fe200020006ff */
[----:B------:R-:W-:Y:S01]  /*d590*/  HADD2.F32 R44, -RZ, R42.H0_H0 ;  /* 0x2000002aff2c7230 */ /* 0x000fe20000004100 */
[----:B------:R-:W-:Y:S01]  /*d5a0*/  F2FP.F16.E4M3.UNPACK_B R7, R7.H1 ;  /* 0x00000007ff07723e */ /* 0x000fe200030006ff */
[----:B------:R-:W-:-:S02]  /*d5b0*/  HADD2.F32 R33, -RZ, R33.H1_H1 ;  /* 0x30000021ff217230 */ /* 0x000fc40000004100 */
[-C--:B------:R-:W-:Y:S01]  /*d5c0*/  FMUL.FTZ R27, R48, R4.reuse ;  /* 0x00000004301b7220 */ /* 0x080fe20000410000 */
[----:B------:R-:W-:Y:S02]  /*d5d0*/  HADD2.F32 R20, -RZ, R25.H1_H1 ;  /* 0x30000019ff147230 */ /* 0x000fe40000004100 */
[----:B------:R-:W-:Y:S01]  /*d5e0*/  FMUL.FTZ R45, R44, R4 ;  /* 0x000000042c2d7220 */ /* 0x000fe20000410000 */
[----:B------:R-:W-:Y:S02]  /*d5f0*/  HADD2.F32 R0, -RZ, R6.H0_H0 ;  /* 0x20000006ff007230 */ /* 0x000fe40000004100 */
[-C--:B------:R-:W-:Y:S01]  /*d600*/  FMUL.FTZ R25, R46, R33.reuse ;  /* 0x000000212e197220 */ /* 0x080fe20000410000 */
[----:B------:R-:W-:Y:S02]  /*d610*/  HADD2.F32 R26, -RZ, R26.H1_H1 ;  /* 0x3000001aff1a7230 */ /* 0x000fe40000004100 */
[----:B------:R-:W-:Y:S01]  /*d620*/  FMUL.FTZ R33, R20, R33 ;  /* 0x0000002114217220 */ /* 0x000fe20000410000 */
[----:B------:R-:W-:-:S02]  /*d630*/  HADD2.F32 R10, -RZ, R10.H1_H1 ;  /* 0x3000000aff0a7230 */ /* 0x000fc40000004100 */
[-C--:B------:R-:W-:Y:S01]  /*d640*/  FFMA.FTZ R27, R44, R0.reuse, -R27 ;  /* 0x000000002c1b7223 */ /* 0x080fe2000001081b */
[----:B------:R-:W-:Y:S01]  /*d650*/  FFMA.FTZ R45, R48, R0, R45 ;  /* 0x00000000302d7223 */ /* 0x000fe2000001002d */
[----:B------:R-:W-:Y:S02]  /*d660*/  HADD2.F32 R0, -RZ, R47.H1_H1 ;  /* 0x3000002fff007230 */ /* 0x000fe40000004100 */
[-C--:B------:R-:W-:Y:S01]  /*d670*/  FFMA.FTZ R20, R20, R26.reuse, -R25 ;  /* 0x0000001a14147223 */ /* 0x080fe20000010819 */
[----:B------:R-:W-:Y:S02]  /*d680*/  HADD2.F32 R42, -RZ, R42.H1_H1 ;  /* 0x3000002aff2a7230 */ /* 0x000fe40000004100 */
[----:B------:R-:W-:Y:S01]  /*d690*/  FFMA.FTZ R26, R46, R26, R33 ;  /* 0x0000001a2e1a7223 */ /* 0x000fe20000010021 */
[----:B------:R-:W-:Y:S01]  /*d6a0*/  HADD2.F32 R6, -RZ, R6.H1_H1 ;  /* 0x30000006ff067230 */ /* 0x000fe20000004100 */
[----:B------:R-:W-:Y:S01]  /*d6b0*/  F2FP.F16.E4M3.UNPACK_B R33, R21 ;  /* 0x00000015ff21723e */ /* 0x000fe200020006ff */
[----:B------:R-:W-:Y:S01]  /*d6c0*/  FMUL.FTZ R21, R0, R10 ;  /* 0x0000000a00157220 */ /* 0x000fe20000410000 */
[----:B------:R-:W-:Y:S01]  /*d6d0*/  F2FP.F16.E4M3.UNPACK_B R44, R14 ;  /* 0x0000000eff2c723e */ /* 0x000fe200020006ff */
[----:B------:R-:W-:Y:S01]  /*d6e0*/  FMUL.FTZ R25, R42, R10 ;  /* 0x0000000a2a197220 */ /* 0x000fe20000410000 */
[----:B------:R-:W-:-:S02]  /*d6f0*/  HADD2.F32 R4, -RZ, R34.H0_H0 ;  /* 0x20000022ff047230 */ /* 0x000fc40000004100 */
[-C--:B------:R-:W-:Y:S01]  /*d700*/  FFMA.FTZ R14, R42, R6.reuse, -R21 ;  /* 0x000000062a0e7223 */ /* 0x080fe20000010815 */
[----:B------:R-:W-:Y:S02]  /*d710*/  HADD2.F32 R34, -RZ, R34.H1_H1 ;  /* 0x30000022ff227230 */ /* 0x000fe40000004100 */
[----:B------:R-:W-:Y:S01]  /*d720*/  FFMA.FTZ R42, R0, R6, R25 ;  /* 0x00000006002a7223 */ /* 0x000fe20000010019 */
[----:B------:R-:W-:Y:S01]  /*d730*/  HADD2.F32 R10, -RZ, R44.H0_H0 ;  /* 0x2000002cff0a7230 */ /* 0x000fe20000004100 */
[----:B------:R-:W-:Y:S01]  /*d740*/  F2FP.F16.E4M3.UNPACK_B R46, R15.H1 ;  /* 0x0000000fff2e723e */ /* 0x000fe200030006ff */
[----:B------:R-:W-:Y:S01]  /*d750*/  HADD2.F32 R6, -RZ, R33.H0_H0 ;  /* 0x20000021ff067230 */ /* 0x000fe20000004100 */
[----:B------:R-:W-:Y:S01]  /*d760*/  F2FP.SATFINITE.E4M3.F32.PACK_AB_MERGE_C R38, R39, R38, RZ ;  /* 0x000000262726723e */ /* 0x000fe200048070ff */
        /* <DEDUP_REMOVED lines=8> */
[----:B------:R-:W-:Y:S01]  /*d7f0*/  FMUL.FTZ R21, R44, R34 ;  /* 0x000000222c157220 */ /* 0x000fe20000410000 */
[----:B------:R-:W-:Y:S01]  /*d800*/  F2FP.F16.E4M3.UNPACK_B R0, R24.H1 ;  /* 0x00000018ff00723e */ /* 0x000fe200030006ff */
[----:B------:R-:W-:Y:S01]  /*d810*/  FMUL.FTZ R25, R4, R34 ;  /* 0x0000002204197220 */ /* 0x000fe20000410000 */
[----:B------:R-:W-:-:S02]  /*d820*/  HADD2.F32 R48, -RZ, R46.H0_H0 ;  /* 0x2000002eff307230 */ /* 0x000fc40000004100 */
[-C--:B------:R-:W-:Y:S01]  /*d830*/  FFMA.FTZ R21, R4, R28.reuse, -R21 ;  /* 0x0000001c04157223 */ /* 0x080fe20000010815 */
[----:B------:R-:W-:Y:S02]  /*d840*/  HADD2.F32 R4, -RZ, R11.H0_H0 ;  /* 0x2000000bff047230 */ /* 0x000fe40000004100 */
[----:B------:R-:W-:Y:S01]  /*d850*/  FFMA.FTZ R25, R44, R28, R25 ;  /* 0x0000001c2c197223 */ /* 0x000fe20000010019 */
[--C-:B------:R-:W-:Y:S01]  /*d860*/  HADD2.F32 R28, -RZ, R0.reuse.H0_H0 ;  /* 0x20000000ff1c7230 */ /* 0x100fe20000004100 */
[----:B------:R-:W-:Y:S01]  /*d870*/  F2FP.F16.E4M3.UNPACK_B R34, R24 ;  /* 0x00000018ff22723e */ /* 0x000fe200020006ff */
[----:B------:R-:W-:Y:S02]  /*d880*/  HADD2.F32 R49, -RZ, R0.H1_H1 ;  /* 0x30000000ff317230 */ /* 0x000fe40000004100 */
[-C--:B------:R-:W-:Y:S01]  /*d890*/  FMUL.FTZ R33, R48, R4.reuse ;  /* 0x0000000430217220 */ /* 0x080fe20000410000 */
[----:B------:R-:W-:Y:S02]  /*d8a0*/  HADD2.F32 R0, -RZ, R7.H0_H0 ;  /* 0x20000007ff007230 */ /* 0x000fe40000004100 */
[----:B------:R-:W-:Y:S01]  /*d8b0*/  FMUL.FTZ R47, R28, R4 ;  /* 0x000000041c2f7220 */ /* 0x000fe20000410000 */
[----:B------:R-:W-:Y:S01]  /*d8c0*/  HADD2.F32 R51, -RZ, R46.H1_H1 ;  /* 0x3000002eff337230 */ /* 0x000fe20000004100 */
[----:B------:R-:W-:Y:S01]  /*d8d0*/  F2FP.SATFINITE.E4M3.F32.PACK_AB_MERGE_C R30, R30, R41, RZ ;  /* 0x000000291e1e723e */ /* 0x000fe200048070ff */
[----:B------:R-:W-:-:S02]  /*d8e0*/  HADD2.F32 R11, -RZ, R11.H1_H1 ;  /* 0x3000000bff0b7230 */ /* 0x000fc40000004100 */
[-C--:B------:R-:W-:Y:S01]  /*d8f0*/  FFMA.FTZ R33, R28, R0.reuse, -R33 ;  /* 0x000000001c217223 */ /* 0x080fe20000010821 */
[----:B------:R-:W-:Y:S02]  /*d900*/  HADD2.F32 R7, -RZ, R7.H1_H1 ;  /* 0x30000007ff077230 */ /* 0x000fe40000004100 */
[----:B------:R-:W-:Y:S01]  /*d910*/  FFMA.FTZ R47, R48, R0, R47 ;  /* 0x00000000302f7223 */ /* 0x000fe2000001002f */
[----:B------:R-:W-:Y:S01]  /*d920*/  F2FP.F16.E4M3.UNPACK_B R0, R15 ;  /* 0x0000000fff00723e */ /* 0x000fe200020006ff */
[-C--:B------:R-:W-:Y:S01]  /*d930*/  FMUL.FTZ R4, R51, R11.reuse ;  /* 0x0000000b33047220 */ /* 0x080fe20000410000 */
[--C-:B------:R-:W-:Y:S02]  /*d940*/  HADD2.F32 R44, -RZ, R34.reuse.H0_H0 ;  /* 0x20000022ff2c7230 */ /* 0x100fe40000004100 */
[C---:B------:R-:W-:Y:S01]  /*d950*/  FMUL.FTZ R28, R49.reuse, R11 ;  /* 0x0000000b311c7220 */ /* 0x040fe20000410000 */
[----:B------:R-:W-:Y:S02]  /*d960*/  HADD2.F32 R15, -RZ, R34.H1_H1 ;  /* 0x30000022ff0f7230 */ /* 0x000fe40000004100 */
[----:B------:R-:W-:Y:S01]  /*d970*/  FFMA.FTZ R24, R49, R7, -R4 ;  /* 0x0000000731187223 */ /* 0x000fe20000010804 */
[----:B------:R-:W-:-:S02]  /*d980*/  HADD2.F32 R34, -RZ, R0.H0_H0 ;  /* 0x20000000ff227230 */ /* 0x000fc40000004100 */
[----:B------:R-:W-:Y:S01]  /*d990*/  FFMA.FTZ R28, R51, R7, R28 ;  /* 0x00000007331c7223 */ /* 0x000fe2000001001c */
[----:B------:R-:W-:Y:S01]  /*d9a0*/  HADD2.F32 R4, -RZ, R32.H0_H0 ;  /* 0x20000020ff047230 */ /* 0x000fe20000004100 */
[----:B------:R-:W-:Y:S01]  /*d9b0*/  F2FP.SATFINITE.E4M3.F32.PACK_AB_MERGE_C R14, R14, R27, RZ ;  /* 0x0000001b0e0e723e */ /* 0x000fe200048070ff */
[----:B------:R-:W-:Y:S01]  /*d9c0*/  HADD2.F32 R49, -RZ, R0.H1_H1 ;  /* 0x30000000ff317230 */ /* 0x000fe20000004100 */
[----:B------:R-:W-:Y:S01]  /*d9d0*/  F2FP.SATFINITE.E4M3.F32.PACK_AB_MERGE_C R24, R24, R33, RZ ;  /* 0x000000211818723e */ /* 0x000fe200048070ff */
[----:B------:R-:W-:Y:S02]  /*d9e0*/  HADD2.F32 R32, -RZ, R32.H1_H1 ;  /* 0x30000020ff207230 */ /* 0x000fe40000004100 */
[-C--:B------:R-:W-:Y:S01]  /*d9f0*/  FMUL.FTZ R7, R34, R4.reuse ;  /* 0x0000000422077220 */ /* 0x080fe20000410000 */
[--C-:B------:R-:W-:Y:S02]  /*da00*/  HADD2.F32 R0, -RZ, R29.reuse.H0_H0 ;  /* 0x2000001dff007230 */ /* 0x100fe40000004100 */
[----:B------:R-:W-:Y:S01]  /*da10*/  FMUL.FTZ R11, R44, R4 ;  /* 0x000000042c0b7220 */ /* 0x000fe20000410000 */
[----:B------:R-:W-:-:S02]  /*da20*/  HADD2.F32 R29, -RZ, R29.H1_H1 ;  /* 0x3000001dff1d7230 */ /* 0x000fc40000004100 */
[-C--:B------:R-:W-:Y:S01]  /*da30*/  FMUL.FTZ R4, R49, R32.reuse ;  /* 0x0000002031047220 */ /* 0x080fe20000410000 */
[C---:B------:R-:W-:Y:S01]  /*da40*/  FMUL.FTZ R32, R15.reuse, R32 ;  /* 0x000000200f207220 */ /* 0x040fe20000410000 */
[-C--:B------:R-:W-:Y:S01]  /*da50*/  FFMA.FTZ R7, R44, R0.reuse, -R7 ;  /* 0x000000002c077223 */ /* 0x080fe20000010807 */
[----:B------:R-:W-:Y:S01]  /*da60*/  FFMA.FTZ R11, R34, R0, R11 ;  /* 0x00000000220b7223 */ /* 0x000fe2000001000b */
[-C--:B------:R-:W-:Y:S01]  /*da70*/  FFMA.FTZ R0, R15, R29.reuse, -R4 ;  /* 0x0000001d0f007223 */ /* 0x080fe20000010804 */
[----:B------:R-:W-:Y:S01]  /*da80*/  FFMA.FTZ R32, R49, R29, R32 ;  /* 0x0000001d31207223 */ /* 0x000fe20000010020 */
[----:B------:R-:W-:Y:S02]  /*da90*/  F2FP.SATFINITE.E4M3.F32.PACK_AB_MERGE_C R4, R37, R36, RZ ;  /* 0x000000242504723e */ /* 0x000fe400048070ff */
[----:B------:R-:W-:Y:S02]  /*daa0*/  F2FP.SATFINITE.E4M3.F32.PACK_AB_MERGE_C R40, R40, R43, RZ ;  /* 0x0000002b2828723e */ /* 0x000fe400048070ff */
[----:B------:R-:W-:-:S02]  /*dab0*/  F2FP.SATFINITE.E4M3.F32.PACK_AB_MERGE_C R42, R42, R45, RZ ;  /* 0x0000002d2a2a723e */ /* 0x000fc400048070ff */
[----:B------:R-:W-:Y:S02]  /*dac0*/  F2FP.SATFINITE.E4M3.F32.PACK_AB_MERGE_C R28, R28, R47, RZ ;  /* 0x0000002f1c1c723e */ /* 0x000fe400048070ff */
[----:B------:R-:W-:Y:S02]  /*dad0*/  F2FP.SATFINITE.E4M3.F32.PACK_AB_MERGE_C R8, R8, R5, R38 ;  /* 0x000000050808723e */ /* 0x000fe40004807026 */
[----:B------:R-:W-:Y:S02]  /*dae0*/  F2FP.SATFINITE.E4M3.F32.PACK_AB_MERGE_C R4, R12, R35, R4 ;  /* 0x000000230c04723e */ /* 0x000fe40004807004 */
[----:B------:R-:W-:Y:S02]  /*daf0*/  F2FP.SATFINITE.E4M3.F32.PACK_AB_MERGE_C R5, R20, R9, R30 ;  /* 0x000000091405723e */ /* 0x000fe4000480701e */
[----:B------:R-:W-:Y:S02]  /*db00*/  F2FP.SATFINITE.E4M3.F32.PACK_AB_MERGE_C R6, R21, R6, R14 ;  /* 0x000000061506723e */ /* 0x000fe4000480700e */
[----:B------:R-:W-:-:S02]  /*db10*/  F2FP.SATFINITE.E4M3.F32.PACK_AB_MERGE_C R7, R0, R7, R24 ;  /* 0x000000070007723e */ /* 0x000fc40004807018 */
[----:B------:R-:W-:Y:S02]  /*db20*/  F2FP.SATFINITE.E4M3.F32.PACK_AB_MERGE_C R9, R26, R13, R40 ;  /* 0x0000000d1a09723e */ /* 0x000fe40004807028 */
[----:B------:R-:W-:Y:S01]  /*db30*/  F2FP.SATFINITE.E4M3.F32.PACK_AB_MERGE_C R10, R25, R10, R42 ;  /* 0x0000000a190a723e */ /* 0x000fe2000480702a */
[----:B------:R2:W-:Y:S01]  /*db40*/  STS.128 [R219+0x14400], R4 ;  /* 0x01440004db007388 */ /* 0x0005e20000000c00 */
[----:B------:R-:W-:-:S05]  /*db50*/  F2FP.SATFINITE.E4M3.F32.PACK_AB_MERGE_C R11, R32, R11, R28 ;  /* 0x0000000b200b723e */ /* 0x000fca000480701c */
[----:B------:R2:W-:Y:S02]  /*db60*/  STS.128 [R3+0x14400], R8 ;  /* 0x0144000803007388 */ /* 0x0005e40000000c00 */
.L_x_628:
[----:B------:R-:W-:Y:S05]  /*db70*/  BSYNC B0 ;  /* 0x0000000000007941 */ /* 0x000fea0003800000 */
.L_x_617:
[----:B------:R-:W-:Y:S01]  /*db80*/  @!PT LDS RZ, [RZ] ;  /* 0x00000000fffff984 */ /* 0x000fe20000000800 */
[----:B------:R-:W-:Y:S01]  /*db90*/  @!PT LDS RZ, [RZ] ;  /* 0x00000000fffff984 */ /* 0x000fe20000000800 */
[----:B------:R-:W-:Y:S01]  /*dba0*/  @!PT LDS RZ, [RZ] ;  /* 0x00000000fffff984 */ /* 0x000fe20000000800 */
[----:B------:R-:W-:Y:S01]  /*dbb0*/  @!PT LDS RZ, [RZ] ;  /* 0x00000000fffff984 */ /* 0x000fe20000000800 */
[----:B------:R4:W-:Y:S06]  /*dbc0*/  MEMBAR.ALL.CTA ;  /* 0x0000000000007992 */ /* 0x0009ec0000008000 */
[----:B----4-:R-:W4:Y:S01]  /*dbd0*/  FENCE.VIEW.ASYNC.S ;  /* 0x00000000000073c6 */ /* 0x010f220000000000 */
[----:B------:R-:W-:Y:S05]  /*dbe0*/  WARPSYNC.ALL ;  /* 0x0000000000007948 */ /* 0x000fea0003800000 */
[----:B----4-:R-:W-:Y:S06]  /*dbf0*/  BAR.SYNC.DEFER_BLOCKING 0xd, 0x100 ;  /* 0x0344000000007b1d */ /* 0x010fec0000010000 */
.L_x_614:
[----:B------:R-:W-:-:S13]  /*dc00*/  ISETP.NE.AND P0, PT, R198, 0x3, PT ;  /* 0x00000003c600780c */ /* 0x000fda0003f05270 */
[----:B------:R-:W-:Y:S05]  /*dc10*/  @!P0 BRA `(.L_x_638) ;  /* 0x0000000000048947 */ /* 0x000fea0003800000 */
[----:B------:R-:W-:Y:S01]  /*dc20*/  BPT.TRAP 0x1 ;  /* 0x000000040000795c */ /* 0x000fe20000300000 */
.L_x_638:
[----:B-12---:R-:W-:Y:S01]  /*dc30*/  IMAD R3, R197, 0x8, R18 ;  /* 0x00000008c5037824 */ /* 0x006fe200078e0212 */
[----:B---3--:R-:W-:-:S04]  /*dc40*/  SHF.L.U32 R4, R199, 0x1f, RZ ;  /* 0x0000001fc7047819 */ /* 0x008fc800000006ff */
[----:B------:R1:W2:Y:S01]  /*dc50*/  SYNCS.PHASECHK.TRANS64.TRYWAIT P1, [R3+URZ+0x22830], R4 ;  /* 0x02283004030075a7 */ /* 0x0002a2000802017f */
[----:B------:R-:W-:Y:S05]  /*dc60*/  @!P0 BRA `(.L_x_639) ;  /* 0x0000000000048947 */ /* 0x000fea0003800000 */
[----:B------:R-:W-:Y:S01]  /*dc70*/  BPT.TRAP 0x1 ;  /* 0x000000040000795c */ /* 0x000fe20000300000 */
.L_x_639:
[----:B------:R-:W-:-:S05]  /*dc80*/  VIADD R0, R18, 0x18400 ;  /* 0x0001840012007836 */ /* 0x000fca0000000000 */
[----:B------:R-:W-:-:S04]  /*dc90*/  SHF.R.U32.HI R0, RZ, 0x4, R0 ;  /* 0x00000004ff007819 */ /* 0x000fc80000011600 */
[----:B------:R-:W-:-:S04]  /*dca0*/  LOP3.LUT R0, R0, 0x3fff, RZ, 0xc0, !PT ;  /* 0x00003fff00007812 */ /* 0x000fc800078ec0ff */
[----:B------:R-:W-:-:S05]  /*dcb0*/  LOP3.LUT R0, R0, 0x10000, RZ, 0xfc, !PT ;  /* 0x0001000000007812 */ /* 0x000fca00078efcff */
[----:B------:R-:W-:Y:S01]  /*dcc0*/  IMAD R12, R197, 0x500, R0 ;  /* 0x00000500c50c7824 */ /* 0x000fe200078e0200 */
[----:B--2---:R-:W-:Y:S06]  /*dcd0*/  @P1 BRA `(.L_x_640) ;  /* 0x0000000000081947 */ /* 0x004fec0003800000 */
[----:B------:R-:W2:Y:S02]  /*dce0*/  SYNCS.PHASECHK.TRANS64.TRYWAIT P1, [R3+URZ+0x22830], R4 ;  /* 0x02283004030075a7 */ /* 0x000ea4000802017f */
[----:B--2---:R-:W-:Y:S05]  /*dcf0*/  @!P1 BRA `(.L_x_641) ;  /* 0x0000011800e89947 */ /* 0x004fea0003800000 */
.L_x_640:
[----:B-12---:R-:W-:Y:S01]  /*dd00*/  IMAD.MOV.U32 R4, RZ, RZ, R12 ;  /* 0x000000ffff047224 */ /* 0x006fe200078e000c */
[----:B------:R-:W-:Y:S05]  /*dd10*/  WARPSYNC.ALL ;  /* 0x0000000000007948 */ /* 0x000fea0003800000 */
[----:B------:R-:W-:Y:S01]  /*dd20*/  IMAD.MOV.U32 R5, RZ, RZ, 0x40000040 ;  /* 0x40000040ff057424 */ /* 0x000fe200078e00ff */
[----:B------:R-:W-:Y:S01]  /*dd30*/  R2UR UR6, R4 ;  /* 0x00000000040672ca */ /* 0x000fe200000e0000 */
[----:B------:R-:W-:Y:S01]  /*dd40*/  WARPGROUP.ARRIVE ;  /* 0x00000000000079c5 */ /* 0x000fe20000000000 */
[----:B------:R-:W-:Y:S01]  /*dd50*/  LOP3.LUT R4, R31, 0x10000, RZ, 0xfc, !PT ;  /* 0x000100001f047812 */ /* 0x000fe200078efcff */
[----:B------:R-:W-:Y:S01]  /*dd60*/  IMAD.MOV.U32 R7, RZ, RZ, 0x40000040 ;  /* 0x40000040ff077424 */ /* 0x000fe200078e00ff */
[C---:B------:R-:W-:Y:S01]  /*dd70*/  R2UR UR7, R5.reuse ;  /* 0x00000000050772ca */ /* 0x040fe200000e0000 */
[----:B------:R-:W-:Y:S01]  /*dd80*/  VIADD R8, R12, 0x200 ;  /* 0x000002000c087836 */ /* 0x000fe20000000000 */
[----:B------:R-:W-:Y:S01]  /*dd90*/  R2UR UR4, R4 ;  /* 0x00000000040472ca */ /* 0x000fe200000e0000 */
[----:B------:R-:W-:Y:S01]  /*dda0*/  IMAD.MOV.U32 R9, RZ, RZ, 0x40000040 ;  /* 0x40000040ff097424 */ /* 0x000fe200078e00ff */
[----:B------:R-:W-:Y:S01]  /*ddb0*/  R2UR UR5, R5 ;  /* 0x00000000050572ca */ /* 0x000fe200000e0000 */
[C---:B------:R-:W-:Y:S01]  /*ddc0*/  VIADD R10, R12.reuse, 0x400 ;  /* 0x000004000c0a7836 */ /* 0x040fe20000000000 */
[----:B------:R-:W-:Y:S01]  /*ddd0*/  IADD3 R6, R12, 0x100, RZ ;  /* 0x000001000c067810 */ /* 0x000fe20007ffe0ff */
[----:B------:R-:W-:Y:S01]  /*dde0*/  IMAD.MOV.U32 R11, RZ, RZ, 0x40000040 ;  /* 0x40000040ff0b7424 */ /* 0x000fe200078e00ff */
[----:B------:R-:W-:Y:S01]  /*ddf0*/  R2UR UR11, R7 ;  /* 0x00000000070b72ca */ /* 0x000fe200000e0000 */
[----:B------:R-:W-:Y:S01]  /*de00*/  IMAD.MOV.U32 R15, RZ, RZ, 0x40000040 ;  /* 0x40000040ff0f7424 */ /* 0x000fe200078e00ff */
[----:B------:R-:W-:Y:S01]  /*de10*/  R2UR UR10, R6 ;  /* 0x00000000060a72ca */ /* 0x000fe200000e0000 */
[----:B------:R-:W-:Y:S01]  /*de20*/  VIADD R20, R12, 0x404 ;  /* 0x000004040c147836 */ /* 0x000fe20000000000 */
[----:B------:R-:W-:Y:S01]  /*de30*/  R2UR UR8, R4 ;  /* 0x00000000040872ca */ /* 0x000fe200000e0000 */
[----:B------:R-:W-:Y:S01]  /*de40*/  IMAD.MOV.U32 R21, RZ, RZ, 0x40000040 ;  /* 0x40000040ff157424 */ /* 0x000fe200078e00ff */
[----:B------:R-:W-:Y:S01]  /*de50*/  R2UR UR9, R5 ;  /* 0x00000000050972ca */ /* 0x000fe200000e0000 */
[----:B------:R-:W-:Y:S01]  /*de60*/  IMAD.MOV.U32 R13, RZ, RZ, 0x40000040 ;  /* 0x40000040ff0d7424 */ /* 0x000fe200078e00ff */
[----:B------:R-:W-:Y:S01]  /*de70*/  R2UR UR14, R8 ;  /* 0x00000000080e72ca */ /* 0x000fe200000e0000 */
[----:B------:R-:W-:Y:S01]  /*de80*/  QGMMA.64x32x32.F32.E4M3.E4M3 R104, gdesc[UR4], RZ, !UPT, gsb0 ;  /* 0x00600000046879f3 */ /* 0x000fe2000c0008ff */
[----:B------:R-:W-:Y:S01]  /*de90*/  R2UR UR15, R9 ;  /* 0x00000000090f72ca */ /* 0x000fe200000e0000 */
[----:B------:R-:W-:Y:S01]  /*dea0*/  IMAD.MOV.U32 R9, RZ, RZ, 0x40000040 ;  /* 0x40000040ff097424 */ /* 0x000fe200078e00ff */
[----:B------:R-:W-:-:S02]  /*deb0*/  R2UR UR12, R4 ;  /* 0x00000000040c72ca */ /* 0x000fc400000e0000 */
[----:B------:R-:W-:Y:S02]  /*dec0*/  R2UR UR13, R5 ;  /* 0x00000000050d72ca */ /* 0x000fe400000e0000 */
[----:B------:R-:W-:Y:S02]  /*ded0*/  IADD3 R6, R12, 0x300, RZ ;  /* 0x000003000c067810 */ /* 0x000fe40007ffe0ff */
[----:B------:R-:W-:Y:S01]  /*dee0*/  R2UR UR19, R7 ;  /* 0x00000000071372ca */ /* 0x000fe200000e0000 */
[----:B------:R-:W-:Y:S01]  /*def0*/  IMAD.MOV.U32 R7, RZ, RZ, 0x40000040 ;  /* 0x40000040ff077424 */ /* 0x000fe200078e00ff */
[----:B------:R-:W-:Y:S01]  /*df00*/  R2UR UR18, R6 ;  /* 0x00000000061272ca */ /* 0x000fe200000e0000 */
[----:B------:R-:W-:Y:S01]  /*df10*/  VIADD R6, R12, 0x2 ;  /* 0x000000020c067836 */ /* 0x000fe20000000000 */
[----:B------:R-:W-:Y:S02]  /*df20*/  R2UR UR16, R4 ;  /* 0x00000000041072ca */ /* 0x000fe400000e0000 */
[----:B------:R-:W-:-:S02]  /*df30*/  R2UR UR17, R5 ;  /* 0x00000000051172ca */ /* 0x000fc400000e0000 */
[----:B------:R-:W-:Y:S01]  /*df40*/  R2UR UR22, R10 ;  /* 0x000000000a1672ca */ /* 0x000fe200000e0000 */
[C---:B------:R-:W-:Y:S01]  /*df50*/  VIADD R10, R4.reuse, 0x2 ;  /* 0x00000002040a7836 */ /* 0x040fe20000000000 */
[----:B------:R-:W-:Y:S02]  /*df60*/  R2UR UR23, R11 ;  /* 0x000000000b1772ca */ /* 0x000fe400000e0000 */
[----:B------:R-:W-:Y:S02]  /*df70*/  R2UR UR20, R4 ;  /* 0x00000000041472ca */ /* 0x000fe400000e0000 */
[----:B------:R-:W-:Y:S02]  /*df80*/  R2UR UR21, R5 ;  /* 0x00000000051572ca */ /* 0x000fe400000e0000 */
[----:B------:R-:W-:Y:S02]  /*df90*/  MOV R11, 0x40000040 ;  /* 0x40000040000b7802 */ /* 0x000fe40000000f00 */
[----:B------:R-:W-:Y:S01]  /*dfa0*/  R2UR UR6, R6 ;  /* 0x00000000060672ca */ /* 0x000fe200000e0000 */
[----:B------:R-:W-:Y:S01]  /*dfb0*/  VIADD R6, R12, 0x202 ;  /* 0x000002020c067836 */ /* 0x000fe20000000000 */
[----:B------:R-:W-:Y:S01]  /*dfc0*/  R2UR UR7, R7 ;  /* 0x00000000070772ca */ /* 0x000fe200000e0000 */
[----:B------:R-:W-:Y:S01]  /*dfd0*/  IMAD.MOV.U32 R7, RZ, RZ, 0x40000040 ;  /* 0x40000040ff077424 */ /* 0x000fe200078e00ff */
[----:B------:R-:W-:-:S02]  /*dfe0*/  R2UR UR4, R10 ;  /* 0x000000000a0472ca */ /* 0x000fc400000e0000 */
[----:B------:R-:W-:Y:S02]  /*dff0*/  R2UR UR5, R11 ;  /* 0x000000000b0572ca */ /* 0x000fe400000e0000 */
[C---:B------:R-:W-:Y:S02]  /*e000*/  IADD3 R8, R12.reuse, 0x102, RZ ;  /* 0x000001020c087810 */ /* 0x040fe40007ffe0ff */
[----:B------:R-:W-:Y:S02]  /*e010*/  IADD3 R14, R12, 0x402, RZ ;  /* 0x000004020c0e7810 */ /* 0x000fe40007ffe0ff */
[----:B------:R-:W-:Y:S01]  /*e020*/  MOV R87, RZ ;  /* 0x000000ff00577202 */ /* 0x000fe20000000f00 */
[----:B------:R-:W-:Y:S02]  /*e030*/  WARPGROUP.DEPBAR.LE gsb0, 0x0 ;  /* 0x00008000000079c5 */ /* 0x000fe40000010000 */
[----:B------:R-:W-:-:S06]  /*e040*/  WARPGROUP.ARRIVE ;  /* 0x00000000000079c5 */ /* 0x000fcc0000000000 */
[----:B------:R-:W-:Y:S01]  /*e050*/  QGMMA.64x32x32.F32.E4M3.E4M3 R88, gdesc[UR8], RZ, !UPT, gsb0 ;  /* 0x00600000085879f3 */ /* 0x000fe2000c0008ff */
[----:B------:R-:W-:Y:S01]  /*e060*/  R2UR UR10, R8 ;  /* 0x00000000080a72ca */ /* 0x000fe200000e0000 */
[----:B------:R-:W-:Y:S01]  /*e070*/  VIADD R8, R12, 0x302 ;  /* 0x000003020c087836 */ /* 0x000fe20000000000 */
[----:B------:R-:W-:Y:S01]  /*e080*/  R2UR UR11, R9 ;  /* 0x00000000090b72ca */ /* 0x000fe200000e0000 */
[----:B------:R-:W-:Y:S01]  /*e090*/  IMAD.MOV.U32 R9, RZ, RZ, 0x40000040 ;  /* 0x40000040ff097424 */ /* 0x000fe200078e00ff */
[----:B------:R-:W-:Y:S02]  /*e0a0*/  R2UR UR8, R10 ;  /* 0x000000000a0872ca */ /* 0x000fe400000e0000 */
[----:B------:R-:W-:Y:S01]  /*e0b0*/  R2UR UR9, R11 ;  /* 0x000000000b0972ca */ /* 0x000fe200000e0000 */
        /* <DEDUP_REMOVED lines=10> */
[----:B0-----:R-:W-:-:S06]  /*e160*/  WARPGROUP.ARRIVE ;  /* 0x00000000000079c5 */ /* 0x001fcc0000000000 */
[----:B------:R-:W-:Y:S01]  /*e170*/  QGMMA.64x32x32.F32.E4M3.E4M3 R40, gdesc[UR16], RZ, !UPT, gsb0 ;  /* 0x00600000102879f3 */ /* 0x000fe2000c0008ff */
[----:B------:R-:W-:Y:S01]  /*e180*/  R2UR UR18, R8 ;  /* 0x00000000081272ca */ /* 0x000fe200000e0000 */
[----:B------:R-:W-:Y:S01]  /*e190*/  VIADD R8, R12, 0x104 ;  /* 0x000001040c087836 */ /* 0x000fe20000000000 */
[----:B------:R-:W-:Y:S02]  /*e1a0*/  R2UR UR19, R9 ;  /* 0x00000000091372ca */ /* 0x000fe400000e0000 */
[----:B------:R-:W-:Y:S02]  /*e1b0*/  R2UR UR16, R10 ;  /* 0x000000000a1072ca */ /* 0x000fe400000e0000 */
[----:B------:R-:W-:Y:S02]  /*e1c0*/  R2UR UR17, R11 ;  /* 0x000000000b1172ca */ /* 0x000fe400000e0000 */
[----:B------:R-:W-:Y:S01]  /*e1d0*/  MOV R9, 0x40000040 ;  /* 0x4000004000097802 */ /* 0x000fe20000000f00 */
[----:B------:R-:W-:-:S02]  /*e1e0*/  WARPGROUP.DEPBAR.LE gsb0, 0x0 ;  /* 0x00008000000079c5 */ /* 0x000fc40000010000 */
[----:B-----5:R-:W-:-:S06]  /*e1f0*/  WARPGROUP.ARRIVE ;  /* 0x00000000000079c5 */ /* 0x020fcc0000000000 */
        /* <DEDUP_REMOVED lines=8> */
[----:B------:R-:W-:-:S06]  /*e280*/  WARPGROUP.ARRIVE ;  /* 0x00000000000079c5 */ /* 0x000fcc0000000000 */
[----:B------:R-:W-:Y:S01]  /*e290*/  QGMMA.64x32x32.F32.E4M3.E4M3 R104, gdesc[UR4], R104, gsb0 ;  /* 0x00600000046879f3 */ /* 0x000fe20008000868 */
[----:B------:R-:W-:Y:S01]  /*e2a0*/  R2UR UR6, R6 ;  /* 0x00000000060672ca */ /* 0x000fe200000e0000 */
[----:B------:R-:W-:Y:S01]  /*e2b0*/  VIADD R6, R12, 0x204 ;  /* 0x000002040c067836 */ /* 0x000fe20000000000 */
[----:B------:R-:W-:Y:S01]  /*e2c0*/  R2UR UR7, R7 ;  /* 0x00000000070772ca */ /* 0x000fe200000e0000 */
[----:B------:R-:W-:Y:S01]  /*e2d0*/  IMAD.MOV.U32 R7, RZ, RZ, 0x40000040 ;  /* 0x40000040ff077424 */ /* 0x000fe200078e00ff */
[----:B------:R-:W-:Y:S02]  /*e2e0*/  WARPGROUP.DEPBAR.LE gsb0, 0x0 ;  /* 0x00008000000079c5 */ /* 0x000fe40000010000 */
[----:B------:R-:W-:-:S06]  /*e2f0*/  WARPGROUP.ARRIVE ;  /* 0x00000000000079c5 */ /* 0x000fcc0000000000 */
[----:B------:R-:W-:Y:S01]  /*e300*/  QGMMA.64x32x32.F32.E4M3.E4M3 R88, gdesc[UR8], R88, gsb0 ;  /* 0x00600000085879f3 */ /* 0x000fe20008000858 */
[----:B------:R-:W-:Y:S01]  /*e310*/  R2UR UR10, R8 ;  /* 0x00000000080a72ca */ /* 0x000fe200000e0000 */
[----:B------:R-:W-:Y:S01]  /*e320*/  VIADD R8, R4, 0x4 ;  /* 0x0000000404087836 */ /* 0x000fe20000000000 */
[----:B------:R-:W-:Y:S01]  /*e330*/  R2UR UR11, R9 ;  /* 0x00000000090b72ca */ /* 0x000fe200000e0000 */
[----:B------:R-:W-:-:S03]  /*e340*/  IMAD.MOV.U32 R9, RZ, RZ, 0x40000040 ;  /* 0x40000040ff097424 */ /* 0x000fc600078e00ff */
[C---:B------:R-:W-:Y:S02]  /*e350*/  R2UR UR4, R8.reuse ;  /* 0x00000000080472ca */ /* 0x040fe400000e0000 */
[C---:B------:R-:W-:Y:S02]  /*e360*/  R2UR UR5, R9.reuse ;  /* 0x00000000090572ca */ /* 0x040fe400000e0000 */
[----:B------:R-:W-:Y:S02]  /*e370*/  R2UR UR8, R8 ;  /* 0x00000000080872ca */ /* 0x000fe400000e0000 */
[----:B------:R-:W-:Y:S01]  /*e380*/  R2UR UR9, R9 ;  /* 0x00000000090972ca */ /* 0x000fe200000e0000 */
[----:B------:R-:W-:Y:S02]  /*e390*/  WARPGROUP.DEPBAR.LE gsb0, 0x0 ;  /* 0x00008000000079c5 */ /* 0x000fe40000010000 */
[----:B------:R-:W-:-:S06]  /*e3a0*/  WARPGROUP.ARRIVE ;  /* 0x00000000000079c5 */ /* 0x000fcc0000000000 */
[----:B------:R-:W-:Y:S01]  /*e3b0*/  QGMMA.64x32x32.F32.E4M3.E4M3 R56, gdesc[UR12], R56, gsb0 ;  /* 0x006000000c3879f3 */ /* 0x000fe20008000838 */
        /* <DEDUP_REMOVED lines=17> */
[----:B------:R-:W-:Y:S01]  /*e4d0*/  QGMMA.64x32x32.F32.E4M3.E4M3 R24, gdesc[UR20], R24, gsb0 ;  /* 0x00600000141879f3 */ /* 0x000fe20008000818 */
[----:B------:R-:W-:Y:S02]  /*e4e0*/  R2UR UR22, R20 ;  /* 0x00000000141672ca */ /* 0x000fe400000e0000 */
[----:B------:R-:W-:Y:S02]  /*e4f0*/  R2UR UR23, R21 ;  /* 0x00000000151772ca */ /* 0x000fe400000e0000 */
        /* <DEDUP_REMOVED lines=8> */
[----:B------:R-:W-:Y:S01]  /*e580*/  MOV R7, 0x40000040 ;  /* 0x4000004000077802 */ /* 0x000fe20000000f00 */
[----:B------:R-:W-:Y:S02]  /*e590*/  WARPGROUP.DEPBAR.LE gsb0, 0x0 ;  /* 0x00008000000079c5 */ /* 0x000fe40000010000 */
[----:B------:R-:W-:-:S06]  /*e5a0*/  WARPGROUP.ARRIVE ;  /* 0x00000000000079c5 */ /* 0x000fcc0000000000 */
[----:B------:R-:W-:Y:S01]  /*e5b0*/  QGMMA.64x32x32.F32.E4M3.E4M3 R88, gdesc[UR8], R88, gsb0 ;  /* 0x00600000085879f3 */ /* 0x000fe20008000858 */
[----:B------:R-:W-:Y:S01]  /*e5c0*/  R2UR UR10, R14 ;  /* 0x000000000e0a72ca */ /* 0x000fe200000e0000 */
[C---:B------:R-:W-:Y:S01]  /*e5d0*/  VIADD R14, R12.reuse, 0x306 ;  /* 0x000003060c0e7836 */ /* 0x040fe20000000000 */
[----:B------:R-:W-:Y:S01]  /*e5e0*/  R2UR UR11, R15 ;  /* 0x000000000f0b72ca */ /* 0x000fe200000e0000 */
[----:B------:R-:W-:Y:S02]  /*e5f0*/  IMAD.MOV.U32 R15, RZ, RZ, 0x40000040 ;  /* 0x40000040ff0f7424 */ /* 0x000fe400078e00ff */
[----:B------:R-:W-:Y:S01]  /*e600*/  VIADD R12, R12, 0x406 ;  /* 0x000004060c0c7836 */ /* 0x000fe20000000000 */
        /* <DEDUP_REMOVED lines=9> */
[C---:B------:R-:W-:Y:S02]  /*e6a0*/  R2UR UR8, R6.reuse ;  /* 0x00000000060872ca */ /* 0x040fe400000e0000 */
[C---:B------:R-:W-:Y:S02]  /*e6b0*/  R2UR UR9, R7.reuse ;  /* 0x00000000070972ca */ /* 0x040fe400000e0000 */
[----:B------:R-:W-:Y:S02]  /*e6c0*/  R2UR UR12, R6 ;  /* 0x00000000060c72ca */ /* 0x000fe400000e0000 */
[----:B------:R-:W-:Y:S01]  /*e6d0*/  R2UR UR13, R7 ;  /* 0x00000000070d72ca */ /* 0x000fe200000e0000 */
[----:B------:R-:W-:-:S02]  /*e6e0*/  WARPGROUP.DEPBAR.LE gsb0, 0x0 ;  /* 0x00008000000079c5 */ /* 0x000fc40000010000 */
        /* <DEDUP_REMOVED lines=29> */
[----:B------:R-:W-:Y:S05]  /*e8c0*/  @!P0 BRA `(.L_x_642) ;  /* 0x0000000000048947 */ /* 0x000fea0003800000 */
[----:B------:R-:W-:Y:S01]  /*e8d0*/  BPT.TRAP 0x1 ;  /* 0x000000040000795c */ /* 0x000fe20000300000 */
.L_x_642:
[----:B------:R-:W2:Y:S01]  /*e8e0*/  LDL R12, [R1+0x14] ;  /* 0x00001400010c7983 */ /* 0x000ea20000100800 */
[----:B------:R-:W-:Y:S01]  /*e8f0*/  P2R R20, PR, RZ, 0x1 ;  /* 0x00000001ff147803 */ /* 0x000fe20000000000 */
[----:B------:R-:W0:Y:S01]  /*e900*/  S2R R122, SR_CgaCtaId ;  /* 0x00000000007a7919 */ /* 0x000e220000008800 */
[----:B--2---:R-:W-:-:S04]  /*e910*/  IMAD.IADD R13, R12, 0x1, R72 ;  /* 0x000000010c0d7824 */ /* 0x004fc800078e0248 */
[----:B------:R-:W-:-:S05]  /*e920*/  IMAD R14, R120, -0xa0, R13 ;  /* 0xffffff60780e7824 */ /* 0x000fca00078e020d */
[C---:B------:R-:W-:Y:S02]  /*e930*/  ISETP.GT.AND P2, PT, R14.reuse, RZ, PT ;  /* 0x000000ff0e00720c */ /* 0x040fe40003f44270 */
[C---:B------:R-:W-:Y:S02]  /*e940*/  ISETP.GT.AND P5, PT, R14.reuse, 0x1, PT ;  /* 0x000000010e00780c */ /* 0x040fe40003fa4270 */
[----:B------:R-:W-:Y:S02]  /*e950*/  ISETP.GT.AND P4, PT, R14, 0x8, PT ;  /* 0x000000080e00780c */ /* 0x000fe40003f84270 */
[----:B------:R-:W-:Y:S02]  /*e960*/  FSEL R13, R104, -INF , P2 ;  /* 0xff800000680d7808 */ /* 0x000fe40001000000 */
[----:B------:R-:W-:Y:S02]  /*e970*/  FSEL R105, R105, -INF , P5 ;  /* 0xff80000069697808 */ /* 0x000fe40002800000 */
[----:B------:R-:W-:-:S02]  /*e980*/  ISETP.GT.AND P3, PT, R14, 0x9, PT ;  /* 0x000000090e00780c */ /* 0x000fc40003f64270 */
[----:B------:R-:W-:Y:S02]  /*e990*/  FSEL R83, R108, -INF , P4 ;  /* 0xff8000006c537808 */ /* 0x000fe40002000000 */
[----:B------:R-:W-:Y:S02]  /*e9a0*/  FMNMX.FTZ R12, R13, R105, !PT ;  /* 0x000000690d0c7209 */ /* 0x000fe40007810000 */
        /* <DEDUP_REMOVED lines=107> */
[----:B------:R-:W-:Y:S02]  /*f060*/  ISETP.GT.AND P0, PT, R14, 0x79, PT ;  /* 0x000000790e00780c */ /* 0x000fe40003f04270 */
[----:B------:R-:W-:Y:S02]  /*f070*/  FSEL R161, R52, -INF , P2 ;  /* 0xff80000034a17808 */ /* 0x000fe40001000000 */
[----:B------:R-:W-:Y:S02]  /*f080*/  FMNMX.FTZ R12, R159, R12, !PT ;  /* 0x0000000c9f0c7209 */ /* 0x000fe40007810000 */
[----:B------:R-:W-:Y:S02]  /*f090*/  ISETP.GT.AND P6, PT, R14, 0x80, PT ;  /* 0x000000800e00780c */ /* 0x000fe40003fc4270 */
[----:B------:R-:W-:-:S02]  /*f0a0*/  FSEL R163, R53, -INF , P0 ;  /* 0xff80000035a37808 */ /* 0x000fc40000000000 */
[----:B------:R-:W-:Y:S02]  /*f0b0*/  FMNMX.FTZ R12, R161, R12, !PT ;  /* 0x0000000ca10c7209 */ /* 0x000fe40007810000 */
[----:B------:R-:W-:Y:S02]  /*f0c0*/  ISETP.GT.AND P0, PT, R14, 0x81, PT ;  /* 0x000000810e00780c */ /* 0x000fe40003f04270 */
[----:B------:R-:W-:Y:S02]  /*f0d0*/  FSEL R165, R24, -INF , P6 ;  /* 0xff80000018a57808 */ /* 0x000fe40003000000 */
[----:B------:R-:W-:Y:S02]  /*f0e0*/  FMNMX.FTZ R12, R163, R12, !PT ;  /* 0x0000000ca30c7209 */ /* 0x000fe40007810000 */
[----:B------:R-:W-:Y:S02]  /*f0f0*/  FSEL R51, R51, -INF , P1 ;  /* 0xff80000033337808 */ /* 0x000fe40000800000 */
[----:B------:R-:W-:-:S02]  /*f100*/  ISETP.GT.AND P1, PT, R14, 0x88, PT ;  /* 0x000000880e00780c */ /* 0x000fc40003f24270 */
[----:B------:R-:W-:Y:S02]  /*f110*/  FSEL R167, R25, -INF , P0 ;  /* 0xff80000019a77808 */ /* 0x000fe40000000000 */
[----:B------:R-:W-:Y:S02]  /*f120*/  FMNMX.FTZ R12, R165, R12, !PT ;  /* 0x0000000ca50c7209 */ /* 0x000fe40007810000 */
[----:B------:R-:W-:Y:S02]  /*f130*/  FSEL R25, R54, -INF , P2 ;  /* 0xff80000036197808 */ /* 0x000fe40001000000 */
[----:B------:R-:W-:Y:S02]  /*f140*/  ISETP.GT.AND P2, PT, R14, 0x89, PT ;  /* 0x000000890e00780c */ /* 0x000fe40003f44270 */
[----:B------:R-:W-:Y:S02]  /*f150*/  FSEL R173, R28, -INF , P1 ;  /* 0xff8000001cad7808 */ /* 0x000fe40000800000 */
[----:B------:R-:W-:-:S02]  /*f160*/  FMNMX.FTZ R12, R167, R12, !PT ;  /* 0x0000000ca70c7209 */ /* 0x000fc40007810000 */
[----:B------:R-:W-:Y:S02]  /*f170*/  FSEL R53, R50, -INF , P3 ;  /* 0xff80000032357808 */ /* 0x000fe40001800000 */
[----:B------:R-:W-:Y:S02]  /*f180*/  FSEL R175, R29, -INF , P2 ;  /* 0xff8000001daf7808 */ /* 0x000fe40001000000 */
[----:B------:R-:W-:Y:S02]  /*f190*/  FMNMX.FTZ R12, R173, R12, !PT ;  /* 0x0000000cad0c7209 */ /* 0x000fe40007810000 */
[----:B------:R-:W-:Y:S02]  /*f1a0*/  ISETP.GT.AND P3, PT, R14, 0x90, PT ;  /* 0x000000900e00780c */ /* 0x000fe40003f64270 */
[----:B------:R-:W-:Y:S02]  /*f1b0*/  FSEL R47, R47, -INF , P4 ;  /* 0xff8000002f2f7808 */ /* 0x000fe40002000000 */
[----:B------:R-:W-:-:S02]  /*f1c0*/  FSEL R42, R32, -INF , P3 ;  /* 0xff800000202a7808 */ /* 0x000fc40001800000 */
[----:B------:R-:W-:Y:S02]  /*f1d0*/  FMNMX.FTZ R29, R175, R12, !PT ;  /* 0x0000000caf1d7209 */ /* 0x000fe40007810000 */
[----:B------:R-:W-:Y:S02]  /*f1e0*/  ISETP.GT.AND P4, PT, R14, 0x91, PT ;  /* 0x000000910e00780c */ /* 0x000fe40003f84270 */
[----:B------:R-:W-:Y:S02]  /*f1f0*/  FSEL R49, R46, -INF , P5 ;  /* 0xff8000002e317808 */ /* 0x000fe40002800000 */
[----:B------:R-:W-:Y:S02]  /*f200*/  FSEL R40, R33, -INF , P4 ;  /* 0xff80000021287808 */ /* 0x000fe40002000000 */
[----:B------:R-:W-:Y:S02]  /*f210*/  FMNMX.FTZ R29, R42, R29, !PT ;  /* 0x0000001d2a1d7209 */ /* 0x000fe40007810000 */
[----:B------:R-:W-:-:S02]  /*f220*/  ISETP.GT.AND P5, PT, R14, 0x98, PT ;  /* 0x000000980e00780c */ /* 0x000fc40003fa4270 */
[----:B------:R-:W-:Y:S02]  /*f230*/  FMNMX.FTZ R12, R40, R29, !PT ;  /* 0x0000001d280c7209 */ /* 0x000fe40007810000 */
[----:B------:R-:W-:Y:S02]  /*f240*/  FSEL R171, R36, -INF , P5 ;  /* 0xff80000024ab7808 */ /* 0x000fe40002800000 */
[----:B------:R-:W-:Y:S02]  /*f250*/  ISETP.GT.AND P6, PT, R14, 0x99, PT ;  /* 0x000000990e00780c */ /* 0x000fe40003fc4270 */
[----:B------:R-:W-:Y:S02]  /*f260*/  FMNMX.FTZ R12, R171, R12, !PT ;  /* 0x0000000cab0c7209 */ /* 0x000fe40007810000 */
[----:B------:R-:W-:Y:S02]  /*f270*/  FSEL R169, R37, -INF , P6 ;  /* 0xff80000025a97808 */ /* 0x000fe40003000000 */
[----:B------:R-:W-:-:S02]  /*f280*/  P2R R46, PR, RZ, 0x2 ;  /* 0x00000002ff2e7803 */ /* 0x000fc40000000000 */
[----:B------:R-:W-:Y:S02]  /*f290*/  FMNMX.FTZ R24, R169, R12, !PT ;  /* 0x0000000ca9187209 */ /* 0x000fe40007810000 */
[----:B------:R-:W-:Y:S02]  /*f2a0*/  ISETP.GT.AND P1, PT, R14, 0x79, PT ;  /* 0x000000790e00780c */ /* 0x000fe40003f24270 */
[----:B------:R-:W-:Y:S01]  /*f2b0*/  P2R R44, PR, RZ, 0x4 ;  /* 0x00000004ff2c7803 */ /* 0x000fe20000000000 */
[----:B------:R-:W1:Y:S01]  /*f2c0*/  SHFL.BFLY PT, R29, R24, 0x2, 0x1f ;  /* 0x0c401f00181d7f89 */ /* 0x000e6200000e0000 */
[----:B------:R-:W-:Y:S02]  /*f2d0*/  FSEL R55, R55, -INF , P1 ;  /* 0xff80000037377808 */ /* 0x000fe40000800000 */
[----:B------:R-:W-:Y:S02]  /*f2e0*/  ISETP.NE.AND P1, PT, R46, RZ, PT ;  /* 0x000000ff2e00720c */ /* 0x000fe40003f25270 */
[----:B------:R-:W-:-:S02]  /*f2f0*/  P2R R48, PR, RZ, 0x1 ;  /* 0x00000001ff307803 */ /* 0x000fc40000000000 */
[----:B------:R-:W-:Y:S02]  /*f300*/  FSEL R33, R30, -INF , P1 ;  /* 0xff8000001e217808 */ /* 0x000fe40000800000 */
[----:B------:R-:W-:Y:S02]  /*f310*/  ISETP.GT.AND P0, PT, R14, 0x80, PT ;  /* 0x000000800e00780c */ /* 0x000fe40003f04270 */
[----:B------:R-:W-:Y:S02]  /*f320*/  FSEL R35, R35, -INF , P4 ;  /* 0xff80000023237808 */ /* 0x000fe40002000000 */
[----:B-1----:R-:W-:-:S05]  /*f330*/  FMNMX.FTZ R28, R24, R29, !PT ;  /* 0x0000001d181c7209 */ /* 0x002fca0007810000 */
[----:B------:R-:W1:Y:S02]  /*f340*/  SHFL.BFLY PT, R29, R28, 0x1, 0x1f ;  /* 0x0c201f001c1d7f89 */ /* 0x000e6400000e0000 */
[----:B-1----:R-:W-:Y:S02]  /*f350*/  FMNMX.FTZ R12, R28, R29, !PT ;  /* 0x0000001d1c0c7209 */ /* 0x002fe40007810000 */
[----:B------:R-:W-:Y:S02]  /*f360*/  FMNMX.FTZ R28, R15, R107, !PT ;  /* 0x0000006b0f1c7209 */ /* 0x000fe40007810000 */
[----:B------:R-:W-:Y:S01]  /*f370*/  FSETP.NEU.FTZ.AND P2, PT, R12, -INF , PT ;  /* 0xff8000000c00780b */ /* 0x000fe20003f5d000 */
[----:B------:R-:W-:-:S01]  /*f380*/  FFMA.FTZ R177, R2, R12, -8 ;  /* 0xc100000002b17423 */ /* 0x000fc2000001000c */
[----:B------:R-:W-:Y:S02]  /*f390*/  FMNMX.FTZ R28, R21, R28, !PT ;  /* 0x0000001c151c7209 */ /* 0x000fe40007810000 */
[----:B------:R-:W-:-:S02]  /*f3a0*/  FSEL R29, R26, -INF , P0 ;  /* 0xff8000001a1d7808 */ /* 0x000fc40000000000 */
[----:B------:R-:W-:Y:S02]  /*f3b0*/  FMNMX.FTZ R30, R111, R28, !PT ;  /* 0x0000001c6f1e7209 */ /* 0x000fe40007810000 */
[----:B------:R-:W-:Y:S02]  /*f3c0*/  FSEL R177, R177, RZ, P2 ;  /* 0x000000ffb1b17208 */ /* 0x000fe40001000000 */
[----:B------:R-:W-:Y:S02]  /*f3d0*/  FMNMX.FTZ R30, R73, R30, !PT ;  /* 0x0000001e491e7209 */ /* 0x000fe40007810000 */
[----:B------:R-:W-:Y:S01]  /*f3e0*/  ISETP.NE.AND P2, PT, R44, RZ, PT ;  /* 0x000000ff2c00720c */ /* 0x000fe20003f45270 */
[C-C-:B------:R-:W-:Y:S01]  /*f3f0*/  FFMA.FTZ R26, R2.reuse, R121, -R177.reuse ;  /* 0x00000079021a7223 */ /* 0x140fe200000108b1 */
[----:B------:R-:W-:Y:S01]  /*f400*/  FMNMX.FTZ R30, R115, R30, !PT ;  /* 0x0000001e731e7209 */ /* 0x000fe20007810000 */
[--C-:B------:R-:W-:Y:S01]  /*f410*/  FFMA.FTZ R123, R2, R123, -R177.reuse ;  /* 0x0000007b027b7223 */ /* 0x100fe200000108b1 */
[----:B------:R-:W-:Y:S01]  /*f420*/  ISETP.NE.AND P0, PT, R48, RZ, PT ;  /* 0x000000ff3000720c */ /* 0x000fe20003f05270 */
[C-C-:B------:R-:W-:Y:S01]  /*f430*/  FFMA.FTZ R125, R2.reuse, R125, -R177.reuse ;  /* 0x0000007d027d7223 */ /* 0x140fe200000108b1 */
[----:B------:R-:W-:Y:S01]  /*f440*/  FMNMX.FTZ R30, R75, R30, !PT ;  /* 0x0000001e4b1e7209 */ /* 0x000fe20007810000 */
[C-C-:B------:R-:W-:Y:S01]  /*f450*/  FFMA.FTZ R14, R2.reuse, R13, -R177.reuse ;  /* 0x0000000d020e7223 */ /* 0x140fe200000108b1 */
[----:B------:R-:W-:Y:S01]  /*f460*/  FSEL R27, R27, -INF , P0 ;  /* 0xff8000001b1b7808 */ /* 0x000fe20000000000 */
[C-C-:B------:R-:W-:Y:S01]  /*f470*/  FFMA.FTZ R37, R2.reuse, R105, -R177.reuse ;  /* 0x0000006902257223 */ /* 0x140fe200000108b1 */
[----:B------:R-:W-:Y:S01]  /*f480*/  FMNMX.FTZ R32, R119, R30, !PT ;  /* 0x0000001e77207209 */ /* 0x000fe20007810000 */
[C-C-:B------:R-:W-:Y:S01]  /*f490*/  FFMA.FTZ R105, R2.reuse, R127, -R177.reuse ;  /* 0x0000007f02697223 */ /* 0x140fe200000108b1 */
[----:B------:R-:W-:Y:S01]  /*f4a0*/  FSEL R121, R31, -INF , P2 ;  /* 0xff8000001f797808 */ /* 0x000fe20001000000 */
[----:B------:R1:W-:Y:S01]  /*f4b0*/  MUFU.EX2 R30, R123 ;  /* 0x0000007b001e7308 */ /* 0x0003e20000000800 */
[----:B------:R-:W-:Y:S01]  /*f4c0*/  FMNMX.FTZ R32, R77, R32, !PT ;  /* 0x000000204d207209 */ /* 0x000fe20007810000 */
[C-C-:B------:R-:W-:Y:S01]  /*f4d0*/  FFMA.FTZ R13, R2.reuse, R93, -R177.reuse ;  /* 0x0000005d020d7223 */ /* 0x140fe200000108b1 */
[----:B------:R-:W-:Y:S01]  /*f4e0*/  FSEL R127, R39, -INF , P6 ;  /* 0xff800000277f7808 */ /* 0x000fe20003000000 */
[C-C-:B------:R-:W-:Y:S01]  /*f4f0*/  FFMA.FTZ R24, R2.reuse, R85, -R177.reuse ;  /* 0x0000005502187223 */ /* 0x140fe200000108b1 */
[----:B------:R-:W-:Y:S01]  /*f500*/  FMNMX.FTZ R32, R91, R32, !PT ;  /* 0x000000205b207209 */ /* 0x000fe20007810000 */
[--C-:B------:R-:W-:Y:S01]  /*f510*/  FFMA.FTZ R85, R2, R113, -R177.reuse ;  /* 0x0000007102557223 */ /* 0x100fe200000108b1 */
[----:B------:R-:W-:Y:S01]  /*f520*/  ISETP.NE.AND P0, PT, R20, RZ, PT ;  /* 0x000000ff1400720c */ /* 0x000fe20003f05270 */
[--C-:B------:R-:W-:Y:S01]  /*f530*/  FFMA.FTZ R20, R2, R83, -R177.reuse ;  /* 0x0000005302147223 */ /* 0x100fe200000108b1 */
[----:B------:R-:W-:Y:S01]  /*f540*/  FMNMX.FTZ R32, R79, R32, !PT ;  /* 0x000000204f207209 */ /* 0x000fe20007810000 */
[----:B------:R-:W-:Y:S01]  /*f550*/  MUFU.EX2 R14, R14 ;  /* 0x0000000e000e7308 */ /* 0x000fe20000000800 */
[----:B-1----:R-:W-:Y:S01]  /*f560*/  FSEL R123, R34, -INF , P3 ;  /* 0xff800000227b7808 */ /* 0x002fe20001800000 */
[C-C-:B------:R-:W-:Y:S01]  /*f570*/  FFMA.FTZ R83, R2.reuse, R109, -R177.reuse ;  /* 0x0000006d02537223 */ /* 0x140fe200000108b1 */
[----:B------:R-:W-:Y:S01]  /*f580*/  FMNMX.FTZ R36, R95, R32, !PT ;  /* 0x000000205f247209 */ /* 0x000fe20007810000 */
[C-C-:B------:R-:W-:Y:S01]  /*f590*/  FFMA.FTZ R89, R2.reuse, R117, -R177.reuse ;  /* 0x0000007502597223 */ /* 0x140fe200000108b1 */
[----:B------:R-:W-:-:S01]  /*f5a0*/  FFMA.FTZ R129, R2, R129, -R177 ;  /* 0x0000008102817223 */ /* 0x000fc200000108b1 */
[C-C-:B------:R-:W-:Y:S01]  /*f5b0*/  FFMA.FTZ R109, R2.reuse, R131, -R177.reuse ;  /* 0x00000083026d7223 */ /* 0x140fe200000108b1 */
[----:B------:R-:W-:Y:S01]  /*f5c0*/  FMNMX.FTZ R36, R81, R36, !PT ;  /* 0x0000002451247209 */ /* 0x000fe20007810000 */
[----:B------:R1:W-:Y:S01]  /*f5d0*/  MUFU.EX2 R32, R125 ;  /* 0x0000007d00207308 */ /* 0x0003e20000000800 */
[----:B------:R-:W-:-:S01]  /*f5e0*/  FFMA.FTZ R97, R2, R97, -R177 ;  /* 0x0000006102617223 */ /* 0x000fc200000108b1 */
[C-C-:B------:R-:W-:Y:S01]  /*f5f0*/  FFMA.FTZ R93, R2.reuse, R101, -R177.reuse ;  /* 0x00000065025d7223 */ /* 0x140fe200000108b1 */
[----:B------:R-:W-:Y:S01]  /*f600*/  FMNMX.FTZ R36, R99, R36, !PT ;  /* 0x0000002463247209 */ /* 0x000fe20007810000 */
[C-C-:B------:R-:W-:Y:S01]  /*f610*/  FFMA.FTZ R133, R2.reuse, R133, -R177.reuse ;  /* 0x0000008502857223 */ /* 0x140fe200000108b1 */
[----:B------:R-:W-:-:S01]  /*f620*/  FFMA.FTZ R101, R2, R135, -R177 ;  /* 0x0000008702657223 */ /* 0x000fc200000108b1 */
        /* <DEDUP_REMOVED lines=10> */
[----:B------:R-:W-:Y:S01]  /*f6d0*/  MUFU.EX2 R36, R13 ;  /* 0x0000000d00247308 */ /* 0x000fe20000000800 */
[----:B------:R-:W-:-:S01]  /*f6e0*/  FFMA.FTZ R147, R2, R147, -R177 ;  /* 0x0000009302937223 */ /* 0x000fc200000108b1 */
        /* <DEDUP_REMOVED lines=14> */
[----:B------:R-:W1:Y:S01]  /*f7d0*/  MUFU.EX2 R83, R83 ;  /* 0x0000005300537308 */ /* 0x000e620000000800 */
[----:B------:R-:W-:-:S02]  /*f7e0*/  FFMA.FTZ R42, R2, R42, -R177 ;  /* 0x0000002a022a7223 */ /* 0x000fc400000108b1 */
[----:B------:R-:W-:-:S04]  /*f7f0*/  FMNMX.FTZ R46, R67, R46, !PT ;  /* 0x0000002e432e7209 */ /* 0x000fc80007810000 */
[----:B------:R-:W-:Y:S01]  /*f800*/  FMNMX.FTZ R46, R41, R46, !PT ;  /* 0x0000002e292e7209 */ /* 0x000fe20007810000 */
[----:B------:R-:W-:Y:S03]  /*f810*/  MUFU.EX2 R24, R24 ;  /* 0x0000001800187308 */ /* 0x000fe60000000800 */
[----:B------:R-:W-:-:S04]  /*f820*/  FMNMX.FTZ R48, R71, R46, !PT ;  /* 0x0000002e47307209 */ /* 0x000fc80007810000 */
[----:B------:R-:W-:Y:S01]  /*f830*/  FMNMX.FTZ R48, R45, R48, !PT ;  /* 0x000000302d307209 */ /* 0x000fe20007810000 */
[----:B------:R-:W-:Y:S01]  /*f840*/  MUFU.EX2 R85, R85 ;  /* 0x0000005500557308 */ /* 0x000fe20000000800 */
[----:B-1----:R-:W-:Y:S02]  /*f850*/  F2FP.SATFINITE.E4M3.F32.PACK_AB_MERGE_C R172, R83, R20, RZ ;  /* 0x0000001453ac723e */ /* 0x002fe400048070ff */
[----:B------:R-:W-:Y:S02]  /*f860*/  FMNMX.FTZ R48, R43, R48, !PT ;  /* 0x000000302b307209 */ /* 0x000fe40007810000 */
[----:B------:R-:W-:Y:S02]  /*f870*/  F2FP.SATFINITE.E4M3.F32.PACK_AB_MERGE_C R172, R37, R14, R172 ;  /* 0x0000000e25ac723e */ /* 0x000fe400048070ac */
[----:B------:R-:W-:Y:S01]  /*f880*/  FMNMX.FTZ R48, R49, R48, !PT ;  /* 0x0000003031307209 */ /* 0x000fe20007810000 */
[----:B------:R-:W-:Y:S03]  /*f890*/  MUFU.EX2 R26, R26 ;  /* 0x0000001a001a7308 */ /* 0x000fe60000000800 */
[----:B------:R-:W-:-:S04]  /*f8a0*/  FMNMX.FTZ R50, R47, R48, !PT ;  /* 0x000000302f327209 */ /* 0x000fc80007810000 */
[----:B------:R-:W-:Y:S01]  /*f8b0*/  FMNMX.FTZ R50, R53, R50, !PT ;  /* 0x0000003235327209 */ /* 0x000fe20007810000 */
[----:B------:R-:W1:Y:S03]  /*f8c0*/  MUFU.EX2 R89, R89 ;  /* 0x0000005900597308 */ /* 0x000e660000000800 */
[----:B------:R-:W-:-:S04]  /*f8d0*/  FMNMX.FTZ R50, R51, R50, !PT ;  /* 0x0000003233327209 */ /* 0x000fc80007810000 */
[----:B------:R-:W-:Y:S01]  /*f8e0*/  FMNMX.FTZ R50, R25, R50, !PT ;  /* 0x0000003219327209 */ /* 0x000fe20007810000 */
[----:B------:R2:W-:Y:S03]  /*f8f0*/  MUFU.EX2 R28, R129 ;  /* 0x00000081001c7308 */ /* 0x0005e60000000800 */
[----:B------:R-:W-:-:S04]  /*f900*/  FMNMX.FTZ R52, R55, R50, !PT ;  /* 0x0000003237347209 */ /* 0x000fc80007810000 */
[----:B------:R-:W-:Y:S01]  /*f910*/  FMNMX.FTZ R52, R29, R52, !PT ;  /* 0x000000341d347209 */ /* 0x000fe20007810000 */
[----:B------:R-:W-:Y:S01]  /*f920*/  MUFU.EX2 R105, R105 ;  /* 0x0000006900697308 */ /* 0x000fe20000000800 */
[----:B-1----:R-:W-:Y:S01]  /*f930*/  F2FP.SATFINITE.E4M3.F32.PACK_AB_MERGE_C R174, R89, R26, RZ ;  /* 0x0000001a59ae723e */ /* 0x002fe200048070ff */
[----:B--2---:R-:W-:Y:S01]  /*f940*/  FFMA.FTZ R129, R2, R155, -R177 ;  /* 0x0000009b02817223 */ /* 0x004fe200000108b1 */
[----:B------:R-:W-:Y:S02]  /*f950*/  FMNMX.FTZ R52, R27, R52, !PT ;  /* 0x000000341b347209 */ /* 0x000fe40007810000 */
[----:B------:R-:W-:Y:S02]  /*f960*/  F2FP.SATFINITE.E4M3.F32.PACK_AB_MERGE_C R174, R85, R24, R174 ;  /* 0x0000001855ae723e */ /* 0x000fe400048070ae */
[----:B------:R-:W-:Y:S01]  /*f970*/  FMNMX.FTZ R52, R33, R52, !PT ;  /* 0x0000003421347209 */ /* 0x000fe20007810000 */
[----:B------:R-:W1:Y:S03]  /*f980*/  MUFU.EX2 R109, R109 ;  /* 0x0000006d006d7308 */ /* 0x000e660000000800 */
[----:B------:R-:W-:-:S04]  /*f990*/  FMNMX.FTZ R52, R121, R52, !PT ;  /* 0x0000003479347209 */ /* 0x000fc80007810000 */
[----:B------:R-:W-:Y:S01]  /*f9a0*/  FMNMX.FTZ R52, R123, R52, !PT ;  /* 0x000000347b347209 */ /* 0x000fe20007810000 */
[----:B------:R-:W-:Y:S03]  /*f9b0*/  MUFU.EX2 R97, R97 ;  /* 0x0000006100617308 */ /* 0x000fe60000000800 */
[----:B------:R-:W-:-:S04]  /*f9c0*/  FMNMX.FTZ R52, R35, R52, !PT ;  /* 0x0000003423347209 */ /* 0x000fc80007810000 */
[----:B------:R-:W-:Y:S01]  /*f9d0*/  FMNMX.FTZ R52, R125, R52, !PT ;  /* 0x000000347d347209 */ /* 0x000fe20007810000 */
[----:B------:R-:W2:Y:S01]  /*f9e0*/  MUFU.EX2 R93, R93 ;  /* 0x0000005d005d7308 */ /* 0x000ea20000000800 */
[----:B-1----:R-:W-:Y:S02]  /*f9f0*/  F2FP.SATFINITE.E4M3.F32.PACK_AB_MERGE_C R176, R109, R30, RZ ;  /* 0x0000001e6db0723e */ /* 0x002fe400048070ff */
[----:B------:R-:W-:Y:S01]  /*fa00*/  FMNMX.FTZ R13, R127, R52, !PT ;  /* 0x000000347f0d7209 */ /* 0x000fe20007810000 */
[----:B------:R-:W-:-:S01]  /*fa10*/  FFMA.FTZ R52, R2, R157, -R177 ;  /* 0x0000009d02347223 */ /* 0x000fc200000108b1 */
[----:B------:R-:W-:-:S03]  /*fa20*/  F2FP.SATFINITE.E4M3.F32.PACK_AB_MERGE_C R176, R105, R28, R176 ;  /* 0x0000001c69b0723e */ /* 0x000fc600048070b0 */
[----:B------:R-:W1:Y:S01]  /*fa30*/  SHFL.BFLY PT, R56, R13, 0x2, 0x1f ;  /* 0x0c401f000d387f89 */ /* 0x000e6200000e0000 */
[----:B------:R3:W-:Y:S08]  /*fa40*/  MUFU.EX2 R44, R133 ;  /* 0x00000085002c7308 */ /* 0x0007f00000000800 */
[----:B------:R-:W-:Y:S01]  /*fa50*/  MUFU.EX2 R101, R101 ;  /* 0x0000006500657308 */ /* 0x000fe20000000800 */
[----:B--2---:R-:W-:Y:S01]  /*fa60*/  F2FP.SATFINITE.E4M3.F32.PACK_AB_MERGE_C R178, R93, R36, RZ ;  /* 0x000000245db2723e */ /* 0x004fe200048070ff */
[----:B---3--:R-:W-:-:S03]  /*fa70*/  FFMA.FTZ R133, R2, R163, -R177 ;  /* 0x000000a302857223 */ /* 0x008fc600000108b1 */
[----:B------:R-:W-:-:S03]  /*fa80*/  F2FP.SATFINITE.E4M3.F32.PACK_AB_MERGE_C R178, R97, R32, R178 ;  /* 0x0000002061b2723e */ /* 0x000fc600048070b2 */
[----:B------:R2:W-:Y:S01]  /*fa90*/  MUFU.EX2 R46, R137 ;  /* 0x00000089002e7308 */ /* 0x0005e20000000800 */
[----:B-1----:R-:W-:-:S07]  /*faa0*/  FMNMX.FTZ R60, R13, R56, !PT ;  /* 0x000000380d3c7209 */ /* 0x002fce0007810000 */
[----:B------:R-:W1:Y:S01]  /*fab0*/  MUFU.EX2 R113, R113 ;  /* 0x0000007100717308 */ /* 0x000e620000000800 */
[----:B--2---:R-:W-:-:S01]  /*fac0*/  FFMA.FTZ R137, R2, R175, -R177 ;  /* 0x000000af02897223 */ /* 0x004fc200000108b1 */
[C-C-:B------:R-:W-:Y:S01]  /*fad0*/  FFMA.FTZ R56, R2.reuse, R165, -R177.reuse ;  /* 0x000000a502387223 */ /* 0x140fe200000108b1 */
[----:B------:R-:W2:Y:S05]  /*fae0*/  SHFL.BFLY PT, R13, R60, 0x1, 0x1f ;  /* 0x0c201f003c0d7f89 */ /* 0x000eaa00000e0000 */
[----:B------:R3:W-:Y:S08]  /*faf0*/  MUFU.EX2 R48, R141 ;  /* 0x0000008d00307308 */ /* 0x0007f00000000800 */
[----:B------:R-:W-:Y:S01]  /*fb00*/  MUFU.EX2 R117, R117 ;  /* 0x0000007500757308 */ /* 0x000fe20000000800 */
[----:B-1----:R-:W-:Y:S01]  /*fb10*/  F2FP.SATFINITE.E4M3.F32.PACK_AB_MERGE_C R180, R113, R46, RZ ;  /* 0x0000002e71b4723e */ /* 0x002fe200048070ff */
[----:B---3--:R-:W-:-:S03]  /*fb20*/  FFMA.FTZ R141, R2, R169, -R177 ;  /* 0x000000a9028d7223 */ /* 0x008fc600000108b1 */
[----:B------:R-:W-:-:S03]  /*fb30*/  F2FP.SATFINITE.E4M3.F32.PACK_AB_MERGE_C R180, R101, R44, R180 ;  /* 0x0000002c65b4723e */ /* 0x000fc600048070b4 */
[----:B------:R-:W-:Y:S01]  /*fb40*/  MUFU.EX2 R50, R145 ;  /* 0x0000009100327308 */ /* 0x000fe20000000800 */
[----:B--2---:R-:W-:-:S04]  /*fb50*/  FMNMX.FTZ R13, R60, R13, !PT ;  /* 0x0000000d3c0d7209 */ /* 0x004fc80007810000 */
[----:B------:R-:W-:Y:S01]  /*fb60*/  FSETP.NEU.FTZ.AND P1, PT, R13, -INF , PT ;  /* 0xff8000000d00780b */ /* 0x000fe20003f3d000 */
[----:B------:R-:W-:-:S02]  /*fb70*/  FFMA.FTZ R64, R2, R13, -8 ;  /* 0xc100000002407423 */ /* 0x000fc4000001000d */
[----:B------:R-:W-:Y:S03]  /*fb80*/  MUFU.EX2 R31, R147 ;  /* 0x00000093001f7308 */ /* 0x000fe60000000800 */
[----:B------:R-:W-:Y:S02]  /*fb90*/  FSEL R64, R64, RZ, P1 ;  /* 0x000000ff40407208 */ /* 0x000fe40000800000 */
[----:B------:R-:W-:-:S03]  /*fba0*/  ISETP.GE.AND P1, PT, R72, 0xa1, PT ;  /* 0x000000a14800780c */ /* 0x000fc60003f26270 */
[----:B------:R-:W-:Y:S01]  /*fbb0*/  MUFU.EX2 R34, R34 ;  /* 0x0000002200227308 */ /* 0x000fe20000000800 */
[----:B------:R-:W-:-:S01]  /*fbc0*/  FFMA.FTZ R15, R2, R15, -R64 ;  /* 0x0000000f020f7223 */ /* 0x000fc20000010840 */
[C-C-:B------:R-:W-:Y:S01]  /*fbd0*/  FFMA.FTZ R60, R2.reuse, R107, -R64.reuse ;  /* 0x0000006b023c7223 */ /* 0x140fe20000010840 */
[----:B------:R-:W-:-:S01]  /*fbe0*/  FFMA.FTZ R68, R2, R21, -R64 ;  /* 0x0000001502447223 */ /* 0x000fc20000010840 */
[C-C-:B------:R-:W-:Y:S01]  /*fbf0*/  FFMA.FTZ R107, R2.reuse, R111, -R64.reuse ;  /* 0x0000006f026b7223 */ /* 0x140fe20000010840 */
[----:B------:R-:W-:-:S01]  /*fc00*/  FFMA.FTZ R21, R2, R73, -R64 ;  /* 0x0000004902157223 */ /* 0x000fc20000010840 */
[C-C-:B------:R-:W-:Y:S01]  /*fc10*/  FFMA.FTZ R62, R2.reuse, R115, -R64.reuse ;  /* 0x00000073023e7223 */ /* 0x140fe20000010840 */
[----:B------:R-:W-:-:S01]  /*fc20*/  FFMA.FTZ R76, R2, R79, -R64 ;  /* 0x0000004f024c7223 */ /* 0x000fc20000010840 */
[----:B------:R-:W-:Y:S01]  /*fc30*/  MUFU.EX2 R15, R15 ;  /* 0x0000000f000f7308 */ /* 0x000fe20000000800 */
[----:B------:R-:W-:-:S01]  /*fc40*/  FFMA.FTZ R74, R2, R75, -R64 ;  /* 0x0000004b024a7223 */ /* 0x000fc20000010840 */
[C-C-:B------:R-:W-:Y:S01]  /*fc50*/  FFMA.FTZ R79, R2.reuse, R57, -R64.reuse ;  /* 0x00000039024f7223 */ /* 0x140fe20000010840 */
[----:B------:R-:W-:-:S01]  /*fc60*/  FFMA.FTZ R57, R2, R61, -R64 ;  /* 0x0000003d02397223 */ /* 0x000fc20000010840 */
[C-C-:B------:R-:W-:Y:S01]  /*fc70*/  FFMA.FTZ R84, R2.reuse, R63, -R64.reuse ;  /* 0x0000003f02547223 */ /* 0x140fe20000010840 */
[----:B------:R-:W-:-:S01]  /*fc80*/  FFMA.FTZ R61, R2, R65, -R64 ;  /* 0x00000041023d7223 */ /* 0x000fc20000010840 */
[----:B------:R-:W-:Y:S01]  /*fc90*/  FADD.FTZ R63, R14, R37 ;  /* 0x000000250e3f7221 */ /* 0x000fe20000010000 */
[----:B------:R-:W-:-:S01]  /*fca0*/  FFMA.FTZ R111, R2, R119, -R64 ;  /* 0x00000077026f7223 */ /* 0x000fc20000010840 */
[----:B------:R-:W1:Y:S01]  /*fcb0*/  MUFU.EX2 R60, R60 ;  /* 0x0000003c003c7308 */ /* 0x000e620000000800 */
[----:B------:R-:W-:-:S01]  /*fcc0*/  FFMA.FTZ R66, R2, R77, -R64 ;  /* 0x0000004d02427223 */ /* 0x000fc20000010840 */
[----:B------:R-:W-:Y:S01]  /*fcd0*/  FADD.FTZ R88, R20, R63 ;  /* 0x0000003f14587221 */ /* 0x000fe20000010000 */
[----:B------:R-:W-:-:S01]  /*fce0*/  FFMA.FTZ R73, R2, R91, -R64 ;  /* 0x0000005b02497223 */ /* 0x000fc20000010840 */
[----:B------:R-:W-:Y:S01]  /*fcf0*/  FFMA.FTZ R63, R2, R45, -R64 ;  /* 0x0000002d023f7223 */ /* 0x000fe20000010840 */
[----:B------:R-:W-:-:S02]  /*fd00*/  VIADD R45, R3, 0x22840 ;  /* 0x00022840032d7836 */ /* 0x000fc40000000000 */
[C-C-:B------:R-:W-:Y:S01]  /*fd10*/  FFMA.FTZ R77, R2.reuse, R95, -R64.reuse ;  /* 0x0000005f024d7223 */ /* 0x140fe20000010840 */
[----:B------:R-:W-:-:S01]  /*fd20*/  FFMA.FTZ R70, R2, R81, -R64 ;  /* 0x0000005102467223 */ /* 0x000fc20000010840 */
[----:B------:R-:W2:Y:S01]  /*fd30*/  MUFU.EX2 R68, R68 ;  /* 0x0000004400447308 */ /* 0x000ea20000000800 */
[----:B------:R-:W-:-:S01]  /*fd40*/  FFMA.FTZ R75, R2, R99, -R64 ;  /* 0x00000063024b7223 */ /* 0x000fc20000010840 */
[----:B0-----:R-:W-:Y:S01]  /*fd50*/  PRMT R45, R122, 0x654, R45 ;  /* 0x000006547a2d7816 */ /* 0x001fe2000000002d */
[----:B------:R-:W-:-:S01]  /*fd60*/  FFMA.FTZ R82, R2, R103, -R64 ;  /* 0x0000006702527223 */ /* 0x000fc20000010840 */
[C-C-:B------:R-:W-:Y:S01]  /*fd70*/  FFMA.FTZ R78, R2.reuse, R59, -R64.reuse ;  /* 0x0000003b024e7223 */ /* 0x140fe20000010840 */
[----:B------:R-:W-:-:S01]  /*fd80*/  FFMA.FTZ R47, R2, R47, -R64 ;  /* 0x0000002f022f7223 */ /* 0x000fc20000010840 */
[----:B------:R0:W-:Y:S01]  /*fd90*/  SYNCS.ARRIVE.TRANS64.RED.A1T0 RZ, [R45+URZ], RZ ;  /* 0x000000ff2dff79a7 */ /* 0x0001e2000810043f */
[----:B------:R-:W-:-:S01]  /*fda0*/  FFMA.FTZ R59, R2, R69, -R64 ;  /* 0x00000045023b7223 */ /* 0x000fc20000010840 */
[----:B------:R-:W3:Y:S01]  /*fdb0*/  MUFU.EX2 R107, R107 ;  /* 0x0000006b006b7308 */ /* 0x000ee20000000800 */
[----:B-1----:R-:W-:-:S01]  /*fdc0*/  FADD.FTZ R65, R15, R60 ;  /* 0x0000003c0f417221 */ /* 0x002fc20000010000 */
[C-C-:B------:R-:W-:Y:S01]  /*fdd0*/  FFMA.FTZ R80, R2.reuse, R67, -R64.reuse ;  /* 0x0000004302507223 */ /* 0x140fe20000010840 */
[----:B------:R-:W-:-:S01]  /*fde0*/  FFMA.FTZ R41, R2, R41, -R64 ;  /* 0x0000002902297223 */ /* 0x000fc20000010840 */
[C-C-:B------:R-:W-:Y:S01]  /*fdf0*/  FFMA.FTZ R86, R2.reuse, R71, -R64.reuse ;  /* 0x0000004702567223 */ /* 0x140fe20000010840 */
[----:B------:R-:W-:-:S01]  /*fe00*/  FFMA.FTZ R49, R2, R49, -R64 ;  /* 0x0000003102317223 */ /* 0x000fc20000010840 */
[C-C-:B------:R-:W-:Y:S01]  /*fe10*/  FFMA.FTZ R53, R2.reuse, R53, -R64.reuse ;  /* 0x0000003502357223 */ /* 0x140fe20000010840 */
[----:B------:R-:W-:-:S01]  /*fe20*/  FFMA.FTZ R27, R2, R27, -R64 ;  /* 0x0000001b021b7223 */ /* 0x000fc20000010840 */
[----:B------:R-:W1:Y:S01]  /*fe30*/  MUFU.EX2 R21, R21 ;  /* 0x0000001500157308 */ /* 0x000e620000000800 */
[----:B--2---:R-:W-:-:S01]  /*fe40*/  FADD.FTZ R72, R68, R65 ;  /* 0x0000004144487221 */ /* 0x004fc20000010000 */
[----:B------:R-:W-:Y:S01]  /*fe50*/  FADD.FTZ R65, R83, R88 ;  /* 0x0000005853417221 */ /* 0x000fe20000010000 */
[----:B------:R-:W-:Y:S01]  /*fe60*/  F2FP.SATFINITE.E4M3.F32.PACK_AB_MERGE_C R182, R31, R50, RZ ;  /* 0x000000321fb6723e */ /* 0x000fe200048070ff */
[C-C-:B------:R-:W-:Y:S01]  /*fe70*/  FFMA.FTZ R55, R2.reuse, R55, -R64.reuse ;  /* 0x0000003702377223 */ /* 0x140fe20000010840 */
[----:B------:R-:W-:-:S01]  /*fe80*/  FFMA.FTZ R29, R2, R29, -R64 ;  /* 0x0000001d021d7223 */ /* 0x000fc20000010840 */
[----:B------:R-:W-:Y:S01]  /*fe90*/  FADD.FTZ R88, R24, R65 ;  /* 0x0000004118587221 */ /* 0x000fe20000010000 */
[----:B------:R-:W-:-:S01]  /*fea0*/  FFMA.FTZ R33, R2, R33, -R64 ;  /* 0x0000002102217223 */ /* 0x000fc20000010840 */
[----:B------:R-:W2:Y:S01]  /*feb0*/  MUFU.EX2 R62, R62 ;  /* 0x0000003e003e7308 */ /* 0x000ea20000000800 */
[----:B---3--:R-:W-:-:S01]  /*fec0*/  FADD.FTZ R72, R107, R72 ;  /* 0x000000486b487221 */ /* 0x008fc20000010000 */
[C-C-:B------:R-:W-:Y:S01]  /*fed0*/  FFMA.FTZ R121, R2.reuse, R121, -R64.reuse ;  /* 0x0000007902797223 */ /* 0x140fe20000010840 */
[----:B------:R-:W-:-:S01]  /*fee0*/  FFMA.FTZ R123, R2, R123, -R64 ;  /* 0x0000007b027b7223 */ /* 0x000fc20000010840 */
[----:B------:R-:W-:Y:S01]  /*fef0*/  F2FP.SATFINITE.E4M3.F32.PACK_AB_MERGE_C R68, R107, R68, RZ ;  /* 0x000000446b44723e */ /* 0x000fe200048070ff */
[----:B------:R-:W-:-:S01]  /*ff00*/  FFMA.FTZ R35, R2, R35, -R64 ;  /* 0x0000002302237223 */ /* 0x000fc20000010840 */
[----:B------:R-:W-:Y:S01]  /*ff10*/  FFMA.FTZ R125, R2, R125, -R64 ;  /* 0x0000007d027d7223 */ /* 0x000fe20000010840 */
[----:B------:R-:W-:Y:S01]  /*ff20*/  F2FP.SATFINITE.E4M3.F32.PACK_AB_MERGE_C R182, R117, R48, R182 ;  /* 0x0000003075b6723e */ /* 0x000fe200048070b6 */
[----:B------:R-:W3:Y:S01]  /*ff30*/  MUFU.EX2 R74, R74 ;  /* 0x0000004a004a7308 */ /* 0x000ee20000000800 */
[----:B-1----:R-:W-:-:S01]  /*ff40*/  FADD.FTZ R65, R21, R72 ;  /* 0x0000004815417221 */ /* 0x002fc20000010000 */
[----:B------:R-:W-:Y:S01]  /*ff50*/  FFMA.FTZ R72, R2, R43, -R64 ;  /* 0x0000002b02487223 */ /* 0x000fe20000010840 */
[----:B------:R-:W-:-:S01]  /*ff60*/  FADD.FTZ R43, R85, R88 ;  /* 0x00000058552b7221 */ /* 0x000fc20000010000 */
[----:B------:R-:W-:Y:S01]  /*ff70*/  F2FP.SATFINITE.E4M3.F32.PACK_AB_MERGE_C R173, R60, R15, R68 ;  /* 0x0000000f3cad723e */ /* 0x000fe20004807044 */
[----:B------:R-:W-:Y:S01]  /*ff80*/  IMAD.MOV.U32 R85, RZ, RZ, R87 ;  /* 0x000000ffff557224 */ /* 0x000fe200078e0057 */
[----:B------:R-:W-:Y:S01]  /*ff90*/  MOV R69, R87 ;  /* 0x0000005700457202 */ /* 0x000fe20000000f00 */
[----:B------:R-:W-:-:S01]  /*ffa0*/  FADD.FTZ R88, R26, R43 ;  /* 0x0000002b1a587221 */ /* 0x000fc20000010000 */
[----:B------:R-:W0:Y:S01]  /*ffb0*/  MUFU.EX2 R111, R111 ;  /* 0x0000006f006f7308 */ /* 0x000e220000000800 */
[----:B--2---:R-:W-:-:S01]  /*ffc0*/  FADD.FTZ R65, R62, R65 ;  /* 0x000000413e417221 */ /* 0x004fc20000010000 */
[----:B------:R-:W-:-:S02]  /*ffd0*/  IMAD.MOV.U32 R83, RZ, RZ, R87 ;  /* 0x000000ffff537224 */ /* 0x000fc400078e0057 */
[----:B------:R-:W-:-:S01]  /*ffe0*/  FADD.FTZ R43, R89, R88 ;  /* 0x00000058592b7221 */ /* 0x000fc20000010000 */
[----:B------:R-:W-:Y:S01]  /*fff0*/  FFMA.FTZ R88, R2, R51, -R64 ;  /* 0x0000003302587223 */ /* 0x000fe20000010840 */
[--C-:B------:R-:W-:Y:S02]  /*10000*/  IMAD.MOV.U32 R81, RZ, RZ, R87.reuse ;  /* 0x000000ffff517224 */ /* 0x100fe400078e0057 */
[----:B------:R-:W-:Y:S01]  /*10010*/  IMAD.MOV.U32 R71, RZ, RZ, R87 ;  /* 0x000000ffff477224 */ /* 0x000fe200078e0057 */
[----:B------:R-:W1:Y:S01]  /*10020*/  MUFU.EX2 R66, R66 ;  /* 0x0000004200427308 */ /* 0x000e620000000800 */
[----:B---3--:R-:W-:-:S01]  /*10030*/  FADD.FTZ R90, R74, R65 ;  /* 0x000000414a5a7221 */ /* 0x008fc20000010000 */
[--C-:B------:R-:W-:Y:S02]  /*10040*/  IMAD.MOV.U32 R68, RZ, RZ, R87.reuse ;  /* 0x000000ffff447224 */ /* 0x100fe400078e0057 */
[--C-:B------:R-:W-:Y:S02]  /*10050*/  IMAD.MOV.U32 R67, RZ, RZ, R87.reuse ;  /* 0x000000ffff437224 */ /* 0x100fe400078e0057 */
[----:B------:R-:W-:-:S02]  /*10060*/  IMAD.MOV.U32 R65, RZ, RZ, R87 ;  /* 0x000000ffff417224 */ /* 0x000fc400078e0057 */
[----:B------:R-:W2:Y:S01]  /*10070*/  MUFU.EX2 R73, R73 ;  /* 0x0000004900497308 */ /* 0x000ea20000000800 */
[----:B0-----:R-:W-:-:S01]  /*10080*/  FADD.FTZ R45, R111, R90 ;  /* 0x0000005a6f2d7221 */ /* 0x001fc20000010000 */
[----:B------:R-:W-:Y:S01]  /*10090*/  FADD.FTZ R90, R28, R43 ;  /* 0x0000002b1c5a7221 */ /* 0x000fe20000010000 */
[----:B------:R-:W-:-:S01]  /*100a0*/  FFMA.FTZ R43, R2, R25, -R64 ;  /* 0x00000019022b7223 */ /* 0x000fc20000010840 */
[----:B------:R-:W-:Y:S01]  /*100b0*/  FFMA.FTZ R64, R2, R127, -R64 ;  /* 0x0000007f02407223 */ /* 0x000fe20000010840 */
[----:B------:R-:W-:Y:S01]  /*100c0*/  F2FP.SATFINITE.E4M3.F32.PACK_AB_MERGE_C R74, R111, R74, RZ ;  /* 0x0000004a6f4a723e */ /* 0x000fe200048070ff */
[----:B------:R-:W-:Y:S01]  /*100d0*/  FADD.FTZ R25, R105, R90 ;  /* 0x0000005a69197221 */ /* 0x000fe20000010000 */
[----:B------:R-:W-:Y:S01]  /*100e0*/  IMAD.MOV.U32 R60, RZ, RZ, R87 ;  /* 0x000000ffff3c7224 */ /* 0x000fe200078e0057 */
[----:B------:R-:W0:Y:S01]  /*100f0*/  MUFU.EX2 R76, R76 ;  /* 0x0000004c004c7308 */ /* 0x000e220000000800 */
[----:B-1----:R-:W-:-:S01]  /*10100*/  FADD.FTZ R92, R66, R45 ;  /* 0x0000002d425c7221 */ /* 0x002fc20000010000 */
[----:B------:R-:W-:Y:S01]  /*10110*/  F2FP.SATFINITE.E4M3.F32.PACK_AB_MERGE_C R175, R62, R21, R74 ;  /* 0x000000153eaf723e */ /* 0x000fe2000480704a */
[----:B------:R-:W-:Y:S01]  /*10120*/  IMAD.MOV.U32 R62, RZ, RZ, R87 ;  /* 0x000000ffff3e7224 */ /* 0x000fe200078e0057 */
[----:B------:R-:W-:-:S04]  /*10130*/  MOV R74, R87 ;  /* 0x00000057004a7202 */ /* 0x000fc80000000f00 */
[----:B------:R-:W1:Y:S01]  /*10140*/  MUFU.EX2 R77, R77 ;  /* 0x0000004d004d7308 */ /* 0x000e620000000800 */
[----:B--2---:R-:W-:-:S01]  /*10150*/  FADD.FTZ R45, R73, R92 ;  /* 0x0000005c492d7221 */ /* 0x004fc20000010000 */
[----:B------:R-:W-:-:S06]  /*10160*/  FADD.FTZ R92, R30, R25 ;  /* 0x000000191e5c7221 */ /* 0x000fcc0000010000 */
[----:B------:R-:W2:Y:S01]  /*10170*/  MUFU.EX2 R70, R70 ;  /* 0x0000004600467308 */ /* 0x000ea20000000800 */
[----:B0-----:R-:W-:-:S01]  /*10180*/  FADD.FTZ R94, R76, R45 ;  /* 0x0000002d4c5e7221 */ /* 0x001fc20000010000 */
[----:B------:R-:W-:-:S04]  /*10190*/  FADD.FTZ R45, R109, R92 ;  /* 0x0000005c6d2d7221 */ /* 0x000fc80000010000 */
[----:B------:R-:W-:Y:S01]  /*101a0*/  FADD.FTZ R92, R32, R45 ;  /* 0x0000002d205c7221 */ /* 0x000fe20000010000 */
[----:B------:R-:W-:Y:S01]  /*101b0*/  IMAD.MOV.U32 R32, RZ, RZ, R87 ;  /* 0x000000ffff207224 */ /* 0x000fe200078e0057 */
[----:B------:R-:W0:Y:S01]  /*101c0*/  MUFU.EX2 R75, R75 ;  /* 0x0000004b004b7308 */ /* 0x000e220000000800 */
[----:B-1----:R-:W-:-:S01]  /*101d0*/  FADD.FTZ R51, R77, R94 ;  /* 0x0000005e4d337221 */ /* 0x002fc20000010000 */
[----:B------:R-:W-:Y:S01]  /*101e0*/  FADD.FTZ R45, R97, R92 ;  /* 0x0000005c612d7221 */ /* 0x000fe20000010000 */
[----:B------:R-:W-:Y:S01]  /*101f0*/  F2FP.SATFINITE.E4M3.F32.PACK_AB_MERGE_C R76, R77, R76, RZ ;  /* 0x0000004c4d4c723e */ /* 0x000fe200048070ff */
[----:B------:R-:W-:Y:S02]  /*10200*/  IMAD.MOV.U32 R77, RZ, RZ, R87 ;  /* 0x000000ffff4d7224 */ /* 0x000fe400078e0057 */
[----:B------:R-:W-:-:S01]  /*10210*/  FADD.FTZ R92, R36, R45 ;  /* 0x0000002d245c7221 */ /* 0x000fc20000010000 */
[----:B------:R-:W-:Y:S01]  /*10220*/  F2FP.SATFINITE.E4M3.F32.PACK_AB_MERGE_C R177, R73, R66, R76 ;  /* 0x0000004249b1723e */ /* 0x000fe2000480704c */
        /* <DEDUP_REMOVED lines=8> */
[----:B------:R-:W0:Y:S01]  /*102b0*/  MUFU.EX2 R57, R57 ;  /* 0x0000003900397308 */ /* 0x000e220000000800 */
[----:B-1----:R-:W-:-:S07]  /*102c0*/  FADD.FTZ R45, R79, R94 ;  /* 0x0000005e4f2d7221 */ /* 0x002fce0000010000 */
        /* <DEDUP_REMOVED lines=8> */
[----:B------:R-:W-:Y:S01]  /*10350*/  MOV R79, R87 ;  /* 0x00000057004f7202 */ /* 0x000fe20000000f00 */
[----:B------:R-:W-:-:S05]  /*10360*/  IMAD.MOV.U32 R70, RZ, RZ, R87 ;  /* 0x000000ffff467224 */ /* 0x000fca00078e0057 */
[----:B------:R0:W-:Y:S01]  /*10370*/  MUFU.EX2 R90, R47 ;  /* 0x0000002f005a7308 */ /* 0x0001e20000000800 */
[----:B-1----:R-:W-:-:S07]  /*10380*/  FADD.FTZ R26, R78, R45 ;  /* 0x0000002d4e1a7221 */ /* 0x002fce0000010000 */
[----:B------:R-:W1:Y:S01]  /*10390*/  MUFU.EX2 R84, R84 ;  /* 0x0000005400547308 */ /* 0x000e620000000800 */
[----:B0-----:R-:W-:-:S01]  /*103a0*/  FADD.FTZ R47, R93, R92 ;  /* 0x0000005c5d2f7221 */ /* 0x001fc20000010000 */
[----:B--2---:R-:W-:-:S03]  /*103b0*/  FADD.FTZ R45, R61, R26 ;  /* 0x0000001a3d2d7221 */ /* 0x004fc60000010000 */
[----:B------:R-:W-:Y:S01]  /*103c0*/  FADD.FTZ R92, R44, R47 ;  /* 0x0000002f2c5c7221 */ /* 0x000fe20000010000 */
[----:B------:R-:W-:Y:S02]  /*103d0*/  MOV R44, R87 ;  /* 0x00000057002c7202 */ /* 0x000fe40000000f00 */
[----:B------:R-:W0:Y:S01]  /*103e0*/  MUFU.EX2 R59, R59 ;  /* 0x0000003b003b7308 */ /* 0x000e220000000800 */
[----:B------:R-:W-:-:S04]  /*103f0*/  FADD.FTZ R47, R101, R92 ;  /* 0x0000005c652f7221 */ /* 0x000fc80000010000 */
[----:B------:R-:W-:Y:S01]  /*10400*/  FADD.FTZ R30, R46, R47 ;  /* 0x0000002f2e1e7221 */ /* 0x000fe20000010000 */
[----:B------:R-:W-:Y:S02]  /*10410*/  IMAD.MOV.U32 R46, RZ, RZ, R87 ;  /* 0x000000ffff2e7224 */ /* 0x000fe400078e0057 */
[----:B------:R-:W2:Y:S01]  /*10420*/  MUFU.EX2 R80, R80 ;  /* 0x0000005000507308 */ /* 0x000ea20000000800 */
[----:B------:R-:W-:-:S01]  /*10430*/  FADD.FTZ R113, R113, R30 ;  /* 0x0000001e71717221 */ /* 0x000fc20000010000 */
[C---:B-1----:R-:W-:Y:S01]  /*10440*/  FADD.FTZ R26, R84.reuse, R45 ;  /* 0x0000002d541a7221 */ /* 0x042fe20000010000 */
[----:B------:R-:W-:Y:S02]  /*10450*/  F2FP.SATFINITE.E4M3.F32.PACK_AB_MERGE_C R61, R84, R61, RZ ;  /* 0x0000003d543d723e */ /* 0x000fe400048070ff */
[----:B------:R-:W-:Y:S01]  /*10460*/  FADD.FTZ R30, R48, R113 ;  /* 0x00000071301e7221 */ /* 0x000fe20000010000 */
[----:B------:R-:W-:Y:S01]  /*10470*/  MOV R84, R87 ;  /* 0x0000005700547202 */ /* 0x000fe20000000f00 */
[----:B------:R-:W-:Y:S01]  /*10480*/  IMAD.MOV.U32 R48, RZ, RZ, R87 ;  /* 0x000000ffff307224 */ /* 0x000fe200078e0057 */
[----:B------:R-:W1:Y:S01]  /*10490*/  MUFU.EX2 R41, R41 ;  /* 0x0000002900297308 */ /* 0x000e620000000800 */
[----:B0-----:R-:W-:-:S01]  /*104a0*/  FADD.FTZ R45, R59, R26 ;  /* 0x0000001a3b2d7221 */ /* 0x001fc20000010000 */
[----:B------:R-:W-:Y:S01]  /*104b0*/  FADD.FTZ R47, R117, R30 ;  /* 0x0000001e752f7221 */ /* 0x000fe20000010000 */
[----:B------:R-:W-:Y:S01]  /*104c0*/  F2FP.SATFINITE.E4M3.F32.PACK_AB_MERGE_C R181, R78, R57, R61 ;  /* 0x000000394eb5723e */ /* 0x000fe2000480703d */
[----:B------:R-:W-:-:S02]  /*104d0*/  IMAD.MOV.U32 R78, RZ, RZ, R87 ;  /* 0x000000ffff4e7224 */ /* 0x000fc400078e0057 */
[----:B------:R-:W-:-:S01]  /*104e0*/  FADD.FTZ R36, R50, R47 ;  /* 0x0000002f32247221 */ /* 0x000fc20000010000 */
[----:B------:R-:W-:Y:S01]  /*104f0*/  IMAD.MOV.U32 R61, RZ, RZ, R87 ;  /* 0x000000ffff3d7224 */ /* 0x000fe200078e0057 */
[----:B------:R-:W0:Y:S01]  /*10500*/  MUFU.EX2 R86, R86 ;  /* 0x0000005600567308 */ /* 0x000e220000000800 */
[----:B--2---:R-:W-:-:S01]  /*10510*/  FADD.FTZ R30, R80, R45 ;  /* 0x0000002d501e7221 */ /* 0x004fc20000010000 */
[----:B------:R-:W-:Y:S01]  /*10520*/  FADD.FTZ R31, R31, R36 ;  /* 0x000000241f1f7221 */ /* 0x000fe20000010000 */
[--C-:B------:R-:W-:Y:S02]  /*10530*/  IMAD.MOV.U32 R57, RZ, RZ, R87.reuse ;  /* 0x000000ffff397224 */ /* 0x100fe400078e0057 */
[----:B------:R-:W-:Y:S02]  /*10540*/  IMAD.MOV.U32 R50, RZ, RZ, R87 ;  /* 0x000000ffff327224 */ /* 0x000fe400078e0057 */
[----:B------:R-:W-:-:S01]  /*10550*/  FADD.FTZ R14, R34, R31 ;  /* 0x0000001f220e7221 */ /* 0x000fc20000010000 */
[----:B------:R-:W-:Y:S01]  /*10560*/  IMAD.MOV.U32 R47, RZ, RZ, R87 ;  /* 0x000000ffff2f7224 */ /* 0x000fe200078e0057 */
[----:B------:R2:W-:Y:S01]  /*10570*/  MUFU.EX2 R3, R63 ;  /* 0x0000003f00037308 */ /* 0x0005e20000000800 */
[----:B-1----:R-:W-:-:S01]  /*10580*/  FADD.FTZ R37, R41, R30 ;  /* 0x0000001e29257221 */ /* 0x002fc20000010000 */
[----:B------:R-:W-:-:S02]  /*10590*/  IMAD.MOV.U32 R45, RZ, RZ, R87 ;  /* 0x000000ffff2d7224 */ /* 0x000fc400078e0057 */
[----:B------:R-:W-:-:S04]  /*105a0*/  IMAD.MOV.U32 R36, RZ, RZ, R87 ;  /* 0x000000ffff247224 */ /* 0x000fc800078e0057 */
[----:B------:R-:W1:Y:S01]  /*105b0*/  MUFU.EX2 R39, R151 ;  /* 0x0000009700277308 */ /* 0x000e620000000800 */
[C---:B0-----:R-:W-:Y:S01]  /*105c0*/  F2FP.SATFINITE.E4M3.F32.PACK_AB_MERGE_C R41, R86.reuse, R41, RZ ;  /* 0x000000295629723e */ /* 0x041fe200048070ff */
[----:B------:R-:W-:Y:S01]  /*105d0*/  FADD.FTZ R86, R86, R37 ;  /* 0x0000002556567221 */ /* 0x000fe20000010000 */
[----:B--2---:R-:W-:Y:S02]  /*105e0*/  IMAD.MOV.U32 R63, RZ, RZ, R87 ;  /* 0x000000ffff3f7224 */ /* 0x004fe400078e0057 */
[----:B------:R-:W-:Y:S01]  /*105f0*/  F2FP.SATFINITE.E4M3.F32.PACK_AB_MERGE_C R183, R80, R59, R41 ;  /* 0x0000003b50b7723e */ /* 0x000fe20004807029 */
[--C-:B------:R-:W-:Y:S01]  /*10600*/  IMAD.MOV.U32 R80, RZ, RZ, R87.reuse ;  /* 0x000000ffff507224 */ /* 0x100fe200078e0057 */
[----:B------:R-:W-:Y:S01]  /*10610*/  MOV R59, R87 ;  /* 0x00000057003b7202 */ /* 0x000fe20000000f00 */
[----:B------:R-:W-:Y:S01]  /*10620*/  MUFU.EX2 R72, R72 ;  /* 0x0000004800487308 */ /* 0x000fe20000000800 */
[--C-:B------:R-:W-:Y:S02]  /*10630*/  IMAD.MOV.U32 R41, RZ, RZ, R87.reuse ;  /* 0x000000ffff297224 */ /* 0x100fe400078e0057 */
[----:B------:R-:W-:-:S05]  /*10640*/  IMAD.MOV.U32 R37, RZ, RZ, R87 ;  /* 0x000000ffff257224 */ /* 0x000fca00078e0057 */
[----:B------:R-:W0:Y:S01]  /*10650*/  MUFU.EX2 R38, R38 ;  /* 0x0000002600267308 */ /* 0x000e220000000800 */
[----:B-1----:R-:W-:-:S07]  /*10660*/  FADD.FTZ R31, R39, R14 ;  /* 0x0000000e271f7221 */ /* 0x002fce0000010000 */
[----:B------:R-:W-:Y:S08]  /*10670*/  MUFU.EX2 R49, R49 ;  /* 0x0000003100317308 */ /* 0x000ff00000000800 */
[----:B------:R-:W1:Y:S01]  /*10680*/  MUFU.EX2 R129, R129 ;  /* 0x0000008100817308 */ /* 0x000e620000000800 */
[----:B0-----:R-:W-:-:S07]  /*10690*/  FADD.FTZ R28, R38, R31 ;  /* 0x0000001f261c7221 */ /* 0x001fce0000010000 */
[----:B------:R-:W0:Y:S08]  /*106a0*/  MUFU.EX2 R52, R52 ;  /* 0x0000003400347308 */ /* 0x000e300000000800 */
[----:B------:R2:W3:Y:S01]  /*106b0*/  MUFU.EX2 R25, R53 ;  /* 0x0000003500197308 */ /* 0x0004e20000000800 */
[C---:B-1----:R-:W-:Y:S01]  /*106c0*/  F2FP.SATFINITE.E4M3.F32.PACK_AB_MERGE_C R184, R129.reuse, R38, RZ ;  /* 0x0000002681b8723e */ /* 0x042fe200048070ff */
[----:B------:R-:W-:Y:S01]  /*106d0*/  FADD.FTZ R129, R129, R28 ;  /* 0x0000001c81817221 */ /* 0x000fe20000010000 */
[----:B------:R-:W-:-:S02]  /*106e0*/  IMAD.MOV.U32 R38, RZ, RZ, R87 ;  /* 0x000000ffff267224 */ /* 0x000fc400078e0057 */
[----:B------:R-:W-:Y:S02]  /*106f0*/  F2FP.SATFINITE.E4M3.F32.PACK_AB_MERGE_C R184, R39, R34, R184 ;  /* 0x0000002227b8723e */ /* 0x000fe400048070b8 */
[-C--:B------:R-:W-:Y:S01]  /*10700*/  MOV R39, R87.reuse ;  /* 0x0000005700277202 */ /* 0x080fe20000000f00 */
[----:B------:R1:W-:Y:S01]  /*10710*/  MUFU.EX2 R26, R27 ;  /* 0x0000001b001a7308 */ /* 0x0003e20000000800 */
[----:B--2---:R-:W-:Y:S01]  /*10720*/  IMAD.MOV.U32 R53, RZ, RZ, R87 ;  /* 0x000000ffff357224 */ /* 0x004fe200078e0057 */
[----:B------:R-:W-:-:S06]  /*10730*/  MOV R34, R87 ;  /* 0x0000005700227202 */ /* 0x000fcc0000000f00 */
[----:B------:R-:W2:Y:S01]  /*10740*/  MUFU.EX2 R131, R131 ;  /* 0x0000008300837308 */ /* 0x000ea20000000800 */
[----:B-1----:R-:W-:-:S01]  /*10750*/  FADD.FTZ R27, R3, R86 ;  /* 0x00000056031b7221 */ /* 0x002fc20000010000 */
[----:B------:R-:W-:-:S03]  /*10760*/  IMAD.MOV.U32 R86, RZ, RZ, R87 ;  /* 0x000000ffff567224 */ /* 0x000fc600078e0057 */
[----:B------:R-:W-:-:S03]  /*10770*/  FADD.FTZ R24, R72, R27 ;  /* 0x0000001b48187221 */ /* 0x000fc60000010000 */
[----:B------:R-:W1:Y:S01]  /*10780*/  MUFU.EX2 R88, R88 ;  /* 0x0000005800587308 */ /* 0x000e620000000800 */
[----:B------:R-:W-:-:S01]  /*10790*/  FADD.FTZ R27, R49, R24 ;  /* 0x00000018311b7221 */ /* 0x000fc20000010000 */
[----:B------:R-:W-:Y:S01]  /*107a0*/  F2FP.SATFINITE.E4M3.F32.PACK_AB_MERGE_C R49, R90, R49, RZ ;  /* 0x000000315a31723e */ /* 0x000fe200048070ff */
[----:B0-----:R-:W-:-:S02]  /*107b0*/  FADD.FTZ R24, R52, R129 ;  /* 0x0000008134187221 */ /* 0x001fc40000010000 */
[----:B------:R-:W-:Y:S01]  /*107c0*/  FADD.FTZ R90, R90, R27 ;  /* 0x0000001b5a5a7221 */ /* 0x000fe20000010000 */
[----:B------:R-:W-:Y:S01]  /*107d0*/  F2FP.SATFINITE.E4M3.F32.PACK_AB_MERGE_C R185, R72, R3, R49 ;  /* 0x0000000348b9723e */ /* 0x000fe20004807031 */
[----:B------:R-:W-:Y:S01]  /*107e0*/  IMAD.MOV.U32 R72, RZ, RZ, R87 ;  /* 0x000000ffff487224 */ /* 0x000fe200078e0057 */
[----:B------:R-:W-:Y:S01]  /*107f0*/  MUFU.EX2 R54, R54 ;  /* 0x0000003600367308 */ /* 0x000fe20000000800 */
[----:B---3--:R-:W-:-:S01]  /*10800*/  FADD.FTZ R27, R25, R90 ;  /* 0x0000005a191b7221 */ /* 0x008fc20000010000 */
[----:B--2---:R-:W-:Y:S01]  /*10810*/  FADD.FTZ R31, R131, R24 ;  /* 0x00000018831f7221 */ /* 0x004fe20000010000 */
[----:B------:R-:W-:-:S05]  /*10820*/  MOV R49, R87 ;  /* 0x0000005700317202 */ /* 0x000fca0000000f00 */
[----:B------:R-:W0:Y:S01]  /*10830*/  MUFU.EX2 R133, R133 ;  /* 0x0000008500857308 */ /* 0x000e220000000800 */
[----:B-1----:R-:W-:-:S07]  /*10840*/  FADD.FTZ R28, R88, R27 ;  /* 0x0000001b581c7221 */ /* 0x002fce0000010000 */
[----:B------:R-:W1:Y:S08]  /*10850*/  MUFU.EX2 R43, R43 ;  /* 0x0000002b002b7308 */ /* 0x000e700000000800 */
[----:B------:R2:W3:Y:S01]  /*10860*/  MUFU.EX2 R20, R55 ;  /* 0x0000003700147308 */ /* 0x0004e20000000800 */
[----:B0-----:R-:W-:Y:S01]  /*10870*/  F2FP.SATFINITE.E4M3.F32.PACK_AB_MERGE_C R30, R133, R54, RZ ;  /* 0x00000036851e723e */ /* 0x001fe200048070ff */
[----:B------:R-:W-:Y:S01]  /*10880*/  FADD.FTZ R54, R54, R31 ;  /* 0x0000001f36367221 */ /* 0x000fe20000010000 */
[----:B------:R-:W-:-:S02]  /*10890*/  IMAD.MOV.U32 R31, RZ, RZ, R87 ;  /* 0x000000ffff1f7224 */ /* 0x000fc400078e0057 */
[----:B------:R-:W-:Y:S01]  /*108a0*/  F2FP.SATFINITE.E4M3.F32.PACK_AB_MERGE_C R186, R131, R52, R30 ;  /* 0x0000003483ba723e */ /* 0x000fe2000480701e */
[----:B------:R-:W-:-:S01]  /*108b0*/  FADD.FTZ R133, R133, R54 ;  /* 0x0000003685857221 */ /* 0x000fc20000010000 */
[----:B------:R-:W-:Y:S01]  /*108c0*/  MOV R54, R87 ;  /* 0x0000005700367202 */ /* 0x000fe20000000f00 */
[----:B------:R-:W-:Y:S01]  /*108d0*/  MUFU.EX2 R58, R58 ;  /* 0x0000003a003a7308 */ /* 0x000fe20000000800 */
[----:B-1----:R-:W-:-:S01]  /*108e0*/  FADD.FTZ R27, R43, R28 ;  /* 0x0000001c2b1b7221 */ /* 0x002fc20000010000 */
[--C-:B--2---:R-:W-:Y:S02]  /*108f0*/  IMAD.MOV.U32 R55, RZ, RZ, R87.reuse ;  /* 0x000000ffff377224 */ /* 0x104fe400078e0057 */
[--C-:B------:R-:W-:Y:S02]  /*10900*/  IMAD.MOV.U32 R52, RZ, RZ, R87.reuse ;  /* 0x000000ffff347224 */ /* 0x100fe400078e0057 */
[----:B------:R-:W-:Y:S02]  /*10910*/  IMAD.MOV.U32 R30, RZ, RZ, R87 ;  /* 0x000000ffff1e7224 */ /* 0x000fe400078e0057 */
[----:B------:R-:W0:Y:S01]  /*10920*/  MUFU.EX2 R137, R137 ;  /* 0x0000008900897308 */ /* 0x000e220000000800 */
[C---:B---3--:R-:W-:Y:S01]  /*10930*/  F2FP.SATFINITE.E4M3.F32.PACK_AB_MERGE_C R43, R20.reuse, R43, RZ ;  /* 0x0000002b142b723e */ /* 0x048fe200048070ff */
[----:B------:R-:W-:-:S03]  /*10940*/  FADD.FTZ R20, R20, R27 ;  /* 0x0000001b14147221 */ /* 0x000fc60000010000 */
[----:B------:R-:W-:Y:S01]  /*10950*/  F2FP.SATFINITE.E4M3.F32.PACK_AB_MERGE_C R187, R88, R25, R43 ;  /* 0x0000001958bb723e */ /* 0x000fe2000480702b */
[--C-:B------:R-:W-:Y:S02]  /*10960*/  IMAD.MOV.U32 R43, RZ, RZ, R87.reuse ;  /* 0x000000ffff2b7224 */ /* 0x100fe400078e0057 */
[----:B------:R-:W1:Y:S01]  /*10970*/  MUFU.EX2 R56, R56 ;  /* 0x0000003800387308 */ /* 0x000e620000000800 */
[----:B------:R-:W-:-:S07]  /*10980*/  IMAD.MOV.U32 R25, RZ, RZ, R87 ;  /* 0x000000ffff197224 */ /* 0x000fce00078e0057 */
[----:B------:R-:W2:Y:S01]  /*10990*/  MUFU.EX2 R29, R29 ;  /* 0x0000001d001d7308 */ /* 0x000ea20000000800 */
[----:B0-----:R-:W-:-:S07]  /*109a0*/  F2FP.SATFINITE.E4M3.F32.PACK_AB_MERGE_C R27, R137, R58, RZ ;  /* 0x0000003a891b723e */ /* 0x001fce00048070ff */
[----:B------:R-:W0:Y:S01]  /*109b0*/  MUFU.EX2 R135, R135 ;  /* 0x0000008700877308 */ /* 0x000e220000000800 */
[----:B-1----:R-:W-:-:S07]  /*109c0*/  FADD.FTZ R28, R56, R133 ;  /* 0x00000085381c7221 */ /* 0x002fce0000010000 */
[----:B------:R-:W1:Y:S01]  /*109d0*/  MUFU.EX2 R33, R33 ;  /* 0x0000002100217308 */ /* 0x000e620000000800 */
[----:B--2---:R-:W-:-:S04]  /*109e0*/  FADD.FTZ R15, R29, R20 ;  /* 0x000000141d0f7221 */ /* 0x004fc80000010000 */
[----:B------:R-:W-:-:S03]  /*109f0*/  FADD.FTZ R20, R26, R15 ;  /* 0x0000000f1a147221 */ /* 0x000fc60000010000 */
[----:B------:R-:W2:Y:S01]  /*10a00*/  MUFU.EX2 R14, R121 ;  /* 0x00000079000e7308 */ /* 0x000ea20000000800 */
[C---:B0-----:R-:W-:Y:S01]  /*10a10*/  F2FP.SATFINITE.E4M3.F32.PACK_AB_MERGE_C R188, R135.reuse, R56, R27 ;  /* 0x0000003887bc723e */ /* 0x041fe2000480701b */
[----:B------:R-:W-:Y:S01]  /*10a20*/  FADD.FTZ R135, R135, R28 ;  /* 0x0000001c87877221 */ /* 0x000fe20000010000 */
[--C-:B------:R-:W-:Y:S02]  /*10a30*/  IMAD.MOV.U32 R56, RZ, RZ, R87.reuse ;  /* 0x000000ffff387224 */ /* 0x100fe400078e0057 */
[----:B------:R-:W-:Y:S02]  /*10a40*/  IMAD.MOV.U32 R28, RZ, RZ, R87 ;  /* 0x000000ffff1c7224 */ /* 0x000fe400078e0057 */
[----:B------:R-:W-:-:S01]  /*10a50*/  FADD.FTZ R58, R58, R135 ;  /* 0x000000873a3a7221 */ /* 0x000fc20000010000 */
[----:B------:R-:W-:Y:S01]  /*10a60*/  IMAD.MOV.U32 R27, RZ, RZ, R87 ;  /* 0x000000ffff1b7224 */ /* 0x000fe200078e0057 */
[----:B------:R-:W-:Y:S01]  /*10a70*/  MUFU.EX2 R40, R40 ;  /* 0x0000002800287308 */ /* 0x000fe20000000800 */
[----:B-1----:R-:W-:-:S01]  /*10a80*/  FADD.FTZ R15, R33, R20 ;  /* 0x00000014210f7221 */ /* 0x002fc20000010000 */
[----:B------:R-:W-:Y:S01]  /*10a90*/  FADD.FTZ R137, R137, R58 ;  /* 0x0000003a89897221 */ /* 0x000fe20000010000 */
[----:B------:R-:W-:-:S05]  /*10aa0*/  IMAD.MOV.U32 R58, RZ, RZ, R87 ;  /* 0x000000ffff3a7224 */ /* 0x000fca00078e0057 */
[----:B------:R-:W0:Y:S01]  /*10ab0*/  MUFU.EX2 R141, R141 ;  /* 0x0000008d008d7308 */ /* 0x000e220000000800 */
[C---:B--2---:R-:W-:Y:S01]  /*10ac0*/  F2FP.SATFINITE.E4M3.F32.PACK_AB_MERGE_C R33, R14.reuse, R33, RZ ;  /* 0x000000210e21723e */ /* 0x044fe200048070ff */
[----:B------:R-:W-:-:S03]  /*10ad0*/  FADD.FTZ R14, R14, R15 ;  /* 0x0000000f0e0e7221 */ /* 0x000fc60000010000 */
[----:B------:R-:W-:Y:S01]  /*10ae0*/  F2FP.SATFINITE.E4M3.F32.PACK_AB_MERGE_C R189, R26, R29, R33 ;  /* 0x0000001d1abd723e */ /* 0x000fe20004807021 */
[--C-:B------:R-:W-:Y:S01]  /*10af0*/  IMAD.MOV.U32 R33, RZ, RZ, R87.reuse ;  /* 0x000000ffff217224 */ /* 0x100fe200078e0057 */
[----:B------:R-:W-:Y:S01]  /*10b00*/  MOV R29, R87 ;  /* 0x00000057001d7202 */ /* 0x000fe20000000f00 */
[----:B------:R-:W1:Y:S01]  /*10b10*/  MUFU.EX2 R42, R42 ;  /* 0x0000002a002a7308 */ /* 0x000e620000000800 */
[----:B------:R-:W-:-:S07]  /*10b20*/  IMAD.MOV.U32 R26, RZ, RZ, R87 ;  /* 0x000000ffff1a7224 */ /* 0x000fce00078e0057 */
[----:B------:R-:W2:Y:S01]  /*10b30*/  MUFU.EX2 R123, R123 ;  /* 0x0000007b007b7308 */ /* 0x000ea20000000800 */
[----:B0-----:R-:W-:-:S07]  /*10b40*/  F2FP.SATFINITE.E4M3.F32.PACK_AB_MERGE_C R21, R141, R40, RZ ;  /* 0x000000288d15723e */ /* 0x001fce00048070ff */
[----:B------:R-:W0:Y:S01]  /*10b50*/  MUFU.EX2 R139, R139 ;  /* 0x0000008b008b7308 */ /* 0x000e220000000800 */
[----:B-1----:R-:W-:-:S07]  /*10b60*/  FADD.FTZ R20, R42, R137 ;  /* 0x000000892a147221 */ /* 0x002fce0000010000 */
[----:B------:R1:W3:Y:S01]  /*10b70*/  MUFU.EX2 R24, R35 ;  /* 0x0000002300187308 */ /* 0x0002e20000000800 */
[----:B--2---:R-:W-:-:S07]  /*10b80*/  FADD.FTZ R15, R123, R14 ;  /* 0x0000000e7b0f7221 */ /* 0x004fce0000010000 */
[----:B------:R-:W-:Y:S01]  /*10b90*/  MUFU.EX2 R125, R125 ;  /* 0x0000007d007d7308 */ /* 0x000fe20000000800 */
[C---:B0-----:R-:W-:Y:S01]  /*10ba0*/  F2FP.SATFINITE.E4M3.F32.PACK_AB_MERGE_C R190, R139.reuse, R42, R21 ;  /* 0x0000002a8bbe723e */ /* 0x041fe20004807015 */
[----:B------:R-:W-:Y:S01]  /*10bb0*/  FADD.FTZ R139, R139, R20 ;  /* 0x000000148b8b7221 */ /* 0x000fe20000010000 */
[--C-:B------:R-:W-:Y:S02]  /*10bc0*/  IMAD.MOV.U32 R42, RZ, RZ, R87.reuse ;  /* 0x000000ffff2a7224 */ /* 0x100fe400078e0057 */
[----:B-1----:R-:W-:Y:S02]  /*10bd0*/  IMAD.MOV.U32 R35, RZ, RZ, R87 ;  /* 0x000000ffff237224 */ /* 0x002fe400078e0057 */
[----:B------:R-:W-:-:S01]  /*10be0*/  FADD.FTZ R40, R40, R139 ;  /* 0x0000008b28287221 */ /* 0x000fc20000010000 */
[----:B------:R-:W0:Y:S01]  /*10bf0*/  MUFU.EX2 R64, R64 ;  /* 0x0000004000407308 */ /* 0x000e220000000800 */
[----:B---3--:R-:W-:-:S01]  /*10c00*/  FADD.FTZ R14, R24, R15 ;  /* 0x0000000f180e7221 */ /* 0x008fc20000010000 */
[----:B0-----:R-:W-:-:S03]  /*10c10*/  F2FP.SATFINITE.E4M3.F32.PACK_AB_MERGE_C R3, R64, R125, RZ ;  /* 0x0000007d4003723e */ /* 0x001fc600048070ff */
[----:B------:R-:W-:Y:S01]  /*10c20*/  FADD.FTZ R125, R125, R14 ;  /* 0x0000000e7d7d7221 */ /* 0x000fe20000010000 */
[----:B------:R-:W-:Y:S01]  /*10c30*/  F2FP.SATFINITE.E4M3.F32.PACK_AB_MERGE_C R191, R24, R123, R3 ;  /* 0x0000007b18bf723e */ /* 0x000fe20004807003 */
[----:B------:R-:W-:Y:S02]  /*10c40*/  FADD.FTZ R3, R141, R40 ;  /* 0x000000288d037221 */ /* 0x000fe40000010000 */
[----:B------:R-:W-:-:S01]  /*10c50*/  FADD.FTZ R20, R64, R125 ;  /* 0x0000007d40147221 */ /* 0x000fc20000010000 */
[-C--:B------:R-:W-:Y:S01]  /*10c60*/  MOV R64, R87.reuse ;  /* 0x0000005700407202 */ /* 0x080fe20000000f00 */
[----:B------:R-:W-:Y:S01]  /*10c70*/  IMAD.MOV.U32 R40, RZ, RZ, R87 ;  /* 0x000000ffff287224 */ /* 0x000fe200078e0057 */
[----:B------:R-:W-:Y:S01]  /*10c80*/  MOV R24, R87 ;  /* 0x0000005700187202 */ /* 0x000fe20000000f00 */
[----:B------:R-:W-:Y:S06]  /*10c90*/  @!P1 BRA `(.L_x_643) ;  /* 0x0000003000009947 */ /* 0x000fec0003800000 */
[----:B------:R-:W-:Y:S01]  /*10ca0*/  VIADD R21, R120, 0xfffffffe ;  /* 0xfffffffe78157836 */ /* 0x000fe20000000000 */
[----:B------:R-:W-:Y:S01]  /*10cb0*/  MOV R220, R197 ;  /* 0x000000c500dc7202 */ /* 0x000fe20000000f00 */
[----:B------:R-:W-:Y:S01]  /*10cc0*/  IMAD.MOV.U32 R169, RZ, RZ, R13 ;  /* 0x000000ffffa97224 */ /* 0x000fe200078e000d */
[----:B------:R-:W-:Y:S01]  /*10cd0*/  CS2R R86, SRZ ;  /* 0x0000000000567805 */ /* 0x000fe2000001ff00 */
[----:B------:R-:W-:Y:S01]  /*10ce0*/  IMAD.MOV.U32 R171, RZ, RZ, R12 ;  /* 0x000000ffffab7224 */ /* 0x000fe200078e000c */
[----:B------:R-:W-:Y:S01]  /*10cf0*/  CS2R R84, SRZ ;  /* 0x0000000000547805 */ /* 0x000fe2000001ff00 */
[----:B------:R-:W-:Y:S01]  /*10d00*/  IMAD.MOV.U32 R222, RZ, RZ, R199 ;  /* 0x000000ffffde7224 */ /* 0x000fe200078e00c7 */
        /* <DEDUP_REMOVED lines=29> */
[----:B------:R-:W-:-:S07]  /*10ee0*/  CS2R R24, SRZ ;  /* 0x0000000000187805 */ /* 0x000fce000001ff00 */
.L_x_655:
[----:B------:R-:W-:Y:S01]  /*10ef0*/  ISETP.NE.AND P1, PT, R220, 0x1, PT ;  /* 0x00000001dc00780c */ /* 0x000fe20003f25270 */
[----:B------:R-:W-:Y:S05]  /*10f00*/  YIELD ;  /* 0x0000000000007946 */ /* 0x000fea0003800000 */
[----:B------:R-:W-:Y:S02]  /*10f10*/  SEL R199, RZ, 0x1, P1 ;  /* 0x00000001ffc77807 */ /* 0x000fe40000800000 */
[----:B------:R-:W-:Y:S02]  /*10f20*/  ISETP.NE.AND P1, PT, R168, RZ, PT ;  /* 0x000000ffa800720c */ /* 0x000fe40003f25270 */
[----:B------:R-:W-:-:S11]  /*10f30*/  LOP3.LUT R199, R222, R199, RZ, 0x3c, !PT ;  /* 0x000000c7dec77212 */ /* 0x000fd600078e3cff */
[----:B------:R-:W-:Y:S05]  /*10f40*/  @P1 BRA `(.L_x_644) ;  /* 0x00000000003c1947 */ /* 0x000fea0003800000 */
[----:B------:R-:W-:Y:S05]  /*10f50*/  @!P0 BRA `(.L_x_645) ;  /* 0x0000000000048947 */ /* 0x000fea0003800000 */
[----:B------:R-:W-:Y:S01]  /*10f60*/  BPT.TRAP 0x1 ;  /* 0x000000040000795c */ /* 0x000fe20000300000 */
.L_x_645:
[----:B------:R-:W-:-:S05]  /*10f70*/  VIADD R12, R220, 0x1 ;  /* 0x00000001dc0c7836 */ /* 0x000fca0000000000 */
[----:B------:R-:W-:-:S04]  /*10f80*/  ISETP.NE.AND P2, PT, R12, 0x2, PT ;  /* 0x000000020c00780c */ /* 0x000fc80003f45270 */
[----:B------:R-:W-:Y:S02]  /*10f90*/  SEL R13, R12, RZ, P2 ;  /* 0x000000ff0c0d7207 */ /* 0x000fe40001000000 */
[----:B------:R-:W-:-:S03]  /*10fa0*/  SHF.L.U32 R12, R199, 0x1f, RZ ;  /* 0x0000001fc70c7819 */ /* 0x000fc600000006ff */
[----:B------:R-:W-:-:S04]  /*10fb0*/  IMAD R13, R13, 0x8, R18 ;  /* 0x000000080d0d7824 */ /* 0x000fc800078e0212 */
[----:B------:R0:W1:Y:S01]  /*10fc0*/  SYNCS.PHASECHK.TRANS64.TRYWAIT P2, [R13+URZ+0x22830], R12 ;  /* 0x0228300c0d0075a7 */ /* 0x000062000804017f */
[----:B------:R-:W-:Y:S05]  /*10fd0*/  @!P0 BRA `(.L_x_646) ;  /* 0x0000000000048947 */ /* 0x000fea0003800000 */
[----:B------:R-:W-:Y:S01]  /*10fe0*/  BPT.TRAP 0x1 ;  /* 0x000000040000795c */ /* 0x000fe20000300000 */
.L_x_646:
[----:B------:R-:W-:Y:S04]  /*10ff0*/  BSSY B0, `(.L_x_644) ;  /* 0x0000004000007945 */ /* 0x000fe80003800000 */
[----:B-1----:R-:W-:Y:S05]  /*11000*/  @P2 BRA `(.L_x_647) ;  /* 0x0000000000082947 */ /* 0x002fea0003800000 */
[----:B------:R-:W1:Y:S02]  /*11010*/  SYNCS.PHASECHK.TRANS64.TRYWAIT P2, [R13+URZ+0x22830], R12 ;  /* 0x0228300c0d0075a7 */ /* 0x000e64000804017f */
[----:B-1----:R-:W-:Y:S05]  /*11020*/  @!P2 BRA `(.L_x_648) ;  /* 0x000000e80030a947 */ /* 0x002fea0003800000 */
.L_x_647:
[----:B------:R-:W-:Y:S05]  /*11030*/  BSYNC B0 ;  /* 0x0000000000007941 */ /* 0x000fea0003800000 */
.L_x_644:
[----:B01----:R-:W0:Y:S01]  /*11040*/  S2R R12, SR_TID.X ;  /* 0x00000000000c7919 */ /* 0x003e220000002100 */
[----:B------:R-:W-:Y:S01]  /*11050*/  VIADD R197, R220, 0x1 ;  /* 0x00000001dcc57836 */ /* 0x000fe20000000000 */
[----:B------:R-:W-:Y:S05]  /*11060*/  WARPSYNC.ALL ;  /* 0x0000000000007948 */ /* 0x000fea0003800000 */
[C---:B------:R-:W-:Y:S01]  /*11070*/  ISETP.NE.AND P2, PT, R197.reuse, 0x2, PT ;  /* 0x00000002c500780c */ /* 0x040fe20003f45270 */
[----:B------:R-:W-:Y:S01]  /*11080*/  IMAD.MOV.U32 R15, RZ, RZ, 0x40000040 ;  /* 0x40000040ff0f7424 */ /* 0x000fe200078e00ff */
[C---:B------:R-:W-:Y:S01]  /*11090*/  R2UR UR44, R4.reuse ;  /* 0x00000000042c72ca */ /* 0x040fe200000e0000 */
[----:B------:R-:W-:Y:S01]  /*110a0*/  IMAD.MOV.U32 R13, RZ, RZ, 0x40000040 ;  /* 0x40000040ff0d7424 */ /* 0x000fe200078e00ff */
[----:B------:R-:W-:Y:S01]  /*110b0*/  SEL R197, R197, RZ, P2 ;  /* 0x000000ffc5c57207 */ /* 0x000fe20001000000 */
[----:B------:R-:W-:Y:S01]  /*110c0*/  IMAD.MOV.U32 R89, RZ, RZ, 0x40000040 ;  /* 0x40000040ff597424 */ /* 0x000fe200078e00ff */
[----:B------:R-:W-:Y:S01]  /*110d0*/  R2UR UR47, R15 ;  /* 0x000000000f2f72ca */ /* 0x000fe200000e0000 */
[----:B------:R-:W-:Y:S01]  /*110e0*/  IMAD.MOV.U32 R91, RZ, RZ, 0x40000040 ;  /* 0x40000040ff5b7424 */ /* 0x000fe200078e00ff */
[----:B------:R-:W-:Y:S01]  /*110f0*/  R2UR UR45, R5 ;  /* 0x00000000052d72ca */ /* 0x000fe200000e0000 */
[----:B------:R-:W-:Y:S01]  /*11100*/  IMAD R14, R197, 0x500, R0 ;  /* 0x00000500c50e7824 */ /* 0x000fe200078e0200 */
[----:B------:R-:W-:Y:S01]  /*11110*/  R2UR UR51, R13 ;  /* 0x000000000d3372ca */ /* 0x000fe200000e0000 */
[----:B------:R-:W-:Y:S01]  /*11120*/  IMAD.MOV.U32 R95, RZ, RZ, 0x40000040 ;  /* 0x40000040ff5f7424 */ /* 0x000fe200078e00ff */
[----:B------:R-:W-:Y:S01]  /*11130*/  R2UR UR48, R4 ;  /* 0x00000000043072ca */ /* 0x000fe200000e0000 */
[C---:B------:R-:W-:Y:S01]  /*11140*/  VIADD R88, R14.reuse, 0x200 ;  /* 0x000002000e587836 */ /* 0x040fe20000000000 */
[C---:B------:R-:W-:Y:S01]  /*11150*/  R2UR UR46, R14.reuse ;  /* 0x000000000e2e72ca */ /* 0x040fe200000e0000 */
[C---:B------:R-:W-:Y:S01]  /*11160*/  VIADD R90, R14.reuse, 0x300 ;  /* 0x000003000e5a7836 */ /* 0x040fe20000000000 */
[----:B------:R-:W-:Y:S01]  /*11170*/  R2UR UR49, R5 ;  /* 0x00000000053172ca */ /* 0x000fe200000e0000 */
[----:B------:R-:W-:Y:S01]  /*11180*/  VIADD R94, R14, 0x4 ;  /* 0x000000040e5e7836 */ /* 0x000fe20000000000 */
[----:B------:R-:W-:Y:S01]  /*11190*/  R2UR UR54, R88 ;  /* 0x00000000583672ca */ /* 0x000fe200000e0000 */
[----:B------:R-:W-:Y:S01]  /*111a0*/  VIADD R88, R14, 0x2 ;  /* 0x000000020e587836 */ /* 0x000fe20000000000 */
[----:B------:R-:W-:Y:S01]  /*111b0*/  R2UR UR55, R89 ;  /* 0x00000000593772ca */ /* 0x000fe200000e0000 */
[----:B------:R-:W-:Y:S01]  /*111c0*/  IMAD.MOV.U32 R15, RZ, RZ, 0x40000040 ;  /* 0x40000040ff0f7424 */ /* 0x000fe200078e00ff */
[----:B------:R-:W-:-:S02]  /*111d0*/  R2UR UR52, R4 ;  /* 0x00000000043472ca */ /* 0x000fc400000e0000 */
[----:B------:R-:W-:Y:S02]  /*111e0*/  R2UR UR53, R5 ;  /* 0x00000000053572ca */ /* 0x000fe400000e0000 */
[----:B0-----:R-:W-:Y:S02]  /*111f0*/  SHF.R.U32.HI R12, RZ, 0x7, R12 ;  /* 0x00000007ff0c7819 */ /* 0x001fe4000001160c */
[C---:B------:R-:W-:Y:S02]  /*11200*/  R2UR UR7, R13.reuse ;  /* 0x000000000d0772ca */ /* 0x040fe400000e0000 */
[----:B------:R-:W-:Y:S01]  /*11210*/  R2UR UR11, R13 ;  /* 0x000000000d0b72ca */ /* 0x000fe200000e0000 */
[----:B------:R-:W-:Y:S01]  /*11220*/  VIADD R92, R12, 0x8 ;  /* 0x000000080c5c7836 */ /* 0x000fe20000000000 */
[----:B------:R-:W-:Y:S02]  /*11230*/  IADD3 R12, R14, 0x100, RZ ;  /* 0x000001000e0c7810 */ /* 0x000fe40007ffe0ff */
[----:B------:R-:W-:-:S02]  /*11240*/  R2UR UR8, R90 ;  /* 0x000000005a0872ca */ /* 0x000fc400000e0000 */
[----:B------:R0:W-:Y:S01]  /*11250*/  BAR.SYNC.DEFER_BLOCKING R92, 0x100 ;  /* 0x0004005c0000751d */ /* 0x0001e20000010000 */
[----:B------:R-:W-:Y:S02]  /*11260*/  R2UR UR50, R12 ;  /* 0x000000000c3272ca */ /* 0x000fe400000e0000 */
[C---:B------:R-:W-:Y:S02]  /*11270*/  IADD3 R12, R14.reuse, 0x400, RZ ;  /* 0x000004000e0c7810 */ /* 0x040fe40007ffe0ff */
[----:B------:R-:W-:Y:S02]  /*11280*/  IADD3 R90, R14, 0x202, RZ ;  /* 0x000002020e5a7810 */ /* 0x000fe40007ffe0ff */
[----:B------:R-:W-:Y:S01]  /*11290*/  R2UR UR10, R12 ;  /* 0x000000000c0a72ca */ /* 0x000fe200000e0000 */
[C---:B------:R-:W-:Y:S01]  /*112a0*/  VIADD R12, R14.reuse, 0x102 ;  /* 0x000001020e0c7836 */ /* 0x040fe20000000000 */
[----:B------:R-:W-:Y:S01]  /*112b0*/  MOV R223, UR7 ;  /* 0x0000000700df7c02 */ /* 0x000fe20008000f00 */
[----:B------:R-:W-:Y:S01]  /*112c0*/  UMOV UR7, UR11 ;  /* 0x0000000b00077c82 */ /* 0x000fe20008000000 */
[C---:B------:R-:W-:Y:S01]  /*112d0*/  R2UR UR11, R91.reuse ;  /* 0x000000005b0b72ca */ /* 0x040fe200000e0000 */
[----:B0-----:R-:W-:Y:S01]  /*112e0*/  VIADD R92, R14, 0x402 ;  /* 0x000004020e5c7836 */ /* 0x001fe20000000000 */
[----:B------:R-:W-:Y:S01]  /*112f0*/  R2UR UR6, R12 ;  /* 0x000000000c0672ca */ /* 0x000fe200000e0000 */
[----:B------:R-:W-:Y:S01]  /*11300*/  VIADD R12, R14, 0x104 ;  /* 0x000001040e0c7836 */ /* 0x000fe20000000000 */
[----:B------:R-:W-:-:S02]  /*11310*/  R2UR UR9, R91 ;  /* 0x000000005b0972ca */ /* 0x000fc400000e0000 */
[----:B------:R-:W-:Y:S01]  /*11320*/  R2UR UR4, R88 ;  /* 0x00000000580472ca */ /* 0x000fe200000e0000 */
[----:B------:R-:W-:Y:S01]  /*11330*/  VIADD R88, R14, 0x302 ;  /* 0x000003020e587836 */ /* 0x000fe20000000000 */
[----:B------:R-:W-:Y:S02]  /*11340*/  R2UR UR22, R94 ;  /* 0x000000005e1672ca */ /* 0x000fe400000e0000 */
[----:B------:R-:W-:Y:S02]  /*11350*/  R2UR UR23, R95 ;  /* 0x000000005f1772ca */ /* 0x000fe400000e0000 */
[----:B------:R-:W-:Y:S01]  /*11360*/  R2UR UR5, R89 ;  /* 0x00000000590572ca */ /* 0x000fe200000e0000 */
[----:B------:R-:W-:Y:S01]  /*11370*/  WARPGROUP.ARRIVE ;  /* 0x00000000000079c5 */ /* 0x000fe20000000000 */
[----:B------:R-:W-:Y:S01]  /*11380*/  R2UR UR14, R88 ;  /* 0x00000000580e72ca */ /* 0x000fe200000e0000 */
[----:B------:R-:W-:Y:S01]  /*11390*/  VIADD R88, R14, 0x204 ;  /* 0x000002040e587836 */ /* 0x000fe20000000000 */
[----:B------:R-:W-:Y:S01]  /*113a0*/  MOV R224, UR6 ;  /* 0x0000000600e07c02 */ /* 0x000fe20008000f00 */
[----:B------:R-:W-:Y:S01]  /*113b0*/  UMOV UR6, UR10 ;  /* 0x0000000a00067c82 */ /* 0x000fe20008000000 */
[----:B------:R-:W-:Y:S01]  /*113c0*/  R2UR UR10, R90 ;  /* 0x000000005a0a72ca */ /* 0x000fe200000e0000 */
[----:B------:R-:W-:Y:S01]  /*113d0*/  QGMMA.64x32x32.F32.E4M3.E4M3 R152, gdesc[UR44], RZ, !UPT, gsb0 ;  /* 0x006000002c9879f3 */ /* 0x000fe2000c0008ff */
[----:B------:R-:W-:Y:S01]  /*113e0*/  MOV R90, UR11 ;  /* 0x0000000b005a7c02 */ /* 0x000fe20008000f00 */
[----:B------:R-:W-:Y:S01]  /*113f0*/  UMOV UR11, UR9 ;  /* 0x00000009000b7c82 */ /* 0x000fe20008000000 */
[----:B------:R-:W-:-:S02]  /*11400*/  R2UR UR9, R5 ;  /* 0x00000000050972ca */ /* 0x000fc400000e0000 */
[----:B------:R-:W-:Y:S01]  /*11410*/  R2UR UR30, R88 ;  /* 0x00000000581e72ca */ /* 0x000fe200000e0000 */
[----:B------:R-:W-:Y:S01]  /*11420*/  VIADD R88, R14, 0x404 ;  /* 0x000004040e587836 */ /* 0x000fe20000000000 */
[----:B------:R-:W-:Y:S01]  /*11430*/  MOV R225, UR23 ;  /* 0x0000001700e17c02 */ /* 0x000fe20008000f00 */
[----:B------:R-:W-:Y:S01]  /*11440*/  UMOV UR23, UR5 ;  /* 0x0000000500177c82 */ /* 0x000fe20008000000 */
[----:B------:R-:W-:Y:S01]  /*11450*/  MOV R226, UR22 ;  /* 0x0000001600e27c02 */ /* 0x000fe20008000f00 */
[----:B------:R-:W-:Y:S01]  /*11460*/  UMOV UR22, UR4 ;  /* 0x0000000400167c82 */ /* 0x000fe20008000000 */
[----:B------:R-:W-:Y:S02]  /*11470*/  R2UR UR15, R89 ;  /* 0x00000000590f72ca */ /* 0x000fe400000e0000 */
[----:B------:R-:W-:Y:S01]  /*11480*/  MOV R91, UR10 ;  /* 0x0000000a005b7c02 */ /* 0x000fe20008000f00 */
[----:B------:R-:W-:Y:S01]  /*11490*/  UMOV UR10, UR8 ;  /* 0x00000008000a7c82 */ /* 0x000fe20008000000 */
[----:B------:R-:W-:-:S02]  /*114a0*/  R2UR UR8, R4 ;  /* 0x00000000040872ca */ /* 0x000fc400000e0000 */
[----:B------:R-:W-:Y:S02]  /*114b0*/  R2UR UR18, R92 ;  /* 0x000000005c1272ca */ /* 0x000fe400000e0000 */
[C---:B------:R-:W-:Y:S02]  /*114c0*/  R2UR UR31, R89.reuse ;  /* 0x00000000591f72ca */ /* 0x040fe400000e0000 */
[----:B------:R-:W-:Y:S01]  /*114d0*/  R2UR UR38, R88 ;  /* 0x00000000582672ca */ /* 0x000fe200000e0000 */
[----:B------:R-:W-:Y:S01]  /*114e0*/  VIADD R88, R14, 0x206 ;  /* 0x000002060e587836 */ /* 0x000fe20000000000 */
[----:B------:R-:W-:Y:S02]  /*114f0*/  R2UR UR39, R89 ;  /* 0x00000000592772ca */ /* 0x000fe400000e0000 */
[----:B------:R-:W-:Y:S02]  /*11500*/  R2UR UR4, R4 ;  /* 0x00000000040472ca */ /* 0x000fe400000e0000 */
[----:B------:R-:W-:-:S02]  /*11510*/  R2UR UR5, R5 ;  /* 0x00000000050572ca */ /* 0x000fc400000e0000 */
[----:B------:R-:W-:Y:S02]  /*11520*/  MOV R93, 0x40000040 ;  /* 0x40000040005d7802 */ /* 0x000fe40000000f00 */
[----:B------:R-:W-:Y:S02]  /*11530*/  IADD3 R92, R14, 0x6, RZ ;  /* 0x000000060e5c7810 */ /* 0x000fe40007ffe0ff */
[----:B------:R-:W-:Y:S02]  /*11540*/  MOV R89, 0x40000040 ;  /* 0x4000004000597802 */ /* 0x000fe40000000f00 */
[C---:B------:R-:W-:Y:S02]  /*11550*/  R2UR UR19, R93.reuse ;  /* 0x000000005d1372ca */ /* 0x040fe400000e0000 */
[----:B------:R-:W-:Y:S02]  /*11560*/  R2UR UR42, R92 ;  /* 0x000000005c2a72ca */ /* 0x000fe400000e0000 */
[----:B------:R-:W-:-:S02]  /*11570*/  R2UR UR43, R93 ;  /* 0x000000005d2b72ca */ /* 0x000fc400000e0000 */
[C---:B------:R-:W-:Y:S02]  /*11580*/  R2UR UR20, R10.reuse ;  /* 0x000000000a1472ca */ /* 0x040fe400000e0000 */
[C---:B------:R-:W-:Y:S02]  /*11590*/  R2UR UR21, R11.reuse ;  /* 0x000000000b1572ca */ /* 0x040fe400000e0000 */
[C---:B------:R-:W-:Y:S02]  /*115a0*/  R2UR UR12, R10.reuse ;  /* 0x000000000a0c72ca */ /* 0x040fe400000e0000 */
[C---:B------:R-:W-:Y:S02]  /*115b0*/  R2UR UR13, R11.reuse ;  /* 0x000000000b0d72ca */ /* 0x040fe400000e0000 */
[----:B------:R-:W-:Y:S02]  /*115c0*/  R2UR UR16, R10 ;  /* 0x000000000a1072ca */ /* 0x000fe400000e0000 */
[----:B------:R-:W-:-:S02]  /*115d0*/  R2UR UR17, R11 ;  /* 0x000000000b1172ca */ /* 0x000fc400000e0000 */
[----:B------:R-:W-:Y:S01]  /*115e0*/  R2UR UR26, R12 ;  /* 0x000000000c1a72ca */ /* 0x000fe200000e0000 */
[----:B------:R-:W-:Y:S01]  /*115f0*/  VIADD R12, R14, 0x304 ;  /* 0x000003040e0c7836 */ /* 0x000fe20000000000 */
[----:B------:R-:W-:Y:S02]  /*11600*/  R2UR UR27, R13 ;  /* 0x000000000d1b72ca */ /* 0x000fe400000e0000 */
[C---:B------:R-:W-:Y:S02]  /*11610*/  R2UR UR24, R8.reuse ;  /* 0x00000000081872ca */ /* 0x040fe400000e0000 */
[----:B------:R-:W-:Y:S01]  /*11620*/  R2UR UR25, R9 ;  /* 0x00000000091972ca */ /* 0x000fe200000e0000 */
[----:B------:R-:W-:Y:S02]  /*11630*/  WARPGROUP.DEPBAR.LE gsb0, 0x0 ;  /* 0x00008000000079c5 */ /* 0x000fe40000010000 */
[----:B------:R-:W-:Y:S01]  /*11640*/  WARPGROUP.ARRIVE ;  /* 0x00000000000079c5 */ /* 0x000fe20000000000 */
[----:B------:R-:W-:-:S02]  /*11650*/  R2UR UR28, R8 ;  /* 0x00000000081c72ca */ /* 0x000fc400000e0000 */
[----:B------:R-:W-:Y:S02]  /*11660*/  R2UR UR29, R9 ;  /* 0x00000000091d72ca */ /* 0x000fe400000e0000 */
[----:B------:R-:W-:Y:S01]  /*11670*/  R2UR UR34, R12 ;  /* 0x000000000c2272ca */ /* 0x000fe200000e0000 */
[----:B------:R-:W-:Y:S01]  /*11680*/  QGMMA.64x32x32.F32.E4M3.E4M3 R136, gdesc[UR48], RZ, !UPT, gsb0 ;  /* 0x00600000308879f3 */ /* 0x000fe2000c0008ff */
[----:B------:R-:W-:Y:S01]  /*11690*/  R2UR UR50, R88 ;  /* 0x00000000583272ca */ /* 0x000fe200000e0000 */
[----:B------:R-:W-:Y:S01]  /*116a0*/  VIADD R12, R14, 0x106 ;  /* 0x000001060e0c7836 */ /* 0x000fe20000000000 */
[----:B------:R-:W-:Y:S02]  /*116b0*/  R2UR UR51, R89 ;  /* 0x00000000593372ca */ /* 0x000fe400000e0000 */
[----:B------:R-:W-:Y:S02]  /*116c0*/  R2UR UR35, R13 ;  /* 0x000000000d2372ca */ /* 0x000fe400000e0000 */
[----:B------:R-:W-:-:S02]  /*116d0*/  R2UR UR32, R8 ;  /* 0x00000000082072ca */ /* 0x000fc400000e0000 */
[C---:B------:R-:W-:Y:S02]  /*116e0*/  R2UR UR33, R9.reuse ;  /* 0x00000000092172ca */ /* 0x040fe400000e0000 */
[----:B------:R-:W-:Y:S02]  /*116f0*/  R2UR UR36, R8 ;  /* 0x00000000082472ca */ /* 0x000fe400000e0000 */
[----:B------:R-:W-:Y:S02]  /*11700*/  R2UR UR37, R9 ;  /* 0x00000000092572ca */ /* 0x000fe400000e0000 */
[----:B------:R-:W-:Y:S02]  /*11710*/  R2UR UR40, R6 ;  /* 0x00000000062872ca */ /* 0x000fe400000e0000 */
[----:B------:R-:W-:Y:S02]  /*11720*/  R2UR UR41, R7 ;  /* 0x00000000072972ca */ /* 0x000fe400000e0000 */
[----:B------:R-:W-:Y:S01]  /*11730*/  R2UR UR46, R12 ;  /* 0x000000000c2e72ca */ /* 0x000fe200000e0000 */
[----:B------:R-:W-:Y:S01]  /*11740*/  VIADD R12, R14, 0x306 ;  /* 0x000003060e0c7836 */ /* 0x000fe20000000000 */
[----:B------:R-:W-:Y:S01]  /*11750*/  R2UR UR47, R13 ;  /* 0x000000000d2f72ca */ /* 0x000fe200000e0000 */
[----:B------:R-:W-:Y:S01]  /*11760*/  IMAD.MOV.U32 R13, RZ, RZ, 0x40000040 ;  /* 0x40000040ff0d7424 */ /* 0x000fe200078e00ff */
[----:B------:R-:W-:Y:S01]  /*11770*/  R2UR UR44, R6 ;  /* 0x00000000062c72ca */ /* 0x000fe200000e0000 */
[----:B------:R-:W-:Y:S01]  /*11780*/  VIADD R14, R14, 0x406 ;  /* 0x000004060e0e7836 */ /* 0x000fe20000000000 */
[----:B------:R-:W-:-:S02]  /*11790*/  R2UR UR45, R7 ;  /* 0x00000000072d72ca */ /* 0x000fc400000e0000 */
[----:B------:R-:W-:Y:S02]  /*117a0*/  R2UR UR48, R6 ;  /* 0x00000000063072ca */ /* 0x000fe400000e0000 */
[----:B------:R-:W-:Y:S02]  /*117b0*/  R2UR UR49, R7 ;  /* 0x00000000073172ca */ /* 0x000fe400000e0000 */
[----:B------:R-:W-:Y:S02]  /*117c0*/  R2UR UR58, R14 ;  /* 0x000000000e3a72ca */ /* 0x000fe400000e0000 */
[----:B------:R-:W-:Y:S02]  /*117d0*/  R2UR UR59, R15 ;  /* 0x000000000f3b72ca */ /* 0x000fe400000e0000 */
[----:B------:R-:W-:Y:S02]  /*117e0*/  R2UR UR56, R6 ;  /* 0x00000000063872ca */ /* 0x000fe400000e0000 */
[----:B------:R-:W-:Y:S01]  /*117f0*/  R2UR UR57, R7 ;  /* 0x00000000073972ca */ /* 0x000fe200000e0000 */
[----:B------:R-:W-:-:S02]  /*11800*/  WARPGROUP.DEPBAR.LE gsb0, 0x0 ;  /* 0x00008000000079c5 */ /* 0x000fc40000010000 */
[----:B------:R-:W-:-:S06]  /*11810*/  WARPGROUP.ARRIVE ;  /* 0x00000000000079c5 */ /* 0x000fcc0000000000 */
[----:B------:R-:W-:Y:S01]  /*11820*/  QGMMA.64x32x32.F32.E4M3.E4M3 R120, gdesc[UR52], RZ, !UPT, gsb0 ;  /* 0x00600000347879f3 */ /* 0x000fe2000c0008ff */
[----:B------:R-:W-:Y:S02]  /*11830*/  R2UR UR54, R12 ;  /* 0x000000000c3672ca */ /* 0x000fe400000e0000 */
[----:B------:R-:W-:Y:S02]  /*11840*/  R2UR UR55, R13 ;  /* 0x000000000d3772ca */ /* 0x000fe400000e0000 */
[----:B------:R-:W-:Y:S02]  /*11850*/  R2UR UR52, R6 ;  /* 0x00000000063472ca */ /* 0x000fe400000e0000 */
[----:B------:R-:W-:Y:S01]  /*11860*/  R2UR UR53, R7 ;  /* 0x00000000073572ca */ /* 0x000fe200000e0000 */
[----:B------:R-:W-:Y:S02]  /*11870*/  WARPGROUP.DEPBAR.LE gsb0, 0x0 ;  /* 0x00008000000079c5 */ /* 0x000fe40000010000 */
        /* <DEDUP_REMOVED lines=63> */
[----:B------:R-:W-:Y:S05]  /*11c70*/  @P1 BRA `(.L_x_649) ;  /* 0x0000000000281947 */ /* 0x000fea0003800000 */
[----:B------:R-:W-:Y:S05]  /*11c80*/  @!P0 BRA `(.L_x_650) ;  /* 0x0000000000048947 */ /* 0x000fea0003800000 */
[----:B------:R-:W-:Y:S01]  /*11c90*/  BPT.TRAP 0x1 ;  /* 0x000000040000795c */ /* 0x000fe20000300000 */
.L_x_650:
[----:B------:R-:W-:Y:S01]  /*11ca0*/  SHF.L.U32 R12, R222, 0x1f, RZ ;  /* 0x0000001fde0c7819 */ /* 0x000fe200000006ff */
[----:B------:R-:W-:-:S04]  /*11cb0*/  IMAD R13, R220, 0x8, R18 ;  /* 0x00000008dc0d7824 */ /* 0x000fc800078e0212 */
[----:B------:R0:W1:Y:S01]  /*11cc0*/  SYNCS.PHASECHK.TRANS64.TRYWAIT P1, [R13+URZ+0x22850], R12 ;  /* 0x0228500c0d0075a7 */ /* 0x000062000802017f */
[----:B------:R-:W-:Y:S05]  /*11cd0*/  @!P0 BRA `(.L_x_651) ;  /* 0x0000000000048947 */ /* 0x000fea0003800000 */
[----:B------:R-:W-:Y:S01]  /*11ce0*/  BPT.TRAP 0x1 ;  /* 0x000000040000795c */ /* 0x000fe20000300000 */
.L_x_651:
[----:B-1----:R-:W-:Y:S05]  /*11cf0*/  @P1 BRA `(.L_x_649) ;  /* 0x0000000000081947 */ /* 0x002fea0003800000 */
[----:B------:R-:W1:Y:S02]  /*11d00*/  SYNCS.PHASECHK.TRANS64.TRYWAIT P1, [R13+URZ+0x22850], R12 ;  /* 0x0228500c0d0075a7 */ /* 0x000e64000802017f */
[----:B-1----:R-:W-:Y:S05]  /*11d10*/  @!P1 BRA `(.L_x_652) ;  /* 0x000000dc00089947 */ /* 0x002fea0003800000 */
.L_x_649:
[----:B01----:R-:W-:Y:S01]  /*11d20*/  VIADD R12, R18, 0x400 ;  /* 0x00000400120c7836 */ /* 0x003fe20000000000 */
[----:B------:R-:W-:Y:S01]  /*11d30*/  MOV R13, 0xc0000010 ;  /* 0xc0000010000d7802 */ /* 0x000fe20000000f00 */
[----:B------:R-:W-:Y:S05]  /*11d40*/  WARPSYNC.ALL ;  /* 0x0000000000007948 */ /* 0x000fea0003800000 */
[----:B------:R-:W-:Y:S01]  /*11d50*/  SHF.R.U32.HI R12, RZ, 0x4, R12 ;  /* 0x00000004ff0c7819 */ /* 0x000fe2000001160c */
[----:B------:R-:W-:Y:S01]  /*11d60*/  WARPGROUP.ARRIVE ;  /* 0x00000000000079c5 */ /* 0x000fe20000000000 */
[----:B------:R-:W-:Y:S01]  /*11d70*/  R2UR UR7, R13 ;  /* 0x000000000d0772ca */ /* 0x000fe200000e0000 */
[----:B------:R-:W-:Y:S01]  /*11d80*/  IMAD.MOV.U32 R15, RZ, RZ, -0x3ffffff0 ;  /* 0xc0000010ff0f7424 */ /* 0x000fe200078e00ff */
[----:B------:R-:W-:Y:S01]  /*11d90*/  LOP3.LUT R12, R12, 0x3fff, RZ, 0xc0, !PT ;  /* 0x00003fff0c0c7812 */ /* 0x000fe200078ec0ff */
[----:B------:R-:W-:-:S02]  /*11da0*/  IMAD.MOV.U32 R13, RZ, RZ, -0x3ffffff0 ;  /* 0xc0000010ff0d7424 */ /* 0x000fc400078e00ff */
[----:B------:R-:W0:Y:S01]  /*11db0*/  S2R R222, SR_TID.X ;  /* 0x0000000000de7919 */ /* 0x000e220000002100 */
[----:B------:R-:W-:-:S05]  /*11dc0*/  LOP3.LUT R12, R12, 0x10000, RZ, 0xfc, !PT ;  /* 0x000100000c0c7812 */ /* 0x000fca00078efcff */
[----:B------:R-:W-:-:S04]  /*11dd0*/  IMAD R12, R220, 0x500, R12 ;  /* 0x00000500dc0c7824 */ /* 0x000fc800078e020c */
[C---:B------:R-:W-:Y:S01]  /*11de0*/  VIADD R14, R12.reuse, 0x100 ;  /* 0x000001000c0e7836 */ /* 0x040fe20000000000 */
[----:B------:R-:W-:-:S13]  /*11df0*/  R2UR UR6, R12 ;  /* 0x000000000c0672ca */ /* 0x000fda00000e0000 */
[----:B------:R-:W-:Y:S01]  /*11e00*/  QGMMA.64x128x32.F32.E4M3.E4M3 R24, R172, gdesc[UR4], R24, gsb0 ;  /* 0x01e00004ac187df3 */ /* 0x000fe20008000818 */
[----:B------:R-:W-:Y:S01]  /*11e10*/  R2UR UR6, R14 ;  /* 0x000000000e0672ca */ /* 0x000fe200000e0000 */
[----:B------:R-:W-:Y:S01]  /*11e20*/  VIADD R14, R12, 0x200 ;  /* 0x000002000c0e7836 */ /* 0x000fe20000000000 */
[----:B------:R-:W-:Y:S01]  /*11e30*/  R2UR UR7, R15 ;  /* 0x000000000f0772ca */ /* 0x000fe200000e0000 */
[----:B------:R-:W-:Y:S01]  /*11e40*/  IMAD.MOV.U32 R15, RZ, RZ, -0x3ffffff0 ;  /* 0xc0000010ff0f7424 */ /* 0x000fe200078e00ff */
[----:B0-----:R-:W-:Y:S01]  /*11e50*/  SHF.R.U32.HI R222, RZ, 0x7, R222 ;  /* 0x00000007ffde7819 */ /* 0x001fe200000116de */
[----:B------:R-:W-:Y:S02]  /*11e60*/  WARPGROUP.DEPBAR.LE gsb0, 0x0 ;  /* 0x00008000000079c5 */ /* 0x000fe40000010000 */
[----:B------:R-:W-:-:S08]  /*11e70*/  WARPGROUP.ARRIVE ;  /* 0x00000000000079c5 */ /* 0x000fd00000000000 */
[----:B------:R-:W-:Y:S01]  /*11e80*/  QGMMA.64x128x32.F32.E4M3.E4M3 R24, R176, gdesc[UR4], R24, gsb0 ;  /* 0x01e00004b0187df3 */ /* 0x000fe20008000818 */
[----:B------:R-:W-:Y:S02]  /*11e90*/  R2UR UR6, R14 ;  /* 0x000000000e0672ca */ /* 0x000fe400000e0000 */
[----:B------:R-:W-:Y:S01]  /*11ea0*/  R2UR UR7, R15 ;  /* 0x000000000f0772ca */ /* 0x000fe200000e0000 */
[----:B------:R-:W-:Y:S01]  /*11eb0*/  IMAD.MOV.U32 R15, RZ, RZ, -0x3ffffff0 ;  /* 0xc0000010ff0f7424 */ /* 0x000fe200078e00ff */
[C---:B------:R-:W-:Y:S01]  /*11ec0*/  IADD3 R14, R12.reuse, 0x300, RZ ;  /* 0x000003000c0e7810 */ /* 0x040fe20007ffe0ff */
[----:B------:R-:W-:Y:S01]  /*11ed0*/  VIADD R12, R12, 0x400 ;  /* 0x000004000c0c7836 */ /* 0x000fe20000000000 */
[----:B------:R-:W-:Y:S02]  /*11ee0*/  WARPGROUP.DEPBAR.LE gsb0, 0x0 ;  /* 0x00008000000079c5 */ /* 0x000fe40000010000 */
[----:B------:R-:W-:-:S07]  /*11ef0*/  WARPGROUP.ARRIVE ;  /* 0x00000000000079c5 */ /* 0x000fce0000000000 */
[----:B------:R-:W-:Y:S01]  /*11f00*/  QGMMA.64x128x32.F32.E4M3.E4M3 R24, R180, gdesc[UR4], R24, gsb0 ;  /* 0x01e00004b4187df3 */ /* 0x000fe20008000818 */
[----:B------:R-:W-:Y:S02]  /*11f10*/  R2UR UR6, R14 ;  /* 0x000000000e0672ca */ /* 0x000fe400000e0000 */
[----:B------:R-:W-:Y:S01]  /*11f20*/  R2UR UR7, R15 ;  /* 0x000000000f0772ca */ /* 0x000fe200000e0000 */
[----:B------:R-:W-:Y:S02]  /*11f30*/  WARPGROUP.DEPBAR.LE gsb0, 0x0 ;  /* 0x00008000000079c5 */ /* 0x000fe40000010000 */
[----:B------:R-:W-:-:S10]  /*11f40*/  WARPGROUP.ARRIVE ;  /* 0x00000000000079c5 */ /* 0x000fd40000000000 */
[----:B------:R-:W-:Y:S01]  /*11f50*/  QGMMA.64x128x32.F32.E4M3.E4M3 R24, R184, gdesc[UR4], R24, gsb0 ;  /* 0x01e00004b8187df3 */ /* 0x000fe20008000818 */
[----:B------:R-:W-:Y:S02]  /*11f60*/  R2UR UR6, R12 ;  /* 0x000000000c0672ca */ /* 0x000fe400000e0000 */
[----:B------:R-:W-:Y:S02]  /*11f70*/  R2UR UR7, R13 ;  /* 0x000000000d0772ca */ /* 0x000fe400000e0000 */
[----:B------:R-:W-:Y:S01]  /*11f80*/  IADD3 R12, -R222, 0xb, RZ ;  /* 0x0000000bde0c7810 */ /* 0x000fe20007ffe1ff */
[----:B------:R-:W-:Y:S02]  /*11f90*/  WARPGROUP.DEPBAR.LE gsb0, 0x0 ;  /* 0x00008000000079c5 */ /* 0x000fe40000010000 */
[----:B------:R-:W-:-:S08]  /*11fa0*/  WARPGROUP.ARRIVE ;  /* 0x00000000000079c5 */ /* 0x000fd00000000000 */
[----:B------:R-:W-:Y:S03]  /*11fb0*/  QGMMA.64x128x32.F32.E4M3.E4M3 R24, R188, gdesc[UR4], R24, gsb0 ;  /* 0x01e00004bc187df3 */ /* 0x000fe60008000818 */
[----:B------:R-:W-:Y:S02]  /*11fc0*/  WARPGROUP.DEPBAR.LE gsb0, 0x0 ;  /* 0x00008000000079c5 */ /* 0x000fe40000010000 */
[----:B------:R0:W-:Y:S06]  /*11fd0*/  BAR.ARV R12, 0x100 ;  /* 0x0004000c0000751d */ /* 0x0001ec0000002000 */
[----:B------:R-:W-:Y:S05]  /*11fe0*/  @!P0 BRA `(.L_x_653) ;  /* 0x0000000000048947 */ /* 0x000fea0003800000 */
[----:B------:R-:W-:Y:S01]  /*11ff0*/  BPT.TRAP 0x1 ;  /* 0x000000040000795c */ /* 0x000fe20000300000 */
.L_x_653:
[----:B------:R-:W-:Y:S01]  /*12000*/  FMNMX.FTZ R14, R154, R169, !PT ;  /* 0x000000a99a0e7209 */ /* 0x000fe20007810000 */
[----:B------:R-:W1:Y:S01]  /*12010*/  S2R R189, SR_CgaCtaId ;  /* 0x0000000000bd7919 */ /* 0x000e620000008800 */
[----:B0-----:R-:W-:Y:S02]  /*12020*/  FMNMX.FTZ R12, R152, R171, !PT ;  /* 0x000000ab980c7209 */ /* 0x001fe40007810000 */
        /* <DEDUP_REMOVED lines=77> */
[----:B------:R-:W-:-:S03]  /*12500*/  FMNMX.FTZ R15, R101, R12, !PT ;  /* 0x0000000c650f7209 */ /* 0x000fc60007810000 */
[----:B------:R-:W0:Y:S04]  /*12510*/  SHFL.BFLY PT, R13, R172, 0x2, 0x1f ;  /* 0x0c401f00ac0d7f89 */ /* 0x000e2800000e0000 */
[----:B------:R-:W2:Y:S01]  /*12520*/  SHFL.BFLY PT, R12, R15, 0x2, 0x1f ;  /* 0x0c401f000f0c7f89 */ /* 0x000ea200000e0000 */
[----:B0-----:R-:W-:Y:S02]  /*12530*/  FMNMX.FTZ R174, R172, R13, !PT ;  /* 0x0000000dacae7209 */ /* 0x001fe40007810000 */
[----:B--2---:R-:W-:-:S03]  /*12540*/  FMNMX.FTZ R173, R15, R12, !PT ;  /* 0x0000000c0fad7209 */ /* 0x004fc60007810000 */
[----:B------:R-:W0:Y:S04]  /*12550*/  SHFL.BFLY PT, R13, R174, 0x1, 0x1f ;  /* 0x0c201f00ae0d7f89 */ /* 0x000e2800000e0000 */
[----:B------:R-:W2:Y:S01]  /*12560*/  SHFL.BFLY PT, R12, R173, 0x1, 0x1f ;  /* 0x0c201f00ad0c7f89 */ /* 0x000ea200000e0000 */
[----:B0-----:R-:W-:Y:S02]  /*12570*/  FMNMX.FTZ R13, R174, R13, !PT ;  /* 0x0000000dae0d7209 */ /* 0x001fe40007810000 */
[----:B--2---:R-:W-:-:S03]  /*12580*/  FMNMX.FTZ R12, R173, R12, !PT ;  /* 0x0000000cad0c7209 */ /* 0x004fc60007810000 */
[----:B------:R-:W-:Y:S02]  /*12590*/  FADD.FTZ R169, -R13, R169 ;  /* 0x000000a90da97221 */ /* 0x000fe40000010100 */
[----:B------:R-:W-:-:S02]  /*125a0*/  FADD.FTZ R171, -R12, R171 ;  /* 0x000000ab0cab7221 */ /* 0x000fc40000010100 */
[C---:B------:R-:W-:Y:S01]  /*125b0*/  FMUL.FTZ R15, R2.reuse, R169 ;  /* 0x000000a9020f7220 */ /* 0x040fe20000410000 */
[----:B------:R-:W-:-:S01]  /*125c0*/  FFMA.FTZ R169, R2, R12, -8 ;  /* 0xc100000002a97423 */ /* 0x000fc2000001000c */
[----:B------:R-:W-:-:S03]  /*125d0*/  FMUL.FTZ R14, R2, R171 ;  /* 0x000000ab020e7220 */ /* 0x000fc60000410000 */
[C-C-:B------:R-:W-:Y:S01]  /*125e0*/  FFMA.FTZ R171, R2.reuse, R152, -R169.reuse ;  /* 0x0000009802ab7223 */ /* 0x140fe200000108a9 */
[----:B------:R-:W-:-:S01]  /*125f0*/  FFMA.FTZ R152, R2, R153, -R169 ;  /* 0x0000009902987223 */ /* 0x000fc200000108a9 */
[C-C-:B------:R-:W-:Y:S01]  /*12600*/  FFMA.FTZ R153, R2.reuse, R156, -R169.reuse ;  /* 0x0000009c02997223 */ /* 0x140fe200000108a9 */
[----:B------:R-:W-:-:S01]  /*12610*/  FFMA.FTZ R156, R2, R157, -R169 ;  /* 0x0000009d029c7223 */ /* 0x000fc200000108a9 */
[C-C-:B------:R-:W-:Y:S01]  /*12620*/  FFMA.FTZ R157, R2.reuse, R160, -R169.reuse ;  /* 0x000000a0029d7223 */ /* 0x140fe200000108a9 */
[----:B------:R-:W-:-:S01]  /*12630*/  FFMA.FTZ R160, R2, R161, -R169 ;  /* 0x000000a102a07223 */ /* 0x000fc200000108a9 */
[C-C-:B------:R-:W-:Y:S01]  /*12640*/  FFMA.FTZ R161, R2.reuse, R164, -R169.reuse ;  /* 0x000000a402a17223 */ /* 0x140fe200000108a9 */
[----:B------:R-:W-:-:S01]  /*12650*/  FFMA.FTZ R164, R2, R165, -R169 ;  /* 0x000000a502a47223 */ /* 0x000fc200000108a9 */
[C---:B------:R-:W-:Y:S01]  /*12660*/  FFMA.FTZ R165, R2.reuse, R13, -8 ;  /* 0xc100000002a57423 */ /* 0x040fe2000001000d */
[----:B------:R-:W-:Y:S01]  /*12670*/  MUFU.EX2 R14, R14 ;  /* 0x0000000e000e7308 */ /* 0x000fe20000000800 */
[----:B------:R-:W-:-:S01]  /*12680*/  FFMA.FTZ R136, R2, R136, -R169 ;  /* 0x0000008802887223 */ /* 0x000fc200000108a9 */
[C---:B------:R-:W-:Y:S01]  /*12690*/  FFMA.FTZ R137, R2.reuse, R137, -R169 ;  /* 0x0000008902897223 */ /* 0x040fe200000108a9 */
[----:B------:R-:W-:-:S01]  /*126a0*/  FFMA.FTZ R154, R2, R154, -R165 ;  /* 0x0000009a029a7223 */ /* 0x000fc200000108a5 */
[C-C-:B------:R-:W-:Y:S01]  /*126b0*/  FFMA.FTZ R155, R2.reuse, R155, -R165.reuse ;  /* 0x0000009b029b7223 */ /* 0x140fe200000108a5 */
[----:B------:R-:W-:-:S01]  /*126c0*/  FFMA.FTZ R158, R2, R158, -R165 ;  /* 0x0000009e029e7223 */ /* 0x000fc200000108a5 */
[C---:B------:R-:W-:Y:S01]  /*126d0*/  FFMA.FTZ R159, R2.reuse, R159, -R165 ;  /* 0x0000009f029f7223 */ /* 0x040fe200000108a5 */
[----:B------:R-:W-:-:S01]  /*126e0*/  FFMA.FTZ R140, R2, R140, -R169 ;  /* 0x0000008c028c7223 */ /* 0x000fc200000108a9 */
[----:B------:R-:W0:Y:S01]  /*126f0*/  MUFU.EX2 R171, R171 ;  /* 0x000000ab00ab7308 */ /* 0x000e220000000800 */
        /* <DEDUP_REMOVED lines=15> */
[----:B------:R-:W2:Y:S01]  /*127f0*/  MUFU.EX2 R154, R154 ;  /* 0x0000009a009a7308 */ /* 0x000ea20000000800 */
[----:B------:R-:W-:-:S01]  /*12800*/  FFMA.FTZ R105, R2, R105, -R169 ;  /* 0x0000006902697223 */ /* 0x000fc200000108a9 */
[C-C-:B------:R-:W-:Y:S01]  /*12810*/  FFMA.FTZ R108, R2.reuse, R108, -R169.reuse ;  /* 0x0000006c026c7223 */ /* 0x140fe200000108a9 */
[----:B------:R-:W-:-:S01]  /*12820*/  FFMA.FTZ R109, R2, R109, -R169 ;  /* 0x0000006d026d7223 */ /* 0x000fc200000108a9 */
[C-C-:B------:R-:W-:Y:S01]  /*12830*/  FFMA.FTZ R112, R2.reuse, R112, -R169.reuse ;  /* 0x0000007002707223 */ /* 0x140fe200000108a9 */
[----:B------:R-:W-:-:S01]  /*12840*/  FFMA.FTZ R113, R2, R113, -R169 ;  /* 0x0000007102717223 */ /* 0x000fc200000108a9 */
[C-C-:B------:R-:W-:Y:S01]  /*12850*/  FFMA.FTZ R116, R2.reuse, R116, -R169.reuse ;  /* 0x0000007402747223 */ /* 0x140fe200000108a9 */
[----:B------:R-:W-:-:S01]  /*12860*/  FFMA.FTZ R117, R2, R117, -R169 ;  /* 0x0000007502757223 */ /* 0x000fc200000108a9 */
[----:B------:R-:W3:Y:S01]  /*12870*/  MUFU.EX2 R152, R152 ;  /* 0x0000009800987308 */ /* 0x000ee20000000800 */
[----:B------:R-:W-:-:S01]  /*12880*/  FFMA.FTZ R88, R2, R88, -R169 ;  /* 0x0000005802587223 */ /* 0x000fc200000108a9 */
[C-C-:B------:R-:W-:Y:S01]  /*12890*/  FFMA.FTZ R89, R2.reuse, R89, -R169.reuse ;  /* 0x0000005902597223 */ /* 0x140fe200000108a9 */
[----:B------:R-:W-:-:S01]  /*128a0*/  FFMA.FTZ R92, R2, R92, -R169 ;  /* 0x0000005c025c7223 */ /* 0x000fc200000108a9 */
[C-C-:B------:R-:W-:Y:S01]  /*128b0*/  FFMA.FTZ R93, R2.reuse, R93, -R169.reuse ;  /* 0x0000005d025d7223 */ /* 0x140fe200000108a9 */
[----:B------:R-:W-:-:S01]  /*128c0*/  FFMA.FTZ R96, R2, R96, -R169 ;  /* 0x0000006002607223 */ /* 0x000fc200000108a9 */
[C-C-:B------:R-:W-:Y:S01]  /*128d0*/  FFMA.FTZ R97, R2.reuse, R97, -R169.reuse ;  /* 0x0000006102617223 */ /* 0x140fe200000108a9 */
[----:B------:R-:W-:-:S01]  /*128e0*/  FFMA.FTZ R100, R2, R100, -R169 ;  /* 0x0000006402647223 */ /* 0x000fc200000108a9 */
[----:B------:R-:W4:Y:S01]  /*128f0*/  MUFU.EX2 R155, R155 ;  /* 0x0000009b009b7308 */ /* 0x000f220000000800 */
[----:B------:R-:W-:-:S01]  /*12900*/  FFMA.FTZ R101, R2, R101, -R169 ;  /* 0x0000006502657223 */ /* 0x000fc200000108a9 */
[----:B------:R-:W-:-:S02]  /*12910*/  IMAD R169, R197, 0x8, R18 ;  /* 0x00000008c5a97824 */ /* 0x000fc400078e0212 */
[----:B------:R-:W-:-:S01]  /*12920*/  FFMA.FTZ R162, R2, R162, -R165 ;  /* 0x000000a202a27223 */ /* 0x000fc200000108a5 */
[----:B------:R-:W-:Y:S01]  /*12930*/  FFMA.FTZ R163, R2, R163, -R165 ;  /* 0x000000a302a37223 */ /* 0x000fe200000108a5 */
[----:B0-----:R-:W-:-:S01]  /*12940*/  FFMA.FTZ R3, R14, R3, R171 ;  /* 0x000000030e037223 */ /* 0x001fc200000100ab */
[----:B--2---:R-:W-:Y:S01]  /*12950*/  FFMA.FTZ R20, R15, R20, R154 ;  /* 0x000000140f147223 */ /* 0x004fe2000001009a */
[----:B------:R-:W-:Y:S01]  /*12960*/  IADD3 R169, R169, 0x22840, RZ ;  /* 0x00022840a9a97810 */ /* 0x000fe20007ffe0ff */
[----:B------:R-:W0:Y:S01]  /*12970*/  MUFU.EX2 R153, R153 ;  /* 0x0000009900997308 */ /* 0x000e220000000800 */
[----:B------:R-:W-:-:S01]  /*12980*/  FFMA.FTZ R166, R2, R166, -R165 ;  /* 0x000000a602a67223 */ /* 0x000fc200000108a5 */
[----:B---3--:R-:W-:Y:S01]  /*12990*/  FADD.FTZ R172, R152, R3 ;  /* 0x0000000398ac7221 */ /* 0x008fe20000010000 */
[----:B-1----:R-:W-:Y:S01]  /*129a0*/  PRMT R169, R189, 0x654, R169 ;  /* 0x00000654bda97816 */ /* 0x002fe200000000a9 */
[C-C-:B------:R-:W-:Y:S01]  /*129b0*/  FFMA.FTZ R167, R2.reuse, R167, -R165.reuse ;  /* 0x000000a702a77223 */ /* 0x140fe200000108a5 */
[----:B------:R-:W-:-:S01]  /*129c0*/  FFMA.FTZ R138, R2, R138, -R165 ;  /* 0x0000008a028a7223 */ /* 0x000fc200000108a5 */
[----:B------:R-:W-:Y:S01]  /*129d0*/  FFMA.FTZ R139, R2, R139, -R165 ;  /* 0x0000008b028b7223 */ /* 0x000fe200000108a5 */
[----:B------:R1:W-:Y:S01]  /*129e0*/  SYNCS.ARRIVE.TRANS64.RED.A1T0 RZ, [R169+URZ], RZ ;  /* 0x000000ffa9ff79a7 */ /* 0x0003e2000810043f */
[----:B------:R-:W2:Y:S01]  /*129f0*/  MUFU.EX2 R158, R158 ;  /* 0x0000009e009e7308 */ /* 0x000ea20000000800 */
[----:B----4-:R-:W-:-:S01]  /*12a00*/  FADD.FTZ R3, R155, R20 ;  /* 0x000000149b037221 */ /* 0x010fc20000010000 */
[C-C-:B------:R-:W-:Y:S01]  /*12a10*/  FFMA.FTZ R142, R2.reuse, R142, -R165.reuse ;  /* 0x0000008e028e7223 */ /* 0x140fe200000108a5 */
[----:B------:R-:W-:-:S01]  /*12a20*/  FFMA.FTZ R143, R2, R143, -R165 ;  /* 0x0000008f028f7223 */ /* 0x000fc200000108a5 */
[C-C-:B------:R-:W-:Y:S01]  /*12a30*/  FFMA.FTZ R146, R2.reuse, R146, -R165.reuse ;  /* 0x0000009202927223 */ /* 0x140fe200000108a5 */
[----:B------:R-:W-:-:S01]  /*12a40*/  FFMA.FTZ R147, R2, R147, -R165 ;  /* 0x0000009302937223 */ /* 0x000fc200000108a5 */
[C-C-:B------:R-:W-:Y:S01]  /*12a50*/  FFMA.FTZ R150, R2.reuse, R150, -R165.reuse ;  /* 0x0000009602967223 */ /* 0x140fe200000108a5 */
[----:B-1----:R-:W-:-:S01]  /*12a60*/  FFMA.FTZ R169, R2, R130, -R165 ;  /* 0x0000008202a97223 */ /* 0x002fc200000108a5 */
[----:B------:R-:W1:Y:S01]  /*12a70*/  MUFU.EX2 R156, R156 ;  /* 0x0000009c009c7308 */ /* 0x000e620000000800 */
        /* <DEDUP_REMOVED lines=17> */
[C-C-:B------:R-:W-:Y:S01]  /*12b90*/  FFMA.FTZ R119, R2.reuse, R119, -R165.reuse ;  /* 0x0000007702777223 */ /* 0x140fe200000108a5 */
[----:B------:R-:W-:-:S01]  /*12ba0*/  FFMA.FTZ R90, R2, R90, -R165 ;  /* 0x0000005a025a7223 */ /* 0x000fc200000108a5 */
[C-C-:B------:R-:W-:Y:S01]  /*12bb0*/  FFMA.FTZ R91, R2.reuse, R91, -R165.reuse ;  /* 0x0000005b025b7223 */ /* 0x140fe200000108a5 */
[----:B------:R-:W-:-:S01]  /*12bc0*/  FFMA.FTZ R94, R2, R94, -R165 ;  /* 0x0000005e025e7223 */ /* 0x000fc200000108a5 */
[C-C-:B------:R-:W-:Y:S01]  /*12bd0*/  FFMA.FTZ R95, R2.reuse, R95, -R165.reuse ;  /* 0x0000005f025f7223 */ /* 0x140fe200000108a5 */
[----:B------:R-:W-:-:S01]  /*12be0*/  FFMA.FTZ R98, R2, R98, -R165 ;  /* 0x0000006202627223 */ /* 0x000fc200000108a5 */
[----:B------:R-:W5:Y:S01]  /*12bf0*/  MUFU.EX2 R162, R162 ;  /* 0x000000a200a27308 */ /* 0x000f620000000800 */
[----:B------:R-:W-:-:S01]  /*12c00*/  FFMA.FTZ R99, R2, R99, -R165 ;  /* 0x0000006302637223 */ /* 0x000fc200000108a5 */
[C-C-:B------:R-:W-:Y:S01]  /*12c10*/  FFMA.FTZ R102, R2.reuse, R102, -R165.reuse ;  /* 0x0000006602667223 */ /* 0x140fe200000108a5 */
[----:B------:R-:W-:-:S01]  /*12c20*/  FFMA.FTZ R103, R2, R103, -R165 ;  /* 0x0000006702677223 */ /* 0x000fc200000108a5 */
[----:B0-----:R-:W-:Y:S01]  /*12c30*/  FADD.FTZ R165, R153, R172 ;  /* 0x000000ac99a57221 */ /* 0x001fe20000010000 */
[----:B--2---:R-:W-:-:S03]  /*12c40*/  FADD.FTZ R20, R158, R3 ;  /* 0x000000039e147221 */ /* 0x004fc60000010000 */
[----:B------:R-:W0:Y:S01]  /*12c50*/  MUFU.EX2 R160, R160 ;  /* 0x000000a000a07308 */ /* 0x000e220000000800 */
[----:B-1----:R-:W-:-:S01]  /*12c60*/  FADD.FTZ R172, R156, R165 ;  /* 0x000000a59cac7221 */ /* 0x002fc20000010000 */
[----:B---3--:R-:W-:-:S03]  /*12c70*/  FADD.FTZ R3, R159, R20 ;  /* 0x000000149f037221 */ /* 0x008fc60000010000 */
[----:B----4-:R-:W-:-:S03]  /*12c80*/  FADD.FTZ R165, R157, R172 ;  /* 0x000000ac9da57221 */ /* 0x010fc60000010000 */
[----:B------:R-:W1:Y:S01]  /*12c90*/  MUFU.EX2 R163, R163 ;  /* 0x000000a300a37308 */ /* 0x000e620000000800 */
[----:B-----5:R-:W-:-:S07]  /*12ca0*/  FADD.FTZ R20, R162, R3 ;  /* 0x00000003a2147221 */ /* 0x020fce0000010000 */
        /* <DEDUP_REMOVED lines=135> */
[----:B-1----:R-:W-:-:S01]  /*13520*/  FADD.FTZ R172, R102, R165 ;  /* 0x000000a566ac7221 */ /* 0x002fc20000010000 */
[----:B--2---:R-:W-:-:S03]  /*13530*/  FADD.FTZ R3, R101, R20 ;  /* 0x0000001465037221 */ /* 0x004fc60000010000 */
[----:B0-----:R-:W-:Y:S01]  /*13540*/  FADD.FTZ R20, R103, R172 ;  /* 0x000000ac67147221 */ /* 0x001fe20000010000 */
[----:B------:R-:W-:Y:S06]  /*13550*/  @!P0 BRA `(.L_x_654) ;  /* 0x0000000000048947 */ /* 0x000fec0003800000 */
[----:B------:R-:W-:Y:S01]  /*13560*/  BPT.TRAP 0x1 ;  /* 0x000000040000795c */ /* 0x000fe20000300000 */
.L_x_654:
[----:B------:R-:W-:Y:S01]  /*13570*/  F2FP.SATFINITE.E4M3.F32.PACK_AB_MERGE_C R93, R93, R92, RZ ;  /* 0x0000005c5d5d723e */ /* 0x000fe200048070ff */
[----:B------:R-:W-:Y:S01]  /*13580*/  IMAD R92, R220, 0x8, R18 ;  /* 0x00000008dc5c7824 */ /* 0x000fe200078e0212 */
[----:B------:R-:W-:Y:S01]  /*13590*/  ISETP.GT.AND P1, PT, R21, RZ, PT ;  /* 0x000000ff1500720c */ /* 0x000fe20003f24270 */
[----:B------:R-:W-:Y:S01]  /*135a0*/  FMUL.FTZ R24, R24, R14 ;  /* 0x0000000e18187220 */ /* 0x000fe20000410000 */
[----:B------:R-:W-:Y:S01]  /*135b0*/  F2FP.SATFINITE.E4M3.F32.PACK_AB_MERGE_C R153, R156, R153, RZ ;  /* 0x000000999c99723e */ /* 0x000fe200048070ff */
[----:B------:R-:W-:Y:S01]  /*135c0*/  VIADD R92, R92, 0x22860 ;  /* 0x000228605c5c7836 */ /* 0x000fe20000000000 */
[----:B------:R-:W-:Y:S01]  /*135d0*/  F2FP.SATFINITE.E4M3.F32.PACK_AB_MERGE_C R158, R159, R158, RZ ;  /* 0x0000009e9f9e723e */ /* 0x000fe200048070ff */
[-C--:B------:R-:W-:Y:S01]  /*135e0*/  FMUL.FTZ R25, R25, R14.reuse ;  /* 0x0000000e19197220 */ /* 0x080fe20000410000 */
[----:B------:R-:W-:Y:S01]  /*135f0*/  F2FP.SATFINITE.E4M3.F32.PACK_AB_MERGE_C R161, R164, R161, RZ ;  /* 0x000000a1a4a1723e */ /* 0x000fe200048070ff */
[-C--:B------:R-:W-:Y:S01]  /*13600*/  FMUL.FTZ R28, R28, R14.reuse ;  /* 0x0000000e1c1c7220 */ /* 0x080fe20000410000 */
[----:B------:R-:W-:Y:S01]  /*13610*/  PRMT R92, R189, 0x654, R92 ;  /* 0x00000654bd5c7816 */ /* 0x000fe2000000005c */
[----:B------:R-:W-:Y:S01]  /*13620*/  FMUL.FTZ R29, R29, R14 ;  /* 0x0000000e1d1d7220 */ /* 0x000fe20000410000 */
[----:B------:R-:W-:Y:S01]  /*13630*/  F2FP.SATFINITE.E4M3.F32.PACK_AB_MERGE_C R166, R167, R166, RZ ;  /* 0x000000a6a7a6723e */ /* 0x000fe200048070ff */
[----:B------:R-:W-:Y:S01]  /*13640*/  FMUL.FTZ R32, R32, R14 ;  /* 0x0000000e20207220 */ /* 0x000fe20000410000 */
[----:B------:R-:W-:Y:S01]  /*13650*/  F2FP.SATFINITE.E4M3.F32.PACK_AB_MERGE_C R140, R141, R140, RZ ;  /* 0x0000008c8d8c723e */ /* 0x000fe200048070ff */
[----:B------:R0:W-:Y:S01]  /*13660*/  SYNCS.ARRIVE.TRANS64.RED.A1T0 RZ, [R92+URZ], RZ ;  /* 0x000000ff5cff79a7 */ /* 0x0001e2000810043f */
        /* <DEDUP_REMOVED lines=28> */
[----:B------:R-:W-:Y:S01]  /*13830*/  F2FP.SATFINITE.E4M3.F32.PACK_AB_MERGE_C R172, R152, R171, R153 ;  /* 0x000000ab98ac723e */ /* 0x000fe20004807099 */
[----:B------:R-:W-:Y:S01]  /*13840*/  FMUL.FTZ R61, R61, R14 ;  /* 0x0000000e3d3d7220 */ /* 0x000fe20000410000 */
[----:B------:R-:W-:Y:S01]  /*13850*/  F2FP.SATFINITE.E4M3.F32.PACK_AB_MERGE_C R173, R155, R154, R158 ;  /* 0x0000009a9bad723e */ /* 0x000fe2000480709e */
[-C--:B------:R-:W-:Y:S01]  /*13860*/  FMUL.FTZ R64, R64, R14.reuse ;  /* 0x0000000e40407220 */ /* 0x080fe20000410000 */
[----:B------:R-:W-:Y:S01]  /*13870*/  F2FP.SATFINITE.E4M3.F32.PACK_AB_MERGE_C R174, R160, R157, R161 ;  /* 0x0000009da0ae723e */ /* 0x000fe200048070a1 */
[----:B------:R-:W-:Y:S01]  /*13880*/  FMUL.FTZ R65, R65, R14 ;  /* 0x0000000e41417220 */ /* 0x000fe20000410000 */
        /* <DEDUP_REMOVED lines=21> */
[-C--:B------:R-:W-:Y:S01]  /*139e0*/  FMUL.FTZ R26, R26, R15.reuse ;  /* 0x0000000f1a1a7220 */ /* 0x080fe20000410000 */
        /* <DEDUP_REMOVED lines=37> */
[----:B------:R-:W-:Y:S01]  /*13c40*/  VIADD R21, R21, 0xffffffff ;  /* 0xffffffff15157836 */ /* 0x000fe20000000000 */
[----:B------:R-:W-:Y:S01]  /*13c50*/  MOV R171, R12 ;  /* 0x0000000c00ab7202 */ /* 0x000fe20000000f00 */
[----:B------:R-:W-:-:S02]  /*13c60*/  IMAD.MOV.U32 R169, RZ, RZ, R13 ;  /* 0x000000ffffa97224 */ /* 0x000fc400078e000d */
[----:B------:R-:W-:Y:S02]  /*13c70*/  IMAD.MOV.U32 R222, RZ, RZ, R199 ;  /* 0x000000ffffde7224 */ /* 0x000fe400078e00c7 */
[----:B------:R-:W-:Y:S01]  /*13c80*/  IMAD.MOV.U32 R220, RZ, RZ, R197 ;  /* 0x000000ffffdc7224 */ /* 0x000fe200078e00c5 */
[----:B0-----:R-:W-:Y:S06]  /*13c90*/  @P1 BRA `(.L_x_655) ;  /* 0xffffffd000941947 */ /* 0x001fec000383ffff */
.L_x_643:
[----:B------:R-:W-:Y:S05]  /*13ca0*/  WARPSYNC.ALL ;  /* 0x0000000000007948 */ /* 0x000fea0003800000 */
[----:B------:R-:W-:Y:S06]  /*13cb0*/  BAR.ARV 0x8, 0x180 ;  /* 0x0206000000007b1d */ /* 0x000fec0000002000 */
[----:B------:R-:W-:Y:S05]  /*13cc0*/  @!P0 BRA `(.L_x_656) ;  /* 0x0000000000048947 */ /* 0x000fea0003800000 */
[----:B------:R-:W-:Y:S01]  /*13cd0*/  BPT.TRAP 0x1 ;  /* 0x000000040000795c */ /* 0x000fe20000300000 */
.L_x_656:
[----:B------:R-:W-:Y:S01]  /*13ce0*/  IMAD R11, R197, 0x8, R18 ;  /* 0x00000008c50b7824 */ /* 0x000fe200078e0212 */
[----:B------:R-:W-:-:S04]  /*13cf0*/  SHF.L.U32 R0, R199, 0x1f, RZ ;  /* 0x0000001fc7007819 */ /* 0x000fc800000006ff */
[----:B------:R0:W1:Y:S01]  /*13d00*/  SYNCS.PHASECHK.TRANS64.TRYWAIT P1, [R11+URZ+0x22850], R0 ;  /* 0x022850000b0075a7 */ /* 0x000062000802017f */
[----:B------:R-:W-:Y:S05]  /*13d10*/  @!P0 BRA `(.L_x_657) ;  /* 0x0000000000048947 */ /* 0x000fea0003800000 */
[----:B------:R-:W-:Y:S01]  /*13d20*/  BPT.TRAP 0x1 ;  /* 0x000000040000795c */ /* 0x000fe20000300000 */
.L_x_657:
[----:B------:R-:W-:-:S05]  /*13d30*/  VIADD R18, R18, 0x400 ;  /* 0x0000040012127836 */ /* 0x000fca0000000000 */
[----:B------:R-:W-:-:S04]  /*13d40*/  SHF.R.U32.HI R18, RZ, 0x4, R18 ;  /* 0x00000004ff127819 */ /* 0x000fc80000011612 */
[----:B------:R-:W-:-:S04]  /*13d50*/  LOP3.LUT R18, R18, 0x3fff, RZ, 0xc0, !PT ;  /* 0x00003fff12127812 */ /* 0x000fc800078ec0ff */
[----:B------:R-:W-:Y:S01]  /*13d60*/  LOP3.LUT R18, R18, 0x10000, RZ, 0xfc, !PT ;  /* 0x0001000012127812 */ /* 0x000fe200078efcff */
[----:B-1----:R-:W-:Y:S06]  /*13d70*/  @P1 BRA `(.L_x_658) ;  /* 0x0000000000081947 */ /* 0x002fec0003800000 */
[----:B------:R-:W1:Y:S02]  /*13d80*/  SYNCS.PHASECHK.TRANS64.TRYWAIT P1, [R11+URZ+0x22850], R0 ;  /* 0x022850000b0075a7 */ /* 0x000e64000802017f */
[----:B-1----:R-:W-:Y:S05]  /*13d90*/  @!P1 BRA `(.L_x_659) ;  /* 0x000000b800fc9947 */ /* 0x002fea0003800000 */
.L_x_658:
[----:B------:R-:W-:Y:S01]  /*13da0*/  IMAD R4, R197, 0x500, R18 ;  /* 0x00000500c5047824 */ /* 0x000fe200078e0212 */
[----:B------:R-:W-:Y:S01]  /*13db0*/  MOV R5, 0xc0000010 ;  /* 0xc000001000057802 */ /* 0x000fe20000000f00 */
[----:B------:R-:W-:Y:S05]  /*13dc0*/  WARPSYNC.ALL ;  /* 0x0000000000007948 */ /* 0x000fea0003800000 */
[C---:B------:R-:W-:Y:S01]  /*13dd0*/  R2UR UR6, R4.reuse ;  /* 0x00000000040672ca */ /* 0x040fe200000e0000 */
[----:B------:R-:W-:Y:S01]  /*13de0*/  WARPGROUP.ARRIVE ;  /* 0x00000000000079c5 */ /* 0x000fe20000000000 */
[----:B------:R-:W-:Y:S01]  /*13df0*/  R2UR UR7, R5 ;  /* 0x00000000050772ca */ /* 0x000fe200000e0000 */
[----:B------:R-:W-:Y:S01]  /*13e00*/  VIADD R6, R4, 0x100 ;  /* 0x0000010004067836 */ /* 0x000fe20000000000 */
[----:B------:R-:W-:Y:S01]  /*13e10*/  ULDC.64 UR4, c[0x0][0x9a0] ;  /* 0x0002680000047ab9 */ /* 0x000fe20000000a00 */
[----:B------:R-:W-:Y:S01]  /*13e20*/  IMAD.MOV.U32 R7, RZ, RZ, -0x3ffffff0 ;  /* 0xc0000010ff077424 */ /* 0x000fe200078e00ff */
[----:B------:R-:W-:-:S02]  /*13e30*/  ISETP.NE.U32.AND P1, PT, RZ, UR4, PT ;  /* 0x00000004ff007c0c */ /* 0x000fc4000bf25070 */
[----:B------:R-:W-:Y:S02]  /*13e40*/  IADD3 R14, R4, 0x200, RZ ;  /* 0x00000200040e7810 */ /* 0x000fe40007ffe0ff */
[----:B------:R-:W-:-:S05]  /*13e50*/  ISETP.NE.AND.EX P1, PT, RZ, UR5, PT, P1 ;  /* 0x00000005ff007c0c */ /* 0x000fca000bf25310 */
[----:B------:R-:W-:Y:S01]  /*13e60*/  QGMMA.64x128x32.F32.E4M3.E4M3 R24, R172, gdesc[UR4], R24, gsb0 ;  /* 0x01e00004ac187df3 */ /* 0x000fe20008000818 */
[----:B------:R-:W-:Y:S02]  /*13e70*/  R2UR UR6, R6 ;  /* 0x00000000060672ca */ /* 0x000fe400000e0000 */
[----:B------:R-:W-:-:S05]  /*13e80*/  R2UR UR7, R7 ;  /* 0x00000000070772ca */ /* 0x000fca00000e0000 */
[----:B------:R-:W0:Y:S01]  /*13e90*/  @P1 LDC.64 R6, c[0x0][0x9c8] ;  /* 0x00027200ff061b82 */ /* 0x000e220000000a00 */
[----:B------:R-:W-:-:S07]  /*13ea0*/  @P1 SHF.R.S32.HI R15, RZ, 0x1f, R170 ;  /* 0x0000001fff0f1819 */ /* 0x000fce00000114aa */
[----:B------:R-:W2:Y:S01]  /*13eb0*/  @P1 LDC.64 R8, c[0x0][0x9d0] ;  /* 0x00027400ff081b82 */ /* 0x000ea20000000a00 */
[----:B01----:R-:W-:-:S04]  /*13ec0*/  @P1 IMAD R0, R214, R6, RZ ;  /* 0x00000006d6001224 */ /* 0x003fc800078e02ff */
[C---:B------:R-:W-:Y:S02]  /*13ed0*/  @P1 IMAD R5, R207.reuse, R7, R0 ;  /* 0x00000007cf051224 */ /* 0x040fe400078e0200 */
[----:B------:R-:W-:-:S04]  /*13ee0*/  @P1 IMAD.WIDE.U32 R6, R207, R6, RZ ;  /* 0x00000006cf061225 */ /* 0x000fc800078e00ff */
[-C--:B--2---:R-:W-:Y:S02]  /*13ef0*/  @P1 IMAD R0, R15, R8.reuse, RZ ;  /* 0x000000080f001224 */ /* 0x084fe400078e02ff */
[----:B------:R-:W-:Y:S02]  /*13f00*/  IMAD.MOV.U32 R15, RZ, RZ, -0x3ffffff0 ;  /* 0xc0000010ff0f7424 */ /* 0x000fe400078e00ff */
[----:B------:R-:W-:Y:S02]  /*13f10*/  @P1 IMAD.IADD R7, R7, 0x1, R5 ;  /* 0x0000000107071824 */ /* 0x000fe400078e0205 */
[C---:B------:R-:W-:Y:S02]  /*13f20*/  @P1 IMAD R5, R170.reuse, R9, R0 ;  /* 0x00000009aa051224 */ /* 0x040fe400078e0200 */
[----:B------:R-:W-:-:S04]  /*13f30*/  @P1 IMAD.WIDE.U32 R6, R170, R8, R6 ;  /* 0x00000008aa061225 */ /* 0x000fc800078e0006 */
[----:B------:R-:W-:Y:S01]  /*13f40*/  @P1 IMAD.IADD R5, R7, 0x1, R5 ;  /* 0x0000000107051824 */ /* 0x000fe200078e0205 */
[----:B------:R-:W-:Y:S01]  /*13f50*/  @P1 LEA R8, P2, R6, UR4, 0x2 ;  /* 0x0000000406081c11 */ /* 0x000fe2000f8410ff */
[----:B------:R-:W-:-:S03]  /*13f60*/  IMAD.MOV.U32 R0, RZ, RZ, 0x3f800000 ;  /* 0x3f800000ff007424 */ /* 0x000fc600078e00ff */
[----:B------:R-:W-:-:S05]  /*13f70*/  @P1 LEA.HI.X R9, R6, UR5, R5, 0x2, P2 ;  /* 0x0000000506091c11 */ /* 0x000fca00090f1405 */
[----:B------:R0:W2:Y:S01]  /*13f80*/  @P1 LDG.E R0, desc[UR60][R8.64] ;  /* 0x0000003c08001981 */ /* 0x0000a2000c1e1900 */
[----:B------:R-:W-:Y:S02]  /*13f90*/  WARPGROUP.DEPBAR.LE gsb0, 0x0 ;  /* 0x00008000000079c5 */ /* 0x000fe40000010000 */
[----:B------:R-:W-:-:S06]  /*13fa0*/  WARPGROUP.ARRIVE ;  /* 0x00000000000079c5 */ /* 0x000fcc0000000000 */
[----:B------:R-:W-:Y:S01]  /*13fb0*/  QGMMA.64x128x32.F32.E4M3.E4M3 R24, R176, gdesc[UR4], R24, gsb0 ;  /* 0x01e00004b0187df3 */ /* 0x000fe20008000818 */
[----:B------:R-:W-:Y:S02]  /*13fc0*/  R2UR UR6, R14 ;  /* 0x000000000e0672ca */ /* 0x000fe400000e0000 */
[----:B------:R-:W-:Y:S01]  /*13fd0*/  R2UR UR7, R15 ;  /* 0x000000000f0772ca */ /* 0x000fe200000e0000 */
[----:B------:R-:W-:Y:S02]  /*13fe0*/  VIADD R6, R4, 0x300 ;  /* 0x0000030004067836 */ /* 0x000fe40000000000 */
[----:B------:R-:W-:Y:S01]  /*13ff0*/  IMAD.MOV.U32 R7, RZ, RZ, -0x3ffffff0 ;  /* 0xc0000010ff077424 */ /* 0x000fe200078e00ff */
[----:B------:R-:W-:Y:S02]  /*14000*/  WARPGROUP.DEPBAR.LE gsb0, 0x0 ;  /* 0x00008000000079c5 */ /* 0x000fe40000010000 */
[----:B------:R-:W-:-:S07]  /*14010*/  WARPGROUP.ARRIVE ;  /* 0x00000000000079c5 */ /* 0x000fce0000000000 */
[----:B------:R-:W-:Y:S01]  /*14020*/  QGMMA.64x128x32.F32.E4M3.E4M3 R24, R180, gdesc[UR4], R24, gsb0 ;  /* 0x01e00004b4187df3 */ /* 0x000fe20008000818 */
[----:B------:R-:W-:Y:S02]  /*14030*/  R2UR UR6, R6 ;  /* 0x00000000060672ca */ /* 0x000fe400000e0000 */
[----:B------:R-:W-:Y:S01]  /*14040*/  R2UR UR7, R7 ;  /* 0x00000000070772ca */ /* 0x000fe200000e0000 */
[----:B------:R-:W-:Y:S01]  /*14050*/  IMAD.MOV.U32 R5, RZ, RZ, -0x3ffffff0 ;  /* 0xc0000010ff057424 */ /* 0x000fe200078e00ff */
[----:B------:R-:W-:Y:S01]  /*14060*/  IADD3 R4, R4, 0x400, RZ ;  /* 0x0000040004047810 */ /* 0x000fe20007ffe0ff */
[----:B------:R-:W1:Y:S04]  /*14070*/  SHFL.BFLY PT, R6, R3, 0x2, 0x1f ;  /* 0x0c401f0003067f89 */ /* 0x000e6800000e0000 */
[----:B------:R-:W3:Y:S01]  /*14080*/  SHFL.BFLY PT, R7, R20, 0x2, 0x1f ;  /* 0x0c401f0014077f89 */ /* 0x000ee200000e0000 */
[----:B------:R-:W-:-:S02]  /*14090*/  WARPGROUP.DEPBAR.LE gsb0, 0x0 ;  /* 0x00008000000079c5 */ /* 0x000fc40000010000 */
[----:B------:R-:W-:-:S06]  /*140a0*/  WARPGROUP.ARRIVE ;  /* 0x00000000000079c5 */ /* 0x000fcc0000000000 */
[----:B------:R-:W-:Y:S01]  /*140b0*/  QGMMA.64x128x32.F32.E4M3.E4M3 R24, R184, gdesc[UR4], R24, gsb0 ;  /* 0x01e00004b8187df3 */ /* 0x000fe20008000818 */
[----:B------:R-:W-:Y:S02]  /*140c0*/  R2UR UR6, R4 ;  /* 0x00000000040672ca */ /* 0x000fe400000e0000 */
[----:B------:R-:W-:Y:S01]  /*140d0*/  R2UR UR7, R5 ;  /* 0x00000000050772ca */ /* 0x000fe200000e0000 */
[----:B-1----:R-:W-:-:S01]  /*140e0*/  FADD.FTZ R6, R6, R3 ;  /* 0x0000000306067221 */ /* 0x002fc20000010000 */
[----:B---3--:R-:W-:-:S04]  /*140f0*/  FADD.FTZ R7, R7, R20 ;  /* 0x0000001407077221 */ /* 0x008fc80000010000 */
[----:B------:R-:W0:Y:S04]  /*14100*/  SHFL.BFLY PT, R5, R6, 0x1, 0x1f ;  /* 0x0c201f0006057f89 */ /* 0x000e2800000e0000 */
        /* <DEDUP_REMOVED lines=18> */
[C---:B------:R-:W-:Y:S01]  /*14230*/  @P2 FMUL.FTZ R5, R2.reuse, 0.69314718246459960938 ;  /* 0x3f31721802052820 */ /* 0x040fe20000410000 */
[----:B------:R-:W-:Y:S01]  /*14240*/  @P3 FMUL.FTZ R15, R2, 0.69314718246459960938 ;  /* 0x3f317218020f3820 */ /* 0x000fe20000410000 */
[----:B0-----:R-:W-:Y:S01]  /*14250*/  @P2 FMUL.FTZ R4, R4, 0.69314718246459960938 ;  /* 0x3f31721804042820 */ /* 0x001fe20000410000 */
[----:B------:R-:W-:Y:S01]  /*14260*/  IMAD.MOV.U32 R88, RZ, RZ, -0x800000 ;  /* 0xff800000ff587424 */ /* 0x000fe200078e00ff */
[----:B------:R-:W-:Y:S01]  /*14270*/  MOV R89, 0xff800000 ;  /* 0xff80000000597802 */ /* 0x000fe20000000f00 */
[----:B-1----:R-:W-:Y:S01]  /*14280*/  @P3 FMUL.FTZ R6, R6, 0.69314718246459960938 ;  /* 0x3f31721806063820 */ /* 0x002fe20000410000 */
[----:B------:R-:W-:-:S01]  /*14290*/  @P2 FFMA.FTZ R88, R5, R12, R4 ;  /* 0x0000000c05582223 */ /* 0x000fc20000010004 */
[----:B--2---:R-:W-:-:S02]  /*142a0*/  FMUL.FTZ R3, R3, R0 ;  /* 0x0000000003037220 */ /* 0x004fc40000410000 */
[----:B------:R-:W-:-:S01]  /*142b0*/  @P3 FFMA.FTZ R89, R15, R13, R6 ;  /* 0x0000000d0f593223 */ /* 0x000fc20000010006 */
[----:B---3--:R-:W-:Y:S01]  /*142c0*/  FMUL.FTZ R2, R7, R0 ;  /* 0x0000000007027220 */ /* 0x008fe20000410000 */
[----:B------:R-:W-:Y:S02]  /*142d0*/  WARPGROUP.DEPBAR.LE gsb0, 0x0 ;  /* 0x00008000000079c5 */ /* 0x000fe40000010000 */
[----:B------:R-:W-:Y:S05]  /*142e0*/  @!P0 BRA `(.L_x_660) ;  /* 0x0000000000048947 */ /* 0x000fea0003800000 */
[----:B------:R-:W-:Y:S01]  /*142f0*/  BPT.TRAP 0x1 ;  /* 0x000000040000795c */ /* 0x000fe20000300000 */
.L_x_660:
[----:B------:R-:W0:Y:S01]  /*14300*/  S2R R4, SR_CgaCtaId ;  /* 0x0000000000047919 */ /* 0x000e220000008800 */
[----:B------:R-:W-:Y:S02]  /*14310*/  VIADD R0, R11, 0x22860 ;  /* 0x000228600b007836 */ /* 0x000fe40000000000 */
[-C--:B------:R-:W-:Y:S01]  /*14320*/  FMUL.FTZ R90, R48, R3.reuse ;  /* 0x00000003305a7220 */ /* 0x080fe20000410000 */
[----:B------:R-:W-:Y:S02]  /*14330*/  VIADD R197, R197, 0x1 ;  /* 0x00000001c5c57836 */ /* 0x000fe40000000000 */
[-C--:B------:R-:W-:Y:S01]  /*14340*/  FMUL.FTZ R99, R29, R3.reuse ;  /* 0x000000031d637220 */ /* 0x080fe20000410000 */
[-C--:B------:R-:W-:Y:S01]  /*14350*/  FMUL.FTZ R98, R32, R3.reuse ;  /* 0x0000000320627220 */ /* 0x080fe20000410000 */
[-C--:B------:R-:W-:Y:S01]  /*14360*/  FMUL.FTZ R96, R33, R3.reuse ;  /* 0x0000000321607220 */ /* 0x080fe20000410000 */
[-C--:B------:R-:W-:Y:S01]  /*14370*/  FMUL.FTZ R97, R36, R3.reuse ;  /* 0x0000000324617220 */ /* 0x080fe20000410000 */
[----:B------:R-:W-:Y:S01]  /*14380*/  ISETP.NE.AND P1, PT, R197, 0x2, PT ;  /* 0x00000002c500780c */ /* 0x000fe20003f25270 */
        /* <DEDUP_REMOVED lines=23> */
[----:B0-----:R-:W-:Y:S01]  /*14500*/  PRMT R0, R4, 0x654, R0 ;  /* 0x0000065404007816 */ /* 0x001fe20000000000 */
[-C--:B------:R-:W-:Y:S01]  /*14510*/  FMUL.FTZ R65, R34, R2.reuse ;  /* 0x0000000222417220 */ /* 0x080fe20000410000 */
[-C--:B------:R-:W-:Y:S01]  /*14520*/  FMUL.FTZ R61, R35, R2.reuse ;  /* 0x00000002233d7220 */ /* 0x080fe20000410000 */
[-C--:B------:R-:W-:Y:S01]  /*14530*/  FMUL.FTZ R64, R38, R2.reuse ;  /* 0x0000000226407220 */ /* 0x080fe20000410000 */
[----:B------:R0:W-:Y:S01]  /*14540*/  SYNCS.ARRIVE.TRANS64.RED.A1T0 RZ, [R0+URZ], RZ ;  /* 0x000000ff00ff79a7 */ /* 0x0001e2000810043f */
[-C--:B------:R-:W-:Y:S01]  /*14550*/  FMUL.FTZ R60, R39, R2.reuse ;  /* 0x00000002273c7220 */ /* 0x080fe20000410000 */
[-C--:B------:R-:W-:Y:S01]  /*14560*/  FMUL.FTZ R57, R42, R2.reuse ;  /* 0x000000022a397220 */ /* 0x080fe20000410000 */
[-C--:B------:R-:W-:Y:S01]  /*14570*/  FMUL.FTZ R53, R43, R2.reuse ;  /* 0x000000022b357220 */ /* 0x080fe20000410000 */
[-C--:B------:R-:W-:Y:S01]  /*14580*/  FMUL.FTZ R56, R46, R2.reuse ;  /* 0x000000022e387220 */ /* 0x080fe20000410000 */
[-C--:B------:R-:W-:Y:S01]  /*14590*/  FMUL.FTZ R52, R47, R2.reuse ;  /* 0x000000022f347220 */ /* 0x080fe20000410000 */
[-C--:B------:R-:W-:Y:S01]  /*145a0*/  FMUL.FTZ R102, R24, R3.reuse ;  /* 0x0000000318667220 */ /* 0x080fe20000410000 */
[-C--:B------:R-:W-:Y:S01]  /*145b0*/  FMUL.FTZ R100, R25, R3.reuse ;  /* 0x0000000319647220 */ /* 0x080fe20000410000 */
[----:B0-----:R-:W-:Y:S01]  /*145c0*/  SEL R0, RZ, 0x1, P1 ;  /* 0x00000001ff007807 */ /* 0x001fe20000800000 */
        /* <DEDUP_REMOVED lines=26> */
[----:B------:R-:W-:Y:S01]  /*14770*/  FMUL.FTZ R87, R87, R2 ;  /* 0x0000000257577220 */ /* 0x000fe20000410000 */
[----:B------:R-:W-:Y:S01]  /*14780*/  LOP3.LUT R199, R199, R0, RZ, 0x3c, !PT ;  /* 0x00000000c7c77212 */ /* 0x000fe200078e3cff */
[----:B------:R-:W-:Y:S01]  /*14790*/  VIADD R213, R213, 0x1 ;  /* 0x00000001d5d57836 */ /* 0x000fe20000000000 */
[----:B------:R-:W-:-:S07]  /*147a0*/  SEL R197, R197, RZ, P1 ;  /* 0x000000ffc5c57207 */ /* 0x000fce0000800000 */
.L_x_606:
[----:B------:R-:W-:Y:S05]  /*147b0*/  WARPSYNC.ALL ;  /* 0x0000000000007948 */ /* 0x000fea0003800000 */
[----:B------:R-:W0:Y:S01]  /*147c0*/  S2R R0, SR_CgaCtaId ;  /* 0x0000000000007919 */ /* 0x000e220000008800 */
[----:B------:R-:W-:Y:S01]  /*147d0*/  MOV R18, 0x400 ;  /* 0x0000040000127802 */ /* 0x000fe20000000f00 */
[----:B------:R-:W-:Y:S01]  /*147e0*/  BSSY B0, `(.L_x_661) ;  /* 0x0000276000007945 */ /* 0x000fe20003800000 */
[----:B------:R-:W-:Y:S02]  /*147f0*/  BAR.SYNC.DEFER_BLOCKING 0x5, 0x180 ;  /* 0x0146000000007b1d */ /* 0x000fe40000010000 */
[----:B0-----:R-:W-:-:S05]  /*14800*/  LEA R18, R0, R18, 0x18 ;  /* 0x0000001200127211 */ /* 0x001fca00078ec0ff */
[----:B------:R0:W1:Y:S01]  /*14810*/  LDS.128 R168, [R18+0x228d0] ;  /* 0x0228d00012a87984 */ /* 0x0000620000000c00 */
[----:B------:R-:W-:Y:S06]  /*14820*/  BAR.ARV 0x4, 0x180 ;  /* 0x0106000000007b1d */ /* 0x000fec0000002000 */
[----:B------:R-:W-:Y:S05]  /*14830*/  @P0 BRA `(.L_x_662) ;  /* 0x0000001800c80947 */ /* 0x000fea0003800000 */
[----:B------:R-:W2:Y:S01]  /*14840*/  S2R R50, SR_TID.X ;  /* 0x0000000000327919 */ /* 0x000ea20000002100 */
[----:B------:R-:W-:Y:S01]  /*14850*/  ULDC.64 UR4, c[0x4][0x38] ;  /* 0x01000e0000047ab9 */ /* 0x000fe20000000a00 */
[----:B-----5:R-:W3:Y:S01]  /*14860*/  LDL R24, [R1+0x18] ;  /* 0x0000180001187983 */ /* 0x020ee20000100800 */
[----:B--2---:R-:W-:-:S05]  /*14870*/  IMAD.SHL.U32 R0, R50, 0x4, RZ ;  /* 0x0000000432007824 */ /* 0x004fca00078e00ff */
[----:B------:R-:W-:-:S04]  /*14880*/  LOP3.LUT R0, R0, 0xc, RZ, 0xc0, !PT ;  /* 0x0000000c00007812 */ /* 0x000fc800078ec0ff */
[----:B------:R-:W-:-:S04]  /*14890*/  IADD3 R2, P0, R0, UR4, RZ ;  /* 0x0000000400027c10 */ /* 0x000fc8000ff1e0ff */
[----:B------:R-:W-:-:S05]  /*148a0*/  IADD3.X R3, RZ, UR5, RZ, P0, !PT ;  /* 0x00000005ff037c10 */ /* 0x000fca00087fe4ff */
[----:B------:R2:W4:Y:S01]  /*148b0*/  LDG.E.CONSTANT R0, desc[UR60][R2.64] ;  /* 0x0000003c02007981 */ /* 0x000522000c1e9900 */
[----:B------:R-:W-:Y:S01]  /*148c0*/  F2FP.BF16.F32.PACK_AB R60, R60, R61 ;  /* 0x0000003d3c3c723e */ /* 0x000fe200000010ff */
[----:B------:R-:W-:Y:S01]  /*148d0*/  UMOV UR4, 0xffffffff ;  /* 0xffffffff00047882 */ /* 0x000fe20000000000 */
[----:B------:R-:W-:Y:S01]  /*148e0*/  F2FP.BF16.F32.PACK_AB R61, R42, R43 ;  /* 0x0000002b2a3d723e */ /* 0x000fe200000010ff */
[----:B------:R-:W0:Y:S01]  /*148f0*/  S2R R25, SR_SWINHI ;  /* 0x0000000000197919 */ /* 0x000e220000002f00 */
[----:B------:R-:W-:Y:S02]  /*14900*/  F2FP.BF16.F32.PACK_AB R43, R4, R5 ;  /* 0x00000005042b723e */ /* 0x000fe400000010ff */
[----:B------:R-:W-:Y:S02]  /*14910*/  F2FP.BF16.F32.PACK_AB R51, R64, R65 ;  /* 0x000000414033723e */ /* 0x000fe400000010ff */
[----:B------:R-:W-:Y:S02]  /*14920*/  F2FP.BF16.F32.PACK_AB R65, R34, R35 ;  /* 0x000000232241723e */ /* 0x000fe400000010ff */
[----:B------:R-:W-:-:S02]  /*14930*/  F2FP.BF16.F32.PACK_AB R35, R33, R36 ;  /* 0x000000242123723e */ /* 0x000fc400000010ff */
[----:B------:R-:W-:Y:S02]  /*14940*/  F2FP.BF16.F32.PACK_AB R77, R8, R9 ;  /* 0x00000009084d723e */ /* 0x000fe400000010ff */
[----:B------:R-:W-:Y:S02]  /*14950*/  F2FP.BF16.F32.PACK_AB R36, R7, R10 ;  /* 0x0000000a0724723e */ /* 0x000fe400000010ff */
        /* <DEDUP_REMOVED lines=8> */
[----:B--2---:R-:W-:Y:S02]  /*149e0*/  LOP3.LUT P0, R2, R50, 0x3, RZ, 0xc0, !PT ;  /* 0x0000000332027812 */ /* 0x004fe4000780c0ff */
[----:B------:R-:W-:-:S02]  /*149f0*/  F2FP.BF16.F32.PACK_AB R101, R101, R102 ;  /* 0x000000666565723e */ /* 0x000fc400000010ff */
[----:B------:R-:W-:Y:S02]  /*14a00*/  MOV R54, R18 ;  /* 0x0000001200367202 */ /* 0x000fe40000000f00 */
[----:B0-----:R-:W-:Y:S02]  /*14a10*/  MOV R55, R25 ;  /* 0x0000001900377202 */ /* 0x001fe40000000f00 */
[----:B------:R-:W-:Y:S02]  /*14a20*/  F2FP.BF16.F32.PACK_AB R100, R99, R100 ;  /* 0x000000646364723e */ /* 0x000fe400000010ff */
[----:B------:R-:W-:Y:S02]  /*14a30*/  ISETP.EQ.OR P0, PT, R2, 0x3, !P0 ;  /* 0x000000030200780c */ /* 0x000fe40004702670 */
        /* <DEDUP_REMOVED lines=14> */
[----:B------:R-:W-:Y:S02]  /*14b20*/  SEL R13, R101, R100, P0 ;  /* 0x00000064650d7207 */ /* 0x000fe40000000000 */
[----:B------:R-:W-:Y:S01]  /*14b30*/  SEL R3, R100, R101, P0 ;  /* 0x0000006564037207 */ /* 0x000fe20000000000 */
[----:B---3--:R-:W-:-:S03]  /*14b40*/  IMAD.WIDE R4, R24, 0x2, R54 ;  /* 0x0000000218047825 */ /* 0x008fc600078e0236 */
[C---:B------:R-:W-:Y:S02]  /*14b50*/  IADD3 R7, P5, R4.reuse, 0x4060, RZ ;  /* 0x0000406004077810 */ /* 0x040fe40007fbe0ff */
[C---:B------:R-:W-:Y:S02]  /*14b60*/  IADD3 R9, P1, R4.reuse, 0x4040, RZ ;  /* 0x0000404004097810 */ /* 0x040fe40007f3e0ff */
[----:B------:R-:W-:Y:S02]  /*14b70*/  LOP3.LUT R6, R7, 0x380, RZ, 0xc0, !PT ;  /* 0x0000038007067812 */ /* 0x000fe400078ec0ff */
[----:B------:R-:W-:Y:S02]  /*14b80*/  LOP3.LUT R8, R9, 0x380, RZ, 0xc0, !PT ;  /* 0x0000038009087812 */ /* 0x000fe400078ec0ff */
[----:B------:R-:W-:Y:S02]  /*14b90*/  IADD3 R15, P3, R4, 0x4000, RZ ;  /* 0x00004000040f7810 */ /* 0x000fe40007f7e0ff */
[----:B------:R-:W-:-:S02]  /*14ba0*/  SHF.R.U64 R6, R6, 0x3, RZ ;  /* 0x0000000306067819 */ /* 0x000fc400000012ff */
[----:B------:R-:W-:Y:S02]  /*14bb0*/  SHF.R.U64 R8, R8, 0x3, RZ ;  /* 0x0000000308087819 */ /* 0x000fe400000012ff */
[----:B------:R-:W-:Y:S02]  /*14bc0*/  LOP3.LUT R14, R15, 0x380, RZ, 0xc0, !PT ;  /* 0x000003800f0e7812 */ /* 0x000fe400078ec0ff */
[----:B------:R-:W-:Y:S01]  /*14bd0*/  LOP3.LUT R6, R6, R7, RZ, 0x3c, !PT ;  /* 0x0000000706067212 */ /* 0x000fe200078e3cff */
[--C-:B------:R-:W-:Y:S01]  /*14be0*/  IMAD.X R7, RZ, RZ, R5.reuse, P5 ;  /* 0x000000ffff077224 */ /* 0x100fe200028e0605 */
[----:B------:R-:W-:Y:S01]  /*14bf0*/  LOP3.LUT R8, R8, R9, RZ, 0x3c, !PT ;  /* 0x0000000908087212 */ /* 0x000fe200078e3cff */
[----:B------:R-:W-:Y:S01]  /*14c00*/  IMAD.X R9, RZ, RZ, R5, P1 ;  /* 0x000000ffff097224 */ /* 0x000fe200008e0605 */
[----:B------:R-:W-:Y:S02]  /*14c10*/  SHF.R.U64 R14, R14, 0x3, RZ ;  /* 0x000000030e0e7819 */ /* 0x000fe400000012ff */
[----:B------:R-:W-:-:S02]  /*14c20*/  IADD3 R11, P2, R4, 0x4020, RZ ;  /* 0x00004020040b7810 */ /* 0x000fc40007f5e0ff */
[C---:B------:R-:W-:Y:S02]  /*14c30*/  IADD3 R25, P5, R4.reuse, 0x40, RZ ;  /* 0x0000004004197810 */ /* 0x040fe40007fbe0ff */
[C---:B------:R-:W-:Y:S02]  /*14c40*/  IADD3 R27, P1, R4.reuse, 0x20, RZ ;  /* 0x00000020041b7810 */ /* 0x040fe40007f3e0ff */
[----:B------:R-:W-:Y:S02]  /*14c50*/  IADD3 R21, P4, R4, 0x60, RZ ;  /* 0x0000006004157810 */ /* 0x000fe40007f9e0ff */
[----:B------:R-:W-:Y:S02]  /*14c60*/  LOP3.LUT R14, R14, R15, RZ, 0x3c, !PT ;  /* 0x0000000f0e0e7212 */ /* 0x000fe400078e3cff */
[----:B------:R-:W-:Y:S02]  /*14c70*/  LOP3.LUT R10, R11, 0x380, RZ, 0xc0, !PT ;  /* 0x000003800b0a7812 */ /* 0x000fe400078ec0ff */
[----:B------:R-:W-:-:S02]  /*14c80*/  LOP3.LUT R24, R25, 0x380, RZ, 0xc0, !PT ;  /* 0x0000038019187812 */ /* 0x000fc400078ec0ff */
[----:B------:R-:W-:Y:S02]  /*14c90*/  LOP3.LUT R26, R27, 0x380, RZ, 0xc0, !PT ;  /* 0x000003801b1a7812 */ /* 0x000fe400078ec0ff */
[----:B------:R-:W-:Y:S02]  /*14ca0*/  LOP3.LUT R15, R4, 0x380, RZ, 0xc0, !PT ;  /* 0x00000380040f7812 */ /* 0x000fe400078ec0ff */
[----:B------:R-:W-:Y:S02]  /*14cb0*/  LOP3.LUT R20, R21, 0x380, RZ, 0xc0, !PT ;  /* 0x0000038015147812 */ /* 0x000fe400078ec0ff */
[----:B------:R-:W-:Y:S02]  /*14cc0*/  SHF.R.U64 R10, R10, 0x3, RZ ;  /* 0x000000030a0a7819 */ /* 0x000fe400000012ff */
[----:B------:R-:W-:Y:S02]  /*14cd0*/  SHF.R.U64 R24, R24, 0x3, RZ ;  /* 0x0000000318187819 */ /* 0x000fe400000012ff */
[----:B------:R-:W-:-:S02]  /*14ce0*/  SHF.R.U64 R26, R26, 0x3, RZ ;  /* 0x000000031a1a7819 */ /* 0x000fc400000012ff */
[----:B------:R-:W-:Y:S02]  /*14cf0*/  SHF.R.U64 R15, R15, 0x3, RZ ;  /* 0x000000030f0f7819 */ /* 0x000fe400000012ff */
[----:B------:R-:W-:Y:S02]  /*14d00*/  SHF.R.U64 R20, R20, 0x3, RZ ;  /* 0x0000000314147819 */ /* 0x000fe400000012ff */
[----:B------:R-:W-:Y:S01]  /*14d10*/  LOP3.LUT R10, R10, R11, RZ, 0x3c, !PT ;  /* 0x0000000b0a0a7212 */ /* 0x000fe200078e3cff */
[--C-:B------:R-:W-:Y:S01]  /*14d20*/  IMAD.X R11, RZ, RZ, R5.reuse, P2 ;  /* 0x000000ffff0b7224 */ /* 0x100fe200010e0605 */
[----:B------:R-:W-:Y:S01]  /*14d30*/  LOP3.LUT R24, R24, R25, RZ, 0x3c, !PT ;  /* 0x0000001918187212 */ /* 0x000fe200078e3cff */
[--C-:B------:R-:W-:Y:S01]  /*14d40*/  IMAD.X R25, RZ, RZ, R5.reuse, P5 ;  /* 0x000000ffff197224 */ /* 0x100fe200028e0605 */
[----:B------:R-:W-:Y:S01]  /*14d50*/  LOP3.LUT R26, R26, R27, RZ, 0x3c, !PT ;  /* 0x0000001b1a1a7212 */ /* 0x000fe200078e3cff */
[--C-:B------:R-:W-:Y:S01]  /*14d60*/  IMAD.X R27, RZ, RZ, R5.reuse, P1 ;  /* 0x000000ffff1b7224 */ /* 0x100fe200008e0605 */
[----:B------:R-:W-:Y:S01]  /*14d70*/  LOP3.LUT R4, R15, R4, RZ, 0x3c, !PT ;  /* 0x000000040f047212 */ /* 0x000fe200078e3cff */
[----:B------:R-:W-:Y:S01]  /*14d80*/  IMAD.X R15, RZ, RZ, R5, P3 ;  /* 0x000000ffff0f7224 */ /* 0x000fe200018e0605 */
[----:B------:R-:W-:-:S02]  /*14d90*/  LOP3.LUT R20, R20, R21, RZ, 0x3c, !PT ;  /* 0x0000001514147212 */ /* 0x000fc400078e3cff */
[-C--:B------:R-:W-:Y:S02]  /*14da0*/  IADD3.X R21, RZ, R5.reuse, RZ, P4, !PT ;  /* 0x00000005ff157210 */ /* 0x080fe400027fe4ff */
[----:B------:R-:W-:Y:S02]  /*14db0*/  MOV R78, R4 ;  /* 0x00000004004e7202 */ /* 0x000fe40000000f00 */
[----:B------:R-:W-:Y:S02]  /*14dc0*/  MOV R62, R6 ;  /* 0x00000006003e7202 */ /* 0x000fe40000000f00 */
[----:B------:R-:W-:Y:S02]  /*14dd0*/  MOV R64, R8 ;  /* 0x0000000800407202 */ /* 0x000fe40000000f00 */
[----:B------:R-:W-:Y:S02]  /*14de0*/  MOV R66, R10 ;  /* 0x0000000a00427202 */ /* 0x000fe40000000f00 */
[----:B------:R-:W-:-:S02]  /*14df0*/  MOV R70, R14 ;  /* 0x0000000e00467202 */ /* 0x000fc40000000f00 */
[----:B------:R-:W-:Y:S02]  /*14e00*/  MOV R72, R20 ;  /* 0x0000001400487202 */ /* 0x000fe40000000f00 */
[----:B------:R-:W-:Y:S02]  /*14e10*/  MOV R74, R24 ;  /* 0x00000018004a7202 */ /* 0x000fe40000000f00 */
[----:B------:R-:W-:Y:S02]  /*14e20*/  MOV R76, R26 ;  /* 0x0000001a004c7202 */ /* 0x000fe40000000f00 */
[----:B----4-:R-:W-:Y:S01]  /*14e30*/  LOP3.LUT R2, R0, 0x2, RZ, 0x3c, !PT ;  /* 0x0000000200027812 */ /* 0x010fe200078e3cff */
[----:B------:R-:W-:Y:S06]  /*14e40*/  BRA.DIV UR4, `(.L_x_663) ;  /* 0x000000aa04e47947 */ /* 0x000fec000b800000 */
[----:B------:R-:W-:Y:S01]  /*14e50*/  SEL R29, R41, R40, P0 ;  /* 0x00000028291d7207 */ /* 0x000fe20000000000 */
[----:B------:R-:W-:Y:S01]  /*14e60*/  SHFL.IDX PT, R6, R13, R0, 0x1c1f ;  /* 0x001c1f000d067589 */ /* 0x000fe200000e0000 */
[----:B------:R-:W-:Y:S02]  /*14e70*/  SEL R31, R40, R41, P0 ;  /* 0x00000029281f7207 */ /* 0x000fe40000000000 */
[----:B------:R-:W-:Y:S01]  /*14e80*/  SEL R33, R35, R32, P0 ;  /* 0x0000002023217207 */ /* 0x000fe20000000000 */
[----:B------:R-:W-:Y:S01]  /*14e90*/  SHFL.IDX PT, R3, R3, R2, 0x1c1f ;  /* 0x001c1f0203037589 */ /* 0x000fe200000e0000 */
[----:B------:R-:W-:Y:S02]  /*14ea0*/  SEL R7, R96, R97, P0 ;  /* 0x0000006160077207 */ /* 0x000fe40000000000 */
[----:B------:R-:W-:Y:S01]  /*14eb0*/  SEL R27, R48, R49, P0 ;  /* 0x00000031301b7207 */ /* 0x000fe20000000000 */
[----:B------:R-:W-:Y:S01]  /*14ec0*/  SHFL.IDX PT, R31, R31, R2, 0x1c1f ;  /* 0x001c1f021f1f7589 */ /* 0x000fe200000e0000 */
[----:B------:R-:W-:-:S02]  /*14ed0*/  SEL R35, R32, R35, P0 ;  /* 0x0000002320237207 */ /* 0x000fc40000000000 */
[----:B------:R-:W-:Y:S01]  /*14ee0*/  SEL R41, R43, R36, P0 ;  /* 0x000000242b297207 */ /* 0x000fe20000000000 */
[----:B------:R-:W-:Y:S01]  /*14ef0*/  SHFL.IDX PT, R7, R7, R2, 0x1c1f ;  /* 0x001c1f0207077589 */ /* 0x000fe200000e0000 */
[----:B------:R-:W-:Y:S02]  /*14f00*/  SEL R5, R97, R96, P0 ;  /* 0x0000006061057207 */ /* 0x000fe40000000000 */
[----:B------:R-:W-:Y:S01]  /*14f10*/  SEL R21, R92, R93, P0 ;  /* 0x0000005d5c157207 */ /* 0x000fe20000000000 */
[----:B------:R-:W-:Y:S01]  /*14f20*/  SHFL.IDX PT, R27, R27, R2, 0x1c1f ;  /* 0x001c1f021b1b7589 */ /* 0x000fe200000e0000 */
[----:B------:R-:W-:Y:S02]  /*14f30*/  SEL R25, R49, R48, P0 ;  /* 0x0000003031197207 */ /* 0x000fe40000000000 */
[----:B------:R-:W-:Y:S01]  /*14f40*/  SEL R37, R28, R39, P0 ;  /* 0x000000271c257207 */ /* 0x000fe20000000000 */
[----:B------:R-:W0:Y:S01]  /*14f50*/  SHFL.IDX PT, R10, R5, R0, 0x1c1f ;  /* 0x001c1f00050a7589 */ /* 0x000e2200000e0000 */
        /* <DEDUP_REMOVED lines=8> */
[----:B------:R-:W2:Y:S01]  /*14fe0*/  SHFL.IDX PT, R21, R21, R2, 0x1c1f ;  /* 0x001c1f0215157589 */ /* 0x000ea200000e0000 */
[----:B------:R-:W-:-:S02]  /*14ff0*/  SEL R53, R57, R52, P0 ;  /* 0x0000003439357207 */ /* 0x000fc40000000000 */
[----:B------:R-:W-:Y:S01]  /*15000*/  SEL R59, R46, R61, P0 ;  /* 0x0000003d2e3b7207 */ /* 0x000fe20000000000 */
[----:B------:R-:W-:Y:S01]  /*15010*/  SHFL.IDX PT, R37, R37, R0, 0x1c1f ;  /* 0x001c1f0025257589 */ /* 0x000fe200000e0000 */
[----:B------:R-:W-:Y:S02]  /*15020*/  SEL R63, R38, R65, P0 ;  /* 0x00000041263f7207 */ /* 0x000fe40000000000 */
[----:B------:R-:W-:Y:S01]  /*15030*/  SEL R67, R30, R69, P0 ;  /* 0x000000451e437207 */ /* 0x000fe20000000000 */
[----:B------:R-:W3:Y:S01]  /*15040*/  SHFL.IDX PT, R20, R39, R2, 0x1c1f ;  /* 0x001c1f0227147589 */ /* 0x000ee200000e0000 */
        /* <DEDUP_REMOVED lines=8> */
[----:B------:R-:W4:Y:S01]  /*150d0*/  SHFL.IDX PT, R38, R33, R0, 0x1c1f ;  /* 0x001c1f0021267589 */ /* 0x000f2200000e0000 */
[----:B------:R-:W-:Y:S02]  /*150e0*/  SEL R73, R75, R34, P0 ;  /* 0x000000224b497207 */ /* 0x000fe40000000000 */
[----:B------:R-:W-:Y:S01]  /*150f0*/  SEL R75, R77, R42, P0 ;  /* 0x0000002a4d4b7207 */ /* 0x000fe20000000000 */
[----:B------:R-:W5:Y:S01]  /*15100*/  SHFL.IDX PT, R30, R25, R0, 0x1c1f ;  /* 0x001c1f00191e7589 */ /* 0x000f6200000e0000 */
[----:B------:R-:W-:-:S02]  /*15110*/  SEL R77, R42, R77, P0 ;  /* 0x0000004d2a4d7207 */ /* 0x000fc40000000000 */
[----:B0-----:R-:W-:Y:S01]  /*15120*/  SEL R8, R10, R7, P0 ;  /* 0x000000070a087207 */ /* 0x001fe20000000000 */
[----:B------:R-:W0:Y:S01]  /*15130*/  SHFL.IDX PT, R34, R29, R0, 0x1c1f ;  /* 0x001c1f001d227589 */ /* 0x000e2200000e0000 */
[----:B------:R-:W-:Y:S02]  /*15140*/  SEL R4, R6, R3, P0 ;  /* 0x0000000306047207 */ /* 0x000fe40000000000 */
[----:B------:R-:W-:Y:S01]  /*15150*/  SEL R10, R7, R10, P0 ;  /* 0x0000000a070a7207 */ /* 0x000fe20000000000 */
[----:B------:R-:W1:Y:S01]  /*15160*/  SHFL.IDX PT, R42, R41, R0, 0x1c1f ;  /* 0x001c1f00292a7589 */ /* 0x000e6200000e0000 */
[----:B--2---:R-:W-:Y:S02]  /*15170*/  SEL R24, R26, R21, P0 ;  /* 0x000000151a187207 */ /* 0x004fe40000000000 */
[----:B---3--:R-:W-:Y:S01]  /*15180*/  SEL R12, R37, R20, P0 ;  /* 0x00000014250c7207 */ /* 0x008fe20000000000 */
[----:B------:R-:W-:Y:S01]  /*15190*/  SHFL.IDX PT, R49, R49, R0, 0x1c1f ;  /* 0x001c1f0031317589 */ /* 0x000fe200000e0000 */
[----:B------:R-:W-:-:S02]  /*151a0*/  SEL R14, R20, R37, P0 ;  /* 0x00000025140e7207 */ /* 0x000fc40000000000 */
[----:B------:R-:W-:Y:S01]  /*151b0*/  SEL R6, R3, R6, P0 ;  /* 0x0000000603067207 */ /* 0x000fe20000000000 */
[----:B------:R-:W-:Y:S01]  /*151c0*/  SHFL.IDX PT, R53, R53, R0, 0x1c1f ;  /* 0x001c1f0035357589 */ /* 0x000fe200000e0000 */
[----:B------:R-:W-:-:S03]  /*151d0*/  SEL R26, R21, R26, P0 ;  /* 0x0000001a151a7207 */ /* 0x000fc60000000000 */
[----:B------:R-:W-:Y:S01]  /*151e0*/  SHFL.IDX PT, R59, R59, R0, 0x1c1f ;  /* 0x001c1f003b3b7589 */ /* 0x000fe200000e0000 */
[----:B----4-:R-:W-:Y:S02]  /*151f0*/  SEL R36, R38, R35, P0 ;  /* 0x0000002326247207 */ /* 0x010fe40000000000 */
[----:B------:R-:W-:Y:S01]  /*15200*/  SEL R38, R35, R38, P0 ;  /* 0x0000002623267207 */ /* 0x000fe20000000000 */
[----:B------:R-:W-:Y:S01]  /*15210*/  SHFL.IDX PT, R63, R63, R0, 0x1c1f ;  /* 0x001c1f003f3f7589 */ /* 0x000fe200000e0000 */
[----:B-----5:R-:W-:Y:S02]  /*15220*/  SEL R28, R30, R27, P0 ;  /* 0x0000001b1e1c7207 */ /* 0x020fe40000000000 */
[----:B------:R-:W-:Y:S01]  /*15230*/  SEL R30, R27, R30, P0 ;  /* 0x0000001e1b1e7207 */ /* 0x000fe20000000000 */
[----:B------:R-:W-:Y:S01]  /*15240*/  SHFL.IDX PT, R67, R67, R0, 0x1c1f ;  /* 0x001c1f0043437589 */ /* 0x000fe200000e0000 */
[----:B0-----:R-:W-:Y:S02]  /*15250*/  SEL R32, R34, R31, P0 ;  /* 0x0000001f22207207 */ /* 0x001fe40000000000 */
[----:B------:R-:W-:Y:S01]  /*15260*/  SEL R34, R31, R34, P0 ;  /* 0x000000221f227207 */ /* 0x000fe20000000000 */
[----:B------:R-:W-:Y:S01]  /*15270*/  SHFL.IDX PT, R71, R71, R0, 0x1c1f ;  /* 0x001c1f0047477589 */ /* 0x000fe200000e0000 */
[----:B-1----:R-:W-:-:S02]  /*15280*/  SEL R40, R42, R43, P0 ;  /* 0x0000002b2a287207 */ /* 0x002fc40000000000 */
[----:B------:R-:W-:Y:S01]  /*15290*/  SEL R42, R43, R42, P0 ;  /* 0x0000002a2b2a7207 */ /* 0x000fe20000000000 */
[----:B------:R0:W1:Y:S04]  /*152a0*/  SHFL.IDX PT, R44, R47, R2, 0x1c1f ;  /* 0x001c1f022f2c7589 */ /* 0x00006800000e0000 */
[----:B------:R-:W2:Y:S04]  /*152b0*/  SHFL.IDX PT, R46, R51, R2, 0x1c1f ;  /* 0x001c1f02332e7589 */ /* 0x000ea800000e0000 */
[----:B------:R-:W3:Y:S01]  /*152c0*/  SHFL.IDX PT, R48, R57, R2, 0x1c1f ;  /* 0x001c1f0239307589 */ /* 0x000ee200000e0000 */
[----:B0-----:R-:W-:-:S03]  /*152d0*/  IMAD.MOV.U32 R47, RZ, RZ, RZ ;  /* 0x000000ffff2f7224 */ /* 0x001fc600078e00ff */
[----:B------:R-:W0:Y:S04]  /*152e0*/  SHFL.IDX PT, R50, R61, R2, 0x1c1f ;  /* 0x001c1f023d327589 */ /* 0x000e2800000e0000 */
[----:B------:R-:W4:Y:S04]  /*152f0*/  SHFL.IDX PT, R52, R65, R2, 0x1c1f ;  /* 0x001c1f0241347589 */ /* 0x000f2800000e0000 */
[----:B------:R-:W5:Y:S04]  /*15300*/  SHFL.IDX PT, R56, R69, R2, 0x1c1f ;  /* 0x001c1f0245387589 */ /* 0x000f6800000e0000 */
[----:B------:R-:W5:Y:S01]  /*15310*/  SHFL.IDX PT, R58, R73, R2, 0x1c1f ;  /* 0x001c1f02493a7589 */ /* 0x000f6200000e0000 */
[----:B-1----:R-:W-:-:S02]  /*15320*/  SEL R5, R45, R44, P0 ;  /* 0x0000002c2d057207 */ /* 0x002fc40000000000 */
[----:B------:R-:W-:Y:S01]  /*15330*/  SEL R7, R44, R45, P0 ;  /* 0x0000002d2c077207 */ /* 0x000fe20000000000 */
[----:B------:R1:W1:Y:S01]  /*15340*/  SHFL.IDX PT, R75, R75, R0, 0x1c1f ;  /* 0x001c1f004b4b7589 */ /* 0x00026200000e0000 */
[----:B--2---:R-:W-:Y:S02]  /*15350*/  SEL R9, R49, R46, P0 ;  /* 0x0000002e31097207 */ /* 0x004fe40000000000 */
[----:B------:R-:W-:Y:S01]  /*15360*/  SEL R11, R46, R49, P0 ;  /* 0x000000312e0b7207 */ /* 0x000fe20000000000 */
[----:B------:R2:W1:Y:S01]  /*15370*/  SHFL.IDX PT, R60, R77, R2, 0x1c1f ;  /* 0x001c1f024d3c7589 */ /* 0x00046200000e0000 */
[----:B---3--:R-:W-:Y:S02]  /*15380*/  SEL R25, R53, R48, P0 ;  /* 0x0000003035197207 */ /* 0x008fe40000000000 */
[----:B------:R-:W-:Y:S02]  /*15390*/  SEL R27, R48, R53, P0 ;  /* 0x00000035301b7207 */ /* 0x000fe40000000000 */
[----:B0-----:R-:W-:-:S02]  /*153a0*/  SEL R29, R59, R50, P0 ;  /* 0x000000323b1d7207 */ /* 0x001fc40000000000 */
[----:B------:R-:W-:Y:S02]  /*153b0*/  SEL R31, R50, R59, P0 ;  /* 0x0000003b321f7207 */ /* 0x000fe40000000000 */
[----:B----4-:R-:W-:Y:S02]  /*153c0*/  SEL R33, R63, R52, P0 ;  /* 0x000000343f217207 */ /* 0x010fe40000000000 */
[----:B------:R-:W-:Y:S02]  /*153d0*/  SEL R35, R52, R63, P0 ;  /* 0x0000003f34237207 */ /* 0x000fe40000000000 */
[----:B-----5:R-:W-:Y:S02]  /*153e0*/  SEL R37, R67, R56, P0 ;  /* 0x0000003843257207 */ /* 0x020fe40000000000 */
[----:B------:R-:W-:Y:S02]  /*153f0*/  SEL R39, R56, R67, P0 ;  /* 0x0000004338277207 */ /* 0x000fe40000000000 */
[----:B------:R-:W-:-:S02]  /*15400*/  SEL R13, R71, R58, P0 ;  /* 0x0000003a470d7207 */ /* 0x000fc40000000000 */
[----:B--2---:R-:W-:-:S07]  /*15410*/  SEL R15, R58, R71, P0 ;  /* 0x000000473a0f7207 */ /* 0x004fce0000000000 */
.L_x_907:
[----:B------:R-:W-:Y:S05]  /*15420*/  WARPSYNC.ALL ;  /* 0x0000000000007948 */ /* 0x000fea0003800000 */
[----:B------:R-:W-:Y:S01]  /*15430*/  BAR.SYNC.DEFER_BLOCKING 0x1, 0x100 ;  /* 0x0044000000007b1d */ /* 0x000fe20000010000 */
[----:B-1----:R-:W-:-:S05]  /*15440*/  SEL R41, R75, R60, P0 ;  /* 0x0000003c4b297207 */ /* 0x002fca0000000000 */
[----:B------:R-:W-:Y:S01]  /*15450*/  ULDC.64 UR4, c[0x0][0xc00] ;  /* 0x0003000000047ab9 */ /* 0x000fe20000000a00 */
[----:B------:R-:W-:Y:S01]  /*15460*/  SEL R43, R60, R75, P0 ;  /* 0x0000004b3c2b7207 */ /* 0x000fe20000000000 */
[----:B------:R-:W2:Y:S01]  /*15470*/  LDL R44, [R1+0xc] ;  /* 0x00000c00012c7983 */ /* 0x000ea20000100800 */
[----:B------:R-:W-:Y:S01]  /*15480*/  ISETP.NE.U32.AND P1, PT, RZ, UR4, PT ;  /* 0x00000004ff007c0c */ /* 0x000fe2000bf25070 */
[----:B------:R-:W0:Y:S01]  /*15490*/  LDC R49, c[0x0][0xbe8] ;  /* 0x0002fa00ff317b82 */ /* 0x000e220000000800 */
[----:B------:R-:W-:Y:S02]  /*154a0*/  IADD3 R20, P2, R211, UR4, RZ ;  /* 0x00000004d3147c10 */ /* 0x000fe4000ff5e0ff */
[----:B------:R-:W-:Y:S02]  /*154b0*/  ISETP.NE.AND.EX P1, PT, RZ, UR5, PT, P1 ;  /* 0x00000005ff007c0c */ /* 0x000fe4000bf25310 */
[----:B------:R-:W-:Y:S01]  /*154c0*/  IADD3.X R21, R212, UR5, RZ, P2, !PT ;  /* 0x00000005d4157c10 */ /* 0x000fe200097fe4ff */
[----:B------:R-:W-:-:S02]  /*154d0*/  ULDC.64 UR4, c[0x0][0xc08] ;  /* 0x0003020000047ab9 */ /* 0x000fc40000000a00 */
[----:B------:R-:W-:Y:S01]  /*154e0*/  ISETP.NE.U32.AND P0, PT, RZ, UR4, PT ;  /* 0x00000004ff007c0c */ /* 0x000fe2000bf05070 */
[----:B------:R1:W-:Y:S04]  /*154f0*/  STSM.16.M88.4 [R78], R4 ;  /* 0x000000044e007844 */ /* 0x0003e80000000200 */
[----:B------:R-:W-:Y:S04]  /*15500*/  STSM.16.M88.4 [R76], R8 ;  /* 0x000000084c007844 */ /* 0x000fe80000000200 */
[----:B------:R-:W-:Y:S04]  /*15510*/  STSM.16.M88.4 [R74], R24 ;  /* 0x000000184a007844 */ /* 0x000fe80000000200 */
[----:B------:R-:W-:Y:S04]  /*15520*/  STSM.16.M88.4 [R72], R28 ;  /* 0x0000001c48007844 */ /* 0x000fe80000000200 */
[----:B------:R-:W-:Y:S04]  /*15530*/  STSM.16.M88.4 [R70], R32 ;  /* 0x0000002046007844 */ /* 0x000fe80000000200 */
[----:B------:R-:W-:Y:S04]  /*15540*/  STSM.16.M88.4 [R66], R36 ;  /* 0x0000002442007844 */ /* 0x000fe80000000200 */
[----:B------:R2:W-:Y:S01]  /*15550*/  STSM.16.M88.4 [R64], R12 ;  /* 0x0000000c40007844 */ /* 0x0005e20000000200 */
[----:B------:R-:W-:-:S03]  /*15560*/  ISETP.NE.AND.EX P0, PT, RZ, UR5, PT, P0 ;  /* 0x00000005ff007c0c */ /* 0x000fc6000bf05300 */
[----:B------:R3:W-:Y:S01]  /*15570*/  STSM.16.M88.4 [R62], R40 ;  /* 0x000000283e007844 */ /* 0x0007e20000000200 */
[----:B------:R-:W-:Y:S09]  /*15580*/  BAR.SYNC.DEFER_BLOCKING 0x1, 0x100 ;  /* 0x0044000000007b1d */ /* 0x000ff20000010000 */
[----:B------:R-:W-:Y:S01]  /*15590*/  @P0 IADD3 R2, P3, R211, UR4, RZ ;  /* 0x00000004d3020c10 */ /* 0x000fe2000ff7e0ff */
[----:B------:R-:W-:-:S02]  /*155a0*/  ULDC UR4, c[0x0][0xa88] ;  /* 0x0002a20000047ab9 */ /* 0x000fc40000000800 */
[----:B------:R-:W-:Y:S01]  /*155b0*/  IMAD.U32 R0, RZ, RZ, UR4 ;  /* 0x00000004ff007e24 */ /* 0x000fe2000f8e00ff */
[----:B------:R-:W-:Y:S01]  /*155c0*/  @P0 IADD3.X R3, R212, UR5, RZ, P3, !PT ;  /* 0x00000005d4030c10 */ /* 0x000fe20009ffe4ff */
[----:B------:R3:W5:Y:S01]  /*155d0*/  @P1 LDG.E R47, desc[UR60][R20.64] ;  /* 0x0000003c142f1981 */ /* 0x000762000c1e1900 */
[----:B0-----:R-:W-:-:S03]  /*155e0*/  ISETP.NE.AND P2, PT, R49, 0x1, PT ;  /* 0x000000013100780c */ /* 0x001fc60003f45270 */
[----:B------:R3:W5:Y:S10]  /*155f0*/  @P0 LDG.E R0, desc[UR60][R2.64] ;  /* 0x0000003c02000981 */ /* 0x000774000c1e1900 */
[----:B-1----:R-:W0:Y:S08]  /*15600*/  @P2 LDC R4, c[0x0][0xbec] ;  /* 0x0002fb00ff042b82 */ /* 0x002e300000000800 */
[----:B------:R-:W1:Y:S01]  /*15610*/  @P2 LDC R5, c[0x0][0xbf0] ;  /* 0x0002fc00ff052b82 */ /* 0x000e620000000800 */
[----:B--2---:R-:W-:Y:S01]  /*15620*/  LEA R13, R215, R44, 0x7 ;  /* 0x0000002cd70d7211 */ /* 0x004fe200078e38ff */
[----:B01-3--:R-:W-:Y:S06]  /*15630*/  @P0 BRA `(.L_x_664) ;  /* 0x0000000000100947 */ /* 0x00bfec0003800000 */
[----:B------:R-:W-:Y:S05]  /*15640*/  @!P1 BRA `(.L_x_664) ;  /* 0x00000000000c9947 */ /* 0x000fea0003800000 */
[----:B------:R-:W2:Y:S04]  /*15650*/  LDG.E R3, desc[UR60][R20.64] ;  /* 0x0000003c14037981 */ /* 0x000ea8000c1e1900 */
[----:B-----5:R-:W2:Y:S02]  /*15660*/  LDG.E R0, desc[UR60][R20.64+0x4] ;  /* 0x0000043c14007981 */ /* 0x020ea4000c1e1900 */
[----:B--2---:R-:W-:-:S07]  /*15670*/  IMAD.IADD R0, R0, 0x1, -R3 ;  /* 0x0000000100007824 */ /* 0x004fce00078e0a03 */
.L_x_664:
[----:B------:R-:W2:Y:S01]  /*15680*/  LDL R10, [R1+0x8] ;  /* 0x00000800010a7983 */ /* 0x000ea20000100800 */
[----:B------:R-:W-:Y:S01]  /*15690*/  @P2 IMAD.HI.U32 R2, R13, R4, RZ ;  /* 0x000000040d022227 */ /* 0x000fe200078e00ff */
[----:B------:R-:W-:Y:S01]  /*156a0*/  SHF.R.S32.HI R46, RZ, 0x1f, R210 ;  /* 0x0000001fff2e7819 */ /* 0x000fe200000114d2 */
[----:B------:R-:W-:Y:S01]  /*156b0*/  ULDC.64 UR4, c[0x0][0xb90] ;  /* 0x0002e40000047ab9 */ /* 0x000fe20000000a00 */
[----:B-----5:R-:W-:Y:S01]  /*156c0*/  SHF.R.S32.HI R3, RZ, 0x1f, R47 ;  /* 0x0000001fff037819 */ /* 0x020fe2000001142f */
[----:B------:R-:W-:Y:S01]  /*156d0*/  IMAD.MOV.U32 R7, RZ, RZ, R13 ;  /* 0x000000ffff077224 */ /* 0x000fe200078e000d */
[----:B------:R-:W-:Y:S01]  /*156e0*/  @P2 SHF.R.U32.HI R7, RZ, R5, R2 ;  /* 0x00000005ff072219 */ /* 0x000fe20000011602 */
[----:B------:R-:W-:Y:S01]  /*156f0*/  IMAD R9, R46, UR4, RZ ;  /* 0x000000042e097c24 */ /* 0x000fe2000f8e02ff */
[----:B------:R-:W-:Y:S01]  /*15700*/  SEL R214, R214, RZ, !P1 ;  /* 0x000000ffd6d67207 */ /* 0x000fe20004800000 */
[----:B------:R-:W-:Y:S01]  /*15710*/  IMAD.MOV.U32 R2, RZ, RZ, R47 ;  /* 0x000000ffff027224 */ /* 0x000fe200078e002f */
[----:B------:R-:W-:Y:S01]  /*15720*/  SEL R207, R207, RZ, !P1 ;  /* 0x000000ffcfcf7207 */ /* 0x000fe20004800000 */
[C---:B------:R-:W-:Y:S01]  /*15730*/  IMAD R9, R210.reuse, UR5, R9 ;  /* 0x00000005d2097c24 */ /* 0x040fe2000f8e0209 */
[----:B------:R-:W0:Y:S01]  /*15740*/  @P2 LDC R53, c[0x0][0xbec] ;  /* 0x0002fb00ff352b82 */ /* 0x000e220000000800 */
[----:B------:R-:W-:Y:S01]  /*15750*/  IMAD.WIDE.U32 R4, R210, UR4, R2 ;  /* 0x00000004d2047c25 */ /* 0x000fe2000f8e0002 */
[----:B------:R-:W-:Y:S01]  /*15760*/  IADD3 R2, -R7, RZ, RZ ;  /* 0x000000ff07027210 */ /* 0x000fe20007ffe1ff */
[----:B------:R-:W-:-:S02]  /*15770*/  ULDC.64 UR4, c[0x0][0xb98] ;  /* 0x0002e60000047ab9 */ /* 0x000fc40000000a00 */
[----:B------:R-:W-:Y:S02]  /*15780*/  IMAD.IADD R5, R5, 0x1, R9 ;  /* 0x0000000105057824 */ /* 0x000fe400078e0209 */
[----:B------:R-:W-:Y:S02]  /*15790*/  IMAD R9, R49, R2, R13 ;  /* 0x0000000231097224 */ /* 0x000fe400078e020d */
[----:B------:R-:W-:Y:S02]  /*157a0*/  IMAD R11, R216, 0x40, R202 ;  /* 0x00000040d80b7824 */ /* 0x000fe400078e02ca */
[----:B------:R-:W-:Y:S02]  /*157b0*/  IMAD R2, R214, UR4, RZ ;  /* 0x00000004d6027c24 */ /* 0x000fe4000f8e02ff */
[----:B------:R-:W-:-:S04]  /*157c0*/  IMAD.WIDE.U32 R4, R207, UR4, R4 ;  /* 0x00000004cf047c25 */ /* 0x000fc8000f8e0004 */
[----:B------:R-:W-:Y:S01]  /*157d0*/  IMAD.WIDE R54, R11, 0x2, R54 ;  /* 0x000000020b367825 */ /* 0x000fe200078e0236 */
[----:B------:R-:W-:Y:S02]  /*157e0*/  SHF.R.S32.HI R11, RZ, 0x1f, R7 ;  /* 0x0000001fff0b7819 */ /* 0x000fe40000011407 */
[----:B------:R-:W-:Y:S01]  /*157f0*/  IADD3 R4, P1, R7, R4, RZ ;  /* 0x0000000407047210 */ /* 0x000fe20007f3e0ff */
[----:B------:R-:W-:Y:S01]  /*15800*/  IMAD R6, R207, UR5, R2 ;  /* 0x00000005cf067c24 */ /* 0x000fe2000f8e0202 */
[----:B------:R-:W-:Y:S01]  /*15810*/  SHF.R.S32.HI R2, RZ, 0x1f, R9 ;  /* 0x0000001fff027819 */ /* 0x000fe20000011409 */
[----:B------:R-:W-:Y:S01]  /*15820*/  ULDC.64 UR4, c[0x0][0xb88] ;  /* 0x0002e20000047ab9 */ /* 0x000fe20000000a00 */
[----:B------:R-:W-:Y:S01]  /*15830*/  IADD3 R7, P0, R54, 0x1000, RZ ;  /* 0x0000100036077810 */ /* 0x000fe20007f1e0ff */
[----:B------:R-:W-:Y:S01]  /*15840*/  IMAD R51, R0, R49, RZ ;  /* 0x0000003100337224 */ /* 0x000fe200078e02ff */
[----:B------:R-:W-:Y:S01]  /*15850*/  IADD3.X R5, R11, R5, R6, P1, !PT ;  /* 0x000000050b057210 */ /* 0x000fe20000ffe406 */
[----:B------:R-:W-:Y:S01]  /*15860*/  IMAD R2, R2, UR4, RZ ;  /* 0x0000000402027c24 */ /* 0x000fe2000f8e02ff */
[----:B------:R-:W-:-:S02]  /*15870*/  IADD3 R29, P3, R54, 0x4000, RZ ;  /* 0x00004000361d7810 */ /* 0x000fc40007f7e0ff */
[----:B------:R-:W-:Y:S01]  /*15880*/  IADD3 R13, P4, R54, 0x2000, RZ ;  /* 0x00002000360d7810 */ /* 0x000fe20007f9e0ff */
[----:B------:R-:W-:Y:S01]  /*15890*/  IMAD R11, R9, UR5, R2 ;  /* 0x00000005090b7c24 */ /* 0x000fe2000f8e0202 */
[----:B------:R-:W-:Y:S01]  /*158a0*/  LOP3.LUT R28, R29, 0x380, RZ, 0xc0, !PT ;  /* 0x000003801d1c7812 */ /* 0x000fe200078ec0ff */
[----:B------:R-:W-:Y:S01]  /*158b0*/  IMAD.WIDE.U32 R4, R9, UR4, R4 ;  /* 0x0000000409047c25 */ /* 0x000fe2000f8e0004 */
[----:B------:R-:W-:Y:S01]  /*158c0*/  ULDC.64 UR4, c[0x0][0xb50] ;  /* 0x0002d40000047ab9 */ /* 0x000fe20000000a00 */
[----:B------:R-:W-:Y:S02]  /*158d0*/  LOP3.LUT R12, R13, 0x380, RZ, 0xc0, !PT ;  /* 0x000003800d0c7812 */ /* 0x000fe400078ec0ff */
[----:B------:R-:W-:Y:S01]  /*158e0*/  IMAD.IADD R5, R5, 0x1, R11 ;  /* 0x0000000105057824 */ /* 0x000fe200078e020b */
[----:B------:R-:W-:Y:S01]  /*158f0*/  LEA R2, P1, R4, UR4, 0x2 ;  /* 0x0000000404027c11 */ /* 0x000fe2000f8210ff */
[----:B------:R-:W-:Y:S01]  /*15900*/  IMAD.X R9, RZ, RZ, R55, P0 ;  /* 0x000000ffff097224 */ /* 0x000fe200000e0637 */
[----:B------:R-:W-:-:S02]  /*15910*/  LOP3.LUT P0, RZ, R217, 0x3, RZ, 0xc0, !PT ;  /* 0x00000003d9ff7812 */ /* 0x000fc4000780c0ff */
[----:B------:R-:W-:Y:S01]  /*15920*/  LEA.HI.X R4, R4, UR5, R5, 0x2, P1 ;  /* 0x0000000504047c11 */ /* 0x000fe200088f1405 */
[----:B------:R-:W-:Y:S01]  /*15930*/  SHFL.IDX PT, R20, R2, RZ, 0x1c1f ;  /* 0x001c1fff02147589 */ /* 0x000fe200000e0000 */
[----:B------:R-:W-:Y:S01]  /*15940*/  IADD3 R25, P1, R54, 0x3000, RZ ;  /* 0x0000300036197810 */ /* 0x000fe20007f3e0ff */
[----:B------:R-:W-:Y:S01]  /*15950*/  ULDC.64 UR4, c[0x0][0xaa0] ;  /* 0x0002a80000047ab9 */ /* 0x000fe20000000a00 */
[----:B------:R-:W-:Y:S01]  /*15960*/  SHF.R.U64 R28, R28, 0x3, RZ ;  /* 0x000000031c1c7819 */ /* 0x000fe200000012ff */
[----:B------:R-:W1:Y:S01]  /*15970*/  SHFL.IDX PT, R21, R4, RZ, 0x1c1f ;  /* 0x001c1fff04157589 */ /* 0x000e6200000e0000 */
[----:B------:R-:W-:Y:S02]  /*15980*/  LOP3.LUT R24, R25, 0x380, RZ, 0xc0, !PT ;  /* 0x0000038019187812 */ /* 0x000fe400078ec0ff */
[----:B------:R-:W-:Y:S01]  /*15990*/  LOP3.LUT R28, R28, R29, RZ, 0x3c, !PT ;  /* 0x0000001d1c1c7212 */ /* 0x000fe200078e3cff */
[----:B------:R-:W-:Y:S01]  /*159a0*/  SHFL.IDX PT, R44, R2, 0x1, 0x1c1f ;  /* 0x003c1f00022c7f89 */ /* 0x000fe200000e0000 */
[----:B------:R-:W-:Y:S01]  /*159b0*/  SHF.R.U64 R24, R24, 0x3, RZ ;  /* 0x0000000318187819 */ /* 0x000fe200000012ff */
[--C-:B------:R-:W-:Y:S01]  /*159c0*/  IMAD.X R29, RZ, RZ, R55.reuse, P3 ;  /* 0x000000ffff1d7224 */ /* 0x100fe200018e0637 */
[----:B------:R-:W-:Y:S01]  /*159d0*/  IADD3 R5, P3, R54, 0x7000, RZ ;  /* 0x0000700036057810 */ /* 0x000fe20007f7e0ff */
[----:B------:R-:W3:Y:S01]  /*159e0*/  SHFL.IDX PT, R45, R4, 0x1, 0x1c1f ;  /* 0x003c1f00042d7f89 */ /* 0x000ee200000e0000 */
[----:B------:R-:W-:Y:S01]  /*159f0*/  LOP3.LUT R24, R24, R25, RZ, 0x3c, !PT ;  /* 0x0000001918187212 */ /* 0x000fe200078e3cff */
[--C-:B------:R-:W-:Y:S01]  /*15a00*/  IMAD.X R25, RZ, RZ, R55.reuse, P1 ;  /* 0x000000ffff197224 */ /* 0x100fe200008e0637 */
[----:B------:R-:W-:Y:S01]  /*15a10*/  SHF.R.U64 R12, R12, 0x3, RZ ;  /* 0x000000030c0c7819 */ /* 0x000fe200000012ff */
[----:B------:R-:W-:Y:S01]  /*15a20*/  IMAD.X R41, RZ, RZ, R55, P3 ;  /* 0x000000ffff297224 */ /* 0x000fe200018e0637 */
[----:B------:R-:W-:-:S02]  /*15a30*/  LOP3.LUT R8, R7, 0x380, RZ, 0xc0, !PT ;  /* 0x0000038007087812 */ /* 0x000fc400078ec0ff */
[----:B------:R-:W-:Y:S02]  /*15a40*/  LOP3.LUT R12, R12, R13, RZ, 0x3c, !PT ;  /* 0x0000000d0c0c7212 */ /* 0x000fe400078e3cff */
[----:B------:R-:W-:Y:S02]  /*15a50*/  IADD3.X R13, RZ, R55, RZ, P4, !PT ;  /* 0x00000037ff0d7210 */ /* 0x000fe400027fe4ff */
[C---:B------:R-:W-:Y:S02]  /*15a60*/  IADD3 R33, P5, R54.reuse, 0x5000, RZ ;  /* 0x0000500036217810 */ /* 0x040fe40007fbe0ff */
[----:B------:R-:W-:Y:S02]  /*15a70*/  IADD3 R37, P4, R54, 0x6000, RZ ;  /* 0x0000600036257810 */ /* 0x000fe40007f9e0ff */
[----:B------:R-:W-:Y:S02]  /*15a80*/  SHF.R.U64 R8, R8, 0x3, RZ ;  /* 0x0000000308087819 */ /* 0x000fe400000012ff */
[----:B------:R-:W-:-:S02]  /*15a90*/  LOP3.LUT R32, R33, 0x380, RZ, 0xc0, !PT ;  /* 0x0000038021207812 */ /* 0x000fc400078ec0ff */
[----:B------:R-:W-:Y:S02]  /*15aa0*/  LOP3.LUT R36, R37, 0x380, RZ, 0xc0, !PT ;  /* 0x0000038025247812 */ /* 0x000fe400078ec0ff */
[----:B------:R-:W-:Y:S02]  /*15ab0*/  LOP3.LUT R8, R8, R7, RZ, 0x3c, !PT ;  /* 0x0000000708087212 */ /* 0x000fe400078e3cff */
[----:B------:R-:W-:Y:S02]  /*15ac0*/  LOP3.LUT R7, R54, 0x380, RZ, 0xc0, !PT ;  /* 0x0000038036077812 */ /* 0x000fe400078ec0ff */
[----:B------:R-:W-:Y:S02]  /*15ad0*/  SHF.R.U64 R32, R32, 0x3, RZ ;  /* 0x0000000320207819 */ /* 0x000fe400000012ff */
[----:B------:R-:W-:Y:S02]  /*15ae0*/  SHF.R.U64 R36, R36, 0x3, RZ ;  /* 0x0000000324247819 */ /* 0x000fe400000012ff */
[----:B------:R-:W-:-:S02]  /*15af0*/  SHF.R.U64 R7, R7, 0x3, RZ ;  /* 0x0000000307077819 */ /* 0x000fc400000012ff */
[----:B------:R-:W-:Y:S01]  /*15b00*/  LOP3.LUT R32, R32, R33, RZ, 0x3c, !PT ;  /* 0x0000002120207212 */ /* 0x000fe200078e3cff */
[----:B------:R-:W-:Y:S01]  /*15b10*/  IMAD.X R33, RZ, RZ, R55, P5 ;  /* 0x000000ffff217224 */ /* 0x000fe200028e0637 */
[----:B------:R-:W-:Y:S02]  /*15b20*/  LOP3.LUT R36, R36, R37, RZ, 0x3c, !PT ;  /* 0x0000002524247212 */ /* 0x000fe400078e3cff */
[----:B------:R-:W-:Y:S02]  /*15b30*/  IADD3.X R37, RZ, R55, RZ, P4, !PT ;  /* 0x00000037ff257210 */ /* 0x000fe400027fe4ff */
[----:B------:R-:W-:Y:S01]  /*15b40*/  LOP3.LUT R54, R7, R54, RZ, 0x3c, !PT ;  /* 0x0000003607367212 */ /* 0x000fe200078e3cff */
[----:B------:R-:W-:Y:S01]  /*15b50*/  BSSY B1, `(.L_x_665) ;  /* 0x0000054000017945 */ /* 0x000fe20003800000 */
[----:B------:R-:W-:Y:S02]  /*15b60*/  SHF.R.S32.HI R48, RZ, 0x1f, R208 ;  /* 0x0000001fff307819 */ /* 0x000fe400000114d0 */
[----:B------:R-:W-:Y:S01]  /*15b70*/  SHF.R.S32.HI R50, RZ, 0x1f, R202 ;  /* 0x0000001fff327819 */ /* 0x000fe200000114ca */
[----:B--2---:R-:W-:-:S04]  /*15b80*/  IMAD R6, R215, 0x80, R10 ;  /* 0x00000080d7067824 */ /* 0x004fc800078e020a */
[C---:B------:R-:W-:Y:S01]  /*15b90*/  VIADD R0, R6.reuse, 0x8 ;  /* 0x0000000806007836 */ /* 0x040fe20000000000 */
[----:B------:R-:W-:-:S04]  /*15ba0*/  ISETP.GE.OR P1, PT, R6, R51, P0 ;  /* 0x000000330600720c */ /* 0x000fc80000726670 */
[----:B------:R-:W-:Y:S02]  /*15bb0*/  ISETP.GE.OR P0, PT, R0, R51, P0 ;  /* 0x000000330000720c */ /* 0x000fe40000706670 */
[----:B------:R-:W-:-:S04]  /*15bc0*/  LOP3.LUT R0, R5, 0x380, RZ, 0xc0, !PT ;  /* 0x0000038005007812 */ /* 0x000fc800078ec0ff */
[----:B------:R-:W-:-:S03]  /*15bd0*/  SHF.R.U64 R0, R0, 0x3, RZ ;  /* 0x0000000300007819 */ /* 0x000fc600000012ff */
[----:B-1----:R-:W-:Y:S01]  /*15be0*/  @!P1 ST.E desc[UR60][R20.64], R88 ;  /* 0x0000005814009985 */ /* 0x002fe2000c10193c */
[----:B------:R-:W-:-:S03]  /*15bf0*/  LOP3.LUT R40, R0, R5, RZ, 0x3c, !PT ;  /* 0x0000000500287212 */ /* 0x000fc600078e3cff */
[----:B---3--:R1:W-:Y:S01]  /*15c00*/  @!P0 ST.E desc[UR60][R44.64], R89 ;  /* 0x000000592c008985 */ /* 0x0083e2000c10193c */
[----:B------:R-:W-:Y:S02]  /*15c10*/  IMAD R0, R3, UR4, RZ ;  /* 0x0000000403007c24 */ /* 0x000fe4000f8e02ff */
[C---:B------:R-:W-:Y:S01]  /*15c20*/  IMAD.WIDE.U32 R2, R47.reuse, UR4, RZ ;  /* 0x000000042f027c25 */ /* 0x040fe2000f8e00ff */
[----:B------:R2:W5:Y:S01]  /*15c30*/  LD.E.128 R4, desc[UR60][R54.64] ;  /* 0x0000003c36047980 */ /* 0x000562000c101d00 */
[----:B-1----:R-:W1:Y:S02]  /*15c40*/  @P2 LDC R45, c[0x0][0xbf0] ;  /* 0x0002fc00ff2d2b82 */ /* 0x002e640000000800 */
[----:B------:R-:W-:Y:S01]  /*15c50*/  IMAD R21, R47, UR5, R0 ;  /* 0x000000052f157c24 */ /* 0x000fe2000f8e0200 */
[----:B------:R-:W-:Y:S01]  /*15c60*/  ULDC.64 UR4, c[0x0][0xae8] ;  /* 0x0002ba0000047ab9 */ /* 0x000fe20000000a00 */
[----:B------:R-:W-:Y:S01]  /*15c70*/  IMAD R0, R209, 0x20, R216 ;  /* 0x00000020d1007824 */ /* 0x000fe200078e02d8 */
[----:B------:R-:W5:Y:S01]  /*15c80*/  LD.E.128 R8, desc[UR60][R8.64] ;  /* 0x0000003c08087980 */ /* 0x000f62000c101d00 */
[----:B------:R-:W-:-:S02]  /*15c90*/  IMAD.IADD R3, R3, 0x1, R21 ;  /* 0x0000000103037824 */ /* 0x000fc400078e0215 */
[----:B------:R-:W-:Y:S01]  /*15ca0*/  IMAD R21, R46, UR4, RZ ;  /* 0x000000042e157c24 */ /* 0x000fe2000f8e02ff */
[----:B------:R-:W5:Y:S01]  /*15cb0*/  LD.E.128 R12, desc[UR60][R12.64] ;  /* 0x0000003c0c0c7980 */ /* 0x000f62000c101d00 */
[----:B------:R-:W-:Y:S02]  /*15cc0*/  IMAD R44, R215, 0x80, R0 ;  /* 0x00000080d72c7824 */ /* 0x000fe400078e0200 */
[C---:B------:R-:W-:Y:S01]  /*15cd0*/  IMAD R21, R210.reuse, UR5, R21 ;  /* 0x00000005d2157c24 */ /* 0x040fe2000f8e0215 */
[----:B------:R-:W5:Y:S01]  /*15ce0*/  LD.E.128 R24, desc[UR60][R24.64] ;  /* 0x0000003c18187980 */ /* 0x000f62000c101d00 */
[----:B------:R-:W-:Y:S01]  /*15cf0*/  IMAD.WIDE.U32 R2, R210, UR4, R2 ;  /* 0x00000004d2027c25 */ /* 0x000fe2000f8e0002 */
[----:B------:R-:W-:Y:S02]  /*15d00*/  ULDC.64 UR4, c[0x0][0xaf0] ;  /* 0x0002bc0000047ab9 */ /* 0x000fe40000000a00 */
[----:B------:R-:W5:Y:S01]  /*15d10*/  LD.E.128 R28, desc[UR60][R28.64] ;  /* 0x0000003c1c1c7980 */ /* 0x000f62000c101d00 */
[----:B0-----:R-:W-:Y:S01]  /*15d20*/  @P2 IMAD.HI.U32 R0, R44, R53, RZ ;  /* 0x000000352c002227 */ /* 0x001fe200078e00ff */
[----:B------:R-:W-:-:S02]  /*15d30*/  IADD3 R3, R3, R21, RZ ;  /* 0x0000001503037210 */ /* 0x000fc40007ffe0ff */
[----:B------:R-:W5:Y:S01]  /*15d40*/  LD.E.128 R32, desc[UR60][R32.64] ;  /* 0x0000003c20207980 */ /* 0x000f62000c101d00 */
[----:B------:R-:W-:Y:S02]  /*15d50*/  IMAD.MOV.U32 R21, RZ, RZ, R44 ;  /* 0x000000ffff157224 */ /* 0x000fe400078e002c */
[----:B------:R-:W-:Y:S01]  /*15d60*/  IMAD R20, R214, UR4, RZ ;  /* 0x00000004d6147c24 */ /* 0x000fe2000f8e02ff */
[----:B-1----:R-:W-:Y:S01]  /*15d70*/  @P2 SHF.R.U32.HI R21, RZ, R45, R0 ;  /* 0x0000002dff152219 */ /* 0x002fe20000011600 */
[C---:B------:R-:W-:Y:S01]  /*15d80*/  IMAD.WIDE.U32 R2, R207.reuse, UR4, R2 ;  /* 0x00000004cf027c25 */ /* 0x040fe2000f8e0002 */
[----:B------:R-:W5:Y:S02]  /*15d90*/  LD.E.128 R36, desc[UR60][R36.64] ;  /* 0x0000003c24247980 */ /* 0x000f64000c101d00 */
[--C-:B------:R-:W-:Y:S01]  /*15da0*/  SHF.R.S32.HI R0, RZ, 0x1f, R21.reuse ;  /* 0x0000001fff007819 */ /* 0x100fe20000011415 */
[----:B------:R-:W-:Y:S01]  /*15db0*/  IMAD R45, R207, UR5, R20 ;  /* 0x00000005cf2d7c24 */ /* 0x000fe2000f8e0214 */
[----:B------:R-:W-:Y:S01]  /*15dc0*/  ULDC.64 UR4, c[0x0][0xae0] ;  /* 0x0002b80000047ab9 */ /* 0x000fe20000000a00 */
[----:B------:R-:W-:Y:S01]  /*15dd0*/  IMAD.MOV R20, RZ, RZ, -R21 ;  /* 0x000000ffff147224 */ /* 0x000fe200078e0a15 */
[----:B------:R-:W5:Y:S01]  /*15de0*/  LD.E.128 R40, desc[UR60][R40.64] ;  /* 0x0000003c28287980 */ /* 0x000f62000c101d00 */
[----:B------:R-:W-:-:S02]  /*15df0*/  IMAD.IADD R3, R3, 0x1, R45 ;  /* 0x0000000103037824 */ /* 0x000fc400078e022d */
[----:B------:R-:W-:Y:S01]  /*15e00*/  IMAD R0, R0, UR4, RZ ;  /* 0x0000000400007c24 */ /* 0x000fe2000f8e02ff */
[----:B------:R-:W-:Y:S01]  /*15e10*/  @!PT LDS RZ, [RZ] ;  /* 0x00000000fffff984 */ /* 0x000fe20000000800 */
[----:B------:R-:W-:Y:S01]  /*15e20*/  @!PT LDS RZ, [RZ] ;  /* 0x00000000fffff984 */ /* 0x000fe20000000800 */
[----:B------:R-:W-:Y:S01]  /*15e30*/  @!PT LDS RZ, [RZ] ;  /* 0x00000000fffff984 */ /* 0x000fe20000000800 */
[----:B------:R-:W-:Y:S01]  /*15e40*/  @!PT LDS RZ, [RZ] ;  /* 0x00000000fffff984 */ /* 0x000fe20000000800 */
[----:B------:R0:W-:Y:S06]  /*15e50*/  MEMBAR.ALL.CTA ;  /* 0x0000000000007992 */ /* 0x0001ec0000008000 */
[----:B0-----:R-:W0:Y:S01]  /*15e60*/  FENCE.VIEW.ASYNC.S ;  /* 0x00000000000073c6 */ /* 0x001e220000000000 */
[----:B------:R-:W-:Y:S02]  /*15e70*/  IMAD R45, R49, R20, R44 ;  /* 0x00000014312d7224 */ /* 0x000fe400078e022c */
[----:B------:R-:W-:-:S02]  /*15e80*/  IMAD R47, R21, UR5, R0 ;  /* 0x00000005152f7c24 */ /* 0x000fc4000f8e0200 */
[----:B------:R-:W-:Y:S01]  /*15e90*/  IMAD.WIDE.U32 R2, R21, UR4, R2 ;  /* 0x0000000415027c25 */ /* 0x000fe2000f8e0002 */
[----:B------:R-:W-:Y:S01]  /*15ea0*/  SHF.R.S32.HI R0, RZ, 0x1f, R45 ;  /* 0x0000001fff007819 */ /* 0x000fe2000001142d */
[----:B------:R-:W-:Y:S02]  /*15eb0*/  ULDC.64 UR4, c[0x0][0xad8] ;  /* 0x0002b60000047ab9 */ /* 0x000fe40000000a00 */
[----:B------:R-:W-:Y:S01]  /*15ec0*/  IMAD R46, R215, 0x80, R216 ;  /* 0x00000080d72e7824 */ /* 0x000fe200078e02d8 */
[----:B------:R-:W-:Y:S01]  /*15ed0*/  IADD3 R3, R3, R47, RZ ;  /* 0x0000002f03037210 */ /* 0x000fe20007ffe0ff */
[----:B------:R-:W-:Y:S02]  /*15ee0*/  IMAD R20, R0, UR4, RZ ;  /* 0x0000000400147c24 */ /* 0x000fe4000f8e02ff */
[C---:B------:R-:W-:Y:S01]  /*15ef0*/  VIADD R0, R46.reuse, 0x20 ;  /* 0x000000202e007836 */ /* 0x040fe20000000000 */
[----:B------:R-:W-:Y:S01]  /*15f00*/  ISETP.GE.AND P2, PT, R46, R51, PT ;  /* 0x000000332e00720c */ /* 0x000fe20003f46270 */
[----:B------:R-:W-:-:S02]  /*15f10*/  IMAD R21, R45, UR5, R20 ;  /* 0x000000052d157c24 */ /* 0x000fc4000f8e0214 */
[----:B------:R-:W-:Y:S01]  /*15f20*/  IMAD.WIDE.U32 R2, R45, UR4, R2 ;  /* 0x000000042d027c25 */ /* 0x000fe2000f8e0002 */
[----:B------:R-:W-:Y:S01]  /*15f30*/  ULDC.64 UR4, c[0x0][0xa80] ;  /* 0x0002a00000047ab9 */ /* 0x000fe20000000a00 */
[-C--:B------:R-:W-:Y:S02]  /*15f40*/  ISETP.GE.AND P0, PT, R0, R51.reuse, PT ;  /* 0x000000330000720c */ /* 0x080fe40003f06270 */
[----:B------:R-:W-:Y:S01]  /*15f50*/  IMAD.IADD R3, R3, 0x1, R21 ;  /* 0x0000000103037824 */ /* 0x000fe200078e0215 */
[----:B------:R-:W-:Y:S01]  /*15f60*/  LEA R44, P3, R2, UR4, 0x1 ;  /* 0x00000004022c7c11 */ /* 0x000fe2000f8608ff */
[----:B------:R-:W-:Y:S02]  /*15f70*/  VIADD R0, R18, 0x22820 ;  /* 0x0002282012007836 */ /* 0x000fe40000000000 */
[----:B------:R-:W-:Y:S01]  /*15f80*/  VIADD R20, R46, 0x40 ;  /* 0x000000402e147836 */ /* 0x000fe20000000000 */
[----:B------:R-:W-:Y:S02]  /*15f90*/  LEA.HI.X R45, R2, UR5, R3, 0x1, P3 ;  /* 0x00000005022d7c11 */ /* 0x000fe400098f0c03 */
[----:B------:R-:W-:Y:S01]  /*15fa0*/  PRMT R0, RZ, 0x654, R0 ;  /* 0x00000654ff007816 */ /* 0x000fe20000000000 */
[----:B0-----:R2:W0:Y:S01]  /*15fb0*/  SHFL.IDX PT, R3, R44, RZ, 0x181f ;  /* 0x00181fff2c037589 */ /* 0x00142200000e0000 */
[----:B------:R-:W-:-:S02]  /*15fc0*/  ISETP.GE.AND P1, PT, R20, R51, PT ;  /* 0x000000331400720c */ /* 0x000fc40003f26270 */
[----:B------:R2:W-:Y:S01]  /*15fd0*/  SYNCS.ARRIVE.TRANS64.RED.A1T0 RZ, [R0+URZ], RZ ;  /* 0x000000ff00ff79a7 */ /* 0x0005e2000810043f */
[----:B------:R2:W1:Y:S01]  /*15fe0*/  SHFL.IDX PT, R21, R45, RZ, 0x181f ;  /* 0x00181fff2d157589 */ /* 0x00046200000e0000 */
[----:B------:R-:W-:Y:S09]  /*15ff0*/  @P2 BRA `(.L_x_666) ;  /* 0x0000000000242947 */ /* 0x000ff20003800000 */
[----:B------:R-:W-:Y:S02]  /*16000*/  ULDC UR4, c[0x0][0xac8] ;  /* 0x0002b20000047ab9 */ /* 0x000fe40000000800 */
[----:B------:R-:W-:Y:S02]  /*16010*/  ISETP.GE.AND P2, PT, R202, UR4, PT ;  /* 0x00000004ca007c0c */ /* 0x000fe4000bf46270 */
[----:B------:R-:W-:-:S11]  /*16020*/  ISETP.GE.AND P3, PT, R208, UR4, PT ;  /* 0x00000004d0007c0c */ /* 0x000fd6000bf66270 */
[-C--:B0-----:R-:W-:Y:S02]  /*16030*/  @!P2 LEA R2, P4, R202, R3.reuse, 0x1 ;  /* 0x00000003ca02a211 */ /* 0x081fe400078808ff */
[----:B------:R-:W-:Y:S02]  /*16040*/  @!P3 LEA R20, P5, R208, R3, 0x1 ;  /* 0x00000003d014b211 */ /* 0x000fe400078a08ff */
[-C--:B-1----:R-:W-:Y:S02]  /*16050*/  @!P2 LEA.HI.X R3, R202, R21.reuse, R50, 0x1, P4 ;  /* 0x00000015ca03a211 */ /* 0x082fe400020f0c32 */
[----:B------:R-:W-:-:S03]  /*16060*/  @!P3 LEA.HI.X R21, R208, R21, R48, 0x1, P5 ;  /* 0x00000015d015b211 */ /* 0x000fc600028f0c30 */
[----:B-----5:R3:W-:Y:S04]  /*16070*/  @!P2 ST.E.128 desc[UR60][R2.64], R4 ;  /* 0x000000040200a985 */ /* 0x0207e8000c101d3c */
[----:B------:R3:W-:Y:S02]  /*16080*/  @!P3 ST.E.128 desc[UR60][R20.64], R28 ;  /* 0x0000001c1400b985 */ /* 0x0007e4000c101d3c */
.L_x_666:
[----:B------:R-:W-:Y:S05]  /*16090*/  BSYNC B1 ;  /* 0x0000000000017941 */ /* 0x000fea0003800000 */
.L_x_665:
[----:B---3-5:R3:W4:Y:S01]  /*160a0*/  SHFL.IDX PT, R5, R45, 0x1, 0x181f ;  /* 0x00381f002d057f89 */ /* 0x02872200000e0000 */
[----:B------:R-:W-:Y:S03]  /*160b0*/  BSSY B1, `(.L_x_667) ;  /* 0x000000c000017945 */ /* 0x000fe60003800000 */
[----:B0-----:R3:W0:Y:S01]  /*160c0*/  SHFL.IDX PT, R3, R44, 0x1, 0x181f ;  /* 0x00381f002c037f89 */ /* 0x00162200000e0000 */
[----:B------:R-:W-:Y:S05]  /*160d0*/  @P0 BRA `(.L_x_668) ;  /* 0x0000000000240947 */ /* 0x000fea0003800000 */
[----:B------:R-:W-:Y:S02]  /*160e0*/  ULDC UR4, c[0x0][0xac8] ;  /* 0x0002b20000047ab9 */ /* 0x000fe40000000800 */
[----:B------:R-:W-:Y:S02]  /*160f0*/  ISETP.GE.AND P3, PT, R202, UR4, PT ;  /* 0x00000004ca007c0c */ /* 0x000fe4000bf66270 */
[----:B------:R-:W-:-:S11]  /*16100*/  ISETP.GE.AND P4, PT, R208, UR4, PT ;  /* 0x00000004d0007c0c */ /* 0x000fd6000bf86270 */
[-C--:B0-----:R-:W-:Y:S02]  /*16110*/  @!P3 LEA R2, P0, R202, R3.reuse, 0x1 ;  /* 0x00000003ca02b211 */ /* 0x081fe400078008ff */
[----:B------:R-:W-:Y:S02]  /*16120*/  @!P4 LEA R4, P2, R208, R3, 0x1 ;  /* 0x00000003d004c211 */ /* 0x000fe400078408ff */
[-C--:B----4-:R-:W-:Y:S02]  /*16130*/  @!P3 LEA.HI.X R3, R202, R5.reuse, R50, 0x1, P0 ;  /* 0x00000005ca03b211 */ /* 0x090fe400000f0c32 */
[----:B------:R-:W-:-:S03]  /*16140*/  @!P4 LEA.HI.X R5, R208, R5, R48, 0x1, P2 ;  /* 0x00000005d005c211 */ /* 0x000fc600010f0c30 */
[----:B------:R0:W-:Y:S04]  /*16150*/  @!P3 ST.E.128 desc[UR60][R2.64], R8 ;  /* 0x000000080200b985 */ /* 0x0001e8000c101d3c */
[----:B------:R0:W-:Y:S02]  /*16160*/  @!P4 ST.E.128 desc[UR60][R4.64], R32 ;  /* 0x000000200400c985 */ /* 0x0001e4000c101d3c */
.L_x_668:
[----:B------:R-:W-:Y:S05]  /*16170*/  BSYNC B1 ;  /* 0x0000000000017941 */ /* 0x000fea0003800000 */
.L_x_667:
[----:B0---4-:R0:W4:Y:S01]  /*16180*/  SHFL.IDX PT, R5, R45, 0x2, 0x181f ;  /* 0x00581f002d057f89 */ /* 0x01112200000e0000 */
[----:B------:R-:W-:Y:S03]  /*16190*/  BSSY B1, `(.L_x_669) ;  /* 0x000000c000017945 */ /* 0x000fe60003800000 */
[----:B------:R0:W0:Y:S01]  /*161a0*/  SHFL.IDX PT, R3, R44, 0x2, 0x181f ;  /* 0x00581f002c037f89 */ /* 0x00002200000e0000 */
        /* <DEDUP_REMOVED lines=10> */
.L_x_670:
[----:B------:R-:W-:Y:S05]  /*16250*/  BSYNC B1 ;  /* 0x0000000000017941 */ /* 0x000fea0003800000 */
.L_x_669:
[----:B--2---:R-:W-:Y:S01]  /*16260*/  IADD3 R0, R46, 0x60, RZ ;  /* 0x000000602e007810 */ /* 0x004fe20007ffe0ff */
[----:B0--3--:R-:W2:Y:S03]  /*16270*/  SHFL.IDX PT, R45, R45, 0x3, 0x181f ;  /* 0x00781f002d2d7f89 */ /* 0x009ea600000e0000 */
[----:B------:R-:W-:Y:S01]  /*16280*/  ISETP.GE.AND P0, PT, R0, R51, PT ;  /* 0x000000330000720c */ /* 0x000fe20003f06270 */
[----:B----4-:R3:W4:-:S12]  /*16290*/  SHFL.IDX PT, R5, R44, 0x3, 0x181f ;  /* 0x00781f002c057f89 */ /* 0x01071800000e0000 */
[----:B---3--:R-:W-:Y:S05]  /*162a0*/  @P0 BRA `(.L_x_671) ;  /* 0x0000000c00240947 */ /* 0x008fea0003800000 */
[----:B------:R-:W-:Y:S02]  /*162b0*/  ULDC UR4, c[0x0][0xac8] ;  /* 0x0002b20000047ab9 */ /* 0x000fe40000000800 */
[----:B------:R-:W-:-:S13]  /*162c0*/  ISETP.GE.AND P1, PT, R202, UR4, PT ;  /* 0x00000004ca007c0c */ /* 0x000fda000bf26270 */
[----:B----4-:R-:W-:-:S04]  /*162d0*/  @!P1 LEA R2, P0, R202, R5, 0x1 ;  /* 0x00000005ca029211 */ /* 0x010fc800078008ff */
[----:B--2---:R-:W-:Y:S02]  /*162e0*/  @!P1 LEA.HI.X R3, R202, R45, R50, 0x1, P0 ;  /* 0x0000002dca039211 */ /* 0x004fe400000f0c32 */
[----:B------:R-:W-:-:S03]  /*162f0*/  ISETP.GE.AND P0, PT, R208, UR4, PT ;  /* 0x00000004d0007c0c */ /* 0x000fc6000bf06270 */
[----:B------:R3:W-:Y:S10]  /*16300*/  @!P1 ST.E.128 desc[UR60][R2.64], R24 ;  /* 0x0000001802009985 */ /* 0x0007f4000c101d3c */
[----:B------:R-:W-:Y:S05]  /*16310*/  @P0 BRA `(.L_x_671) ;  /* 0x0000000c00080947 */ /* 0x000fea0003800000 */
[----:B---3--:R-:W-:-:S04]  /*16320*/  LEA R2, P0, R208, R5, 0x1 ;  /* 0x00000005d0027211 */ /* 0x008fc800078008ff */
[----:B------:R-:W-:-:S05]  /*16330*/  LEA.HI.X R3, R208, R45, R48, 0x1, P0 ;  /* 0x0000002dd0037211 */ /* 0x000fca00000f0c30 */
[----:B------:R0:W-:Y:S01]  /*16340*/  ST.E.128 desc[UR60][R2.64], R40 ;  /* 0x0000002802007985 */ /* 0x0001e2000c101d3c */
[----:B------:R-:W-:Y:S05]  /*16350*/  BRA `(.L_x_671) ;  /* 0x0000000800f87947 */ /* 0x000fea0003800000 */
.L_x_662:
[----:B------:R-:W-:Y:S01]  /*16360*/  ULDC.64 UR4, c[0x0][0xc00] ;  /* 0x0003000000047ab9 */ /* 0x000fe20000000a00 */
[----:B------:R-:W-:Y:S01]  /*16370*/  IMAD.MOV.U32 R0, RZ, RZ, RZ ;  /* 0x000000ffff007224 */ /* 0x000fe200078e00ff */
[----:B------:R-:W-:Y:S01]  /*16380*/  ISETP.NE.U32.AND P0, PT, RZ, UR4, PT ;  /* 0x00000004ff007c0c */ /* 0x000fe2000bf05070 */
[----:B------:R-:W2:Y:S01]  /*16390*/  LDC R21, c[0x0][0xbe8] ;  /* 0x0002fa00ff157b82 */ /* 0x000ea20000000800 */
[----:B------:R-:W-:Y:S02]  /*163a0*/  IADD3 R2, P1, R211, UR4, RZ ;  /* 0x00000004d3027c10 */ /* 0x000fe4000ff3e0ff */
[----:B------:R-:W-:Y:S02]  /*163b0*/  ISETP.NE.AND.EX P0, PT, RZ, UR5, PT, P0 ;  /* 0x00000005ff007c0c */ /* 0x000fe4000bf05300 */
[----:B------:R-:W-:Y:S01]  /*163c0*/  IADD3.X R3, R212, UR5, RZ, P1, !PT ;  /* 0x00000005d4037c10 */ /* 0x000fe20008ffe4ff */
[----:B------:R-:W-:Y:S02]  /*163d0*/  ULDC.64 UR4, c[0x0][0xc08] ;  /* 0x0003020000047ab9 */ /* 0x000fe40000000a00 */
[----:B------:R-:W-:-:S04]  /*163e0*/  ISETP.NE.U32.AND P1, PT, RZ, UR4, PT ;  /* 0x00000004ff007c0c */ /* 0x000fc8000bf25070 */
[----:B------:R-:W-:-:S04]  /*163f0*/  ISETP.NE.AND.EX P1, PT, RZ, UR5, PT, P1 ;  /* 0x00000005ff007c0c */ /* 0x000fc8000bf25310 */
[----:B------:R3:W5:Y:S01]  /*16400*/  @P0 LDG.E R0, desc[UR60][R2.64] ;  /* 0x0000003c02000981 */ /* 0x000762000c1e1900 */
[----:B------:R-:W4:Y:S08]  /*16410*/  S2R R7, SR_TID.X ;  /* 0x0000000000077919 */ /* 0x000f300000002100 */
[----:B------:R-:W-:Y:S01]  /*16420*/  @P1 IADD3 R4, P2, R211, UR4, RZ ;  /* 0x00000004d3041c10 */ /* 0x000fe2000ff5e0ff */
[----:B------:R-:W-:-:S02]  /*16430*/  ULDC UR4, c[0x0][0xa88] ;  /* 0x0002a20000047ab9 */ /* 0x000fc40000000800 */
[----:B------:R-:W-:Y:S01]  /*16440*/  IMAD.U32 R6, RZ, RZ, UR4 ;  /* 0x00000004ff067e24 */ /* 0x000fe2000f8e00ff */
[----:B------:R-:W-:-:S05]  /*16450*/  @P1 IADD3.X R5, R212, UR5, RZ, P2, !PT ;  /* 0x00000005d4051c10 */ /* 0x000fca00097fe4ff */
[----:B------:R3:W5:Y:S01]  /*16460*/  @P1 LDG.E R6, desc[UR60][R4.64] ;  /* 0x0000003c04061981 */ /* 0x000762000c1e1900 */
[----:B--2---:R-:W-:-:S13]  /*16470*/  ISETP.NE.AND P2, PT, R21, 0x1, PT ;  /* 0x000000011500780c */ /* 0x004fda0003f45270 */
[----:B------:R-:W2:Y:S01]  /*16480*/  @P2 LDC R12, c[0x0][0xbec] ;  /* 0x0002fb00ff0c2b82 */ /* 0x000ea20000000800 */
[----:B----4-:R-:W-:-:S07]  /*16490*/  VIADD R7, R7, 0xffffff80 ;  /* 0xffffff8007077836 */ /* 0x010fce0000000000 */
[----:B------:R-:W4:Y:S01]  /*164a0*/  @P2 LDC R25, c[0x0][0xbf0] ;  /* 0x0002fc00ff192b82 */ /* 0x000f220000000800 */
[----:B------:R-:W-:Y:S01]  /*164b0*/  ISETP.GE.AND P3, PT, R7, 0x80, PT ;  /* 0x000000800700780c */ /* 0x000fe20003f66270 */
[----:B---3--:R-:W-:-:S12]  /*164c0*/  @P1 BRA `(.L_x_672) ;  /* 0x0000000000101947 */ /* 0x008fd80003800000 */
[----:B------:R-:W-:Y:S05]  /*164d0*/  @!P0 BRA `(.L_x_672) ;  /* 0x00000000000c8947 */ /* 0x000fea0003800000 */
[----:B------:R-:W3:Y:S04]  /*164e0*/  LDG.E R5, desc[UR60][R2.64] ;  /* 0x0000003c02057981 */ /* 0x000ee8000c1e1900 */
[----:B-----5:R-:W3:Y:S02]  /*164f0*/  LDG.E R6, desc[UR60][R2.64+0x4] ;  /* 0x0000043c02067981 */ /* 0x020ee4000c1e1900 */
[----:B---3--:R-:W-:-:S07]  /*16500*/  IMAD.IADD R6, R6, 0x1, -R5 ;  /* 0x0000000106067824 */ /* 0x008fce00078e0a05 */
.L_x_672:
[----:B------:R-:W-:Y:S01]  /*16510*/  BSSY B1, `(.L_x_673) ;  /* 0x000002e000017945 */ /* 0x000fe20003800000 */
[----:B------:R-:W-:Y:S02]  /*16520*/  SHF.R.S32.HI R10, RZ, 0x1f, R210 ;  /* 0x0000001fff0a7819 */ /* 0x000fe400000114d2 */
[----:B------:R-:W-:Y:S02]  /*16530*/  SEL R207, R207, RZ, !P0 ;  /* 0x000000ffcfcf7207 */ /* 0x000fe40004000000 */
[----:B------:R-:W-:Y:S02]  /*16540*/  SEL R214, R214, RZ, !P0 ;  /* 0x000000ffd6d67207 */ /* 0x000fe40004000000 */
[----:B-----5:R-:W-:Y:S01]  /*16550*/  SHF.R.S32.HI R11, RZ, 0x1f, R0 ;  /* 0x0000001fff0b7819 */ /* 0x020fe20000011400 */
[----:B------:R-:W-:Y:S06]  /*16560*/  @P3 BRA `(.L_x_674) ;  /* 0x0000000000a03947 */ /* 0x000fec0003800000 */
[----:B------:R-:W3:Y:S01]  /*16570*/  S2R R2, SR_TID.X ;  /* 0x0000000000027919 */ /* 0x000ee20000002100 */
[----:B------:R-:W5:Y:S02]  /*16580*/  LDC R9, c[0x0][0xbe8] ;  /* 0x0002fa00ff097b82 */ /* 0x000f640000000800 */
[----:B-----5:R-:W-:Y:S01]  /*16590*/  IMAD R3, R6, R9, RZ ;  /* 0x0000000906037224 */ /* 0x020fe200078e02ff */
[----:B---3--:R-:W-:-:S05]  /*165a0*/  LEA R2, R215, R2, 0x7 ;  /* 0x00000002d7027211 */ /* 0x008fca00078e38ff */
[----:B------:R-:W-:-:S05]  /*165b0*/  VIADD R8, R2, 0xffffff80 ;  /* 0xffffff8002087836 */ /* 0x000fca0000000000 */
[----:B------:R-:W-:-:S13]  /*165c0*/  ISETP.GE.AND P0, PT, R8, R3, PT ;  /* 0x000000030800720c */ /* 0x000fda0003f06270 */
[----:B------:R-:W-:Y:S05]  /*165d0*/  @P0 BRA `(.L_x_674) ;  /* 0x0000000000840947 */ /* 0x000fea0003800000 */
[----:B------:R-:W-:Y:S01]  /*165e0*/  ISETP.NE.AND P0, PT, R9, 0x1, PT ;  /* 0x000000010900780c */ /* 0x000fe20003f05270 */
[----:B------:R-:W-:Y:S01]  /*165f0*/  ULDC.64 UR4, c[0x0][0xb90] ;  /* 0x0002e40000047ab9 */ /* 0x000fe20000000a00 */
[----:B------:R-:W-:Y:S02]  /*16600*/  IMAD.MOV.U32 R2, RZ, RZ, R0 ;  /* 0x000000ffff027224 */ /* 0x000fe400078e0000 */
[----:B------:R-:W-:Y:S02]  /*16610*/  IMAD R7, R10, UR4, RZ ;  /* 0x000000040a077c24 */ /* 0x000fe4000f8e02ff */
[----:B------:R-:W-:Y:S02]  /*16620*/  IMAD.MOV.U32 R3, RZ, RZ, R11 ;  /* 0x000000ffff037224 */ /* 0x000fe400078e000b */
[----:B------:R-:W-:Y:S02]  /*16630*/  IMAD.MOV.U32 R5, RZ, RZ, R8 ;  /* 0x000000ffff057224 */ /* 0x000fe400078e0008 */
[----:B------:R-:W-:-:S03]  /*16640*/  IMAD.WIDE.U32 R2, R210, UR4, R2 ;  /* 0x00000004d2027c25 */ /* 0x000fc6000f8e0002 */
[----:B------:R-:W3:Y:S01]  /*16650*/  @P0 LDC R13, c[0x0][0xbec] ;  /* 0x0002fb00ff0d0b82 */ /* 0x000ee20000000800 */
[----:B------:R-:W-:Y:S01]  /*16660*/  IMAD R7, R210, UR5, R7 ;  /* 0x00000005d2077c24 */ /* 0x000fe2000f8e0207 */
[----:B------:R-:W-:-:S04]  /*16670*/  ULDC.64 UR4, c[0x0][0xb98] ;  /* 0x0002e60000047ab9 */ /* 0x000fc80000000a00 */
[----:B------:R-:W-:Y:S02]  /*16680*/  IADD3 R3, R3, R7, RZ ;  /* 0x0000000703037210 */ /* 0x000fe40007ffe0ff */
[----:B------:R-:W5:Y:S01]  /*16690*/  @P0 LDC R15, c[0x0][0xbf0] ;  /* 0x0002fc00ff0f0b82 */ /* 0x000f620000000800 */
[----:B------:R-:W-:-:S04]  /*166a0*/  IMAD.WIDE.U32 R2, R207, UR4, R2 ;  /* 0x00000004cf027c25 */ /* 0x000fc8000f8e0002 */
[----:B---3--:R-:W-:-:S05]  /*166b0*/  @P0 IMAD.HI.U32 R4, R8, R13, RZ ;  /* 0x0000000d08040227 */ /* 0x008fca00078e00ff */
[----:B-----5:R-:W-:Y:S01]  /*166c0*/  @P0 SHF.R.U32.HI R5, RZ, R15, R4 ;  /* 0x0000000fff050219 */ /* 0x020fe20000011604 */
[----:B------:R-:W-:-:S03]  /*166d0*/  IMAD R4, R214, UR4, RZ ;  /* 0x00000004d6047c24 */ /* 0x000fc6000f8e02ff */
[----:B------:R-:W-:Y:S01]  /*166e0*/  IADD3 R2, P0, R5, R2, RZ ;  /* 0x0000000205027210 */ /* 0x000fe20007f1e0ff */
[----:B------:R-:W-:-:S04]  /*166f0*/  IMAD.MOV R7, RZ, RZ, -R5 ;  /* 0x000000ffff077224 */ /* 0x000fc800078e0a05 */
[----:B------:R-:W-:Y:S01]  /*16700*/  IMAD R7, R9, R7, R8 ;  /* 0x0000000709077224 */ /* 0x000fe200078e0208 */
[----:B------:R-:W-:Y:S01]  /*16710*/  SHF.R.S32.HI R9, RZ, 0x1f, R5 ;  /* 0x0000001fff097819 */ /* 0x000fe20000011405 */
[----:B------:R-:W-:Y:S01]  /*16720*/  IMAD R8, R207, UR5, R4 ;  /* 0x00000005cf087c24 */ /* 0x000fe2000f8e0204 */
[----:B------:R-:W-:Y:S02]  /*16730*/  ULDC.64 UR4, c[0x0][0xb88] ;  /* 0x0002e20000047ab9 */ /* 0x000fe40000000a00 */
[----:B------:R-:W-:Y:S02]  /*16740*/  SHF.R.S32.HI R4, RZ, 0x1f, R7 ;  /* 0x0000001fff047819 */ /* 0x000fe40000011407 */
[----:B------:R-:W-:-:S03]  /*16750*/  IADD3.X R3, R9, R3, R8, P0, !PT ;  /* 0x0000000309037210 */ /* 0x000fc600007fe408 */
[----:B------:R-:W-:Y:S02]  /*16760*/  IMAD R4, R4, UR4, RZ ;  /* 0x0000000404047c24 */ /* 0x000fe4000f8e02ff */
[----:B------:R-:W-:-:S04]  /*16770*/  IMAD.WIDE.U32 R2, R7, UR4, R2 ;  /* 0x0000000407027c25 */ /* 0x000fc8000f8e0002 */
[----:B------:R-:W-:Y:S01]  /*16780*/  IMAD R5, R7, UR5, R4 ;  /* 0x0000000507057c24 */ /* 0x000fe2000f8e0204 */
[----:B------:R-:W-:Y:S02]  /*16790*/  ULDC.64 UR4, c[0x0][0xb50] ;  /* 0x0002d40000047ab9 */ /* 0x000fe40000000a00 */
[----:B------:R-:W-:Y:S01]  /*167a0*/  LEA R4, P0, R2, UR4, 0x2 ;  /* 0x0000000402047c11 */ /* 0x000fe2000f8010ff */
[----:B------:R-:W-:-:S05]  /*167b0*/  IMAD.IADD R3, R3, 0x1, R5 ;  /* 0x0000000103037824 */ /* 0x000fca00078e0205 */
[----:B------:R-:W-:Y:S01]  /*167c0*/  LEA.HI.X R5, R2, UR5, R3, 0x2, P0 ;  /* 0x0000000502057c11 */ /* 0x000fe200080f1403 */
[----:B------:R-:W-:-:S05]  /*167d0*/  IMAD.MOV.U32 R3, RZ, RZ, -0x800000 ;  /* 0xff800000ff037424 */ /* 0x000fca00078e00ff */
[----:B------:R3:W-:Y:S02]  /*167e0*/  STG.E desc[UR60][R4.64], R3 ;  /* 0x0000000304007986 */ /* 0x0007e4000c10193c */
.L_x_674:
[----:B------:R-:W-:Y:S05]  /*167f0*/  BSYNC B1 ;  /* 0x0000000000017941 */ /* 0x000fea0003800000 */
.L_x_673:
[----:B------:R-:W-:Y:S02]  /*16800*/  ULDC.64 UR4, c[0x0][0xaa0] ;  /* 0x0002a80000047ab9 */ /* 0x000fe40000000a00 */
[----:B---3--:R-:W-:-:S04]  /*16810*/  IMAD R3, R11, UR4, RZ ;  /* 0x000000040b037c24 */ /* 0x008fc8000f8e02ff */
[C---:B------:R-:W-:Y:S02]  /*16820*/  IMAD R5, R0.reuse, UR5, R3 ;  /* 0x0000000500057c24 */ /* 0x040fe4000f8e0203 */
[----:B------:R-:W-:Y:S01]  /*16830*/  IMAD.WIDE.U32 R2, R0, UR4, RZ ;  /* 0x0000000400027c25 */ /* 0x000fe2000f8e00ff */
[----:B------:R-:W-:-:S03]  /*16840*/  ULDC.64 UR4, c[0x0][0xae8] ;  /* 0x0002ba0000047ab9 */ /* 0x000fc60000000a00 */
[----:B------:R-:W-:Y:S01]  /*16850*/  IMAD R0, R209, 0x20, R216 ;  /* 0x00000020d1007824 */ /* 0x000fe200078e02d8 */
[----:B------:R-:W-:Y:S01]  /*16860*/  IADD3 R3, R3, R5, RZ ;  /* 0x0000000503037210 */ /* 0x000fe20007ffe0ff */
[----:B------:R-:W-:Y:S02]  /*16870*/  IMAD R7, R10, UR4, RZ ;  /* 0x000000040a077c24 */ /* 0x000fe4000f8e02ff */
[----:B------:R-:W-:Y:S02]  /*16880*/  IMAD R9, R215, 0x80, R0 ;  /* 0x00000080d7097824 */ /* 0x000fe400078e0200 */
[----:B------:R-:W-:Y:S02]  /*16890*/  IMAD R7, R210, UR5, R7 ;  /* 0x00000005d2077c24 */ /* 0x000fe4000f8e0207 */
[----:B--2---:R-:W-:-:S04]  /*168a0*/  @P2 IMAD.HI.U32 R0, R9, R12, RZ ;  /* 0x0000000c09002227 */ /* 0x004fc800078e00ff */
[----:B------:R-:W-:Y:S01]  /*168b0*/  IMAD.WIDE.U32 R2, R210, UR4, R2 ;  /* 0x00000004d2027c25 */ /* 0x000fe2000f8e0002 */
[----:B------:R-:W-:-:S03]  /*168c0*/  ULDC.64 UR4, c[0x0][0xaf0] ;  /* 0x0002bc0000047ab9 */ /* 0x000fc60000000a00 */
[----:B------:R-:W-:Y:S01]  /*168d0*/  IMAD.MOV.U32 R5, RZ, RZ, R9 ;  /* 0x000000ffff057224 */ /* 0x000fe200078e0009 */
[----:B----4-:R-:W-:Y:S01]  /*168e0*/  @P2 SHF.R.U32.HI R5, RZ, R25, R0 ;  /* 0x00000019ff052219 */ /* 0x010fe20000011600 */
[----:B------:R-:W-:Y:S02]  /*168f0*/  IMAD R4, R214, UR4, RZ ;  /* 0x00000004d6047c24 */ /* 0x000fe4000f8e02ff */
[----:B------:R-:W-:Y:S01]  /*16900*/  IMAD.IADD R3, R3, 0x1, R7 ;  /* 0x0000000103037824 */ /* 0x000fe200078e0207 */
[----:B------:R-:W-:Y:S01]  /*16910*/  SHF.R.S32.HI R0, RZ, 0x1f, R5 ;  /* 0x0000001fff007819 */ /* 0x000fe20000011405 */
[C---:B------:R-:W-:Y:S02]  /*16920*/  IMAD R7, R207.reuse, UR5, R4 ;  /* 0x00000005cf077c24 */ /* 0x040fe4000f8e0204 */
[----:B------:R-:W-:Y:S01]  /*16930*/  IMAD.WIDE.U32 R2, R207, UR4, R2 ;  /* 0x00000004cf027c25 */ /* 0x000fe2000f8e0002 */
[----:B------:R-:W-:-:S03]  /*16940*/  ULDC.64 UR4, c[0x0][0xae0] ;  /* 0x0002b80000047ab9 */ /* 0x000fc60000000a00 */
[----:B------:R-:W-:Y:S01]  /*16950*/  IMAD.MOV R4, RZ, RZ, -R5 ;  /* 0x000000ffff047224 */ /* 0x000fe200078e0a05 */
[----:B------:R-:W-:Y:S01]  /*16960*/  IADD3 R3, R3, R7, RZ ;  /* 0x0000000703037210 */ /* 0x000fe20007ffe0ff */
[----:B------:R-:W-:Y:S02]  /*16970*/  IMAD R0, R0, UR4, RZ ;  /* 0x0000000400007c24 */ /* 0x000fe4000f8e02ff */
[----:B------:R-:W-:Y:S02]  /*16980*/  IMAD R7, R21, R4, R9 ;  /* 0x0000000415077224 */ /* 0x000fe400078e0209 */
[C---:B------:R-:W-:Y:S02]  /*16990*/  IMAD R9, R5.reuse, UR5, R0 ;  /* 0x0000000505097c24 */ /* 0x040fe4000f8e0200 */
[----:B------:R-:W-:Y:S01]  /*169a0*/  IMAD.WIDE.U32 R2, R5, UR4, R2 ;  /* 0x0000000405027c25 */ /* 0x000fe2000f8e0002 */
[----:B------:R-:W-:Y:S01]  /*169b0*/  SHF.R.S32.HI R0, RZ, 0x1f, R7 ;  /* 0x0000001fff007819 */ /* 0x000fe20000011407 */
[----:B------:R-:W-:-:S02]  /*169c0*/  ULDC.64 UR4, c[0x0][0xad8] ;  /* 0x0002b60000047ab9 */ /* 0x000fc40000000a00 */
[----:B------:R-:W-:Y:S02]  /*169d0*/  IMAD.IADD R3, R3, 0x1, R9 ;  /* 0x0000000103037824 */ /* 0x000fe400078e0209 */
[----:B------:R-:W-:Y:S02]  /*169e0*/  IMAD R0, R0, UR4, RZ ;  /* 0x0000000400007c24 */ /* 0x000fe4000f8e02ff */
[----:B------:R-:W-:-:S04]  /*169f0*/  IMAD.WIDE.U32 R2, R7, UR4, R2 ;  /* 0x0000000407027c25 */ /* 0x000fc8000f8e0002 */
[----:B------:R-:W-:Y:S01]  /*16a00*/  IMAD R7, R7, UR5, R0 ;  /* 0x0000000507077c24 */ /* 0x000fe2000f8e0200 */
[----:B------:R-:W-:Y:S02]  /*16a10*/  ULDC.64 UR4, c[0x0][0xa80] ;  /* 0x0002a00000047ab9 */ /* 0x000fe40000000a00 */
[----:B------:R-:W-:Y:S01]  /*16a20*/  LEA R0, P0, R2, UR4, 0x1 ;  /* 0x0000000402007c11 */ /* 0x000fe2000f8008ff */
[----:B------:R-:W-:Y:S01]  /*16a30*/  IMAD.IADD R3, R3, 0x1, R7 ;  /* 0x0000000103037824 */ /* 0x000fe200078e0207 */
[----:B------:R-:W-:-:S04]  /*16a40*/  UMOV UR4, 0xffffffff ;  /* 0xffffffff00047882 */ /* 0x000fc80000000000 */
[----:B------:R-:W-:Y:S01]  /*16a50*/  LEA.HI.X R2, R2, UR5, R3, 0x1, P0 ;  /* 0x0000000502027c11 */ /* 0x000fe200080f0c03 */
[----:B------:R-:W-:Y:S06]  /*16a60*/  BRA.DIV UR4, `(.L_x_675) ;  /* 0x0000009e04d87947 */ /* 0x000fec000b800000 */
[----:B------:R2:W3:Y:S04]  /*16a70*/  SHFL.IDX PT, R3, R2, RZ, 0x181f ;  /* 0x00181fff02037589 */ /* 0x0004e800000e0000 */
[----:B------:R2:W4:Y:S02]  /*16a80*/  SHFL.IDX PT, R14, R0, RZ, 0x181f ;  /* 0x00181fff000e7589 */ /* 0x00052400000e0000 */
.L_x_910:
[----:B------:R-:W-:Y:S01]  /*16a90*/  IMAD R21, R6, R21, RZ ;  /* 0x0000001506157224 */ /* 0x000fe200078e02ff */
[----:B------:R-:W-:Y:S01]  /*16aa0*/  BSSY B1, `(.L_x_676) ;  /* 0x000000f000017945 */ /* 0x000fe20003800000 */
[----:B------:R-:W-:-:S05]  /*16ab0*/  IMAD R6, R215, 0x80, R216 ;  /* 0x00000080d7067824 */ /* 0x000fca00078e02d8 */
[----:B------:R-:W-:-:S13]  /*16ac0*/  ISETP.GE.AND P0, PT, R6, R21, PT ;  /* 0x000000150600720c */ /* 0x000fda0003f06270 */
[----:B------:R-:W-:Y:S05]  /*16ad0*/  @P0 BRA `(.L_x_677) ;  /* 0x00000000002c0947 */ /* 0x000fea0003800000 */
[----:B------:R-:W-:Y:S01]  /*16ae0*/  ULDC UR4, c[0x0][0xac8] ;  /* 0x0002b20000047ab9 */ /* 0x000fe20000000800 */
[----:B------:R-:W-:Y:S02]  /*16af0*/  SHF.R.S32.HI R8, RZ, 0x1f, R202 ;  /* 0x0000001fff087819 */ /* 0x000fe400000114ca */
[----:B------:R-:W-:Y:S02]  /*16b00*/  ISETP.GE.AND P2, PT, R202, UR4, PT ;  /* 0x00000004ca007c0c */ /* 0x000fe4000bf46270 */
[----:B------:R-:W-:Y:S02]  /*16b10*/  ISETP.GE.AND P3, PT, R208, UR4, PT ;  /* 0x00000004d0007c0c */ /* 0x000fe4000bf66270 */
[----:B------:R-:W-:-:S09]  /*16b20*/  SHF.R.S32.HI R7, RZ, 0x1f, R208 ;  /* 0x0000001fff077819 */ /* 0x000fd200000114d0 */
[-C--:B----4-:R-:W-:Y:S02]  /*16b30*/  @!P2 LEA R4, P0, R202, R14.reuse, 0x1 ;  /* 0x0000000eca04a211 */ /* 0x090fe400078008ff */
[----:B------:R-:W-:Y:S02]  /*16b40*/  @!P3 LEA R14, P1, R208, R14, 0x1 ;  /* 0x0000000ed00eb211 */ /* 0x000fe400078208ff */
[-C--:B---3--:R-:W-:Y:S02]  /*16b50*/  @!P2 LEA.HI.X R5, R202, R3.reuse, R8, 0x1, P0 ;  /* 0x00000003ca05a211 */ /* 0x088fe400000f0c08 */
[----:B------:R-:W-:-:S03]  /*16b60*/  @!P3 LEA.HI.X R15, R208, R3, R7, 0x1, P1 ;  /* 0x00000003d00fb211 */ /* 0x000fc600008f0c07 */
[----:B------:R3:W-:Y:S04]  /*16b70*/  @!P2 ST.E.128 desc[UR60][R4.64], RZ ;  /* 0x000000ff0400a985 */ /* 0x0007e8000c101d3c */
[----:B------:R3:W-:Y:S02]  /*16b80*/  @!P3 ST.E.128 desc[UR60][R14.64], RZ ;  /* 0x000000ff0e00b985 */ /* 0x0007e4000c101d3c */
.L_x_677:
[----:B------:R-:W-:Y:S05]  /*16b90*/  BSYNC B1 ;  /* 0x0000000000017941 */ /* 0x000fea0003800000 */
.L_x_676:
[----:B------:R-:W-:-:S03]  /*16ba0*/  UMOV UR4, 0xffffffff ;  /* 0xffffffff00047882 */ /* 0x000fc60000000000 */
[----:B------:R-:W-:Y:S05]  /*16bb0*/  BRA.DIV UR4, `(.L_x_678) ;  /* 0x0000009e04b87947 */ /* 0x000fea000b800000 */
[----:B---3--:R3:W0:Y:S04]  /*16bc0*/  SHFL.IDX PT, R3, R2, 0x1, 0x181f ;  /* 0x00381f0002037f89 */ /* 0x00862800000e0000 */
[----:B----4-:R3:W4:Y:S02]  /*16bd0*/  SHFL.IDX PT, R14, R0, 0x1, 0x181f ;  /* 0x00381f00000e7f89 */ /* 0x01072400000e0000 */
.L_x_914:
[----:B------:R-:W-:Y:S01]  /*16be0*/  VIADD R4, R6, 0x20 ;  /* 0x0000002006047836 */ /* 0x000fe20000000000 */
[----:B------:R-:W-:Y:S04]  /*16bf0*/  BSSY B1, `(.L_x_679) ;  /* 0x000000e000017945 */ /* 0x000fe80003800000 */
        /* <DEDUP_REMOVED lines=9> */
[-C--:B0-----:R-:W-:Y:S02]  /*16c90*/  @!P2 LEA.HI.X R5, R202, R3.reuse, R8, 0x1, P0 ;  /* 0x00000003ca05a211 */ /* 0x081fe400000f0c08 */
[----:B------:R-:W-:-:S03]  /*16ca0*/  @!P3 LEA.HI.X R15, R208, R3, R7, 0x1, P1 ;  /* 0x00000003d00fb211 */ /* 0x000fc600008f0c07 */
[----:B------:R0:W-:Y:S04]  /*16cb0*/  @!P2 ST.E.128 desc[UR60][R4.64], RZ ;  /* 0x000000ff0400a985 */ /* 0x0001e8000c101d3c */
[----:B------:R0:W-:Y:S02]  /*16cc0*/  @!P3 ST.E.128 desc[UR60][R14.64], RZ ;  /* 0x000000ff0e00b985 */ /* 0x0001e4000c101d3c */
.L_x_680:
[----:B------:R-:W-:Y:S05]  /*16cd0*/  BSYNC B1 ;  /* 0x0000000000017941 */ /* 0x000fea0003800000 */
.L_x_679:
[----:B------:R-:W-:-:S03]  /*16ce0*/  UMOV UR4, 0xffffffff ;  /* 0xffffffff00047882 */ /* 0x000fc60000000000 */
[----:B------:R-:W-:Y:S05]  /*16cf0*/  BRA.DIV UR4, `(.L_x_681) ;  /* 0x0000009e04b07947 */ /* 0x000fea000b800000 */
[----:B0-----:R0:W0:Y:S04]  /*16d00*/  SHFL.IDX PT, R3, R2, 0x2, 0x181f ;  /* 0x00581f0002037f89 */ /* 0x00102800000e0000 */
[----:B----4-:R4:W0:Y:S02]  /*16d10*/  SHFL.IDX PT, R14, R0, 0x2, 0x181f ;  /* 0x00581f00000e7f89 */ /* 0x01082400000e0000 */
.L_x_918:
[----:B------:R-:W-:Y:S01]  /*16d20*/  IADD3 R4, R6, 0x40, RZ ;  /* 0x0000004006047810 */ /* 0x000fe20007ffe0ff */
[----:B------:R-:W-:Y:S03]  /*16d30*/  BSSY B1, `(.L_x_682) ;  /* 0x000000e000017945 */ /* 0x000fe60003800000 */
[----:B------:R-:W-:-:S13]  /*16d40*/  ISETP.GE.AND P0, PT, R4, R21, PT ;  /* 0x000000150400720c */ /* 0x000fda0003f06270 */
[----:B------:R-:W-:Y:S05]  /*16d50*/  @P0 BRA `(.L_x_683) ;  /* 0x00000000002c0947 */ /* 0x000fea0003800000 */
[----:B------:R-:W-:Y:S01]  /*16d60*/  ULDC UR4, c[0x0][0xac8] ;  /* 0x0002b20000047ab9 */ /* 0x000fe20000000800 */
[----:B------:R-:W-:Y:S02]  /*16d70*/  SHF.R.S32.HI R8, RZ, 0x1f, R202 ;  /* 0x0000001fff087819 */ /* 0x000fe400000114ca */
[----:B------:R-:W-:Y:S02]  /*16d80*/  ISETP.GE.AND P2, PT, R202, UR4, PT ;  /* 0x00000004ca007c0c */ /* 0x000fe4000bf46270 */
[----:B------:R-:W-:Y:S02]  /*16d90*/  ISETP.GE.AND P3, PT, R208, UR4, PT ;  /* 0x00000004d0007c0c */ /* 0x000fe4000bf66270 */
[----:B------:R-:W-:-:S09]  /*16da0*/  SHF.R.S32.HI R7, RZ, 0x1f, R208 ;  /* 0x0000001fff077819 */ /* 0x000fd200000114d0 */
[-C--:B0-----:R-:W-:Y:S02]  /*16db0*/  @!P2 LEA R4, P0, R202, R14.reuse, 0x1 ;  /* 0x0000000eca04a211 */ /* 0x081fe400078008ff */
[----:B------:R-:W-:Y:S02]  /*16dc0*/  @!P3 LEA R14, P1, R208, R14, 0x1 ;  /* 0x0000000ed00eb211 */ /* 0x000fe400078208ff */
[-C--:B------:R-:W-:Y:S02]  /*16dd0*/  @!P2 LEA.HI.X R5, R202, R3.reuse, R8, 0x1, P0 ;  /* 0x00000003ca05a211 */ /* 0x080fe400000f0c08 */
[----:B------:R-:W-:-:S03]  /*16de0*/  @!P3 LEA.HI.X R15, R208, R3, R7, 0x1, P1 ;  /* 0x00000003d00fb211 */ /* 0x000fc600008f0c07 */
[----:B------:R0:W-:Y:S04]  /*16df0*/  @!P2 ST.E.128 desc[UR60][R4.64], RZ ;  /* 0x000000ff0400a985 */ /* 0x0001e8000c101d3c */
[----:B------:R0:W-:Y:S02]  /*16e00*/  @!P3 ST.E.128 desc[UR60][R14.64], RZ ;  /* 0x000000ff0e00b985 */ /* 0x0001e4000c101d3c */
.L_x_683:
[----:B------:R-:W-:Y:S05]  /*16e10*/  BSYNC B1 ;  /* 0x0000000000017941 */ /* 0x000fea0003800000 */
.L_x_682:
[----:B------:R-:W-:-:S03]  /*16e20*/  UMOV UR4, 0xffffffff ;  /* 0xffffffff00047882 */ /* 0x000fc60000000000 */
[----:B------:R-:W-:Y:S05]  /*16e30*/  BRA.DIV UR4, `(.L_x_684) ;  /* 0x0000009e04a87947 */ /* 0x000fea000b800000 */
[----:B0-----:R0:W0:Y:S04]  /*16e40*/  SHFL.IDX PT, R3, R2, 0x3, 0x181f ;  /* 0x00781f0002037f89 */ /* 0x00102800000e0000 */
[----:B------:R0:W0:Y:S02]  /*16e50*/  SHFL.IDX PT, R14, R0, 0x3, 0x181f ;  /* 0x00781f00000e7f89 */ /* 0x00002400000e0000 */
.L_x_922:
[----:B0-234-:R-:W-:-:S05]  /*16e60*/  VIADD R0, R6, 0x60 ;  /* 0x0000006006007836 */ /* 0x01dfca0000000000 */
[----:B------:R-:W-:-:S13]  /*16e70*/  ISETP.GE.AND P0, PT, R0, R21, PT ;  /* 0x000000150000720c */ /* 0x000fda0003f06270 */
[----:B------:R-:W-:Y:S05]  /*16e80*/  @P0 BRA `(.L_x_671) ;  /* 0x00000000002c0947 */ /* 0x000fea0003800000 */
[----:B------:R-:W-:Y:S01]  /*16e90*/  ULDC UR4, c[0x0][0xac8] ;  /* 0x0002b20000047ab9 */ /* 0x000fe20000000800 */
[----:B------:R-:W-:Y:S02]  /*16ea0*/  SHF.R.S32.HI R7, RZ, 0x1f, R202 ;  /* 0x0000001fff077819 */ /* 0x000fe400000114ca */
[----:B------:R-:W-:Y:S02]  /*16eb0*/  ISETP.GE.AND P2, PT, R202, UR4, PT ;  /* 0x00000004ca007c0c */ /* 0x000fe4000bf46270 */
[----:B------:R-:W-:Y:S02]  /*16ec0*/  ISETP.GE.AND P3, PT, R208, UR4, PT ;  /* 0x00000004d0007c0c */ /* 0x000fe4000bf66270 */
[----:B------:R-:W-:-:S09]  /*16ed0*/  SHF.R.S32.HI R2, RZ, 0x1f, R208 ;  /* 0x0000001fff027819 */ /* 0x000fd200000114d0 */
[-C--:B------:R-:W-:Y:S02]  /*16ee0*/  @!P2 LEA R4, P0, R202, R14.reuse, 0x1 ;  /* 0x0000000eca04a211 */ /* 0x080fe400078008ff */
[----:B------:R-:W-:Y:S02]  /*16ef0*/  @!P3 LEA R14, P1, R208, R14, 0x1 ;  /* 0x0000000ed00eb211 */ /* 0x000fe400078208ff */
[-C--:B------:R-:W-:Y:S02]  /*16f00*/  @!P2 LEA.HI.X R5, R202, R3.reuse, R7, 0x1, P0 ;  /* 0x00000003ca05a211 */ /* 0x080fe400000f0c07 */
[----:B------:R-:W-:-:S03]  /*16f10*/  @!P3 LEA.HI.X R15, R208, R3, R2, 0x1, P1 ;  /* 0x00000003d00fb211 */ /* 0x000fc600008f0c02 */
[----:B------:R0:W-:Y:S04]  /*16f20*/  @!P2 ST.E.128 desc[UR60][R4.64], RZ ;  /* 0x000000ff0400a985 */ /* 0x0001e8000c101d3c */
[----:B------:R0:W-:Y:S02]  /*16f30*/  @!P3 ST.E.128 desc[UR60][R14.64], RZ ;  /* 0x000000ff0e00b985 */ /* 0x0001e4000c101d3c */
.L_x_671:
[----:B------:R-:W-:Y:S05]  /*16f40*/  BSYNC B0 ;  /* 0x0000000000007941 */ /* 0x000fea0003800000 */
.L_x_661:
[----:B------:R-:W-:Y:S02]  /*16f50*/  ULDC UR4, c[0x0][0xc3c] ;  /* 0x00030f0000047ab9 */ /* 0x000fe40000000800 */
[----:B-1----:R-:W-:-:S13]  /*16f60*/  ISETP.GE.AND P0, PT, R171, UR4, PT ;  /* 0x00000004ab007c0c */ /* 0x002fda000bf06270 */
[----:B------:R-:W-:Y:S05]  /*16f70*/  @!P0 BRA `(.L_x_685) ;  /* 0xfffffea000388947 */ /* 0x000fea000383ffff */
[----:B------:R-:W-:Y:S05]  /*16f80*/  BRA `(.L_x_521) ;  /* 0x0000007800287947 */ /* 0x000fea0003800000 */
.L_x_519:
[----:B------:R-:W-:-:S08]  /*16f90*/  NOP ;  /* 0x0000000000007918 */ /* 0x000fd00000000000 */
[----:B--2---:R-:W0:-:S00]  /*16fa0*/  USETMAXREG.DEALLOC.CTAPOOL 0x28 ;  /* 0x00000028000079c8 */ /* 0x004e0000080e0500 */
        /* <DEDUP_REMOVED lines=8> */
[----:B------:R0:W1:Y:S01]  /*17030*/  @P0 LDS.128 R16, [R0+0x228d0] ;  /* 0x0228d00000100984 */ /* 0x0000620000000c00 */
[----:B------:R-:W-:Y:S06]  /*17040*/  @P0 BAR.ARV 0x4, 0x180 ;  /* 0x0106000000000b1d */ /* 0x000fec0000002000 */
[----:B------:R-:W-:Y:S05]  /*17050*/  @P0 BRA `(.L_x_686) ;  /* 0x0000000800040947 */ /* 0x000fea0003800000 */
[----:B------:R-:W2:Y:S01]  /*17060*/  S2R R2, SR_TID.X ;  /* 0x0000000000027919 */ /* 0x000ea20000002100 */
[----:B------:R-:W-:Y:S01]  /*17070*/  ULDC UR4, c[0x0][0xc3c] ;  /* 0x00030f0000047ab9 */ /* 0x000fe20000000800 */
[----:B0-----:R-:W-:Y:S01]  /*17080*/  IMAD.MOV.U32 R0, RZ, RZ, RZ ;  /* 0x000000ffff007224 */ /* 0x001fe200078e00ff */
[----:B------:R-:W0:Y:S01]  /*17090*/  S2UR UR6, SR_CTAID.X ;  /* 0x00000000000679c3 */ /* 0x000e220000002500 */
[----:B------:R-:W-:Y:S01]  /*170a0*/  ULDC UR5, c[0x0][0xc38] ;  /* 0x00030e0000057ab9 */ /* 0x000fe20000000800 */
[----:B--2---:R-:W-:-:S04]  /*170b0*/  LOP3.LUT R5, R2, 0x1f, RZ, 0xc0, !PT ;  /* 0x0000001f02057812 */ /* 0x004fc800078ec0ff */
[----:B------:R-:W-:-:S04]  /*170c0*/  ISETP.NE.AND P0, PT, R5, 0x1f, PT ;  /* 0x0000001f0500780c */ /* 0x000fc80003f05270 */
[----:B------:R-:W-:-:S13]  /*170d0*/  ISETP.GE.OR P1, PT, R5, UR4, !P0 ;  /* 0x0000000405007c0c */ /* 0x000fda000c726670 */
[----:B------:R-:W2:Y:S02]  /*170e0*/  @!P1 LDC.64 R2, c[0x0][0xc80] ;  /* 0x00032000ff029b82 */ /* 0x000ea40000000a00 */
[----:B--2---:R-:W-:-:S05]  /*170f0*/  @!P1 IMAD.WIDE.U32 R2, R5, 0x4, R2 ;  /* 0x0000000405029825 */ /* 0x004fca00078e0002 */
[----:B------:R-:W2:Y:S01]  /*17100*/  @!P1 LDG.E R0, desc[UR60][R2.64] ;  /* 0x0000003c02009981 */ /* 0x000ea2000c1e1900 */
[C---:B------:R-:W-:Y:S01]  /*17110*/  ISETP.NE.AND P1, PT, R5.reuse, RZ, PT ;  /* 0x000000ff0500720c */ /* 0x040fe20003f25270 */
[----:B------:R-:W-:Y:S01]  /*17120*/  UMOV UR4, URZ ;  /* 0x0000003f00047c82 */ /* 0x000fe20008000000 */
[C---:B------:R-:W-:Y:S01]  /*17130*/  ISETP.GE.U32.AND P2, PT, R5.reuse, 0x2, PT ;  /* 0x000000020500780c */ /* 0x040fe20003f46070 */
[----:B-1----:R-:W-:Y:S01]  /*17140*/  IMAD.MOV.U32 R16, RZ, RZ, RZ ;  /* 0x000000ffff107224 */ /* 0x002fe200078e00ff */
        /* <DEDUP_REMOVED lines=8> */
[----:B------:R-:W-:-:S05]  /*171d0*/  IMAD.IADD R4, R7, 0x1, R4 ;  /* 0x0000000107047824 */ /* 0x000fca00078e0204 */
[----:B------:R-:W1:Y:S02]  /*171e0*/  SHFL.UP PT, R6, R4, 0x4, RZ ;  /* 0x0480000004067989 */ /* 0x000e6400000e00ff */
[----:B-1----:R-:W-:-:S04]  /*171f0*/  SEL R3, R6, RZ, P3 ;  /* 0x000000ff06037207 */ /* 0x002fc80001800000 */
[----:B------:R-:W-:-:S05]  /*17200*/  IADD3 R3, R4, R3, RZ ;  /* 0x0000000304037210 */ /* 0x000fca0007ffe0ff */
[----:B------:R-:W1:Y:S02]  /*17210*/  SHFL.UP PT, R2, R3, 0x8, RZ ;  /* 0x0500000003027989 */ /* 0x000e6400000e00ff */
[----:B-1----:R-:W-:-:S05]  /*17220*/  SEL R2, R2, RZ, P4 ;  /* 0x000000ff02027207 */ /* 0x002fca0002000000 */
[----:B------:R-:W-:-:S05]  /*17230*/  IMAD.IADD R2, R3, 0x1, R2 ;  /* 0x0000000103027824 */ /* 0x000fca00078e0202 */
[----:B------:R-:W1:Y:S02]  /*17240*/  SHFL.UP PT, R6, R2, 0x10, RZ ;  /* 0x0600000002067989 */ /* 0x000e6400000e00ff */
[----:B-1----:R-:W-:-:S05]  /*17250*/  SEL R7, R6, RZ, P5 ;  /* 0x000000ff06077207 */ /* 0x002fca0002800000 */
[----:B------:R-:W-:-:S05]  /*17260*/  IMAD.IADD R7, R2, 0x1, R7 ;  /* 0x0000000102077824 */ /* 0x000fca00078e0207 */
[----:B------:R-:W1:Y:S02]  /*17270*/  SHFL.IDX PT, R4, R7, 0x1f, 0x1f ;  /* 0x03e01f0007047f89 */ /* 0x000e6400000e0000 */
[----:B-1----:R-:W-:-:S04]  /*17280*/  IMAD R4, R4, UR5, RZ ;  /* 0x0000000504047c24 */ /* 0x002fc8000f8e02ff */
[----:B------:R-:W-:Y:S01]  /*17290*/  IMAD.MOV.U32 R3, RZ, RZ, R4 ;  /* 0x000000ffff037224 */ /* 0x000fe200078e0004 */
[----:B0-----:R-:W-:-:S13]  /*172a0*/  ISETP.GT.AND P6, PT, R4, UR6, PT ;  /* 0x0000000604007c0c */ /* 0x001fda000bfc4270 */
[----:B------:R-:W-:Y:S05]  /*172b0*/  @P6 BRA `(.L_x_687) ;  /* 0x00000000009c6947 */ /* 0x000fea0003800000 */
[----:B------:R-:W0:Y:S01]  /*172c0*/  LDC R10, c[0x0][0xc3c] ;  /* 0x00030f00ff0a7b82 */ /* 0x000e220000000800 */
[----:B------:R-:W-:Y:S01]  /*172d0*/  MOV R4, R3 ;  /* 0x0000000300047202 */ /* 0x000fe20000000f00 */
[----:B------:R-:W-:Y:S01]  /*172e0*/  UMOV UR4, URZ ;  /* 0x0000003f00047c82 */ /* 0x000fe20008000000 */
[----:B------:R-:W-:Y:S01]  /*172f0*/  ULDC UR7, c[0x0][0xc3c] ;  /* 0x00030f0000077ab9 */ /* 0x000fe20000000800 */
[----:B------:R-:W-:-:S05]  /*17300*/  ULDC UR5, c[0x0][0xc38] ;  /* 0x00030e0000057ab9 */ /* 0x000fca0000000800 */
.L_x_691:
[----:B------:R-:W-:Y:S01]  /*17310*/  UIADD3 UR4, UR4, 0x1f, URZ ;  /* 0x0000001f04047890 */ /* 0x000fe2000fffe03f */
[----:B------:R-:W-:-:S05]  /*17320*/  IMAD.U32 R19, RZ, RZ, UR7 ;  /* 0x00000007ff137e24 */ /* 0x000fca000f8e00ff */
[----:B0-----:R-:W-:-:S13]  /*17330*/  ISETP.LE.AND P6, PT, R10, UR4, PT ;  /* 0x000000040a007c0c */ /* 0x001fda000bfc3270 */
[----:B------:R-:W-:Y:S05]  /*17340*/  @P6 BRA `(.L_x_688) ;  /* 0x0000000400246947 */ /* 0x000fea0003800000 */
[----:B------:R-:W-:Y:S01]  /*17350*/  VIADD R7, R5, UR4 ;  /* 0x0000000405077c36 */ /* 0x000fe20008000000 */
[----:B------:R-:W-:Y:S01]  /*17360*/  BSSY B0, `(.L_x_689) ;  /* 0x0000007000007945 */ /* 0x000fe20003800000 */
[----:B------:R-:W-:-:S03]  /*17370*/  IMAD.MOV.U32 R0, RZ, RZ, RZ ;  /* 0x000000ffff007224 */ /* 0x000fc600078e00ff */
[----:B------:R-:W-:-:S13]  /*17380*/  ISETP.GE.OR P6, PT, R7, R10, !P0 ;  /* 0x0000000a0700720c */ /* 0x000fda00047c6670 */
[----:B------:R-:W-:Y:S05]  /*17390*/  @P6 BRA `(.L_x_690) ;  /* 0x00000000000c6947 */ /* 0x000fea0003800000 */
[----:B------:R-:W0:Y:S02]  /*173a0*/  LDC.64 R2, c[0x0][0xc80] ;  /* 0x00032000ff027b82 */ /* 0x000e240000000a00 */
[----:B0-----:R-:W-:-:S05]  /*173b0*/  IMAD.WIDE R2, R7, 0x4, R2 ;  /* 0x0000000407027825 */ /* 0x001fca00078e0202 */
[----:B------:R0:W5:Y:S02]  /*173c0*/  LDG.E R0, desc[UR60][R2.64] ;  /* 0x0000003c02007981 */ /* 0x000164000c1e1900 */
.L_x_690:
[----:B------:R-:W-:Y:S05]  /*173d0*/  BSYNC B0 ;  /* 0x0000000000007941 */ /* 0x000fea0003800000 */
.L_x_689:
[----:B0----5:R-:W0:Y:S02]  /*173e0*/  SHFL.UP PT, R2, R0, 0x1, RZ ;  /* 0x0420000000027989 */ /* 0x021e2400000e00ff */
[----:B0-----:R-:W-:-:S05]  /*173f0*/  SEL R3, R2, RZ, P1 ;  /* 0x000000ff02037207 */ /* 0x001fca0000800000 */
[----:B------:R-:W-:-:S05]  /*17400*/  IMAD.IADD R3, R0, 0x1, R3 ;  /* 0x0000000100037824 */ /* 0x000fca00078e0203 */
[----:B------:R-:W0:Y:S02]  /*17410*/  SHFL.UP PT, R2, R3, 0x2, RZ ;  /* 0x0440000003027989 */ /* 0x000e2400000e00ff */
[----:B0-----:R-:W-:-:S04]  /*17420*/  SEL R2, R2, RZ, P2 ;  /* 0x000000ff02027207 */ /* 0x001fc80001000000 */
[----:B------:R-:W-:-:S05]  /*17430*/  IADD3 R2, R3, R2, RZ ;  /* 0x0000000203027210 */ /* 0x000fca0007ffe0ff */
        /* <DEDUP_REMOVED lines=9> */
[----:B------:R-:W0:Y:S02]  /*174d0*/  SHFL.IDX PT, R3, R9, 0x1f, 0x1f ;  /* 0x03e01f0009037f89 */ /* 0x000e2400000e0000 */
[----:B0-----:R-:W-:-:S04]  /*174e0*/  IMAD R3, R3, UR5, RZ ;  /* 0x0000000503037c24 */ /* 0x001fc8000f8e02ff */
[----:B------:R-:W-:-:S05]  /*174f0*/  IMAD.IADD R4, R3, 0x1, R4 ;  /* 0x0000000103047824 */ /* 0x000fca00078e0204 */
[----:B------:R-:W-:-:S13]  /*17500*/  ISETP.GT.AND P6, PT, R4, UR6, PT ;  /* 0x0000000604007c0c */ /* 0x000fda000bfc4270 */
[----:B------:R-:W-:Y:S05]  /*17510*/  @!P6 BRA `(.L_x_691) ;  /* 0xfffffffc007ce947 */ /* 0x000fea000383ffff */
[----:B------:R-:W-:-:S07]  /*17520*/  MOV R7, R9 ;  /* 0x0000000900077202 */ /* 0x000fce0000000f00 */
.L_x_687:
[----:B------:R-:W-:-:S04]  /*17530*/  IMAD.IADD R9, R4, 0x1, -R3 ;  /* 0x0000000104097824 */ /* 0x000fc800078e0a03 */
[----:B------:R-:W-:-:S05]  /*17540*/  IMAD R2, R7, UR5, R9 ;  /* 0x0000000507027c24 */ /* 0x000fca000f8e0209 */
[----:B------:R-:W-:-:S13]  /*17550*/  ISETP.GT.AND P0, PT, R2, UR6, PT ;  /* 0x0000000602007c0c */ /* 0x000fda000bf04270 */
[----:B------:R-:W-:-:S04]  /*17560*/  VOTE.ANY R4, PT, !P0 ;  /* 0x0000000000047806 */ /* 0x000fc800040e0100 */
[----:B------:R-:W0:Y:S01]  /*17570*/  POPC R19, R4 ;  /* 0x0000000400137309 */ /* 0x000e220000000000 */
[----:B------:R-:W-:Y:S01]  /*17580*/  ISETP.NE.AND P0, PT, R4, RZ, PT ;  /* 0x000000ff0400720c */ /* 0x000fe20003f05270 */
[----:B0-----:R-:W0:Y:S02]  /*17590*/  SHFL.IDX PT, R0, R0, R19, 0x1f ;  /* 0x00001f1300007589 */ /* 0x001e2400000e0000 */
[----:B0-----:R-:W-:-:S04]  /*175a0*/  IABS R8, R0 ;  /* 0x0000000000087213 */ /* 0x001fc80000000000 */
[----:B------:R-:W0:Y:S08]  /*175b0*/  I2F.RP R6, R8 ;  /* 0x0000000800067306 */ /* 0x000e300000209400 */
[----:B0-----:R-:W0:Y:S02]  /*175c0*/  MUFU.RCP R6, R6 ;  /* 0x0000000600067308 */ /* 0x001e240000001000 */
[----:B0-----:R-:W-:-:S06]  /*175d0*/  VIADD R2, R6, 0xffffffe ;  /* 0x0ffffffe06027836 */ /* 0x001fcc0000000000 */
[----:B------:R0:W1:Y:S01]  /*175e0*/  F2I.FTZ.U32.TRUNC.NTZ R3, R2 ;  /* 0x0000000200037305 */ /* 0x000062000021f000 */
[----:B------:R-:W-:Y:S05]  /*175f0*/  @!P0 BRA `(.L_x_692) ;  /* 0x0000000000088947 */ /* 0x000fea0003800000 */
[----:B------:R-:W-:-:S06]  /*17600*/  VIADD R16, R19, 0xffffffff ;  /* 0xffffffff13107836 */ /* 0x000fcc0000000000 */
[----:B------:R2:W3:Y:S02]  /*17610*/  SHFL.IDX PT, R16, R7, R16, 0x1f ;  /* 0x00001f1007107589 */ /* 0x0004e400000e0000 */
.L_x_692:
[----:B---3--:R-:W-:Y:S01]  /*17620*/  IMAD R16, R16, UR5, R9 ;  /* 0x0000000510107c24 */ /* 0x008fe2000f8e0209 */
[----:B0-----:R-:W-:Y:S01]  /*17630*/  IABS R2, R0 ;  /* 0x0000000000027213 */ /* 0x001fe20000000000 */
[----:B-12---:R-:W-:Y:S02]  /*17640*/  IMAD.MOV R7, RZ, RZ, -R3 ;  /* 0x000000ffff077224 */ /* 0x006fe400078e0a03 */
[----:B------:R-:W-:Y:S01]  /*17650*/  VIADD R19, R19, UR4 ;  /* 0x0000000413137c36 */ /* 0x000fe20008000000 */
[----:B------:R-:W-:Y:S01]  /*17660*/  IADD3 R9, -R16, UR6, RZ ;  /* 0x0000000610097c10 */ /* 0x000fe2000fffe1ff */
[----:B------:R-:W-:Y:S01]  /*17670*/  IMAD R7, R7, R8, RZ ;  /* 0x0000000807077224 */ /* 0x000fe200078e02ff */
[----:B------:R-:W-:Y:S01]  /*17680*/  IADD3 R6, RZ, -R2, RZ ;  /* 0x80000002ff067210 */ /* 0x000fe20007ffe0ff */
[----:B------:R-:W-:Y:S01]  /*17690*/  IMAD.MOV.U32 R2, RZ, RZ, RZ ;  /* 0x000000ffff027224 */ /* 0x000fe200078e00ff */
[----:B------:R-:W-:-:S03]  /*176a0*/  IABS R4, R9 ;  /* 0x0000000900047213 */ /* 0x000fc60000000000 */
[----:B------:R-:W-:-:S04]  /*176b0*/  IMAD.HI.U32 R2, R3, R7, R2 ;  /* 0x0000000703027227 */ /* 0x000fc800078e0002 */
[----:B------:R-:W-:Y:S02]  /*176c0*/  IMAD.MOV.U32 R3, RZ, RZ, R4 ;  /* 0x000000ffff037224 */ /* 0x000fe400078e0004 */
[----:B------:R-:W-:Y:S02]  /*176d0*/  IMAD.MOV.U32 R4, RZ, RZ, R6 ;  /* 0x000000ffff047224 */ /* 0x000fe400078e0006 */
[----:B------:R-:W-:-:S04]  /*176e0*/  IMAD.HI.U32 R2, R2, R3, RZ ;  /* 0x0000000302027227 */ /* 0x000fc800078e00ff */
[----:B------:R-:W-:-:S05]  /*176f0*/  IMAD R3, R2, R4, R3 ;  /* 0x0000000402037224 */ /* 0x000fca00078e0203 */
[----:B------:R-:W-:-:S13]  /*17700*/  ISETP.GT.U32.AND P1, PT, R8, R3, PT ;  /* 0x000000030800720c */ /* 0x000fda0003f24070 */
[----:B------:R-:W-:Y:S01]  /*17710*/  @!P1 IMAD.IADD R3, R3, 0x1, -R8 ;  /* 0x0000000103039824 */ /* 0x000fe200078e0a08 */
[----:B------:R-:W-:Y:S02]  /*17720*/  @!P1 IADD3 R2, R2, 0x1, RZ ;  /* 0x0000000102029810 */ /* 0x000fe40007ffe0ff */
[----:B------:R-:W-:Y:S02]  /*17730*/  ISETP.NE.AND P1, PT, R0, RZ, PT ;  /* 0x000000ff0000720c */ /* 0x000fe40003f25270 */
[----:B------:R-:W-:Y:S02]  /*17740*/  ISETP.GE.U32.AND P0, PT, R3, R8, PT ;  /* 0x000000080300720c */ /* 0x000fe40003f06070 */
[----:B------:R-:W-:-:S04]  /*17750*/  LOP3.LUT R3, R9, R0, RZ, 0x3c, !PT ;  /* 0x0000000009037212 */ /* 0x000fc800078e3cff */
[----:B------:R-:W-:-:S07]  /*17760*/  ISETP.GE.AND P2, PT, R3, RZ, PT ;  /* 0x000000ff0300720c */ /* 0x000fce0003f46270 */
[----:B------:R-:W-:-:S06]  /*17770*/  @P0 VIADD R2, R2, 0x1 ;  /* 0x0000000102020836 */ /* 0x000fcc0000000000 */
[----:B------:R-:W-:Y:S01]  /*17780*/  @!P2 IMAD.MOV R2, RZ, RZ, -R2 ;  /* 0x000000ffff02a224 */ /* 0x000fe200078e0a02 */
[----:B------:R-:W-:-:S04]  /*17790*/  @!P1 LOP3.LUT R2, RZ, R0, RZ, 0x33, !PT ;  /* 0x00000000ff029212 */ /* 0x000fc800078e33ff */
[----:B------:R-:W-:Y:S01]  /*177a0*/  MOV R18, R2 ;  /* 0x0000000200127202 */ /* 0x000fe20000000f00 */
[----:B------:R-:W-:-:S04]  /*177b0*/  IMAD.MOV R17, RZ, RZ, -R2 ;  /* 0x000000ffff117224 */ /* 0x000fc800078e0a02 */
[----:B------:R-:W-:Y:S01]  /*177c0*/  IMAD R17, R0, R17, R9 ;  /* 0x0000001100117224 */ /* 0x000fe200078e0209 */
[----:B------:R-:W-:Y:S06]  /*177d0*/  BRA `(.L_x_693) ;  /* 0x00000000000c7947 */ /* 0x000fec0003800000 */
.L_x_688:
[----:B------:R-:W-:Y:S02]  /*177e0*/  IMAD.MOV.U32 R17, RZ, RZ, RZ ;  /* 0x000000ffff117224 */ /* 0x000fe400078e00ff */
[----:B------:R-:W-:Y:S02]  /*177f0*/  IMAD.U32 R16, RZ, RZ, UR6 ;  /* 0x00000006ff107e24 */ /* 0x000fe4000f8e00ff */
[----:B------:R-:W-:-:S07]  /*17800*/  IMAD.MOV.U32 R18, RZ, RZ, RZ ;  /* 0x000000ffff127224 */ /* 0x000fce00078e00ff */
.L_x_693:
[----:B------:R-:W-:-:S13]  /*17810*/  ISETP.NE.AND P0, PT, R5, RZ, PT ;  /* 0x000000ff0500720c */ /* 0x000fda0003f05270 */
[----:B------:R-:W0:Y:S01]  /*17820*/  @!P0 S2R R3, SR_CgaCtaId ;  /* 0x0000000000038919 */ /* 0x000e220000008800 */
[----:B------:R-:W-:-:S04]  /*17830*/  @!P0 MOV R0, 0x400 ;  /* 0x0000040000008802 */ /* 0x000fc80000000f00 */
[----:B0-----:R-:W-:-:S05]  /*17840*/  @!P0 LEA R0, R3, R0, 0x18 ;  /* 0x0000000003008211 */ /* 0x001fca00078ec0ff */
[----:B------:R2:W-:Y:S01]  /*17850*/  @!P0 STS.128 [R0+0x228d0], R16 ;  /* 0x0228d01000008388 */ /* 0x0005e20000000c00 */
[----:B------:R-:W-:Y:S06]  /*17860*/  BAR.ARV 0x5, 0x180 ;  /* 0x0146000000007b1d */ /* 0x000fec0000002000 */
.L_x_686:
[----:B------:R3:W-:Y:S01]  /*17870*/  STL [R1+0x40], RZ ;  /* 0x000040ff01007387 */ /* 0x0007e20000100800 */
[----:B------:R-:W-:Y:S01]  /*17880*/  ULDC UR4, c[0x0][0xc3c] ;  /* 0x00030f0000047ab9 */ /* 0x000fe20000000800 */
[----:B------:R-:W-:Y:S01]  /*17890*/  IMAD.MOV.U32 R36, RZ, RZ, 0x1 ;  /* 0x00000001ff247424 */ /* 0x000fe200078e00ff */
[----:B-1----:R-:W-:Y:S02]  /*178a0*/  ISETP.GE.AND P0, PT, R19, UR4, PT ;  /* 0x0000000413007c0c */ /* 0x002fe4000bf06270 */
[----:B------:R-:W-:-:S11]  /*178b0*/  MOV R32, RZ ;  /* 0x000000ff00207202 */ /* 0x000fd60000000f00 */
[----:B---3--:R-:W-:Y:S05]  /*178c0*/  @P0 BRA `(.L_x_694) ;  /* 0x0000006800dc0947 */ /* 0x008fea0003800000 */
[----:B------:R-:W3:Y:S01]  /*178d0*/  LDL R13, [R1+0x10] ;  /* 0x00001000010d7983 */ /* 0x000ee20000100800 */
[----:B------:R-:W1:Y:S01]  /*178e0*/  S2R R15, SR_TID.X ;  /* 0x00000000000f7919 */ /* 0x000e620000002100 */
[----:B------:R-:W4:Y:S01]  /*178f0*/  S2UR UR4, SR_CgaCtaId ;  /* 0x00000000000479c3 */ /* 0x000f220000008800 */
[----:B------:R-:W-:Y:S02]  /*17900*/  MOV R22, 0x400 ;  /* 0x0000040000167802 */ /* 0x000fe40000000f00 */
[C---:B-1----:R-:W-:Y:S01]  /*17910*/  LOP3.LUT R14, R15.reuse, 0x7f, RZ, 0xc0, !PT ;  /* 0x0000007f0f0e7812 */ /* 0x042fe200078ec0ff */
[C---:B------:R-:W-:Y:S02]  /*17920*/  IMAD.SHL.U32 R5, R15.reuse, 0x20, RZ ;  /* 0x000000200f057824 */ /* 0x040fe400078e00ff */
[----:B------:R-:W-:Y:S02]  /*17930*/  IMAD.SHL.U32 R2, R15, 0x80, RZ ;  /* 0x000000800f027824 */ /* 0x000fe400078e00ff */
[----:B------:R-:W-:Y:S01]  /*17940*/  IMAD.SHL.U32 R7, R14, 0x10, RZ ;  /* 0x000000100e077824 */ /* 0x000fe200078e00ff */
[----:B------:R-:W-:-:S02]  /*17950*/  LOP3.LUT R6, R5, 0x80, RZ, 0xc0, !PT ;  /* 0x0000008005067812 */ /* 0x000fc400078ec0ff */
[----:B0-2---:R-:W-:Y:S02]  /*17960*/  SHF.L.U32 R0, R15, 0x4, RZ ;  /* 0x000000040f007819 */ /* 0x005fe400000006ff */
[----:B------:R-:W-:Y:S01]  /*17970*/  LOP3.LUT R8, R7, 0x600, RZ, 0xc0, !PT ;  /* 0x0000060007087812 */ /* 0x000fe200078ec0ff */
[C---:B------:R-:W-:Y:S01]  /*17980*/  IMAD.SHL.U32 R11, R15.reuse, 0x4, RZ ;  /* 0x000000040f0b7824 */ /* 0x040fe200078e00ff */
[--C-:B------:R-:W-:Y:S02]  /*17990*/  SHF.R.U32.HI R4, RZ, 0x1, R15.reuse ;  /* 0x00000001ff047819 */ /* 0x100fe4000001160f */
[----:B------:R-:W-:Y:S01]  /*179a0*/  LOP3.LUT R3, R2, 0x380, RZ, 0xc0, !PT ;  /* 0x0000038002037812 */ /* 0x000fe200078ec0ff */
[----:B------:R-:W-:Y:S01]  /*179b0*/  IMAD.SHL.U32 R10, R15, 0x2, RZ ;  /* 0x000000020f0a7824 */ /* 0x000fe200078e00ff */
[----:B------:R-:W-:Y:S02]  /*179c0*/  LOP3.LUT R6, R6, 0x10, R15, 0xf8, !PT ;  /* 0x0000001006067812 */ /* 0x000fe400078ef80f */
[----:B------:R-:W-:-:S02]  /*179d0*/  LOP3.LUT R8, R8, 0x60, R5, 0xf8, !PT ;  /* 0x0000006008087812 */ /* 0x000fc400078ef805 */
[----:B------:R-:W-:Y:S02]  /*179e0*/  LOP3.LUT R9, R0, 0x3f0, RZ, 0xc0, !PT ;  /* 0x000003f000097812 */ /* 0x000fe400078ec0ff */
[----:B------:R-:W-:Y:S02]  /*179f0*/  LOP3.LUT R3, R3, 0x30, R4, 0xf8, !PT ;  /* 0x0000003003037812 */ /* 0x000fe400078ef804 */
[----:B------:R-:W-:Y:S02]  /*17a00*/  LOP3.LUT R6, R6, 0x10, R11, 0x78, !PT ;  /* 0x0000001006067812 */ /* 0x000fe400078e780b */
[----:B------:R-:W-:Y:S02]  /*17a10*/  LOP3.LUT R5, R8, 0x100, R5, 0xf8, !PT ;  /* 0x0000010008057812 */ /* 0x000fe400078ef805 */
[----:B------:R-:W-:Y:S02]  /*17a20*/  LOP3.LUT R10, R9, 0x70, R10, 0x78, !PT ;  /* 0x00000070090a7812 */ /* 0x000fe400078e780a */
[----:B------:R-:W-:-:S02]  /*17a30*/  LOP3.LUT R3, R3, 0x70, R0, 0x78, !PT ;  /* 0x0000007003037812 */ /* 0x000fc400078e7800 */
[----:B------:R-:W-:Y:S02]  /*17a40*/  LOP3.LUT R4, R5, R6, RZ, 0xfc, !PT ;  /* 0x0000000605047212 */ /* 0x000fe400078efcff */
[----:B------:R-:W-:Y:S02]  /*17a50*/  LOP3.LUT R12, R10, 0x400, R7, 0xf8, !PT ;  /* 0x000004000a0c7812 */ /* 0x000fe400078ef807 */
[----:B------:R-:W-:Y:S01]  /*17a60*/  LOP3.LUT R2, R3, 0xc00, R2, 0xf8, !PT ;  /* 0x00000c0003027812 */ /* 0x000fe200078ef802 */
[----:B------:R4:W-:Y:S01]  /*17a70*/  STL [R1+0x18], R4 ;  /* 0x0000180401007387 */ /* 0x0009e20000100800 */
[----:B------:R-:W-:-:S03]  /*17a80*/  LOP3.LUT P0, RZ, R15, 0x4, RZ, 0xc0, !PT ;  /* 0x000000040fff7812 */ /* 0x000fc6000780c0ff */
[----:B------:R-:W-:Y:S04]  /*17a90*/  STL [R1+0x14], R12 ;  /* 0x0000140c01007387 */ /* 0x000fe80000100800 */
[----:B------:R0:W-:Y:S01]  /*17aa0*/  STL [R1+0x1c], R2 ;  /* 0x00001c0201007387 */ /* 0x0001e20000100800 */
[----:B----4-:R-:W-:Y:S01]  /*17ab0*/  IMAD.U32 R4, RZ, RZ, UR4 ;  /* 0x00000004ff047e24 */ /* 0x010fe2000f8e00ff */
[----:B------:R-:W-:-:S04]  /*17ac0*/  SHF.R.U32.HI R3, RZ, 0x3, R14 ;  /* 0x00000003ff037819 */ /* 0x000fc8000001160e */
[----:B------:R-:W-:Y:S01]  /*17ad0*/  LEA R22, R4, R22, 0x18 ;  /* 0x0000001604167211 */ /* 0x000fe200078ec0ff */
[----:B0-----:R-:W-:Y:S01]  /*17ae0*/  IMAD.MOV.U32 R2, RZ, RZ, 0x40 ;  /* 0x00000040ff027424 */ /* 0x001fe200078e00ff */
[----:B------:R-:W-:Y:S02]  /*17af0*/  LOP3.LUT R31, R0, 0x70, RZ, 0xc0, !PT ;  /* 0x00000070001f7812 */ /* 0x000fe400078ec0ff */
[----:B------:R-:W-:Y:S02]  /*17b00*/  LOP3.LUT R3, R3, 0x70, R0, 0xf8, !PT ;  /* 0x0000007003037812 */ /* 0x000fe400078ef800 */
[----:B------:R-:W-:Y:S01]  /*17b10*/  SEL R2, R2, 0xffffffc0, !P0 ;  /* 0xffffffc002027807 */ /* 0x000fe20004000000 */
[----:B------:R-:W-:Y:S01]  /*17b20*/  IMAD.IADD R0, R22, 0x1, R12 ;  /* 0x0000000116007824 */ /* 0x000fe200078e020c */
[----:B------:R-:W-:Y:S01]  /*17b30*/  BSSY B7, `(.L_x_694) ;  /* 0x0000690000077945 */ /* 0x000fe20003800000 */
[----:B------:R-:W-:Y:S01]  /*17b40*/  IMAD.MOV.U32 R37, RZ, RZ, 0x1 ;  /* 0x00000001ff257424 */ /* 0x000fe200078e00ff */
[----:B------:R-:W-:Y:S01]  /*17b50*/  MOV R34, RZ ;  /* 0x000000ff00227202 */ /* 0x000fe20000000f00 */
[----:B------:R-:W-:-:S02]  /*17b60*/  IMAD.MOV.U32 R32, RZ, RZ, RZ ;  /* 0x000000ffff207224 */ /* 0x000fc400078e00ff */
[----:B------:R-:W-:Y:S01]  /*17b70*/  IMAD.MOV.U32 R36, RZ, RZ, 0x1 ;  /* 0x00000001ff247424 */ /* 0x000fe200078e00ff */
[----:B------:R-:W-:Y:S01]  /*17b80*/  ULDC.64 UR36, c[0x0][0x198] ;  /* 0x0000660000247ab9 */ /* 0x000fe20000000a00 */
[----:B------:R-:W-:Y:S01]  /*17b90*/  ULDC UR38, c[0x0][0xc] ;  /* 0x0000030000267ab9 */ /* 0x000fe20000000800 */
[C---:B---3--:R-:W-:Y:S02]  /*17ba0*/  LOP3.LUT R6, R13.reuse, 0x2, RZ, 0xfc, !PT ;  /* 0x000000020d067812 */ /* 0x048fe400078efcff */
[----:B------:R-:W-:-:S03]  /*17bb0*/  LOP3.LUT R5, R13, 0x1, RZ, 0xfc, !PT ;  /* 0x000000010d057812 */ /* 0x000fc600078efcff */
[----:B------:R-:W-:Y:S04]  /*17bc0*/  STL [R1+0x44], R6 ;  /* 0x0000440601007387 */ /* 0x000fe80000100800 */
[----:B------:R-:W-:Y:S04]  /*17bd0*/  STL [R1+0x38], R5 ;  /* 0x0000380501007387 */ /* 0x000fe80000100800 */
[----:B------:R0:W-:Y:S04]  /*17be0*/  STL [R1+0x20], R2 ;  /* 0x0000200201007387 */ /* 0x0001e80000100800 */
[----:B------:R1:W-:Y:S04]  /*17bf0*/  STL [R1+0xc], R4 ;  /* 0x00000c0401007387 */ /* 0x0003e80000100800 */
[----:B------:R1:W-:Y:S04]  /*17c00*/  STL [R1+0x40], RZ ;  /* 0x000040ff01007387 */ /* 0x0003e80000100800 */
[----:B------:R1:W-:Y:S01]  /*17c10*/  STL [R1+0x24], R0 ;  /* 0x0000240001007387 */ /* 0x0003e20000100800 */
[----:B0-----:R-:W-:-:S07]  /*17c20*/  LOP3.LUT R2, R3, 0x80, RZ, 0xfc, !PT ;  /* 0x0000008003027812 */ /* 0x001fce00078efcff */
.L_x_802:
[----:B0-----:R-:W0:Y:S02]  /*17c30*/  LDC.64 R24, c[0x0][0xc88] ;  /* 0x00032200ff187b82 */ /* 0x001e240000000a00 */
[----:B0-----:R-:W-:-:S06]  /*17c40*/  IMAD.WIDE R24, R19, 0x4, R24 ;  /* 0x0000000413187825 */ /* 0x001fcc00078e0218 */
[----:B-1----:R-:W1:Y:S01]  /*17c50*/  LDG.E R24, desc[UR60][R24.64] ;  /* 0x0000003c18187981 */ /* 0x002e62000c1e1900 */
[----:B------:R-:W-:Y:S05]  /*17c60*/  YIELD ;  /* 0x0000000000007946 */ /* 0x000fea0003800000 */
[----:B------:R-:W-:Y:S01]  /*17c70*/  ULDC.64 UR4, c[0x0][0xa28] ;  /* 0x00028a0000047ab9 */ /* 0x000fe20000000a00 */
[----:B------:R-:W-:Y:S01]  /*17c80*/  ULDC.64 UR8, c[0x0][0xa18] ;  /* 0x0002860000087ab9 */ /* 0x000fe20000000a00 */
[----:B------:R-:W-:Y:S01]  /*17c90*/  ISETP.NE.U32.AND P0, PT, RZ, UR4, PT ;  /* 0x00000004ff007c0c */ /* 0x000fe2000bf05070 */
[----:B------:R-:W-:Y:S01]  /*17ca0*/  IMAD.MOV.U32 R9, RZ, RZ, RZ ;  /* 0x000000ffff097224 */ /* 0x000fe200078e00ff */
[----:B------:R-:W-:-:S02]  /*17cb0*/  ULDC.64 UR6, c[0x0][0xa10] ;  /* 0x0002840000067ab9 */ /* 0x000fc40000000a00 */
[----:B------:R-:W-:Y:S02]  /*17cc0*/  ISETP.NE.AND.EX P0, PT, RZ, UR5, PT, P0 ;  /* 0x00000005ff007c0c */ /* 0x000fe4000bf05300 */
[----:B------:R-:W-:-:S04]  /*17cd0*/  ISETP.NE.U32.AND P2, PT, RZ, UR8, PT ;  /* 0x00000008ff007c0c */ /* 0x000fc8000bf45070 */
[----:B------:R-:W-:Y:S01]  /*17ce0*/  ISETP.NE.AND.EX P2, PT, RZ, UR9, PT, P2 ;  /* 0x00000009ff007c0c */ /* 0x000fe2000bf45320 */
[----:B------:R-:W-:Y:S01]  /*17cf0*/  IMAD.MOV.U32 R28, RZ, RZ, RZ ;  /* 0x000000ffff1c7224 */ /* 0x000fe200078e00ff */
[----:B-12---:R-:W-:-:S05]  /*17d00*/  SHF.R.S32.HI R0, RZ, 0x1f, R24 ;  /* 0x0000001fff007819 */ /* 0x006fca0000011418 */
[C---:B------:R-:W-:Y:S02]  /*17d10*/  @P0 LEA R2, P1, R24.reuse, UR4, 0x2 ;  /* 0x0000000418020c11 */ /* 0x040fe4000f8210ff */
[C---:B------:R-:W-:Y:S01]  /*17d20*/  SHF.L.U32 R26, R24.reuse, 0x2, RZ ;  /* 0x00000002181a7819 */ /* 0x040fe200000006ff */
[----:B------:R0:W-:Y:S01]  /*17d30*/  STL [R1+0x34], R0 ;  /* 0x0000340001007387 */ /* 0x0001e20000100800 */
[C-C-:B------:R-:W-:Y:S01]  /*17d40*/  @P0 LEA.HI.X R3, R24.reuse, UR5, R0.reuse, 0x2, P1 ;  /* 0x0000000518030c11 */ /* 0x140fe200088f1400 */
[----:B------:R-:W-:Y:S01]  /*17d50*/  ULDC.64 UR4, c[0x0][0xa00] ;  /* 0x0002800000047ab9 */ /* 0x000fe20000000a00 */
[----:B------:R-:W-:-:S03]  /*17d60*/  SHF.L.U64.HI R27, R24, 0x2, R0 ;  /* 0x00000002181b7819 */ /* 0x000fc60000010200 */
[----:B------:R1:W2:Y:S01]  /*17d70*/  @P0 LDG.E R9, desc[UR60][R2.64] ;  /* 0x0000003c02090981 */ /* 0x0002a2000c1e1900 */
[----:B------:R-:W-:Y:S02]  /*17d80*/  ISETP.NE.U32.AND P0, PT, RZ, UR4, PT ;  /* 0x00000004ff007c0c */ /* 0x000fe4000bf05070 */
[----:B------:R-:W-:Y:S01]  /*17d90*/  ISETP.NE.U32.AND P1, PT, RZ, UR6, PT ;  /* 0x00000006ff007c0c */ /* 0x000fe2000bf25070 */
[----:B0-----:R-:W-:Y:S01]  /*17da0*/  IMAD.MOV.U32 R0, RZ, RZ, RZ ;  /* 0x000000ffff007224 */ /* 0x001fe200078e00ff */
[----:B------:R-:W-:Y:S02]  /*17db0*/  ISETP.NE.AND.EX P0, PT, RZ, UR5, PT, P0 ;  /* 0x00000005ff007c0c */ /* 0x000fe4000bf05300 */
[----:B------:R-:W-:Y:S02]  /*17dc0*/  ISETP.NE.AND.EX P1, PT, RZ, UR7, PT, P1 ;  /* 0x00000007ff007c0c */ /* 0x000fe4000bf25310 */
[C---:B------:R-:W-:Y:S02]  /*17dd0*/  IADD3 R4, P4, R26.reuse, UR6, RZ ;  /* 0x000000061a047c10 */ /* 0x040fe4000ff9e0ff */
[----:B-1----:R-:W-:Y:S01]  /*17de0*/  IADD3 R2, P3, R26, UR4, RZ ;  /* 0x000000041a027c10 */ /* 0x002fe2000ff7e0ff */
[----:B------:R-:W-:Y:S01]  /*17df0*/  ULDC UR4, c[0x0][0x288] ;  /* 0x0000a20000047ab9 */ /* 0x000fe20000000800 */
[----:B------:R-:W-:-:S02]  /*17e00*/  IADD3.X R5, R27, UR7, RZ, P4, !PT ;  /* 0x000000071b057c10 */ /* 0x000fc4000a7fe4ff */
[C---:B------:R-:W-:Y:S02]  /*17e10*/  IADD3.X R3, R27.reuse, UR5, RZ, P3, !PT ;  /* 0x000000051b037c10 */ /* 0x040fe40009ffe4ff */
[----:B------:R-:W-:Y:S01]  /*17e20*/  @P2 IADD3 R6, P3, R26, UR8, RZ ;  /* 0x000000081a062c10 */ /* 0x000fe2000ff7e0ff */
[----:B------:R-:W-:Y:S01]  /*17e30*/  IMAD.U32 R8, RZ, RZ, UR4 ;  /* 0x00000004ff087e24 */ /* 0x000fe2000f8e00ff */
[----:B------:R-:W-:Y:S01]  /*17e40*/  ULDC.64 UR4, c[0x0][0x418] ;  /* 0x0001060000047ab9 */ /* 0x000fe20000000a00 */
[----:B------:R-:W5:Y:S01]  /*17e50*/  @P0 LDG.E R28, desc[UR60][R2.64] ;  /* 0x0000003c021c0981 */ /* 0x000f62000c1e1900 */
[----:B------:R-:W-:-:S03]  /*17e60*/  @P2 IADD3.X R7, R27, UR9, RZ, P3, !PT ;  /* 0x000000091b072c10 */ /* 0x000fc60009ffe4ff */
[----:B------:R-:W5:Y:S04]  /*17e70*/  @P1 LDG.E R0, desc[UR60][R4.64] ;  /* 0x0000003c04001981 */ /* 0x000f68000c1e1900 */
[----:B------:R0:W3:Y:S01]  /*17e80*/  @P2 LDG.E R8, desc[UR60][R6.64] ;  /* 0x0000003c06082981 */ /* 0x0000e2000c1e1900 */
[----:B------:R-:W-:-:S03]  /*17e90*/  UISETP.NE.U32.AND UP0, UPT, UR4, URZ, UPT ;  /* 0x0000003f0400728c */ /* 0x000fc6000bf05070 */
[----:B------:R-:W-:Y:S01]  /*17ea0*/  ULDC UR4, c[0x0][0x424] ;  /* 0x0001090000047ab9 */ /* 0x000fe20000000800 */
[----:B------:R-:W-:-:S03]  /*17eb0*/  UISETP.NE.AND.EX UP0, UPT, UR5, URZ, UPT, UP0 ;  /* 0x0000003f0500728c */ /* 0x000fc6000bf05300 */
[----:B------:R-:W-:Y:S01]  /*17ec0*/  ULDC UR5, c[0x0][0x2f0] ;  /* 0x0000bc0000057ab9 */ /* 0x000fe20000000800 */
[----:B------:R-:W-:-:S04]  /*17ed0*/  USEL UR4, UR4, 0x1, UP0 ;  /* 0x0000000104047887 */ /* 0x000fc80008000000 */
[----:B------:R-:W-:-:S03]  /*17ee0*/  UIMAD UR4, UR4, UR5, URZ ;  /* 0x00000005040472a4 */ /* 0x000fc6000f8e023f */
[----:B------:R-:W-:Y:S02]  /*17ef0*/  ULDC UR5, c[0x0][0x348] ;  /* 0x0000d20000057ab9 */ /* 0x000fe40000000800 */
[----:B0-----:R-:W-:Y:S01]  /*17f00*/  IMAD.U32 R6, RZ, RZ, UR5 ;  /* 0x00000005ff067e24 */ /* 0x001fe2000f8e00ff */
[----:B------:R-:W-:Y:S01]  /*17f10*/  MOV R7, UR4 ;  /* 0x0000000400077c02 */ /* 0x000fe20008000f00 */
[----:B--2---:R0:W-:Y:S04]  /*17f20*/  STL [R1+0x4], R9 ;  /* 0x0000040901007387 */ /* 0x0041e80000100800 */
[----:B---3--:R0:W-:Y:S01]  /*17f30*/  STL [R1+0x3c], R8 ;  /* 0x00003c0801007387 */ /* 0x0081e20000100800 */
[----:B------:R-:W-:Y:S05]  /*17f40*/  @P2 BRA `(.L_x_695) ;  /* 0x0000000000142947 */ /* 0x000fea0003800000 */
[----:B------:R-:W-:Y:S05]  /*17f50*/  @!P0 BRA `(.L_x_695) ;  /* 0x0000000000108947 */ /* 0x000fea0003800000 */
[----:B0-----:R-:W2:Y:S04]  /*17f60*/  LDG.E R8, desc[UR60][R2.64] ;  /* 0x0000003c02087981 */ /* 0x001ea8000c1e1900 */
[----:B------:R-:W2:Y:S02]  /*17f70*/  LDG.E R2, desc[UR60][R2.64+0x4] ;  /* 0x0000043c02027981 */ /* 0x000ea4000c1e1900 */
[----:B--2---:R-:W-:-:S05]  /*17f80*/  IMAD.IADD R2, R2, 0x1, -R8 ;  /* 0x0000000102027824 */ /* 0x004fca00078e0a08 */
[----:B------:R1:W-:Y:S02]  /*17f90*/  STL [R1+0x3c], R2 ;  /* 0x00003c0201007387 */ /* 0x0003e40000100800 */
.L_x_695:
[----:B------:R-:W-:Y:S01]  /*17fa0*/  ULDC.64 UR4, c[0x0][0xa20] ;  /* 0x0002880000047ab9 */ /* 0x000fe20000000a00 */
[----:B------:R-:W-:Y:S01]  /*17fb0*/  IMAD.MOV.U32 R35, RZ, RZ, R24 ;  /* 0x000000ffff237224 */ /* 0x000fe200078e0018 */
[----:B------:R-:W-:-:S04]  /*17fc0*/  ISETP.NE.U32.AND P0, PT, RZ, UR4, PT ;  /* 0x00000004ff007c0c */ /* 0x000fc8000bf05070 */
[----:B------:R-:W-:-:S13]  /*17fd0*/  ISETP.NE.AND.EX P0, PT, RZ, UR5, PT, P0 ;  /* 0x00000005ff007c0c */ /* 0x000fda000bf05300 */
[----:B------:R-:W-:Y:S05]  /*17fe0*/  @!P0 BRA `(.L_x_696) ;  /* 0x0000000000108947 */ /* 0x000fea0003800000 */
[----:B-1----:R-:W-:-:S04]  /*17ff0*/  IADD3 R2, P0, R26, UR4, RZ ;  /* 0x000000041a027c10 */ /* 0x002fc8000ff1e0ff */
[----:B------:R-:W-:-:S05]  /*18000*/  IADD3.X R3, R27, UR5, RZ, P0, !PT ;  /* 0x000000051b037c10 */ /* 0x000fca00087fe4ff */
[----:B------:R1:W5:Y:S01]  /*18010*/  LDG.E R7, desc[UR60][R2.64] ;  /* 0x0000003c02077981 */ /* 0x000362000c1e1900 */
[----:B------:R-:W-:Y:S05]  /*18020*/  BRA `(.L_x_697) ;  /* 0x0000000000247947 */ /* 0x000fea0003800000 */
.L_x_696:
[----:B------:R-:W-:Y:S02]  /*18030*/  ULDC.64 UR4, c[0x0][0xa08] ;  /* 0x0002820000047ab9 */ /* 0x000fe40000000a00 */
[----:B------:R-:W-:-:S04]  /*18040*/  ISETP.NE.U32.AND P0, PT, RZ, UR4, PT ;  /* 0x00000004ff007c0c */ /* 0x000fc8000bf05070 */
[----:B------:R-:W-:-:S13]  /*18050*/  ISETP.NE.AND.EX P0, PT, RZ, UR5, PT, P0 ;  /* 0x00000005ff007c0c */ /* 0x000fda000bf05300 */
[----:B------:R-:W-:Y:S05]  /*18060*/  @!P0 BRA `(.L_x_697) ;  /* 0x0000000000148947 */ /* 0x000fea0003800000 */
[----:B-1----:R-:W1:Y:S02]  /*18070*/  LDC.64 R2, c[0x0][0xa08] ;  /* 0x00028200ff027b82 */ /* 0x002e640000000a00 */
[----:B-1----:R-:W-:-:S05]  /*18080*/  IMAD.WIDE R2, R35, 0x4, R2 ;  /* 0x0000000423027825 */ /* 0x002fca00078e0202 */
[----:B------:R-:W2:Y:S04]  /*18090*/  LDG.E R7, desc[UR60][R2.64] ;  /* 0x0000003c02077981 */ /* 0x000ea8000c1e1900 */
[----:B------:R-:W2:Y:S02]  /*180a0*/  LDG.E R2, desc[UR60][R2.64+0x4] ;  /* 0x0000043c02027981 */ /* 0x000ea4000c1e1900 */
[----:B--2---:R-:W-:-:S07]  /*180b0*/  IMAD.IADD R7, R2, 0x1, -R7 ;  /* 0x0000000102077824 */ /* 0x004fce00078e0a07 */
.L_x_697:
[----:B-1----:R-:W2:Y:S04]  /*180c0*/  @P1 LDG.E R2, desc[UR60][R4.64] ;  /* 0x0000003c04021981 */ /* 0x002ea8000c1e1900 */
[----:B------:R-:W2:Y:S01]  /*180d0*/  @P1 LDG.E R4, desc[UR60][R4.64+0x4] ;  /* 0x0000043c04041981 */ /* 0x000ea2000c1e1900 */
[----:B-----5:R-:W-:Y:S01]  /*180e0*/  IADD3 R7, -R9, R7, RZ ;  /* 0x0000000709077210 */ /* 0x020fe20007ffe1ff */
[----:B------:R-:W-:Y:S01]  /*180f0*/  BSSY B0, `(.L_x_698) ;  /* 0x00000da000007945 */ /* 0x000fe20003800000 */
[----:B--2---:R-:W-:-:S04]  /*18100*/  @P1 IMAD.IADD R6, R4, 0x1, -R2 ;  /* 0x0000000104061824 */ /* 0x004fc800078e0a02 */
[----:B------:R-:W-:-:S04]  /*18110*/  IMAD.IADD R25, R7, 0x1, R6 ;  /* 0x0000000107197824 */ /* 0x000fc800078e0206 */
[----:B------:R-:W-:-:S04]  /*18120*/  VIADD R33, R25, 0x9f ;  /* 0x0000009f19217836 */ /* 0x000fc80000000000 */
[----:B------:R-:W-:-:S05]  /*18130*/  IMAD.HI R33, R33, 0x66666667, RZ ;  /* 0x6666666721217827 */ /* 0x000fca00078e02ff */
[----:B------:R-:W-:-:S04]  /*18140*/  SHF.R.U32.HI R2, RZ, 0x1f, R33 ;  /* 0x0000001fff027819 */ /* 0x000fc80000011621 */
[----:B------:R-:W-:-:S05]  /*18150*/  LEA.HI.SX32 R33, R33, R2, 0x1a ;  /* 0x0000000221217211 */ /* 0x000fca00078fd2ff */
[--C-:B------:R-:W-:Y:S02]  /*18160*/  IMAD R2, R33, 0xa0, -R7.reuse ;  /* 0x000000a021027824 */ /* 0x100fe400078e0a07 */
[----:B------:R-:W-:-:S03]  /*18170*/  IMAD.MOV R7, RZ, RZ, -R7 ;  /* 0x000000ffff077224 */ /* 0x000fc600078e0a07 */
[----:B------:R-:W-:Y:S02]  /*18180*/  VIMNMX R2, R2, R6, PT ;  /* 0x0000000602027248 */ /* 0x000fe40003fe0100 */
[----:B------:R-:W-:-:S04]  /*18190*/  VIMNMX R7, RZ, R7, !PT ;  /* 0x00000007ff077248 */ /* 0x000fc80007fe0100 */
        /* <DEDUP_REMOVED lines=11> */
[----:B------:R-:W-:Y:S01]  /*18250*/  UMOV UR4, 0xffffffff ;  /* 0xffffffff00047882 */ /* 0x000fe20000000000 */
[----:B------:R-:W-:Y:S02]  /*18260*/  SEL R2, R35, RZ, !P1 ;  /* 0x000000ff23027207 */ /* 0x000fe40004800000 */
[----:B------:R-:W-:Y:S05]  /*18270*/  BRA.DIV UR4, `(.L_x_700) ;  /* 0x0000008a04e07947 */ /* 0x000fea000b800000 */
[----:B------:R-:W1:Y:S02]  /*18280*/  S2R R5, SR_TID.X ;  /* 0x0000000000057919 */ /* 0x000e640000002100 */
[----:B-1----:R-:W-:-:S04]  /*18290*/  SHF.R.U32.HI R5, RZ, 0x5, R5 ;  /* 0x00000005ff057819 */ /* 0x002fc80000011605 */
[----:B------:R-:W-:-:S05]  /*182a0*/  LOP3.LUT R5, R5, 0x3, RZ, 0xc0, !PT ;  /* 0x0000000305057812 */ /* 0x000fca00078ec0ff */
[----:B------:R1:W2:Y:S02]  /*182b0*/  SHFL.IDX PT, R14, R5, RZ, 0x1f ;  /* 0x00001fff050e7589 */ /* 0x0002a400000e0000 */
.L_x_925:
[----:B--2---:R-:W-:Y:S02]  /*182c0*/  ISETP.NE.AND P0, PT, R14, RZ, PT ;  /* 0x000000ff0e00720c */ /* 0x004fe40003f05270 */
[----:B------:R-:W-:-:S11]  /*182d0*/  PLOP3.LUT P6, PT, PT, PT, PT, 0x8, 0x0 ;  /* 0x000000000000781c */ /* 0x000fd60003fce170 */
[----:B------:R-:W-:Y:S05]  /*182e0*/  @P0 BRA `(.L_x_701) ;  /* 0x00000000000c0947 */ /* 0x000fea0003800000 */
[----:B------:R-:W-:-:S03]  /*182f0*/  UMOV UR4, 0xffffffff ;  /* 0xffffffff00047882 */ /* 0x000fc60000000000 */
[----:B------:R-:W-:Y:S05]  /*18300*/  BRA.DIV UR4, `(.L_x_702) ;  /* 0x0000008a04f07947 */ /* 0x000fea000b800000 */
[----:B------:R-:W-:-:S13]  /*18310*/  ELECT P6, URZ, PT ;  /* 0x00000000003f782f */ /* 0x000fda00038c0000 */
.L_x_701:
[----:B-1----:R-:W2:Y:S01]  /*18320*/  LDL R5, [R1+0x40] ;  /* 0x0000400001057983 */ /* 0x002ea20000100800 */
[----:B------:R-:W-:Y:S01]  /*18330*/  BSSY B1, `(.L_x_703) ;  /* 0x0000008000017945 */ /* 0x000fe20003800000 */
[----:B--2---:R-:W-:-:S05]  /*18340*/  VIADD R5, R5, 0x1 ;  /* 0x0000000105057836 */ /* 0x004fca0000000000 */
[----:B------:R-:W-:-:S04]  /*18350*/  LEA.HI R6, R5, R5, RZ, 0x1 ;  /* 0x0000000505067211 */ /* 0x000fc800078f08ff */
[----:B------:R-:W-:-:S05]  /*18360*/  LOP3.LUT R6, R6, 0xfffffffe, RZ, 0xc0, !PT ;  /* 0xfffffffe06067812 */ /* 0x000fca00078ec0ff */
[----:B------:R-:W-:-:S05]  /*18370*/  IMAD.IADD R5, R5, 0x1, -R6 ;  /* 0x0000000105057824 */ /* 0x000fca00078e0a06 */
[----:B------:R-:W-:-:S04]  /*18380*/  SHF.L.U32 R5, R5, 0x1f, RZ ;  /* 0x0000001f05057819 */ /* 0x000fc800000006ff */
[----:B------:R-:W1:Y:S02]  /*18390*/  SYNCS.PHASECHK.TRANS64.TRYWAIT P0, [R22+URZ+0x22820], R5 ;  /* 0x02282005160075a7 */ /* 0x000e64000800017f */
[----:B-1----:R-:W-:Y:S05]  /*183a0*/  @!P0 BRA `(.L_x_704) ;  /* 0x0000008800e88947 */ /* 0x002fea0003800000 */
.L_x_928:
[----:B------:R-:W-:Y:S05]  /*183b0*/  BSYNC B1 ;  /* 0x0000000000017941 */ /* 0x000fea0003800000 */
.L_x_703:
[----:B------:R-:W-:Y:S04]  /*183c0*/  BSSY B1, `(.L_x_705) ;  /* 0x000004d000017945 */ /* 0x000fe80003800000 */
[----:B------:R-:W-:Y:S05]  /*183d0*/  @!P6 BRA `(.L_x_706) ;  /* 0x00000004002ce947 */ /* 0x000fea0003800000 */
[----:B------:R-:W2:Y:S01]  /*183e0*/  S2R R6, SR_TID.X ;  /* 0x0000000000067919 */ /* 0x000ea20000002100 */
[----:B-1----:R-:W-:Y:S01]  /*183f0*/  IMAD R5, R34, 0x8, R22 ;  /* 0x0000000822057824 */ /* 0x002fe200078e0216 */
[----:B------:R-:W-:Y:S01]  /*18400*/  BSSY B2, `(.L_x_707) ;  /* 0x0000006000027945 */ /* 0x000fe20003800000 */
[----:B--2---:R-:W-:Y:S02]  /*18410*/  LOP3.LUT R7, R6, 0x7f, RZ, 0xc0, !PT ;  /* 0x0000007f06077812 */ /* 0x004fe400078ec0ff */
[----:B------:R-:W-:Y:S02]  /*18420*/  SHF.L.U32 R6, R37, 0x1f, RZ ;  /* 0x0000001f25067819 */ /* 0x000fe400000006ff */
[----:B------:R-:W-:Y:S02]  /*18430*/  ISETP.NE.AND P1, PT, R7, RZ, PT ;  /* 0x000000ff0700720c */ /* 0x000fe40003f25270 */
[----:B------:R-:W1:Y:S02]  /*18440*/  SYNCS.PHASECHK.TRANS64.TRYWAIT P0, [R5+URZ+0x228a0], R6 ;  /* 0x0228a006050075a7 */ /* 0x000e64000800017f */
[----:B-1----:R-:W-:Y:S09]  /*18450*/  @!P0 BRA `(.L_x_708) ;  /* 0x0000008800d08947 */ /* 0x002ff20003800000 */
.L_x_929:
[----:B------:R-:W-:Y:S05]  /*18460*/  BSYNC B2 ;  /* 0x0000000000027941 */ /* 0x000fea0003800000 */
.L_x_707:
[----:B------:R-:W-:Y:S04]  /*18470*/  BSSY B2, `(.L_x_709) ;  /* 0x0000009000027945 */ /* 0x000fe80003800000 */
[----:B------:R-:W-:Y:S05]  /*18480*/  @P1 BRA `(.L_x_710) ;  /* 0x00000000001c1947 */ /* 0x000fea0003800000 */
[----:B------:R-:W0:Y:S02]  /*18490*/  S2R R7, SR_TID.X ;  /* 0x0000000000077919 */ /* 0x000e240000002100 */
[----:B0-----:R-:W-:Y:S01]  /*184a0*/  LOP3.LUT R8, R7, 0x1f, RZ, 0xc0, !PT ;  /* 0x0000001f07087812 */ /* 0x001fe200078ec0ff */
[----:B------:R-:W-:-:S03]  /*184b0*/  IMAD.MOV.U32 R7, RZ, RZ, 0x5000 ;  /* 0x00005000ff077424 */ /* 0x000fc600078e00ff */
[----:B------:R-:W-:Y:S01]  /*184c0*/  ISETP.NE.AND P0, PT, R8, RZ, PT ;  /* 0x000000ff0800720c */ /* 0x000fe20003f05270 */
[----:B------:R2:W-:-:S12]  /*184d0*/  SYNCS.ARRIVE.TRANS64 RZ, [R5+URZ+0x22890], R7 ;  /* 0x0228900705ff79a7 */ /* 0x0005d8000800003f */
[----:B--2---:R-:W-:Y:S05]  /*184e0*/  @!P0 BRA `(.L_x_710) ;  /* 0x0000000000048947 */ /* 0x004fea0003800000 */
[----:B------:R-:W-:Y:S01]  /*184f0*/  BPT.TRAP 0x1 ;  /* 0x000000040000795c */ /* 0x000fe20000300000 */
.L_x_710:
[----:B------:R-:W-:Y:S05]  /*18500*/  BSYNC B2 ;  /* 0x0000000000027941 */ /* 0x000fea0003800000 */
.L_x_709:
[----:B------:R-:W-:Y:S01]  /*18510*/  MOV R11, RZ ;  /* 0x000000ff000b7202 */ /* 0x000fe20000000f00 */
[----:B0-----:R-:W-:Y:S01]  /*18520*/  IMAD R8, R3, 0xa0, R0 ;  /* 0x000000a003087824 */ /* 0x001fe200078e0200 */
[----:B------:R-:W-:Y:S01]  /*18530*/  UIADD3 UR4, UP0, UR36, 0x570, URZ ;  /* 0x0000057024047890 */ /* 0x000fe2000ff1e03f */
[----:B------:R-:W-:Y:S01]  /*18540*/  IMAD R7, R34, 0x5000, R22 ;  /* 0x0000500022077824 */ /* 0x000fe200078e0216 */
[----:B------:R-:W-:Y:S01]  /*18550*/  R2UR UR10, R11 ;  /* 0x000000000b0a72ca */ /* 0x000fe200000e0000 */
[----:B------:R-:W-:Y:S01]  /*18560*/  VIADD R8, R8, 0xffffff60 ;  /* 0xffffff6008087836 */ /* 0x000fe20000000000 */
[----:B------:R-:W-:Y:S01]  /*18570*/  PLOP3.LUT P0, PT, PT, PT, PT, 0x80, 0x0 ;  /* 0x000000000000781c */ /* 0x000fe20003f0f070 */
[----:B------:R-:W-:Y:S01]  /*18580*/  VIADD R9, R5, 0x22890 ;  /* 0x0002289005097836 */ /* 0x000fe20000000000 */
[----:B------:R-:W-:Y:S01]  /*18590*/  UIADD3.X UR5, URZ, UR37, URZ, UP0, !UPT ;  /* 0x000000253f057290 */ /* 0x000fe200087fe43f */
[----:B------:R-:W-:Y:S01]  /*185a0*/  VIADD R10, R7, 0x18400 ;  /* 0x00018400070a7836 */ /* 0x000fe20000000000 */
[----:B------:R-:W-:Y:S01]  /*185b0*/  UMOV UR6, 0x0 ;  /* 0x0000000000067882 */ /* 0x000fe20000000000 */
[----:B------:R-:W-:-:S09]  /*185c0*/  UMOV UR7, 0x12f00000 ;  /* 0x12f0000000077882 */ /* 0x000fd20000000000 */
.L_x_711:
[----:B------:R-:W-:-:S13]  /*185d0*/  @P0 ELECT P2, URZ, PT ;  /* 0x00000000003f082f */ /* 0x000fda0003840000 */
[----:B------:R-:W-:Y:S02]  /*185e0*/  @P2 R2UR UR13, R2 ;  /* 0x00000000020d22ca */ /* 0x000fe400000e0000 */
[----:B------:R-:W-:Y:S02]  /*185f0*/  @P2 R2UR UR12, R18 ;  /* 0x00000000120c22ca */ /* 0x000fe400000e0000 */
[----:B------:R-:W-:Y:S02]  /*18600*/  @P2 R2UR UR11, R8 ;  /* 0x00000000080b22ca */ /* 0x000fe400000e0000 */
[----:B------:R-:W-:Y:S02]  /*18610*/  @P2 R2UR UR9, R9 ;  /* 0x00000000090922ca */ /* 0x000fe400000e0000 */
[----:B------:R-:W-:Y:S02]  /*18620*/  @P2 R2UR UR8, R10 ;  /* 0x000000000a0822ca */ /* 0x000fe400000e0000 */
[----:B------:R-:W-:-:S02]  /*18630*/  @P2 PLOP3.LUT P0, PT, P2, PT, PT, 0x8, 0x0 ;  /* 0x000000000000281c */ /* 0x000fc4000170e170 */
[----:B------:R-:W-:-:S09]  /*18640*/  PLOP3.LUT P2, PT, PT, PT, PT, 0x8, 0x0 ;  /* 0x000000000000781c */ /* 0x000fd20003f4e170 */
[----:B------:R0:W-:Y:S02]  /*18650*/  UTMALDG.4D [UR8], [UR4], desc[UR6] ;  /* 0x00000608040075b4 */ /* 0x0001e40008019000 */
[----:B0-----:R-:W-:Y:S05]  /*18660*/  @P0 BRA.U.ANY `(.L_x_711) ;  /* 0xfffffffd00d80947 */ /* 0x001fea000393ffff */
[----:B------:R-:W0:Y:S01]  /*18670*/  SYNCS.PHASECHK.TRANS64.TRYWAIT P0, [R5+URZ+0x228c0], R6 ;  /* 0x0228c006050075a7 */ /* 0x000e22000800017f */
[----:B------:R-:W-:Y:S04]  /*18680*/  BSSY B2, `(.L_x_712) ;  /* 0x0000002000027945 */ /* 0x000fe80003800000 */
[----:B0-----:R-:W-:Y:S05]  /*18690*/  @!P0 BRA `(.L_x_713) ;  /* 0x0000008800548947 */ /* 0x001fea0003800000 */
.L_x_930:
[----:B------:R-:W-:Y:S05]  /*186a0*/  BSYNC B2 ;  /* 0x0000000000027941 */ /* 0x000fea0003800000 */
.L_x_712:
[----:B------:R-:W-:Y:S01]  /*186b0*/  BSSY B2, `(.L_x_714) ;  /* 0x000000b000027945 */ /* 0x000fe20003800000 */
[----:B------:R-:W-:Y:S01]  /*186c0*/  IMAD.MOV.U32 R12, RZ, RZ, 0x0 ;  /* 0x00000000ff0c7424 */ /* 0x000fe200078e00ff */
[----:B------:R-:W-:Y:S02]  /*186d0*/  MOV R13, 0x12f00000 ;  /* 0x12f00000000d7802 */ /* 0x000fe40000000f00 */
[----:B------:R-:W-:Y:S05]  /*186e0*/  @P1 BRA `(.L_x_715) ;  /* 0x00000000001c1947 */ /* 0x000fea0003800000 */
[----:B------:R-:W2:Y:S01]  /*186f0*/  S2R R9, SR_TID.X ;  /* 0x0000000000097919 */ /* 0x000ea20000002100 */
[----:B01----:R-:W-:-:S04]  /*18700*/  IMAD.MOV.U32 R6, RZ, RZ, 0x5000 ;  /* 0x00005000ff067424 */ /* 0x003fc800078e00ff */
[----:B------:R3:W-:Y:S01]  /*18710*/  SYNCS.ARRIVE.TRANS64 RZ, [R5+URZ+0x228b0], R6 ;  /* 0x0228b00605ff79a7 */ /* 0x0007e2000800003f */
[----:B--2---:R-:W-:-:S04]  /*18720*/  LOP3.LUT R9, R9, 0x1f, RZ, 0xc0, !PT ;  /* 0x0000001f09097812 */ /* 0x004fc800078ec0ff */
[----:B------:R-:W-:-:S13]  /*18730*/  ISETP.NE.AND P0, PT, R9, RZ, PT ;  /* 0x000000ff0900720c */ /* 0x000fda0003f05270 */
[----:B---3--:R-:W-:Y:S05]  /*18740*/  @!P0 BRA `(.L_x_715) ;  /* 0x0000000000048947 */ /* 0x008fea0003800000 */
[----:B------:R-:W-:Y:S01]  /*18750*/  BPT.TRAP 0x1 ;  /* 0x000000040000795c */ /* 0x000fe20000300000 */
.L_x_715:
[----:B------:R-:W-:Y:S05]  /*18760*/  BSYNC B2 ;  /* 0x0000000000027941 */ /* 0x000fea0003800000 */
.L_x_714:
[----:B------:R-:W-:Y:S01]  /*18770*/  R2UR UR10, R11 ;  /* 0x000000000b0a72ca */ /* 0x000fe200000e0000 */
[----:B------:R-:W-:Y:S01]  /*18780*/  UIADD3 UR4, UP0, UR36, 0x670, URZ ;  /* 0x0000067024047890 */ /* 0x000fe2000ff1e03f */
[----:B------:R-:W-:Y:S01]  /*18790*/  R2UR UR6, R12 ;  /* 0x000000000c0672ca */ /* 0x000fe200000e0000 */
[----:B------:R-:W-:Y:S01]  /*187a0*/  VIADD R7, R7, 0xa400 ;  /* 0x0000a40007077836 */ /* 0x000fe20000000000 */
[----:B------:R-:W-:Y:S01]  /*187b0*/  R2UR UR7, R13 ;  /* 0x000000000d0772ca */ /* 0x000fe200000e0000 */
[----:B01----:R-:W-:Y:S01]  /*187c0*/  VIADD R5, R5, 0x228b0 ;  /* 0x000228b005057836 */ /* 0x003fe20000000000 */
[----:B------:R-:W-:Y:S01]  /*187d0*/  PLOP3.LUT P0, PT, PT, PT, PT, 0x80, 0x0 ;  /* 0x000000000000781c */ /* 0x000fe20003f0f070 */
[----:B------:R-:W-:-:S12]  /*187e0*/  UIADD3.X UR5, URZ, UR37, URZ, UP0, !UPT ;  /* 0x000000253f057290 */ /* 0x000fd800087fe43f */
.L_x_716:
        /* <DEDUP_REMOVED lines=9> */
[----:B--2---:R-:W-:Y:S05]  /*18880*/  @P0 BRA.U.ANY `(.L_x_716) ;  /* 0xfffffffd00d80947 */ /* 0x004fea000393ffff */
.L_x_706:
[----:B------:R-:W-:Y:S05]  /*18890*/  BSYNC B1 ;  /* 0x0000000000017941 */ /* 0x000fea0003800000 */
.L_x_705:
[----:B------:R-:W-:Y:S01]  /*188a0*/  IADD3 R3, R3, -0x2, RZ ;  /* 0xfffffffe03037810 */ /* 0x000fe20007ffe0ff */
[----:B------:R-:W-:Y:S01]  /*188b0*/  VIADD R34, R34, 0x1 ;  /* 0x0000000122227836 */ /* 0x000fe20000000000 */
[----:B------:R-:W-:Y:S02]  /*188c0*/  PLOP3.LUT P0, PT, PT, PT, PT, 0x8, 0x0 ;  /* 0x000000000000781c */ /* 0x000fe40003f0e170 */
[----:B------:R-:W-:Y:S02]  /*188d0*/  ISETP.GE.AND P2, PT, R3, R4, PT ;  /* 0x000000040300720c */ /* 0x000fe40003f46270 */
[----:B------:R-:W-:-:S04]  /*188e0*/  ISETP.NE.AND P1, PT, R34, 0x2, PT ;  /* 0x000000022200780c */ /* 0x000fc80003f25270 */
[----:B-1----:R-:W-:Y:S02]  /*188f0*/  SEL R5, RZ, 0x1, P1 ;  /* 0x00000001ff057807 */ /* 0x002fe40000800000 */
[----:B------:R-:W-:Y:S02]  /*18900*/  SEL R34, R34, RZ, P1 ;  /* 0x000000ff22227207 */ /* 0x000fe40000800000 */
[----:B------:R-:W-:-:S03]  /*18910*/  LOP3.LUT R37, R37, R5, RZ, 0x3c, !PT ;  /* 0x0000000525257212 */ /* 0x000fc600078e3cff */
[----:B------:R-:W-:Y:S05]  /*18920*/  @!P2 BRA `(.L_x_699) ;  /* 0x000000040058a947 */ /* 0x000fea0003800000 */
.L_x_729:
[----:B------:R-:W-:Y:S05]  /*18930*/  YIELD ;  /* 0x0000000000007946 */ /* 0x000fea0003800000 */
[----:B------:R-:W-:Y:S04]  /*18940*/  BSSY B1, `(.L_x_717) ;  /* 0x000004c000017945 */ /* 0x000fe80003800000 */
[----:B------:R-:W-:Y:S05]  /*18950*/  @!P6 BRA `(.L_x_718) ;  /* 0x000000040028e947 */ /* 0x000fea0003800000 */
[----:B------:R-:W1:Y:S01]  /*18960*/  S2R R5, SR_TID.X ;  /* 0x0000000000057919 */ /* 0x000e620000002100 */
[----:B------:R-:W-:Y:S01]  /*18970*/  SHF.L.U32 R6, R37, 0x1f, RZ ;  /* 0x0000001f25067819 */ /* 0x000fe200000006ff */
[----:B------:R-:W-:Y:S01]  /*18980*/  BSSY B2, `(.L_x_719) ;  /* 0x0000006000027945 */ /* 0x000fe20003800000 */
[----:B-1----:R-:W-:Y:S01]  /*18990*/  LOP3.LUT R7, R5, 0x7f, RZ, 0xc0, !PT ;  /* 0x0000007f05077812 */ /* 0x002fe200078ec0ff */
[----:B------:R-:W-:-:S03]  /*189a0*/  IMAD R5, R34, 0x8, R22 ;  /* 0x0000000822057824 */ /* 0x000fc600078e0216 */
[----:B------:R-:W-:Y:S01]  /*189b0*/  ISETP.NE.AND P2, PT, R7, RZ, PT ;  /* 0x000000ff0700720c */ /* 0x000fe20003f45270 */
[----:B------:R-:W1:Y:S02]  /*189c0*/  SYNCS.PHASECHK.TRANS64.TRYWAIT P1, [R5+URZ+0x228a0], R6 ;  /* 0x0228a006050075a7 */ /* 0x000e64000802017f */
[----:B-1----:R-:W-:Y:S10]  /*189d0*/  @!P1 BRA `(.L_x_720) ;  /* 0x0000008400989947 */ /* 0x002ff40003800000 */
.L_x_931:
[----:B------:R-:W-:Y:S05]  /*189e0*/  BSYNC B2 ;  /* 0x0000000000027941 */ /* 0x000fea0003800000 */
.L_x_719:
        /* <DEDUP_REMOVED lines=9> */
.L_x_722:
[----:B------:R-:W-:Y:S05]  /*18a80*/  BSYNC B2 ;  /* 0x0000000000027941 */ /* 0x000fea0003800000 */
.L_x_721:
[----:B------:R-:W-:Y:S01]  /*18a90*/  IMAD.MOV.U32 R11, RZ, RZ, RZ ;  /* 0x000000ffff0b7224 */ /* 0x000fe200078e00ff */
[----:B------:R-:W-:Y:S01]  /*18aa0*/  UIADD3 UR4, UP0, UR36, 0x570, URZ ;  /* 0x0000057024047890 */ /* 0x000fe2000ff1e03f */
[----:B------:R-:W-:Y:S01]  /*18ab0*/  IMAD R7, R34, 0x5000, R22 ;  /* 0x0000500022077824 */ /* 0x000fe200078e0216 */
[----:B------:R-:W-:Y:S01]  /*18ac0*/  PLOP3.LUT P1, PT, PT, PT, PT, 0x80, 0x0 ;  /* 0x000000000000781c */ /* 0x000fe20003f2f070 */
[----:B0-----:R-:W-:Y:S01]  /*18ad0*/  IMAD R8, R3, 0xa0, R0 ;  /* 0x000000a003087824 */ /* 0x001fe200078e0200 */
[----:B------:R-:W-:Y:S01]  /*18ae0*/  R2UR UR10, R11 ;  /* 0x000000000b0a72ca */ /* 0x000fe200000e0000 */
[----:B------:R-:W-:Y:S01]  /*18af0*/  VIADD R9, R5, 0x22890 ;  /* 0x0002289005097836 */ /* 0x000fe20000000000 */
[----:B------:R-:W-:Y:S01]  /*18b00*/  IADD3 R10, R7, 0x18400, RZ ;  /* 0x00018400070a7810 */ /* 0x000fe20007ffe0ff */
[----:B------:R-:W-:Y:S01]  /*18b10*/  UIADD3.X UR5, URZ, UR37, URZ, UP0, !UPT ;  /* 0x000000253f057290 */ /* 0x000fe200087fe43f */
[----:B------:R-:W-:Y:S01]  /*18b20*/  UMOV UR6, 0x0 ;  /* 0x0000000000067882 */ /* 0x000fe20000000000 */
[----:B------:R-:W-:-:S10]  /*18b30*/  UMOV UR7, 0x12f00000 ;  /* 0x12f0000000077882 */ /* 0x000fd40000000000 */
.L_x_723:
        /* <DEDUP_REMOVED lines=13> */
.L_x_932:
[----:B------:R-:W-:Y:S05]  /*18c10*/  BSYNC B2 ;  /* 0x0000000000027941 */ /* 0x000fea0003800000 */
.L_x_724:
[----:B------:R-:W-:Y:S01]  /*18c20*/  BSSY B2, `(.L_x_726) ;  /* 0x000000b000027945 */ /* 0x000fe20003800000 */
[----:B------:R-:W-:Y:S02]  /*18c30*/  IMAD.MOV.U32 R12, RZ, RZ, 0x0 ;  /* 0x00000000ff0c7424 */ /* 0x000fe400078e00ff */
[----:B------:R-:W-:Y:S01]  /*18c40*/  IMAD.MOV.U32 R13, RZ, RZ, 0x12f00000 ;  /* 0x12f00000ff0d7424 */ /* 0x000fe200078e00ff */
[----:B------:R-:W-:Y:S06]  /*18c50*/  @P2 BRA `(.L_x_727) ;  /* 0x00000000001c2947 */ /* 0x000fec0003800000 */
[----:B------:R-:W2:Y:S01]  /*18c60*/  S2R R9, SR_TID.X ;  /* 0x0000000000097919 */ /* 0x000ea20000002100 */
[----:B01----:R-:W-:-:S04]  /*18c70*/  IMAD.MOV.U32 R6, RZ, RZ, 0x5000 ;  /* 0x00005000ff067424 */ /* 0x003fc800078e00ff */
[----:B------:R3:W-:Y:S01]  /*18c80*/  SYNCS.ARRIVE.TRANS64 RZ, [R5+URZ+0x228b0], R6 ;  /* 0x0228b00605ff79a7 */ /* 0x0007e2000800003f */
[----:B--2---:R-:W-:-:S04]  /*18c90*/  LOP3.LUT R9, R9, 0x1f, RZ, 0xc0, !PT ;  /* 0x0000001f09097812 */ /* 0x004fc800078ec0ff */
[----:B------:R-:W-:-:S13]  /*18ca0*/  ISETP.NE.AND P1, PT, R9, RZ, PT ;  /* 0x000000ff0900720c */ /* 0x000fda0003f25270 */
[----:B---3--:R-:W-:Y:S05]  /*18cb0*/  @!P1 BRA `(.L_x_727) ;  /* 0x0000000000049947 */ /* 0x008fea0003800000 */
[----:B------:R-:W-:Y:S01]  /*18cc0*/  BPT.TRAP 0x1 ;  /* 0x000000040000795c */ /* 0x000fe20000300000 */
.L_x_727:
[----:B------:R-:W-:Y:S05]  /*18cd0*/  BSYNC B2 ;  /* 0x0000000000027941 */ /* 0x000fea0003800000 */
.L_x_726:
[----:B------:R-:W-:Y:S01]  /*18ce0*/  R2UR UR10, R11 ;  /* 0x000000000b0a72ca */ /* 0x000fe200000e0000 */
[----:B------:R-:W-:Y:S01]  /*18cf0*/  UIADD3 UR4, UP0, UR36, 0x670, URZ ;  /* 0x0000067024047890 */ /* 0x000fe2000ff1e03f */
[----:B------:R-:W-:Y:S01]  /*18d00*/  R2UR UR6, R12 ;  /* 0x000000000c0672ca */ /* 0x000fe200000e0000 */
[----:B------:R-:W-:Y:S01]  /*18d10*/  VIADD R7, R7, 0xa400 ;  /* 0x0000a40007077836 */ /* 0x000fe20000000000 */
[----:B------:R-:W-:Y:S01]  /*18d20*/  R2UR UR7, R13 ;  /* 0x000000000d0772ca */ /* 0x000fe200000e0000 */
[----:B------:R-:W-:Y:S01]  /*18d30*/  UIADD3.X UR5, URZ, UR37, URZ, UP0, !UPT ;  /* 0x000000253f057290 */ /* 0x000fe200087fe43f */
[----:B------:R-:W-:Y:S02]  /*18d40*/  PLOP3.LUT P1, PT, PT, PT, PT, 0x80, 0x0 ;  /* 0x000000000000781c */ /* 0x000fe40003f2f070 */
[----:B01----:R-:W-:-:S11]  /*18d50*/  IADD3 R5, R5, 0x228b0, RZ ;  /* 0x000228b005057810 */ /* 0x003fd60007ffe0ff */
.L_x_728:
        /* <DEDUP_REMOVED lines=9> */
[----:B-1----:R-:W-:Y:S05]  /*18df0*/  @P1 BRA.U.ANY `(.L_x_728) ;  /* 0xfffffffd00d81947 */ /* 0x002fea000393ffff */
.L_x_718:
[----:B------:R-:W-:Y:S05]  /*18e00*/  BSYNC B1 ;  /* 0x0000000000017941 */ /* 0x000fea0003800000 */
.L_x_717:
[C---:B------:R-:W-:Y:S01]  /*18e10*/  ISETP.GT.AND P2, PT, R3.reuse, R4, PT ;  /* 0x000000040300720c */ /* 0x040fe20003f44270 */
[----:B------:R-:W-:Y:S02]  /*18e20*/  VIADD R34, R34, 0x1 ;  /* 0x0000000122227836 */ /* 0x000fe40000000000 */
[----:B------:R-:W-:-:S03]  /*18e30*/  VIADD R3, R3, 0xffffffff ;  /* 0xffffffff03037836 */ /* 0x000fc60000000000 */
[----:B------:R-:W-:-:S04]  /*18e40*/  ISETP.NE.AND P1, PT, R34, 0x2, PT ;  /* 0x000000022200780c */ /* 0x000fc80003f25270 */
[----:B------:R-:W-:Y:S02]  /*18e50*/  SEL R5, RZ, 0x1, P1 ;  /* 0x00000001ff057807 */ /* 0x000fe40000800000 */
[----:B------:R-:W-:Y:S02]  /*18e60*/  SEL R34, R34, RZ, P1 ;  /* 0x000000ff22227207 */ /* 0x000fe40000800000 */
[----:B------:R-:W-:Y:S01]  /*18e70*/  LOP3.LUT R37, R37, R5, RZ, 0x3c, !PT ;  /* 0x0000000525257212 */ /* 0x000fe200078e3cff */
[----:B------:R-:W-:Y:S06]  /*18e80*/  @P2 BRA `(.L_x_729) ;  /* 0xfffffff800a82947 */ /* 0x000fec000383ffff */
.L_x_699:
[----:B------:R-:W-:Y:S05]  /*18e90*/  BSYNC B0 ;  /* 0x0000000000007941 */ /* 0x000fea0003800000 */
.L_x_698:
[----:B------:R-:W-:Y:S05]  /*18ea0*/  @!P0 WARPSYNC.ALL ;  /* 0x0000000000008948 */ /* 0x000fea0003800000 */
[----:B------:R-:W-:Y:S01]  /*18eb0*/  @!P0 BAR.SYNC.DEFER_BLOCKING 0xc, 0x180 ;  /* 0x0306000000008b1d */ /* 0x000fe20000010000 */
[----:B------:R-:W-:-:S13]  /*18ec0*/  ISETP.GT.AND P0, PT, R25, RZ, PT ;  /* 0x000000ff1900720c */ /* 0x000fda0003f04270 */
[----:B------:R-:W-:Y:S05]  /*18ed0*/  @P0 BRA `(.L_x_730) ;  /* 0x0000000000440947 */ /* 0x000fea0003800000 */
[----:B------:R-:W1:Y:S02]  /*18ee0*/  S2R R5, SR_TID.X ;  /* 0x0000000000057919 */ /* 0x000e640000002100 */
[----:B-1----:R-:W-:-:S04]  /*18ef0*/  LOP3.LUT R5, R5, 0x7f, RZ, 0xc0, !PT ;  /* 0x0000007f05057812 */ /* 0x002fc800078ec0ff */
[----:B------:R-:W-:-:S13]  /*18f00*/  ISETP.NE.AND P0, PT, R5, RZ, PT ;  /* 0x000000ff0500720c */ /* 0x000fda0003f05270 */
[----:B------:R-:W-:Y:S05]  /*18f10*/  @P0 BRA `(.L_x_731) ;  /* 0x0000004800c00947 */ /* 0x000fea0003800000 */
[----:B------:R-:W1:Y:S01]  /*18f20*/  S2R R5, SR_LANEID ;  /* 0x0000000000057919 */ /* 0x000e620000000000 */
[----:B------:R-:W-:Y:S01]  /*18f30*/  VOTEU.ANY UR4, UPT, PT ;  /* 0x0000000000047886 */ /* 0x000fe200038e0100 */
[----:B------:R-:W2:Y:S01]  /*18f40*/  LDC.64 R2, c[0x0][0xc60] ;  /* 0x00031800ff027b82 */ /* 0x000ea20000000a00 */
[----:B------:R-:W1:Y:S02]  /*18f50*/  FLO.U32 R0, UR4 ;  /* 0x0000000400007d00 */ /* 0x000e6400080e0000 */
[----:B-1----:R-:W-:-:S06]  /*18f60*/  ISETP.EQ.U32.AND P0, PT, R0, R5, PT ;  /* 0x000000050000720c */ /* 0x002fcc0003f02070 */
[----:B------:R-:W2:Y:S07]  /*18f70*/  POPC R5, UR4 ;  /* 0x0000000400057d09 */ /* 0x000eae0008000000 */
[----:B--2---:R-:W2:Y:S01]  /*18f80*/  @P0 ATOMG.E.ADD.STRONG.GPU PT, R3, desc[UR60][R2.64], R5 ;  /* 0x00000005020309a8 */ /* 0x004ea200081ee1fc */
[----:B------:R-:W1:Y:S02]  /*18f90*/  S2R R4, SR_LTMASK ;  /* 0x0000000000047919 */ /* 0x000e640000003900 */
[----:B-1----:R-:W-:-:S04]  /*18fa0*/  LOP3.LUT R4, R4, UR4, RZ, 0xc0, !PT ;  /* 0x0000000404047c12 */ /* 0x002fc8000f8ec0ff */
[----:B------:R-:W1:Y:S01]  /*18fb0*/  POPC R7, R4 ;  /* 0x0000000400077309 */ /* 0x000e620000000000 */
[----:B--2---:R-:W1:Y:S02]  /*18fc0*/  SHFL.IDX PT, R0, R3, R0, 0x1f ;  /* 0x00001f0003007589 */ /* 0x004e6400000e0000 */
[----:B-1----:R-:W-:Y:S01]  /*18fd0*/  IADD3 R16, R0, UR38, R7 ;  /* 0x0000002600107c10 */ /* 0x002fe2000fffe007 */
[----:B------:R-:W-:Y:S06]  /*18fe0*/  BRA `(.L_x_731) ;  /* 0x00000048008c7947 */ /* 0x000fec0003800000 */
.L_x_730:
        /* <DEDUP_REMOVED lines=11> */
[----:B------:R-:W-:Y:S01]  /*190a0*/  IMAD.U32 R6, RZ, RZ, UR8 ;  /* 0x00000008ff067e24 */ /* 0x000fe2000f8e00ff */
[----:B0-----:R-:W-:Y:S01]  /*190b0*/  MOV R8, 0x70 ;  /* 0x0000007000087802 */ /* 0x001fe20000000f00 */
[----:B------:R-:W-:Y:S02]  /*190c0*/  IMAD.U32 R7, RZ, RZ, UR9 ;  /* 0x00000009ff077e24 */ /* 0x000fe4000f8e00ff */
[----:B------:R-:W-:-:S02]  /*190d0*/  IMAD.U32 R10, RZ, RZ, UR4 ;  /* 0x00000004ff0a7e24 */ /* 0x000fc4000f8e00ff */
[----:B------:R-:W-:Y:S02]  /*190e0*/  IMAD.U32 R11, RZ, RZ, UR5 ;  /* 0x00000005ff0b7e24 */ /* 0x000fe4000f8e00ff */
[----:B------:R-:W-:Y:S02]  /*190f0*/  IMAD.MOV.U32 R12, RZ, RZ, 0x1 ;  /* 0x00000001ff0c7424 */ /* 0x000fe400078e00ff */
[----:B------:R-:W-:-:S07]  /*19100*/  IMAD.MOV.U32 R13, RZ, RZ, RZ ;  /* 0x000000ffff0d7224 */ /* 0x000fce00078e00ff */
[----:B------:R-:W-:-:S07]  /*19110*/  LEPC R20, `(.L_x_733) ;  /* 0x000000001014794e */ /* 0x000fce0000000000 */
[----:B-1----:R-:W-:Y:S05]  /*19120*/  CALL.ABS.NOINC R2 ;  /* 0x0000000002007343 */ /* 0x002fea0003c00000 */
.L_x_733:
[----:B------:R-:W-:Y:S05]  /*19130*/  BSYNC B6 ;  /* 0x0000000000067941 */ /* 0x000fea0003800000 */
.L_x_732:
        /* <DEDUP_REMOVED lines=22> */
.L_x_735:
[----:B------:R-:W-:Y:S05]  /*192a0*/  BSYNC B6 ;  /* 0x0000000000067941 */ /* 0x000fea0003800000 */
.L_x_734:
        /* <DEDUP_REMOVED lines=20> */
.L_x_737:
[----:B------:R-:W-:Y:S05]  /*193f0*/  BSYNC B6 ;  /* 0x0000000000067941 */ /* 0x000fea0003800000 */
.L_x_736:
[----:B------:R-:W-:Y:S01]  /*19400*/  LOP3.LUT P6, RZ, R23, 0x1, RZ, 0xc0, !PT ;  /* 0x0000000117ff7812 */ /* 0x000fe200078cc0ff */
[----:B------:R-:W-:-:S12]  /*19410*/  BSSY B6, `(.L_x_738) ;  /* 0x0000012000067945 */ /* 0x000fd80003800000 */
        /* <DEDUP_REMOVED lines=9> */
[----:B------:R-:W-:Y:S01]  /*194b0*/  MOV R12, 0x1 ;  /* 0x00000001000c7802 */ /* 0x000fe20000000f00 */
[----:B------:R-:W-:Y:S02]  /*194c0*/  IMAD.U32 R7, RZ, RZ, UR7 ;  /* 0x00000007ff077e24 */ /* 0x000fe4000f8e00ff */
[----:B------:R-:W-:-:S02]  /*194d0*/  IMAD.U32 R10, RZ, RZ, UR8 ;  /* 0x00000008ff0a7e24 */ /* 0x000fc4000f8e00ff */
[----:B------:R-:W-:Y:S02]  /*194e0*/  IMAD.U32 R11, RZ, RZ, UR9 ;  /* 0x00000009ff0b7e24 */ /* 0x000fe4000f8e00ff */
[----:B0-----:R-:W-:Y:S02]  /*194f0*/  IMAD.MOV.U32 R8, RZ, RZ, 0x70 ;  /* 0x00000070ff087424 */ /* 0x001fe400078e00ff */
[----:B------:R-:W-:-:S07]  /*19500*/  IMAD.MOV.U32 R13, RZ, RZ, RZ ;  /* 0x000000ffff0d7224 */ /* 0x000fce00078e00ff */
[----:B------:R-:W-:-:S07]  /*19510*/  LEPC R20, `(.L_x_739) ;  /* 0x000000001014794e */ /* 0x000fce0000000000 */
[----:B-1----:R-:W-:Y:S05]  /*19520*/  CALL.ABS.NOINC R2 ;  /* 0x0000000002007343 */ /* 0x002fea0003c00000 */
.L_x_739:
[----:B------:R-:W-:Y:S05]  /*19530*/  BSYNC B6 ;  /* 0x0000000000067941 */ /* 0x000fea0003800000 */
.L_x_738:
[----:B------:R-:W2:Y:S01]  /*19540*/  LDL R21, [R1+0x4] ;  /* 0x0000040001157983 */ /* 0x000ea20000100800 */
[----:B------:R-:W-:Y:S01]  /*19550*/  ULDC.64 UR4, c[0x0][0x9f8] ;  /* 0x00027e0000047ab9 */ /* 0x000fe20000000a00 */
[----:B------:R-:W1:Y:S01]  /*19560*/  LDC R12, c[0x0][0x430] ;  /* 0x00010c00ff0c7b82 */ /* 0x000e620000000800 */
[----:B------:R-:W-:Y:S01]  /*19570*/  ISETP.NE.U32.AND P0, PT, RZ, UR4, PT ;  /* 0x00000004ff007c0c */ /* 0x000fe2000bf05070 */
[----:B------:R-:W3:Y:S03]  /*19580*/  LDL R13, [R1+0x44] ;  /* 0x00004400010d7983 */ /* 0x000ee60000100800 */
[----:B------:R-:W-:Y:S01]  /*19590*/  ISETP.NE.AND.EX P0, PT, RZ, UR5, PT, P0 ;  /* 0x00000005ff007c0c */ /* 0x000fe2000bf05300 */
[----:B------:R-:W4:-:S12]  /*195a0*/  S2R R2, SR_TID.X ;  /* 0x0000000000027919 */ /* 0x000f180000002100 */
[----:B------:R-:W-:-:S04]  /*195b0*/  @P0 IADD3 R26, P1, R26, UR4, RZ ;  /* 0x000000041a1a0c10 */ /* 0x000fc8000ff3e0ff */
[----:B------:R-:W-:-:S05]  /*195c0*/  @P0 IADD3.X R27, R27, UR5, RZ, P1, !PT ;  /* 0x000000051b1b0c10 */ /* 0x000fca0008ffe4ff */
[----:B------:R-:W3:Y:S01]  /*195d0*/  @P0 LDG.E R35, desc[UR60][R26.64] ;  /* 0x0000003c1a230981 */ /* 0x000ee2000c1e1900 */
[----:B------:R-:W0:Y:S01]  /*195e0*/  S2R R20, SR_TID.X ;  /* 0x0000000000147919 */ /* 0x000e220000002100 */
[----:B-1----:R-:W-:Y:S02]  /*195f0*/  ISETP.NE.AND P2, PT, R12, 0x1, PT ;  /* 0x000000010c00780c */ /* 0x002fe40003f45270 */
[----:B----4-:R-:W-:-:S04]  /*19600*/  LOP3.LUT R2, R2, 0x7f, RZ, 0xc0, !PT ;  /* 0x0000007f02027812 */ /* 0x010fc800078ec0ff */
[----:B------:R-:W-:-:S07]  /*19610*/  SHF.R.U32.HI R2, RZ, 0x3, R2 ;  /* 0x00000003ff027819 */ /* 0x000fce0000011602 */
[----:B------:R-:W1:Y:S01]  /*19620*/  @P2 LDC R3, c[0x0][0x434] ;  /* 0x00010d00ff032b82 */ /* 0x000e620000000800 */
[----:B0-----:R-:W-:-:S04]  /*19630*/  IMAD.MOV.U32 R9, RZ, RZ, 0xa0 ;  /* 0x000000a0ff097424 */ /* 0x001fc800078e00ff */
[----:B------:R-:W-:Y:S02]  /*19640*/  IMAD R9, R33, R9, -0xa0 ;  /* 0xffffff6021097424 */ /* 0x000fe400078e0209 */
[----:B------:R-:W-:-:S05]  /*19650*/  IMAD.SHL.U32 R20, R20, 0x10, RZ ;  /* 0x0000001014147824 */ /* 0x000fca00078e00ff */
[----:B------:R-:W-:Y:S02]  /*19660*/  LOP3.LUT R20, R2, 0x70, R20, 0xf8, !PT ;  /* 0x0000007002147812 */ /* 0x000fe400078ef814 */
[----:B------:R-:W0:Y:S03]  /*19670*/  @P2 LDC R2, c[0x0][0x438] ;  /* 0x00010e00ff022b82 */ /* 0x000e260000000800 */
[----:B------:R-:W-:Y:S02]  /*19680*/  IMAD.IADD R0, R20, 0x1, R9 ;  /* 0x0000000114007824 */ /* 0x000fe400078e0209 */
[----:B------:R-:W4:Y:S03]  /*19690*/  S2R R20, SR_TID.X ;  /* 0x0000000000147919 */ /* 0x000f260000002100 */
[----:B------:R-:W-:-:S13]  /*196a0*/  ISETP.GE.AND P1, PT, R0, R25, PT ;  /* 0x000000190000720c */ /* 0x000fda0003f26270 */
[----:B------:R-:W3:Y:S01]  /*196b0*/  @!P1 LDC.64 R4, c[0x0][0x418] ;  /* 0x00010600ff049b82 */ /* 0x000ee20000000a00 */
[C---:B----4-:R-:W-:Y:S01]  /*196c0*/  LOP3.LUT R29, R20.reuse, 0x7f, RZ, 0xc0, !PT ;  /* 0x0000007f141d7812 */ /* 0x050fe200078ec0ff */
[----:B------:R-:W-:-:S03]  /*196d0*/  IMAD.SHL.U32 R20, R20, 0x10, RZ ;  /* 0x0000001014147824 */ /* 0x000fc600078e00ff */
[----:B------:R-:W-:-:S04]  /*196e0*/  SHF.R.U32.HI R29, RZ, 0x3, R29 ;  /* 0x00000003ff1d7819 */ /* 0x000fc8000001161d */
[----:B------:R-:W-:-:S04]  /*196f0*/  LOP3.LUT R20, R29, 0x70, R20, 0xf8, !PT ;  /* 0x000000701d147812 */ /* 0x000fc800078ef814 */
[----:B------:R-:W-:-:S04]  /*19700*/  LOP3.LUT R20, R20, 0x80, RZ, 0xfc, !PT ;  /* 0x0000008014147812 */ /* 0x000fc800078efcff */
[----:B------:R-:W-:Y:S02]  /*19710*/  IADD3 R9, R20, R9, RZ ;  /* 0x0000000914097210 */ /* 0x000fe40007ffe0ff */
[----:B------:R-:W-:Y:S01]  /*19720*/  LOP3.LUT R23, R23, 0xfffffffd, RZ, 0xc0, !PT ;  /* 0xfffffffd17177812 */ /* 0x000fe200078ec0ff */
[----:B------:R-:W-:Y:S01]  /*19730*/  UMOV UR4, 0xffffffff ;  /* 0xffffffff00047882 */ /* 0x000fe20000000000 */
[----:B--2---:R-:W-:-:S05]  /*19740*/  IADD3 R0, R0, R21, RZ ;  /* 0x0000001500007210 */ /* 0x004fca0007ffe0ff */
[----:B-1----:R-:W-:-:S04]  /*19750*/  @P2 IMAD.HI.U32 R3, R0, R3, RZ ;  /* 0x0000000300032227 */ /* 0x002fc800078e00ff */
[----:B------:R-:W-:Y:S01]  /*19760*/  IMAD.MOV.U32 R8, RZ, RZ, R0 ;  /* 0x000000ffff087224 */ /* 0x000fe200078e0000 */
[----:B0-----:R-:W-:Y:S02]  /*19770*/  @P2 SHF.R.U32.HI R8, RZ, R2, R3 ;  /* 0x00000002ff082219 */ /* 0x001fe40000011603 */
[----:B------:R-:W0:Y:S02]  /*19780*/  @!P1 LDC.64 R2, c[0x0][0x428] ;  /* 0x00010a00ff029b82 */ /* 0x000e240000000a00 */
[--C-:B------:R-:W-:Y:S01]  /*19790*/  @!P1 SHF.R.S32.HI R7, RZ, 0x1f, R8.reuse ;  /* 0x0000001fff079819 */ /* 0x100fe20000011408 */
[----:B------:R-:W-:Y:S01]  /*197a0*/  @!P1 IMAD.MOV.U32 R6, RZ, RZ, R8 ;  /* 0x000000ffff069224 */ /* 0x000fe200078e0008 */
[----:B---3--:R-:W-:-:S03]  /*197b0*/  SHF.R.S32.HI R14, RZ, 0x1f, R35 ;  /* 0x0000001fff0e7819 */ /* 0x008fc60000011423 */
[----:B0-----:R-:W-:-:S04]  /*197c0*/  @!P1 IMAD.WIDE.U32 R6, R35, R2, R6 ;  /* 0x0000000223069225 */ /* 0x001fc800078e0006 */
[----:B------:R-:W-:-:S04]  /*197d0*/  @!P1 IMAD R2, R14, R2, RZ ;  /* 0x000000020e029224 */ /* 0x000fc800078e02ff */
[----:B------:R-:W-:Y:S01]  /*197e0*/  @!P1 IMAD R3, R35, R3, R2 ;  /* 0x0000000323039224 */ /* 0x000fe200078e0202 */
[----:B------:R-:W-:Y:S02]  /*197f0*/  @!P1 LEA R2, P0, R6, R4, 0x2 ;  /* 0x0000000406029211 */ /* 0x000fe400078010ff */
[----:B------:R-:W0:Y:S01]  /*19800*/  @P2 LDC R4, c[0x0][0x434] ;  /* 0x00010d00ff042b82 */ /* 0x000e220000000800 */
[----:B------:R-:W-:-:S05]  /*19810*/  @!P1 IMAD.IADD R3, R7, 0x1, R3 ;  /* 0x0000000107039824 */ /* 0x000fca00078e0203 */
[----:B------:R-:W-:Y:S02]  /*19820*/  @!P1 LEA.HI.X R3, R6, R5, R3, 0x2, P0 ;  /* 0x0000000506039211 */ /* 0x000fe400000f1403 */
[----:B------:R-:W-:Y:S01]  /*19830*/  ISETP.GE.AND P0, PT, R9, R25, PT ;  /* 0x000000190900720c */ /* 0x000fe20003f06270 */
[----:B------:R-:W1:Y:S03]  /*19840*/  @P2 LDC R6, c[0x0][0x438] ;  /* 0x00010e00ff062b82 */ /* 0x000e660000000800 */
[----:B------:R-:W-:Y:S01]  /*19850*/  ISETP.GT.U32.OR P0, PT, R20, 0x9f, P0 ;  /* 0x0000009f1400780c */ /* 0x000fe20000704470 */
[----:B------:R-:W-:-:S06]  /*19860*/  IMAD.MOV.U32 R5, RZ, RZ, RZ ;  /* 0x000000ffff057224 */ /* 0x000fcc00078e00ff */
[----:B------:R2:W5:Y:S01]  /*19870*/  @!P1 LDG.E R5, desc[UR60][R2.64] ;  /* 0x0000003c02059981 */ /* 0x000562000c1e1900 */
[----:B------:R-:W-:-:S05]  /*19880*/  IMAD.IADD R10, R9, 0x1, R21 ;  /* 0x00000001090a7824 */ /* 0x000fca00078e0215 */
[----:B--2---:R-:W2:Y:S01]  /*19890*/  @!P0 LDC.64 R2, c[0x0][0x428] ;  /* 0x00010a00ff028b82 */ /* 0x004ea20000000a00 */
[----:B0-----:R-:W-:-:S04]  /*198a0*/  @P2 IMAD.HI.U32 R4, R10, R4, RZ ;  /* 0x000000040a042227 */ /* 0x001fc800078e00ff */
[----:B------:R-:W-:Y:S01]  /*198b0*/  IMAD.MOV.U32 R11, RZ, RZ, R10 ;  /* 0x000000ffff0b7224 */ /* 0x000fe200078e000a */
[----:B-1----:R-:W-:Y:S01]  /*198c0*/  @P2 SHF.R.U32.HI R11, RZ, R6, R4 ;  /* 0x00000006ff0b2219 */ /* 0x002fe20000011604 */
[----:B------:R-:W-:-:S03]  /*198d0*/  IMAD.MOV R4, RZ, RZ, -R8 ;  /* 0x000000ffff047224 */ /* 0x000fc600078e0a08 */
[----:B------:R-:W-:Y:S01]  /*198e0*/  @!P0 SHF.R.S32.HI R7, RZ, 0x1f, R11 ;  /* 0x0000001fff078819 */ /* 0x000fe2000001140b */
[----:B------:R-:W-:Y:S01]  /*198f0*/  IMAD R4, R12, R4, R0 ;  /* 0x000000040c047224 */ /* 0x000fe200078e0200 */
[----:B------:R-:W-:Y:S01]  /*19900*/  @!P0 MOV R6, R11 ;  /* 0x0000000b00068202 */ /* 0x000fe20000000f00 */
[----:B--2---:R-:W-:-:S04]  /*19910*/  @!P0 IMAD R0, R14, R2, RZ ;  /* 0x000000020e008224 */ /* 0x004fc800078e02ff */
[----:B------:R-:W-:-:S04]  /*19920*/  @!P0 IMAD.WIDE.U32 R6, R35, R2, R6 ;  /* 0x0000000223068225 */ /* 0x000fc800078e0006 */
[----:B------:R-:W-:Y:S02]  /*19930*/  @!P0 IMAD R0, R35, R3, R0 ;  /* 0x0000000323008224 */ /* 0x000fe400078e0200 */
[----:B------:R-:W0:Y:S02]  /*19940*/  @!P0 LDC.64 R2, c[0x0][0x418] ;  /* 0x00010600ff028b82 */ /* 0x000e240000000a00 */
[----:B------:R-:W-:Y:S01]  /*19950*/  @!P0 IMAD.IADD R0, R0, 0x1, R7 ;  /* 0x0000000100008824 */ /* 0x000fe200078e0207 */
[----:B------:R1:W-:Y:S01]  /*19960*/  STL [R1+0x8], R14 ;  /* 0x0000080e01007387 */ /* 0x0003e20000100800 */
[----:B------:R-:W-:Y:S01]  /*19970*/  IMAD.MOV.U32 R9, RZ, RZ, RZ ;  /* 0x000000ffff097224 */ /* 0x000fe200078e00ff */
[----:B0-----:R-:W-:-:S04]  /*19980*/  @!P0 LEA R2, P1, R6, R2, 0x2 ;  /* 0x0000000206028211 */ /* 0x001fc800078210ff */
[----:B------:R-:W-:Y:S02]  /*19990*/  @!P0 LEA.HI.X R3, R6, R3, R0, 0x2, P1 ;  /* 0x0000000306038211 */ /* 0x000fe400008f1400 */
[----:B------:R-:W-:-:S03]  /*199a0*/  ISETP.GT.U32.AND P1, PT, R20, 0x9f, PT ;  /* 0x0000009f1400780c */ /* 0x000fc60003f24070 */
[----:B------:R1:W5:Y:S01]  /*199b0*/  @!P0 LDG.E R9, desc[UR60][R2.64] ;  /* 0x0000003c02098981 */ /* 0x000362000c1e1900 */
[----:B------:R-:W-:Y:S01]  /*199c0*/  ISETP.NE.AND P0, PT, R13, 0x3, PT ;  /* 0x000000030d00780c */ /* 0x000fe20003f05270 */
[----:B------:R-:W-:-:S08]  /*199d0*/  IMAD.MOV R8, RZ, RZ, -R11 ;  /* 0x000000ffff087224 */ /* 0x000fd000078e0a0b */
[----:B------:R-:W-:-:S04]  /*199e0*/  @P1 LOP3.LUT R23, R23, 0x2, RZ, 0xfc, !PT ;  /* 0x0000000217171812 */ /* 0x000fc800078efcff */
[----:B------:R-:W-:Y:S01]  /*199f0*/  LOP3.LUT R23, R23, 0xfffffffb, RZ, 0xc0, !PT ;  /* 0xfffffffb17177812 */ /* 0x000fe200078ec0ff */
[----:B------:R-:W-:-:S03]  /*19a00*/  IMAD R8, R12, R8, R10 ;  /* 0x000000080c087224 */ /* 0x000fc600078e020a */
[----:B------:R-:W-:Y:S01]  /*19a10*/  @P0 LOP3.LUT R23, R23, 0x4, RZ, 0xfc, !PT ;  /* 0x0000000417170812 */ /* 0x000fe200078efcff */
[----:B-1----:R-:W-:Y:S06]  /*19a20*/  BRA.DIV UR4, `(.L_x_740) ;  /* 0x0000007604ac7947 */ /* 0x002fec000b800000 */
.L_x_935:
[----:B------:R-:W-:Y:S01]  /*19a30*/  SHF.R.S32.HI R0, RZ, 0x1f, R18 ;  /* 0x0000001fff007819 */ /* 0x000fe20000011412 */
[----:B------:R-:W-:-:S04]  /*19a40*/  VIADD R6, R33, 0xffffffff ;  /* 0xffffffff21067836 */ /* 0x000fc80000000000 */
[----:B------:R0:W-:Y:S01]  /*19a50*/  STL [R1], R0 ;  /* 0x0000000001007387 */ /* 0x0001e20000100800 */
[----:B------:R-:W-:Y:S05]  /*19a60*/  @!P0 BRA `(.L_x_741) ;  /* 0x0000000000048947 */ /* 0x000fea0003800000 */
[----:B------:R-:W-:Y:S01]  /*19a70*/  BPT.TRAP 0x1 ;  /* 0x000000040000795c */ /* 0x000fe20000300000 */
.L_x_741:
[----:B------:R-:W-:Y:S01]  /*19a80*/  LEA R7, R32, R22, 0x3 ;  /* 0x0000001620077211 */ /* 0x000fe200078e18ff */
[----:B------:R-:W-:Y:S01]  /*19a90*/  BSSY B0, `(.L_x_742) ;  /* 0x0000007000007945 */ /* 0x000fe20003800000 */
[----:B0-----:R-:W-:-:S04]  /*19aa0*/  SHF.L.U32 R0, R36, 0x1f, RZ ;  /* 0x0000001f24007819 */ /* 0x001fc800000006ff */
[----:B------:R0:W1:Y:S01]  /*19ab0*/  SYNCS.PHASECHK.TRANS64.TRYWAIT P0, [R7+URZ+0x22880], R0 ;  /* 0x02288000070075a7 */ /* 0x000062000800017f */
[----:B------:R0:W-:Y:S02]  /*19ac0*/  STL [R1+0x30], R0 ;  /* 0x0000300001007387 */ /* 0x0001e40000100800 */
[----:B0-----:R-:W-:-:S05]  /*19ad0*/  SHF.R.S32.HI R0, RZ, 0x1f, R4 ;  /* 0x0000001fff007819 */ /* 0x001fca0000011404 */
[----:B------:R0:W-:Y:S02]  /*19ae0*/  STL [R1+0x28], R0 ;  /* 0x0000280001007387 */ /* 0x0001e40000100800 */
[----:B01----:R-:W-:Y:S05]  /*19af0*/  @!P0 BRA `(.L_x_743) ;  /* 0x0000007400a88947 */ /* 0x003fea0003800000 */
.L_x_936:
[----:B------:R-:W-:Y:S05]  /*19b00*/  BSYNC B0 ;  /* 0x0000000000007941 */ /* 0x000fea0003800000 */
.L_x_742:
[----:B0-----:R-:W2:Y:S04]  /*19b10*/  LDL R0, [R1+0x28] ;  /* 0x0000280001007983 */ /* 0x001ea80000100800 */
[----:B------:R-:W3:Y:S01]  /*19b20*/  LDL R10, [R1] ;  /* 0x00000000010a7983 */ /* 0x000ee20000100800 */
[----:B-----5:R-:W-:Y:S01]  /*19b30*/  SHF.R.S32.HI R12, RZ, 0x1f, R5 ;  /* 0x0000001fff0c7819 */ /* 0x020fe20000011405 */
[----:B------:R-:W0:Y:S01]  /*19b40*/  LDC R11, c[0x0][0x2f4] ;  /* 0x0000bd00ff0b7b82 */ /* 0x000e220000000800 */
[----:B------:R-:W-:Y:S01]  /*19b50*/  ULDC.64 UR4, c[0x0][0x328] ;  /* 0x0000ca0000047ab9 */ /* 0x000fe20000000a00 */
[----:B------:R-:W-:Y:S01]  /*19b60*/  ULDC.64 UR6, c[0x0][0x338] ;  /* 0x0000ce0000067ab9 */ /* 0x000fe20000000a00 */
[----:B------:R-:W-:Y:S01]  /*19b70*/  IMAD.WIDE.U32 R2, R4, UR4, RZ ;  /* 0x0000000404027c25 */ /* 0x000fe2000f8e00ff */
[----:B------:R3:W-:Y:S01]  /*19b80*/  STL [R1+0x2c], R12 ;  /* 0x00002c0c01007387 */ /* 0x0007e20000100800 */
[----:B------:R-:W-:Y:S01]  /*19b90*/  ULDC.64 UR8, c[0x0][0x330] ;  /* 0x0000cc0000087ab9 */ /* 0x000fe20000000a00 */
[----:B------:R-:W-:Y:S01]  /*19ba0*/  LOP3.LUT R23, R23, 0xfffffffe, RZ, 0xc0, !PT ;  /* 0xfffffffe17177812 */ /* 0x000fe200078ec0ff */
[----:B------:R-:W-:Y:S01]  /*19bb0*/  ULDC.64 UR10, c[0x0][0x318] ;  /* 0x0000c600000a7ab9 */ /* 0x000fe20000000a00 */
[----:B------:R-:W4:Y:S01]  /*19bc0*/  LDL R13, [R1+0x14] ;  /* 0x00001400010d7983 */ /* 0x000f220000100800 */
[----:B------:R-:W1:Y:S01]  /*19bd0*/  S2R R14, SR_TID.X ;  /* 0x00000000000e7919 */ /* 0x000e620000002100 */
[----:B0-----:R-:W-:-:S02]  /*19be0*/  ISETP.GE.AND P1, PT, R31, R11, PT ;  /* 0x0000000b1f00720c */ /* 0x001fc40003f26270 */
[----:B------:R-:W-:Y:S02]  /*19bf0*/  SHF.R.S32.HI R30, RZ, 0x1f, R8 ;  /* 0x0000001fff1e7819 */ /* 0x000fe40000011408 */
[----:B------:R-:W-:-:S09]  /*19c00*/  ISETP.GE.AND P0, PT, R31, R11, PT ;  /* 0x0000000b1f00720c */ /* 0x000fd20003f06270 */
[----:B------:R-:W-:Y:S02]  /*19c10*/  @P1 LOP3.LUT R23, R23, 0x1, RZ, 0xfc, !PT ;  /* 0x0000000117171812 */ /* 0x000fe400078efcff */
[----:B------:R-:W-:Y:S01]  /*19c20*/  SHF.R.S32.HI R29, RZ, 0x1f, R9 ;  /* 0x0000001fff1d7819 */ /* 0x000fe20000011409 */
[----:B------:R-:W-:Y:S01]  /*19c30*/  IMAD R6, R6, -0xa0, R25 ;  /* 0xffffff6006067824 */ /* 0x000fe200078e0219 */
[----:B-1----:R-:W-:-:S04]  /*19c40*/  LOP3.LUT R14, R14, 0x7f, RZ, 0xc0, !PT ;  /* 0x0000007f0e0e7812 */ /* 0x002fc800078ec0ff */
[----:B------:R-:W-:-:S04]  /*19c50*/  SHF.R.U32.HI R14, RZ, 0x3, R14 ;  /* 0x00000003ff0e7819 */ /* 0x000fc8000001160e */
[----:B------:R-:W-:-:S04]  /*19c60*/  IADD3 R6, -R14, R6, RZ ;  /* 0x000000060e067210 */ /* 0x000fc80007ffe1ff */
[----:B------:R-:W-:Y:S02]  /*19c70*/  ISETP.GE.AND P2, PT, R6, 0x1, PT ;  /* 0x000000010600780c */ /* 0x000fe40003f46270 */
[----:B------:R-:W-:-:S11]  /*19c80*/  LOP3.LUT R23, R23, 0xffffffbf, RZ, 0xc0, !PT ;  /* 0xffffffbf17177812 */ /* 0x000fd600078ec0ff */
[----:B------:R-:W-:Y:S01]  /*19c90*/  @P2 LOP3.LUT R23, R23, 0x40, RZ, 0xfc, !PT ;  /* 0x0000004017172812 */ /* 0x000fe200078efcff */
[----:B--2---:R-:W-:-:S04]  /*19ca0*/  IMAD R0, R0, UR4, RZ ;  /* 0x0000000400007c24 */ /* 0x004fc8000f8e02ff */
[----:B------:R-:W-:-:S04]  /*19cb0*/  IMAD R0, R4, UR5, R0 ;  /* 0x0000000504007c24 */ /* 0x000fc8000f8e0200 */
[----:B------:R-:W-:Y:S02]  /*19cc0*/  IMAD.IADD R3, R3, 0x1, R0 ;  /* 0x0000000103037824 */ /* 0x000fe400078e0200 */
[----:B------:R-:W-:Y:S02]  /*19cd0*/  IMAD R0, R12, UR6, RZ ;  /* 0x000000060c007c24 */ /* 0x000fe4000f8e02ff */
[----:B------:R-:W-:-:S04]  /*19ce0*/  IMAD.WIDE.U32 R2, R5, UR6, R2 ;  /* 0x0000000605027c25 */ /* 0x000fc8000f8e0002 */
[----:B------:R-:W-:-:S04]  /*19cf0*/  IMAD R0, R5, UR7, R0 ;  /* 0x0000000705007c24 */ /* 0x000fc8000f8e0200 */
[----:B------:R-:W-:Y:S02]  /*19d00*/  IMAD.IADD R3, R3, 0x1, R0 ;  /* 0x0000000103037824 */ /* 0x000fe400078e0200 */
[----:B---3--:R-:W-:Y:S02]  /*19d10*/  IMAD R12, R10, UR8, RZ ;  /* 0x000000080a0c7c24 */ /* 0x008fe4000f8e02ff */
[----:B------:R-:W-:-:S04]  /*19d20*/  IMAD.WIDE.U32 R2, R18, UR8, R2 ;  /* 0x0000000812027c25 */ /* 0x000fc8000f8e0002 */
[----:B------:R-:W-:Y:S01]  /*19d30*/  IMAD R12, R18, UR9, R12 ;  /* 0x00000009120c7c24 */ /* 0x000fe2000f8e020c */
[----:B------:R-:W-:-:S04]  /*19d40*/  IADD3 R2, P1, R2, UR10, RZ ;  /* 0x0000000a02027c10 */ /* 0x000fc8000ff3e0ff */
[----:B------:R-:W-:Y:S01]  /*19d50*/  IADD3.X R0, R3, UR11, R12, P1, !PT ;  /* 0x0000000b03007c10 */ /* 0x000fe20008ffe40c */
[----:B------:R-:W-:Y:S02]  /*19d60*/  IMAD R3, R30, UR4, RZ ;  /* 0x000000041e037c24 */ /* 0x000fe4000f8e02ff */
[----:B------:R-:W-:-:S04]  /*19d70*/  IMAD.WIDE.U32 R10, R8, UR4, RZ ;  /* 0x00000004080a7c25 */ /* 0x000fc8000f8e00ff */
[----:B------:R-:W-:-:S04]  /*19d80*/  IMAD R3, R8, UR5, R3 ;  /* 0x0000000508037c24 */ /* 0x000fc8000f8e0203 */
        /* <DEDUP_REMOVED lines=8> */
[----:B----4-:R-:W-:-:S03]  /*19e10*/  IMAD R21, R32, 0x5000, R13 ;  /* 0x0000500020157824 */ /* 0x010fc600078e020d */
[----:B------:R-:W-:Y:S01]  /*19e20*/  IADD3.X R10, R12, UR11, R11, P1, !PT ;  /* 0x0000000b0c0a7c10 */ /* 0x000fe20008ffe40b */
[----:B------:R-:W-:Y:S08]  /*19e30*/  BRA.DIV UR4, `(.L_x_744) ;  /* 0x0000007204f07947 */ /* 0x000ff0000b800000 */
[----:B------:R-:W0:Y:S01]  /*19e40*/  SHFL.IDX PT, R12, R2, RZ, 0x181f ;  /* 0x00181fff020c7589 */ /* 0x000e2200000e0000 */
[C---:B------:R-:W-:Y:S02]  /*19e50*/  ISETP.GE.AND P2, PT, R6.reuse, 0x21, PT ;  /* 0x000000210600780c */ /* 0x040fe40003f46270 */
[----:B------:R-:W-:Y:S01]  /*19e60*/  LOP3.LUT R23, R23, 0xffffffef, RZ, 0xc0, !PT ;  /* 0xffffffef17177812 */ /* 0x000fe200078ec0ff */
[----:B------:R-:W1:Y:S01]  /*19e70*/  SHFL.IDX PT, R3, R0, RZ, 0x181f ;  /* 0x00181fff00037589 */ /* 0x000e6200000e0000 */
[C---:B------:R-:W-:Y:S02]  /*19e80*/  ISETP.GE.AND P3, PT, R6.reuse, 0x91, PT ;  /* 0x000000910600780c */ /* 0x040fe40003f66270 */
[C---:B------:R-:W-:Y:S02]  /*19e90*/  ISETP.GE.AND P5, PT, R6.reuse, 0x31, PT ;  /* 0x000000310600780c */ /* 0x040fe40003fa6270 */
[----:B------:R-:W-:Y:S02]  /*19ea0*/  ISETP.GE.AND P4, PT, R6, 0x61, PT ;  /* 0x000000610600780c */ /* 0x000fe40003f86270 */
[----:B0-----:R-:W-:-:S05]  /*19eb0*/  IADD3 R12, P1, R31, R12, RZ ;  /* 0x0000000c1f0c7210 */ /* 0x001fca0007f3e0ff */
[----:B-1----:R-:W-:Y:S01]  /*19ec0*/  IMAD.X R13, RZ, RZ, R3, P1 ;  /* 0x000000ffff0d7224 */ /* 0x002fe200008e0603 */
[----:B------:R-:W-:Y:S01]  /*19ed0*/  ISETP.LT.OR P1, PT, R6, 0x1, P0 ;  /* 0x000000010600780c */ /* 0x000fe20000721670 */
[----:B------:R-:W-:Y:S02]  /*19ee0*/  IMAD.IADD R3, R22, 0x1, R21 ;  /* 0x0000000116037824 */ /* 0x000fe400078e0215 */
[----:B------:R-:W-:Y:S10]  /*19ef0*/  SHFL.IDX PT, R21, R0, 0x1, 0x181f ;  /* 0x00381f0000157f89 */ /* 0x000ff400000e0000 */
[----:B------:R0:W-:Y:S04]  /*19f00*/  LDGSTS.E.BYPASS.LTC128B.128 [R3+0xa400], desc[UR60][R12.64], !P1 ;  /* 0x0a4000000c037fae */ /* 0x0001e8000c901d7c */
[----:B0-----:R-:W0:Y:S02]  /*19f10*/  SHFL.IDX PT, R12, R2, 0x1, 0x181f ;  /* 0x00381f00020c7f89 */ /* 0x001e2400000e0000 */
[----:B0-----:R-:W-:-:S05]  /*19f20*/  IADD3 R12, P1, R31, R12, RZ ;  /* 0x0000000c1f0c7210 */ /* 0x001fca0007f3e0ff */
[----:B------:R-:W-:Y:S01]  /*19f30*/  IMAD.X R13, RZ, RZ, R21, P1 ;  /* 0x000000ffff0d7224 */ /* 0x000fe200008e0615 */
[----:B------:R-:W-:Y:S01]  /*19f40*/  ISETP.LT.OR P1, PT, R6, 0x11, P0 ;  /* 0x000000110600780c */ /* 0x000fe20000721670 */
[----:B------:R-:W-:-:S12]  /*19f50*/  SHFL.IDX PT, R21, R0, 0x2, 0x181f ;  /* 0x00581f0000157f89 */ /* 0x000fd800000e0000 */
        /* <DEDUP_REMOVED lines=8> */
[----:B0-----:R-:W-:-:S04]  /*19fe0*/  IADD3 R12, P1, R31, R12, RZ ;  /* 0x0000000c1f0c7210 */ /* 0x001fc80007f3e0ff */
[----:B------:R-:W-:Y:S02]  /*19ff0*/  IADD3.X R13, RZ, R21, RZ, P1, !PT ;  /* 0x00000015ff0d7210 */ /* 0x000fe40000ffe4ff */
        /* <DEDUP_REMOVED lines=13> */
[----:B------:R-:W-:Y:S04]  /*1a0d0*/  SHFL.IDX PT, R21, R0, 0x6, 0x181f ;  /* 0x00d81f0000157f89 */ /* 0x000fe800000e0000 */
[----:B------:R-:W-:Y:S08]  /*1a0e0*/  SHFL.IDX PT, R0, R0, 0x7, 0x181f ;  /* 0x00f81f0000007f89 */ /* 0x000ff000000e0000 */
[----:B------:R0:W-:Y:S04]  /*1a0f0*/  LDGSTS.E.BYPASS.LTC128B.128 [R3+0xcc00], desc[UR60][R12.64], !P1 ;  /* 0x0cc000000c037fae */ /* 0x0001e8000c901d7c */
[----:B0-----:R-:W0:Y:S04]  /*1a100*/  SHFL.IDX PT, R12, R2, 0x6, 0x181f ;  /* 0x00d81f00020c7f89 */ /* 0x001e2800000e0000 */
[----:B------:R-:W1:Y:S01]  /*1a110*/  SHFL.IDX PT, R2, R2, 0x7, 0x181f ;  /* 0x00f81f0002027f89 */ /* 0x000e6200000e0000 */
[----:B0-----:R-:W-:-:S05]  /*1a120*/  IADD3 R12, P1, R31, R12, RZ ;  /* 0x0000000c1f0c7210 */ /* 0x001fca0007f3e0ff */
[----:B------:R-:W-:Y:S01]  /*1a130*/  IMAD.X R13, RZ, RZ, R21, P1 ;  /* 0x000000ffff0d7224 */ /* 0x000fe200008e0615 */
[----:B------:R-:W-:-:S13]  /*1a140*/  ISETP.LT.OR P1, PT, R6, 0x61, P0 ;  /* 0x000000610600780c */ /* 0x000fda0000721670 */
[----:B------:R1:W-:Y:S02]  /*1a150*/  LDGSTS.E.BYPASS.LTC128B.128 [R3+0xd400], desc[UR60][R12.64], !P1 ;  /* 0x0d4000000c037fae */ /* 0x0003e4000c901d7c */
[----:B-1----:R-:W-:-:S05]  /*1a160*/  IADD3 R12, P1, R31, R2, RZ ;  /* 0x000000021f0c7210 */ /* 0x002fca0007f3e0ff */
[----:B------:R-:W-:Y:S01]  /*1a170*/  IMAD.X R13, RZ, RZ, R0, P1 ;  /* 0x000000ffff0d7224 */ /* 0x000fe200008e0600 */
[----:B------:R-:W-:Y:S01]  /*1a180*/  ISETP.LT.OR P1, PT, R6, 0x71, P0 ;  /* 0x000000710600780c */ /* 0x000fe20000721670 */
[----:B------:R-:W-:-:S12]  /*1a190*/  SHFL.IDX PT, R0, R10, RZ, 0x181f ;  /* 0x00181fff0a007589 */ /* 0x000fd800000e0000 */
[----:B------:R0:W-:Y:S04]  /*1a1a0*/  LDGSTS.E.BYPASS.LTC128B.128 [R3+0xdc00], desc[UR60][R12.64], !P1 ;  /* 0x0dc000000c037fae */ /* 0x0001e8000c901d7c */
[----:B0-----:R-:W0:Y:S02]  /*1a1b0*/  SHFL.IDX PT, R12, R20, RZ, 0x181f ;  /* 0x00181fff140c7589 */ /* 0x001e2400000e0000 */
[----:B0-----:R-:W-:-:S04]  /*1a1c0*/  IADD3 R12, P1, R31, R12, RZ ;  /* 0x0000000c1f0c7210 */ /* 0x001fc80007f3e0ff */
[----:B------:R-:W-:Y:S02]  /*1a1d0*/  IADD3.X R13, RZ, R0, RZ, P1, !PT ;  /* 0x00000000ff0d7210 */ /* 0x000fe40000ffe4ff */
[C---:B------:R-:W-:Y:S01]  /*1a1e0*/  ISETP.LT.OR P1, PT, R6.reuse, 0x81, P0 ;  /* 0x000000810600780c */ /* 0x040fe20000721670 */
[----:B------:R0:W1:Y:S04]  /*1a1f0*/  SHFL.IDX PT, R0, R10, 0x1, 0x181f ;  /* 0x00381f000a007f89 */ /* 0x00006800000e0000 */
[----:B------:R0:W2:Y:S08]  /*1a200*/  SHFL.IDX PT, R10, R20, 0x1, 0x181f ;  /* 0x00381f00140a7f89 */ /* 0x0000b000000e0000 */
[----:B------:R0:W-:Y:S01]  /*1a210*/  LDGSTS.E.BYPASS.LTC128B.128 [R3+0xe400], desc[UR60][R12.64], !P1 ;  /* 0x0e4000000c037fae */ /* 0x0001e2000c901d7c */
[----:B------:R-:W-:-:S13]  /*1a220*/  ISETP.GE.AND P1, PT, R6, 0x11, PT ;  /* 0x000000110600780c */ /* 0x000fda0003f26270 */
        /* <DEDUP_REMOVED lines=12> */
[----:B012---:R-:W-:-:S07]  /*1a2f0*/  @P3 LOP3.LUT R23, R23, 0x100, RZ, 0xfc, !PT ;  /* 0x0000010017173812 */ /* 0x007fce00078efcff */
.L_x_958:
        /* <DEDUP_REMOVED lines=9> */
.L_x_745:
[----:B------:R-:W-:Y:S02]  /*1a390*/  PLOP3.LUT P3, PT, P3, P0, PT, 0xa2, 0x0 ;  /* 0x000000000000781c */ /* 0x000fe40001f61472 */
[----:B------:R-:W-:-:S08]  /*1a3a0*/  @P0 R2UR P3, UR4, R7 ;  /* 0x00000000070402ca */ /* 0x000fd00000060000 */
[----:B------:R-:W-:-:S05]  /*1a3b0*/  @P0 PLOP3.LUT P0, PT, P3, PT, PT, 0x80, 0x0 ;  /* 0x000000000000081c */ /* 0x000fca0001f0f070 */
[----:B------:R-:W-:Y:S01]  /*1a3c0*/  @!P3 SYNCS.ARRIVE.TRANS64.RED.A0T1 RZ, [UR4+0x22870], RZ ;  /* 0x022870ffffffb9a7 */ /* 0x000fe20008200404 */
[----:B------:R-:W-:Y:S07]  /*1a3d0*/  @!P3 ARRIVES.LDGSTSBAR.64.TRANSCNT [UR4+0x22870] ;  /* 0x02287000ff00b9b0 */ /* 0x000fee0008000a84 */
[----:B------:R-:W-:Y:S05]  /*1a3e0*/  @P0 BRA.U.ANY `(.L_x_745) ;  /* 0xfffffffd00e80947 */ /* 0x000fea000393ffff */
[----:B------:R-:W-:Y:S01]  /*1a3f0*/  NOP ;  /* 0x0000000000007918 */ /* 0x000fe20000000000 */
[----:B------:R-:W2:Y:S02]  /*1a400*/  LDL R0, [R1+0x44] ;  /* 0x0000440001007983 */ /* 0x000ea40000100800 */
[----:B--2---:R-:W-:-:S13]  /*1a410*/  ISETP.NE.AND P6, PT, R0, 0x3, PT ;  /* 0x000000030000780c */ /* 0x004fda0003fc5270 */
[----:B------:R-:W-:Y:S05]  /*1a420*/  @!P6 BRA `(.L_x_746) ;  /* 0x000000000004e947 */ /* 0x000fea0003800000 */
[----:B------:R-:W-:Y:S01]  /*1a430*/  BPT.TRAP 0x1 ;  /* 0x000000040000795c */ /* 0x000fe20000300000 */
.L_x_746:
[----:B------:R1:W-:Y:S01]  /*1a440*/  SYNCS.ARRIVE.TRANS64.A1T0 RZ, [R7+URZ+0x22870], RZ ;  /* 0x022870ff07ff79a7 */ /* 0x0003e2000810003f */
[----:B------:R-:W-:Y:S05]  /*1a450*/  @!P6 BRA `(.L_x_747) ;  /* 0x000000000004e947 */ /* 0x000fea0003800000 */
[----:B------:R-:W-:Y:S01]  /*1a460*/  BPT.TRAP 0x1 ;  /* 0x000000040000795c */ /* 0x000fe20000300000 */
.L_x_747:
[----:B------:R-:W2:Y:S01]  /*1a470*/  LDL R0, [R1+0x30] ;  /* 0x0000300001007983 */ /* 0x000ea20000100800 */
[----:B------:R-:W-:Y:S01]  /*1a480*/  BSSY B0, `(.L_x_748) ;  /* 0x0000003000007945 */ /* 0x000fe20003800000 */
[----:B--2---:R-:W2:Y:S03]  /*1a490*/  SYNCS.PHASECHK.TRANS64.TRYWAIT P0, [R7+URZ+0x22840], R0 ;  /* 0x02284000070075a7 */ /* 0x004ea6000800017f */
[----:B--2---:R-:W-:Y:S05]  /*1a4a0*/  @!P0 BRA `(.L_x_749) ;  /* 0x0000007800788947 */ /* 0x004fea0003800000 */
.L_x_959:
[----:B------:R-:W-:Y:S05]  /*1a4b0*/  BSYNC B0 ;  /* 0x0000000000007941 */ /* 0x000fea0003800000 */
.L_x_748:
[----:B--2---:R-:W2:Y:S01]  /*1a4c0*/  LDL.LU R0, [R1+0x28] ;  /* 0x0000280001007983 */ /* 0x004ea20000300800 */
[----:B------:R-:W-:Y:S01]  /*1a4d0*/  ULDC.64 UR4, c[0x0][0x300] ;  /* 0x0000c00000047ab9 */ /* 0x000fe20000000a00 */
[----:B------:R-:W-:Y:S01]  /*1a4e0*/  ULDC.64 UR6, c[0x0][0x310] ;  /* 0x0000c40000067ab9 */ /* 0x000fe20000000a00 */
[----:B------:R-:W3:Y:S01]  /*1a4f0*/  LDC R12, c[0x0][0x2f4] ;  /* 0x0000bd00ff0c7b82 */ /* 0x000ee20000000800 */
[----:B------:R-:W4:Y:S04]  /*1a500*/  LDL.LU R6, [R1+0x2c] ;  /* 0x00002c0001067983 */ /* 0x000f280000300800 */
[----:B------:R-:W5:Y:S01]  /*1a510*/  LDL R2, [R1] ;  /* 0x0000000001027983 */ /* 0x000f620000100800 */
[----:B0-----:R-:W-:Y:S01]  /*1a520*/  IMAD.WIDE.U32 R10, R4, UR4, RZ ;  /* 0x00000004040a7c25 */ /* 0x001fe2000f8e00ff */
[----:B---3--:R-:W-:-:S03]  /*1a530*/  ISETP.GE.AND P3, PT, R31, R12, PT ;  /* 0x0000000c1f00720c */ /* 0x008fc60003f66270 */
[----:B--2---:R-:W-:-:S04]  /*1a540*/  IMAD R0, R0, UR4, RZ ;  /* 0x0000000400007c24 */ /* 0x004fc8000f8e02ff */
[----:B------:R-:W-:-:S04]  /*1a550*/  IMAD R0, R4, UR5, R0 ;  /* 0x0000000504007c24 */ /* 0x000fc8000f8e0200 */
[----:B------:R-:W-:Y:S02]  /*1a560*/  IMAD.IADD R11, R11, 0x1, R0 ;  /* 0x000000010b0b7824 */ /* 0x000fe400078e0200 */
[----:B----4-:R-:W-:Y:S02]  /*1a570*/  IMAD R0, R6, UR6, RZ ;  /* 0x0000000606007c24 */ /* 0x010fe4000f8e02ff */
[----:B------:R-:W-:-:S04]  /*1a580*/  IMAD.WIDE.U32 R10, R5, UR6, R10 ;  /* 0x00000006050a7c25 */ /* 0x000fc8000f8e000a */
[----:B------:R-:W-:Y:S02]  /*1a590*/  IMAD R0, R5, UR7, R0 ;  /* 0x0000000705007c24 */ /* 0x000fe4000f8e0200 */
[----:B------:R-:W-:-:S04]  /*1a5a0*/  IMAD.WIDE.U32 R4, R8, UR4, RZ ;  /* 0x0000000408047c25 */ /* 0x000fc8000f8e00ff */
[----:B------:R-:W-:Y:S02]  /*1a5b0*/  IMAD.IADD R11, R11, 0x1, R0 ;  /* 0x000000010b0b7824 */ /* 0x000fe400078e0200 */
[----:B------:R-:W-:-:S04]  /*1a5c0*/  IMAD R0, R30, UR4, RZ ;  /* 0x000000041e007c24 */ /* 0x000fc8000f8e02ff */
[----:B------:R-:W-:Y:S01]  /*1a5d0*/  IMAD R0, R8, UR5, R0 ;  /* 0x0000000508007c24 */ /* 0x000fe2000f8e0200 */
[----:B------:R-:W-:Y:S02]  /*1a5e0*/  ULDC.64 UR4, c[0x0][0x308] ;  /* 0x0000c20000047ab9 */ /* 0x000fe40000000a00 */
[----:B------:R-:W-:-:S04]  /*1a5f0*/  IMAD.WIDE.U32 R10, R18, UR4, R10 ;  /* 0x00000004120a7c25 */ /* 0x000fc8000f8e000a */
[----:B------:R-:W-:Y:S02]  /*1a600*/  IMAD.IADD R5, R5, 0x1, R0 ;  /* 0x0000000105057824 */ /* 0x000fe400078e0200 */
[----:B------:R-:W-:Y:S02]  /*1a610*/  IMAD R0, R29, UR6, RZ ;  /* 0x000000061d007c24 */ /* 0x000fe4000f8e02ff */
[----:B------:R-:W-:-:S04]  /*1a620*/  IMAD.WIDE.U32 R4, R9, UR6, R4 ;  /* 0x0000000609047c25 */ /* 0x000fc8000f8e0004 */
[----:B------:R-:W-:Y:S01]  /*1a630*/  IMAD R0, R9, UR7, R0 ;  /* 0x0000000709007c24 */ /* 0x000fe2000f8e0200 */
[----:B------:R-:W-:Y:S01]  /*1a640*/  ULDC.64 UR6, c[0x0][0x2e8] ;  /* 0x0000ba0000067ab9 */ /* 0x000fe20000000a00 */
[----:B-----5:R-:W-:Y:S01]  /*1a650*/  IMAD R2, R2, UR4, RZ ;  /* 0x0000000402027c24 */ /* 0x020fe2000f8e02ff */
[----:B------:R-:W-:Y:S02]  /*1a660*/  IADD3 R8, P0, R10, UR6, RZ ;  /* 0x000000060a087c10 */ /* 0x000fe4000ff1e0ff */
[----:B------:R-:W-:Y:S01]  /*1a670*/  IADD3 R5, R5, R0, RZ ;  /* 0x0000000005057210 */ /* 0x000fe20007ffe0ff */
[C---:B------:R-:W-:Y:S02]  /*1a680*/  IMAD R2, R18.reuse, UR5, R2 ;  /* 0x0000000512027c24 */ /* 0x040fe4000f8e0202 */
[----:B------:R-:W-:-:S03]  /*1a690*/  IMAD.WIDE.U32 R4, R18, UR4, R4 ;  /* 0x0000000412047c25 */ /* 0x000fc6000f8e0004 */
[----:B------:R-:W-:Y:S01]  /*1a6a0*/  IADD3.X R6, R11, UR7, R2, P0, !PT ;  /* 0x000000070b067c10 */ /* 0x000fe200087fe402 */
[----:B------:R-:W-:Y:S01]  /*1a6b0*/  UMOV UR4, 0xffffffff ;  /* 0xffffffff00047882 */ /* 0x000fe20000000000 */
[----:B------:R-:W-:-:S04]  /*1a6c0*/  IADD3 R0, P0, R4, UR6, RZ ;  /* 0x0000000604007c10 */ /* 0x000fc8000ff1e0ff */
[----:B------:R-:W-:Y:S01]  /*1a6d0*/  IADD3.X R2, R2, UR7, R5, P0, !PT ;  /* 0x0000000702027c10 */ /* 0x000fe200087fe405 */
[----:B------:R-:W-:Y:S08]  /*1a6e0*/  BRA.DIV UR4, `(.L_x_750) ;  /* 0x0000007a04007947 */ /* 0x000ff0000b800000 */
[----:B------:R-:W0:Y:S01]  /*1a6f0*/  SHFL.IDX PT, R5, R8, RZ, 0x181f ;  /* 0x00181fff08057589 */ /* 0x000e2200000e0000 */
[----:B------:R-:W-:-:S03]  /*1a700*/  LOP3.LUT R23, R23, 0xffffefff, RZ, 0xc0, !PT ;  /* 0xffffefff17177812 */ /* 0x000fc600078ec0ff */
[----:B------:R-:W2:Y:S01]  /*1a710*/  SHFL.IDX PT, R4, R6, RZ, 0x181f ;  /* 0x00181fff06047589 */ /* 0x000ea200000e0000 */
[----:B------:R-:W-:-:S04]  /*1a720*/  @P4 LOP3.LUT R23, R23, 0x1000, RZ, 0xfc, !PT ;  /* 0x0000100017174812 */ /* 0x000fc800078efcff */
[C---:B------:R-:W-:Y:S02]  /*1a730*/  LOP3.LUT P4, RZ, R23.reuse, 0x40, RZ, 0xc0, !PT ;  /* 0x0000004017ff7812 */ /* 0x040fe4000788c0ff */
[----:B------:R-:W-:-:S04]  /*1a740*/  LOP3.LUT R23, R23, 0xfffff7ff, RZ, 0xc0, !PT ;  /* 0xfffff7ff17177812 */ /* 0x000fc800078ec0ff */
[----:B------:R-:W-:-:S04]  /*1a750*/  @P1 LOP3.LUT R23, R23, 0x800, RZ, 0xfc, !PT ;  /* 0x0000080017171812 */ /* 0x000fc800078efcff */
[C---:B------:R-:W-:Y:S02]  /*1a760*/  LOP3.LUT P1, RZ, R23.reuse, 0x10, RZ, 0xc0, !PT ;  /* 0x0000001017ff7812 */ /* 0x040fe4000782c0ff */
[----:B------:R-:W-:Y:S02]  /*1a770*/  LOP3.LUT R23, R23, 0xfffffbff, RZ, 0xc0, !PT ;  /* 0xfffffbff17177812 */ /* 0x000fe400078ec0ff */
[----:B0-----:R-:W-:Y:S02]  /*1a780*/  @P4 IADD3 R5, P0, R31, R5, RZ ;  /* 0x000000051f054210 */ /* 0x001fe40007f1e0ff */
[----:B------:R-:W-:-:S03]  /*1a790*/  @P2 LOP3.LUT R23, R23, 0x400, RZ, 0xfc, !PT ;  /* 0x0000040017172812 */ /* 0x000fc600078efcff */
[----:B--2---:R-:W-:Y:S01]  /*1a7a0*/  @P4 IMAD.X R4, RZ, RZ, R4, P0 ;  /* 0x000000ffff044224 */ /* 0x004fe200000e0604 */
[C---:B------:R-:W-:Y:S02]  /*1a7b0*/  LOP3.LUT P2, RZ, R23.reuse, 0x8, RZ, 0xc0, !PT ;  /* 0x0000000817ff7812 */ /* 0x040fe4000784c0ff */
[----:B------:R-:W-:Y:S02]  /*1a7c0*/  LOP3.LUT P6, RZ, R23, 0x80, RZ, 0xc0, !PT ;  /* 0x0000008017ff7812 */ /* 0x000fe400078cc0ff */
[----:B------:R-:W-:-:S04]  /*1a7d0*/  @P4 LOP3.LUT R5, R5, R4, RZ, 0x3c, !PT ;  /* 0x0000000405054212 */ /* 0x000fc800078e3cff */
[----:B------:R-:W-:-:S04]  /*1a7e0*/  @P4 LOP3.LUT R4, R5, R4, RZ, 0x3c, !PT ;  /* 0x0000000405044212 */ /* 0x000fc800078e3cff */
[----:B------:R-:W-:-:S05]  /*1a7f0*/  @P4 LOP3.LUT R5, R5, R4, RZ, 0x3c, !PT ;  /* 0x0000000405054212 */ /* 0x000fca00078e3cff */
[----:B------:R-:W-:Y:S01]  /*1a800*/  @!PT LDS RZ, [RZ] ;  /* 0x00000000fffff984 */ /* 0x000fe20000000800 */
[----:B------:R0:W-:Y:S01]  /*1a810*/  @P4 LDGSTS.E.BYPASS.LTC128B.128 [R3+0x18400], desc[UR60][R4.64], !P3 ;  /* 0x1840000004034fae */ /* 0x0001e2000d901d7c */
[----:B------:R-:W-:-:S03]  /*1a820*/  LOP3.LUT P4, RZ, R23, 0x1000, RZ, 0xc0, !PT ;  /* 0x0000100017ff7812 */ /* 0x000fc6000788c0ff */
[----:B0-----:R-:W0:Y:S04]  /*1a830*/  SHFL.IDX PT, R5, R8, 0x1, 0x181f ;  /* 0x00381f0008057f89 */ /* 0x001e2800000e0000 */
[----:B------:R-:W2:Y:S01]  /*1a840*/  SHFL.IDX PT, R4, R6, 0x1, 0x181f ;  /* 0x00381f0006047f89 */ /* 0x000ea200000e0000 */
[----:B0-----:R-:W-:-:S05]  /*1a850*/  @P1 IADD3 R5, P0, R31, R5, RZ ;  /* 0x000000051f051210 */ /* 0x001fca0007f1e0ff */
[----:B--2---:R-:W-:-:S05]  /*1a860*/  @P1 IMAD.X R4, RZ, RZ, R4, P0 ;  /* 0x000000ffff041224 */ /* 0x004fca00000e0604 */
[----:B------:R-:W-:-:S04]  /*1a870*/  @P1 LOP3.LUT R5, R5, R4, RZ, 0x3c, !PT ;  /* 0x0000000405051212 */ /* 0x000fc800078e3cff */
[----:B------:R-:W-:-:S04]  /*1a880*/  @P1 LOP3.LUT R4, R5, R4, RZ, 0x3c, !PT ;  /* 0x0000000405041212 */ /* 0x000fc800078e3cff */
[----:B------:R-:W-:-:S05]  /*1a890*/  @P1 LOP3.LUT R5, R5, R4, RZ, 0x3c, !PT ;  /* 0x0000000405051212 */ /* 0x000fca00078e3cff */
        /* <DEDUP_REMOVED lines=21> */
[----:B------:R-:W2:Y:S06]  /*1a9f0*/  SHFL.IDX PT, R4, R6, 0x4, 0x181f ;  /* 0x00981f0006047f89 */ /* 0x000eac00000e0000 */
[----:B0-----:R-:W-:-:S04]  /*1aa00*/  @P5 IADD3 R5, P0, R31, R5, RZ ;  /* 0x000000051f055210 */ /* 0x001fc80007f1e0ff */
[----:B--2---:R-:W-:-:S04]  /*1aa10*/  @P5 IADD3.X R4, RZ, R4, RZ, P0, !PT ;  /* 0x00000004ff045210 */ /* 0x004fc800007fe4ff */
[----:B------:R-:W-:-:S04]  /*1aa20*/  @P5 LOP3.LUT R5, R5, R4, RZ, 0x3c, !PT ;  /* 0x0000000405055212 */ /* 0x000fc800078e3cff */
[----:B------:R-:W-:-:S04]  /*1aa30*/  @P5 LOP3.LUT R4, R5, R4, RZ, 0x3c, !PT ;  /* 0x0000000405045212 */ /* 0x000fc800078e3cff */
[----:B------:R-:W-:-:S05]  /*1aa40*/  @P5 LOP3.LUT R5, R5, R4, RZ, 0x3c, !PT ;  /* 0x0000000405055212 */ /* 0x000fca00078e3cff */
[----:B------:R0:W-:Y:S04]  /*1aa50*/  @P5 LDGSTS.E.BYPASS.LTC128B.128 [R3+0x1a400], desc[UR60][R4.64], !P3 ;  /* 0x1a40000004035fae */ /* 0x0001e8000d901d7c */
[----:B0-----:R-:W0:Y:S04]  /*1aa60*/  SHFL.IDX PT, R5, R8, 0x5, 0x181f ;  /* 0x00b81f0008057f89 */ /* 0x001e2800000e0000 */
[----:B------:R-:W2:Y:S01]  /*1aa70*/  SHFL.IDX PT, R4, R6, 0x5, 0x181f ;  /* 0x00b81f0006047f89 */ /* 0x000ea200000e0000 */
[----:B0-----:R-:W-:-:S05]  /*1aa80*/  @P6 IADD3 R5, P0, R31, R5, RZ ;  /* 0x000000051f056210 */ /* 0x001fca0007f1e0ff */
[----:B--2---:R-:W-:-:S05]  /*1aa90*/  @P6 IMAD.X R4, RZ, RZ, R4, P0 ;  /* 0x000000ffff046224 */ /* 0x004fca00000e0604 */
[----:B------:R-:W-:-:S04]  /*1aaa0*/  @P6 LOP3.LUT R5, R5, R4, RZ, 0x3c, !PT ;  /* 0x0000000405056212 */ /* 0x000fc800078e3cff */
[----:B------:R-:W-:-:S04]  /*1aab0*/  @P6 LOP3.LUT R4, R5, R4, RZ, 0x3c, !PT ;  /* 0x0000000405046212 */ /* 0x000fc800078e3cff */
[----:B------:R-:W-:-:S05]  /*1aac0*/  @P6 LOP3.LUT R5, R5, R4, RZ, 0x3c, !PT ;  /* 0x0000000405056212 */ /* 0x000fca00078e3cff */
[----:B------:R0:W-:Y:S04]  /*1aad0*/  @P6 LDGSTS.E.BYPASS.LTC128B.128 [R3+0x1ac00], desc[UR60][R4.64], !P3 ;  /* 0x1ac0000004036fae */ /* 0x0001e8000d901d7c */
[----:B0-----:R-:W0:Y:S04]  /*1aae0*/  SHFL.IDX PT, R5, R8, 0x6, 0x181f ;  /* 0x00d81f0008057f89 */ /* 0x001e2800000e0000 */
[----:B------:R-:W2:Y:S04]  /*1aaf0*/  SHFL.IDX PT, R4, R6, 0x6, 0x181f ;  /* 0x00d81f0006047f89 */ /* 0x000ea800000e0000 */
[----:B------:R-:W-:Y:S01]  /*1ab00*/  SHFL.IDX PT, R6, R6, 0x7, 0x181f ;  /* 0x00f81f0006067f89 */ /* 0x000fe200000e0000 */
[----:B0-----:R-:W-:-:S05]  /*1ab10*/  @P4 IADD3 R5, P0, R31, R5, RZ ;  /* 0x000000051f054210 */ /* 0x001fca0007f1e0ff */
[----:B--2---:R-:W-:-:S05]  /*1ab20*/  @P4 IMAD.X R4, RZ, RZ, R4, P0 ;  /* 0x000000ffff044224 */ /* 0x004fca00000e0604 */
[----:B------:R-:W-:-:S04]  /*1ab30*/  @P4 LOP3.LUT R5, R5, R4, RZ, 0x3c, !PT ;  /* 0x0000000405054212 */ /* 0x000fc800078e3cff */
[----:B------:R-:W-:-:S04]  /*1ab40*/  @P4 LOP3.LUT R4, R5, R4, RZ, 0x3c, !PT ;  /* 0x0000000405044212 */ /* 0x000fc800078e3cff */
[----:B------:R-:W-:-:S05]  /*1ab50*/  @P4 LOP3.LUT R5, R5, R4, RZ, 0x3c, !PT ;  /* 0x0000000405054212 */ /* 0x000fca00078e3cff */
[----:B------:R0:W-:Y:S04]  /*1ab60*/  @P4 LDGSTS.E.BYPASS.LTC128B.128 [R3+0x1b400], desc[UR60][R4.64], !P3 ;  /* 0x1b40000004034fae */ /* 0x0001e8000d901d7c */
[----:B0-----:R-:W0:Y:S04]  /*1ab70*/  SHFL.IDX PT, R4, R8, 0x7, 0x181f ;  /* 0x00f81f0008047f89 */ /* 0x001e2800000e0000 */
[----:B------:R-:W2:Y:S04]  /*1ab80*/  SHFL.IDX PT, R8, R0, RZ, 0x181f ;  /* 0x00181fff00087589 */ /* 0x000ea800000e0000 */
[----:B------:R-:W-:Y:S01]  /*1ab90*/  SHFL.IDX PT, R0, R0, 0x1, 0x181f ;  /* 0x00381f0000007f89 */ /* 0x000fe200000e0000 */
[----:B0-----:R-:W-:-:S05]  /*1aba0*/  @P1 IADD3 R4, P0, R31, R4, RZ ;  /* 0x000000041f041210 */ /* 0x001fca0007f1e0ff */
[----:B------:R-:W-:Y:S02]  /*1abb0*/  @P1 IMAD.X R5, RZ, RZ, R6, P0 ;  /* 0x000000ffff051224 */ /* 0x000fe400000e0606 */
[----:B------:R-:W0:Y:S04]  /*1abc0*/  SHFL.IDX PT, R6, R2, RZ, 0x181f ;  /* 0x00181fff02067589 */ /* 0x000e2800000e0000 */
[----:B------:R2:W-:Y:S04]  /*1abd0*/  @P1 LDGSTS.E.BYPASS.LTC128B.128 [R3+0x1bc00], desc[UR60][R4.64], !P3 ;  /* 0x1bc0000004031fae */ /* 0x0005e8000d901d7c */
[----:B------:R-:W3:Y:S01]  /*1abe0*/  SHFL.IDX PT, R2, R2, 0x1, 0x181f ;  /* 0x00381f0002027f89 */ /* 0x000ee200000e0000 */
[----:B--2---:R-:W-:-:S05]  /*1abf0*/  @P2 IADD3 R4, P0, R31, R8, RZ ;  /* 0x000000081f042210 */ /* 0x004fca0007f1e0ff */
[----:B0-----:R-:W-:-:S05]  /*1ac00*/  @P2 IMAD.X R5, RZ, RZ, R6, P0 ;  /* 0x000000ffff052224 */ /* 0x001fca00000e0606 */
[----:B------:R0:W-:Y:S03]  /*1ac10*/  @P2 LDGSTS.E.BYPASS.LTC128B.128 [R3+0x1c400], desc[UR60][R4.64], !P3 ;  /* 0x1c40000004032fae */ /* 0x0001e6000d901d7c */
.L_x_981:
[----:B------:R-:W-:-:S13]  /*1ac20*/  LOP3.LUT P1, RZ, R23, 0x100, RZ, 0xc0, !PT ;  /* 0x0000010017ff7812 */ /* 0x000fda000782c0ff */
[----:B------:R-:W-:-:S04]  /*1ac30*/  @P1 IADD3 R0, P0, R31, R0, RZ ;  /* 0x000000001f001210 */ /* 0x000fc80007f1e0ff */
[----:B---3--:R-:W-:Y:S01]  /*1ac40*/  @P1 IADD3.X R2, RZ, R2, RZ, P0, !PT ;  /* 0x00000002ff021210 */ /* 0x008fe200007fe4ff */
[----:B0-----:R-:W-:Y:S01]  /*1ac50*/  @P1 IMAD.MOV.U32 R4, RZ, RZ, R0 ;  /* 0x000000ffff041224 */ /* 0x001fe200078e0000 */
[----:B------:R-:W-:-:S03]  /*1ac60*/  PLOP3.LUT P0, PT, PT, PT, PT, 0x80, 0x0 ;  /* 0x000000000000781c */ /* 0x000fc60003f0f070 */
[----:B------:R-:W-:-:S05]  /*1ac70*/  @P1 IMAD.MOV.U32 R5, RZ, RZ, R2 ;  /* 0x000000ffff051224 */ /* 0x000fca00078e0002 */
[----:B------:R-:W-:Y:S01]  /*1ac80*/  @!PT LDS RZ, [RZ] ;  /* 0x00000000fffff984 */ /* 0x000fe20000000800 */
[----:B------:R-:W-:Y:S01]  /*1ac90*/  @!PT LDS RZ, [RZ] ;  /* 0x00000000fffff984 */ /* 0x000fe20000000800 */
[----:B------:R-:W-:Y:S01]  /*1aca0*/  @!PT LDS RZ, [RZ] ;  /* 0x00000000fffff984 */ /* 0x000fe20000000800 */
[----:B------:R0:W-:Y:S01]  /*1acb0*/  @P1 LDGSTS.E.BYPASS.LTC128B.128 [R3+0x1cc00], desc[UR60][R4.64], !P3 ;  /* 0x1cc0000004031fae */ /* 0x0001e2000d901d7c */
[----:B------:R-:W-:-:S04]  /*1acc0*/  NOP ;  /* 0x0000000000007918 */ /* 0x000fc80000000000 */
.L_x_751:
        /* <DEDUP_REMOVED lines=11> */
.L_x_752:
[----:B0-----:R0:W5:Y:S01]  /*1ad80*/  LDL.LU R3, [R1+0x34] ;  /* 0x0000340001037983 */ /* 0x0011620000300800 */
[----:B------:R-:W-:Y:S01]  /*1ad90*/  VIADD R0, R22, 0x14400 ;  /* 0x0001440016007836 */ /* 0x000fe20000000000 */
[----:B------:R-:W-:Y:S01]  /*1ada0*/  SHF.R.S32.HI R2, RZ, 0x1f, R28 ;  /* 0x0000001fff027819 */ /* 0x000fe2000001141c */
[----:B------:R0:W-:Y:S06]  /*1adb0*/  SYNCS.ARRIVE.TRANS64.A1T0 RZ, [R7+URZ+0x22830], RZ ;  /* 0x022830ff07ff79a7 */ /* 0x0001ec000810003f */
[----:B------:R-:W-:Y:S05]  /*1adc0*/  WARPSYNC.ALL ;  /* 0x0000000000007948 */ /* 0x000fea0003800000 */
[----:B------:R-:W-:Y:S01]  /*1add0*/  BAR.SYNC.DEFER_BLOCKING 0x8, 0x180 ;  /* 0x0206000000007b1d */ /* 0x000fe20000010000 */
[----:B------:R-:W-:-:S05]  /*1ade0*/  LOP3.LUT P1, RZ, R0, 0x3ff, RZ, 0xc0, !PT ;  /* 0x000003ff00ff7812 */ /* 0x000fca000782c0ff */
[----:B------:R-:W-:Y:S01]  /*1adf0*/  ULDC.64 UR4, c[0x0][0x298] ;  /* 0x0000a60000047ab9 */ /* 0x000fe20000000a00 */
[----:B------:R-:W-:Y:S01]  /*1ae00*/  ULDC.64 UR6, c[0x0][0xa00] ;  /* 0x0002800000067ab9 */ /* 0x000fe20000000a00 */
[----:B------:R-:W-:Y:S01]  /*1ae10*/  IMAD R2, R2, UR4, RZ ;  /* 0x0000000402027c24 */ /* 0x000fe2000f8e02ff */
[----:B------:R-:W-:Y:S01]  /*1ae20*/  ISETP.NE.U32.AND P0, PT, RZ, UR6, PT ;  /* 0x00000006ff007c0c */ /* 0x000fe2000bf05070 */
[C---:B------:R-:W-:Y:S01]  /*1ae30*/  IMAD.WIDE.U32 R26, R28.reuse, UR4, RZ ;  /* 0x000000041c1a7c25 */ /* 0x040fe2000f8e00ff */
[----:B------:R-:W-:Y:S02]  /*1ae40*/  BSSY B6, `(.L_x_753) ;  /* 0x0000017000067945 */ /* 0x000fe40003800000 */
[----:B------:R-:W-:Y:S01]  /*1ae50*/  ISETP.NE.AND.EX P0, PT, RZ, UR7, PT, P0 ;  /* 0x00000007ff007c0c */ /* 0x000fe2000bf05300 */
[----:B------:R-:W-:-:S03]  /*1ae60*/  IMAD R0, R28, UR5, R2 ;  /* 0x000000051c007c24 */ /* 0x000fc6000f8e0202 */
[----:B------:R-:W-:Y:S01]  /*1ae70*/  SEL R24, R24, RZ, !P0 ;  /* 0x000000ff18187207 */ /* 0x000fe20004000000 */
[----:B------:R-:W-:Y:S01]  /*1ae80*/  IMAD.IADD R28, R27, 0x1, R0 ;  /* 0x000000011b1c7824 */ /* 0x000fe200078e0200 */
[----:B-----5:R-:W-:Y:S01]  /*1ae90*/  SEL R29, R3, RZ, !P0 ;  /* 0x000000ff031d7207 */ /* 0x020fe20004000000 */
[----:B------:R-:W-:Y:S06]  /*1aea0*/  @!P1 BRA `(.L_x_754) ;  /* 0x0000000000409947 */ /* 0x000fec0003800000 */
[----:B------:R-:W-:Y:S01]  /*1aeb0*/  MOV R2, 0x0 ;  /* 0x0000000000027802 */ /* 0x000fe20000000f00 */
[----:B------:R-:W-:Y:S01]  /*1aec0*/  ULDC.64 UR4, c[0x4][0x98] ;  /* 0x0100260000047ab9 */ /* 0x000fe20000000a00 */
[----:B------:R-:W-:Y:S01]  /*1aed0*/  ULDC.64 UR6, c[0x4][0xa0] ;  /* 0x0100280000067ab9 */ /* 0x000fe20000000a00 */
[----:B------:R-:W-:Y:S01]  /*1aee0*/  ULDC.64 UR8, c[0x4][0x28] ;  /* 0x01000a0000087ab9 */ /* 0x000fe20000000a00 */
[----:B------:R-:W-:Y:S01]  /*1aef0*/  MOV R4, UR4 ;  /* 0x0000000400047c02 */ /* 0x000fe20008000f00 */
[----:B------:R-:W-:Y:S01]  /*1af00*/  IMAD.U32 R5, RZ, RZ, UR5 ;  /* 0x00000005ff057e24 */ /* 0x000fe2000f8e00ff */
[----:B------:R-:W2:Y:S01]  /*1af10*/  LDC.64 R2, c[0x4][R2] ;  /* 0x0100000002027b82 */ /* 0x000ea20000000a00 */
[----:B------:R-:W-:Y:S01]  /*1af20*/  IMAD.U32 R6, RZ, RZ, UR6 ;  /* 0x00000006ff067e24 */ /* 0x000fe2000f8e00ff */
[----:B------:R-:W-:Y:S01]  /*1af30*/  MOV R11, UR9 ;  /* 0x00000009000b7c02 */ /* 0x000fe20008000f00 */
[----:B01----:R-:W-:Y:S02]  /*1af40*/  IMAD.U32 R7, RZ, RZ, UR7 ;  /* 0x00000007ff077e24 */ /* 0x003fe4000f8e00ff */
[----:B------:R-:W-:-:S02]  /*1af50*/  IMAD.U32 R10, RZ, RZ, UR8 ;  /* 0x00000008ff0a7e24 */ /* 0x000fc4000f8e00ff */
[----:B------:R-:W-:Y:S02]  /*1af60*/  IMAD.MOV.U32 R8, RZ, RZ, 0x70 ;  /* 0x00000070ff087424 */ /* 0x000fe400078e00ff */
[----:B------:R-:W-:Y:S02]  /*1af70*/  IMAD.MOV.U32 R12, RZ, RZ, 0x1 ;  /* 0x00000001ff0c7424 */ /* 0x000fe400078e00ff */
[----:B------:R-:W-:-:S07]  /*1af80*/  IMAD.MOV.U32 R13, RZ, RZ, RZ ;  /* 0x000000ffff0d7224 */ /* 0x000fce00078e00ff */
[----:B------:R-:W-:-:S07]  /*1af90*/  LEPC R20, `(.L_x_754) ;  /* 0x000000001014794e */ /* 0x000fce0000000000 */
[----:B--2---:R-:W-:Y:S05]  /*1afa0*/  CALL.ABS.NOINC R2 ;  /* 0x0000000002007343 */ /* 0x004fea0003c00000 */
.L_x_754:
[----:B------:R-:W-:Y:S05]  /*1afb0*/  BSYNC B6 ;  /* 0x0000000000067941 */ /* 0x000fea0003800000 */
.L_x_753:
[----:B------:R-:W2:Y:S01]  /*1afc0*/  LDL R20, [R1] ;  /* 0x0000000001147983 */ /* 0x000ea20000100800 */
[----:B01----:R-:W0:Y:S01]  /*1afd0*/  LDC R7, c[0x0][0x448] ;  /* 0x00011200ff077b82 */ /* 0x003e220000000800 */
[----:B------:R-:W-:Y:S01]  /*1afe0*/  ULDC.64 UR4, c[0x0][0x2d8] ;  /* 0x0000b60000047ab9 */ /* 0x000fe20000000a00 */
[----:B------:R-:W-:Y:S01]  /*1aff0*/  MOV R3, R28 ;  /* 0x0000001c00037202 */ /* 0x000fe20000000f00 */
[----:B------:R1:W5:Y:S01]  /*1b000*/  LDL R10, [R1+0x3c] ;  /* 0x00003c00010a7983 */ /* 0x0003620000100800 */
[----:B------:R-:W-:Y:S01]  /*1b010*/  IMAD.MOV.U32 R2, RZ, RZ, R26 ;  /* 0x000000ffff027224 */ /* 0x000fe200078e001a */
[----:B------:R-:W-:Y:S02]  /*1b020*/  ULDC.64 UR6, c[0x0][0x280] ;  /* 0x0000a00000067ab9 */ /* 0x000fe40000000a00 */
[----:B------:R1:W5:Y:S01]  /*1b030*/  LDL R9, [R1+0x24] ;  /* 0x0000240001097983 */ /* 0x0003620000100800 */
[----:B------:R-:W-:Y:S01]  /*1b040*/  IMAD.WIDE.U32 R2, R18, UR4, R2 ;  /* 0x0000000412027c25 */ /* 0x000fe2000f8e0002 */
[----:B0-----:R-:W-:-:S13]  /*1b050*/  ISETP.NE.AND P0, PT, R7, 0x1, PT ;  /* 0x000000010700780c */ /* 0x001fda0003f05270 */
[----:B------:R-:W0:Y:S01]  /*1b060*/  @P0 LDC R4, c[0x0][0x44c] ;  /* 0x00011300ff040b82 */ /* 0x000e220000000800 */
[----:B------:R-:W-:Y:S02]  /*1b070*/  IMAD.SHL.U32 R17, R17, 0x80, RZ ;  /* 0x0000008011117824 */ /* 0x000fe400078e00ff */
[----:B--2---:R-:W-:Y:S02]  /*1b080*/  IMAD R0, R20, UR4, RZ ;  /* 0x0000000414007c24 */ /* 0x004fe4000f8e02ff */
[----:B------:R-:W2:Y:S02]  /*1b090*/  S2R R20, SR_TID.X ;  /* 0x0000000000147919 */ /* 0x000ea40000002100 */
[----:B------:R-:W-:Y:S01]  /*1b0a0*/  IMAD R0, R18, UR5, R0 ;  /* 0x0000000512007c24 */ /* 0x000fe2000f8e0200 */
[----:B------:R-:W-:-:S03]  /*1b0b0*/  ULDC.64 UR4, c[0x0][0x2e0] ;  /* 0x0000b80000047ab9 */ /* 0x000fc60000000a00 */
[----:B------:R-:W-:Y:S02]  /*1b0c0*/  IMAD.IADD R3, R3, 0x1, R0 ;  /* 0x0000000103037824 */ /* 0x000fe400078e0200 */
[----:B------:R-:W-:Y:S02]  /*1b0d0*/  IMAD R0, R29, UR4, RZ ;  /* 0x000000041d007c24 */ /* 0x000fe4000f8e02ff */
[----:B------:R-:W-:-:S04]  /*1b0e0*/  IMAD.WIDE.U32 R2, R24, UR4, R2 ;  /* 0x0000000418027c25 */ /* 0x000fc8000f8e0002 */
[----:B------:R-:W-:Y:S01]  /*1b0f0*/  IMAD R0, R24, UR5, R0 ;  /* 0x0000000518007c24 */ /* 0x000fe2000f8e0200 */
[----:B------:R-:W-:-:S03]  /*1b100*/  ULDC.64 UR4, c[0x0][0x2d0] ;  /* 0x0000b40000047ab9 */ /* 0x000fc60000000a00 */
[----:B------:R-:W-:Y:S02]  /*1b110*/  IMAD.IADD R3, R3, 0x1, R0 ;  /* 0x0000000103037824 */ /* 0x000fe400078e0200 */
[----:B------:R-:W3:Y:S01]  /*1b120*/  @P0 LDC R0, c[0x0][0x450] ;  /* 0x00011400ff000b82 */ /* 0x000ee20000000800 */
[C---:B--2---:R-:W-:Y:S01]  /*1b130*/  LOP3.LUT R21, R20.reuse, 0x7f, RZ, 0xc0, !PT ;  /* 0x0000007f14157812 */ /* 0x044fe200078ec0ff */
[----:B------:R-:W-:-:S03]  /*1b140*/  IMAD.SHL.U32 R20, R20, 0x10, RZ ;  /* 0x0000001014147824 */ /* 0x000fc600078e00ff */
[----:B------:R-:W-:-:S04]  /*1b150*/  SHF.R.U32.HI R21, RZ, 0x3, R21 ;  /* 0x00000003ff157819 */ /* 0x000fc80000011615 */
[----:B------:R-:W-:-:S04]  /*1b160*/  LOP3.LUT R20, R21, 0x70, R20, 0xf8, !PT ;  /* 0x0000007015147812 */ /* 0x000fc800078ef814 */
[----:B------:R-:W-:-:S05]  /*1b170*/  LOP3.LUT R5, R20, R17, RZ, 0xfc, !PT ;  /* 0x0000001114057212 */ /* 0x000fca00078efcff */
[----:B0-----:R-:W-:Y:S01]  /*1b180*/  @P0 IMAD.HI.U32 R6, R5, R4, RZ ;  /* 0x0000000405060227 */ /* 0x001fe200078e00ff */
[----:B------:R-:W-:Y:S01]  /*1b190*/  MOV R4, R5 ;  /* 0x0000000500047202 */ /* 0x000fe20000000f00 */
[----:B------:R-:W0:Y:S03]  /*1b1a0*/  S2R R20, SR_TID.X ;  /* 0x0000000000147919 */ /* 0x000e260000002100 */
[----:B---3--:R-:W-:-:S05]  /*1b1b0*/  @P0 SHF.R.U32.HI R4, RZ, R0, R6 ;  /* 0x00000000ff040219 */ /* 0x008fca0000011606 */
[----:B------:R-:W-:-:S04]  /*1b1c0*/  IMAD.MOV R0, RZ, RZ, -R4 ;  /* 0x000000ffff007224 */ /* 0x000fc800078e0a04 */
[----:B------:R-:W-:Y:S01]  /*1b1d0*/  IMAD R0, R7, R0, R5 ;  /* 0x0000000007007224 */ /* 0x000fe200078e0205 */
[----:B------:R-:W-:Y:S01]  /*1b1e0*/  SHF.R.S32.HI R5, RZ, 0x1f, R4 ;  /* 0x0000001fff057819 */ /* 0x000fe20000011404 */
[----:B------:R-:W-:-:S04]  /*1b1f0*/  IMAD.WIDE.U32 R2, R4, UR4, R2 ;  /* 0x0000000404027c25 */ /* 0x000fc8000f8e0002 */
[----:B------:R-:W-:-:S04]  /*1b200*/  IMAD R5, R5, UR4, RZ ;  /* 0x0000000405057c24 */ /* 0x000fc8000f8e02ff */
[----:B------:R-:W-:Y:S01]  /*1b210*/  IMAD R5, R4, UR5, R5 ;  /* 0x0000000504057c24 */ /* 0x000fe2000f8e0205 */
[----:B------:R-:W-:Y:S01]  /*1b220*/  SHF.R.S32.HI R4, RZ, 0x1f, R0 ;  /* 0x0000001fff047819 */ /* 0x000fe20000011400 */
[----:B------:R-:W-:Y:S02]  /*1b230*/  ULDC.64 UR4, c[0x0][0x2c8] ;  /* 0x0000b20000047ab9 */ /* 0x000fe40000000a00 */
[----:B------:R-:W-:Y:S02]  /*1b240*/  IMAD.IADD R3, R3, 0x1, R5 ;  /* 0x0000000103037824 */ /* 0x000fe400078e0205 */
[----:B------:R-:W-:Y:S02]  /*1b250*/  IMAD R4, R4, UR4, RZ ;  /* 0x0000000404047c24 */ /* 0x000fe4000f8e02ff */
[----:B------:R-:W-:Y:S01]  /*1b260*/  IMAD.WIDE.U32 R2, R0, UR4, R2 ;  /* 0x0000000400027c25 */ /* 0x000fe2000f8e0002 */
[----:B------:R-:W-:-:S03]  /*1b270*/  ULDC UR4, c[0x0][0x2b8] ;  /* 0x0000ae0000047ab9 */ /* 0x000fc60000000800 */
[----:B------:R-:W-:Y:S01]  /*1b280*/  IMAD R4, R0, UR5, R4 ;  /* 0x0000000500047c24 */ /* 0x000fe2000f8e0204 */
[----:B------:R-:W-:Y:S02]  /*1b290*/  IADD3 R0, P1, R2, UR6, RZ ;  /* 0x0000000602007c10 */ /* 0x000fe4000ff3e0ff */
[----:B------:R-:W-:Y:S01]  /*1b2a0*/  ISETP.GE.AND P0, PT, R31, UR4, PT ;  /* 0x000000041f007c0c */ /* 0x000fe2000bf06270 */
[----:B------:R-:W-:Y:S01]  /*1b2b0*/  UMOV UR4, 0xffffffff ;  /* 0xffffffff00047882 */ /* 0x000fe20000000000 */
[----:B0-----:R-:W-:Y:S02]  /*1b2c0*/  LOP3.LUT R20, R20, 0x7f, RZ, 0xc0, !PT ;  /* 0x0000007f14147812 */ /* 0x001fe400078ec0ff */
[----:B------:R-:W-:Y:S02]  /*1b2d0*/  IADD3.X R4, R3, UR7, R4, P1, !PT ;  /* 0x0000000703047c10 */ /* 0x000fe40008ffe404 */
[----:B------:R-:W-:Y:S01]  /*1b2e0*/  SHF.R.U32.HI R20, RZ, 0x3, R20 ;  /* 0x00000003ff147819 */ /* 0x000fe20000011614 */
[----:B-1----:R-:W-:Y:S06]  /*1b2f0*/  BRA.DIV UR4, `(.L_x_755) ;  /* 0x0000007a04147947 */ /* 0x002fec000b800000 */
[----:B------:R-:W-:Y:S01]  /*1b300*/  IMAD.IADD R17, R20, 0x1, R17 ;  /* 0x0000000114117824 */ /* 0x000fe200078e0211 */
[----:B------:R-:W0:Y:S01]  /*1b310*/  SHFL.IDX PT, R3, R0, RZ, 0x181f ;  /* 0x00181fff00037589 */ /* 0x000e2200000e0000 */
[----:B-----5:R-:W-:Y:S02]  /*1b320*/  IMAD R5, R10, R7, RZ ;  /* 0x000000070a057224 */ /* 0x020fe400078e02ff */
[C---:B------:R-:W-:Y:S01]  /*1b330*/  VIADD R2, R17.reuse, 0x10 ;  /* 0x0000001011027836 */ /* 0x040fe20000000000 */
[----:B------:R-:W-:Y:S02]  /*1b340*/  SHFL.IDX PT, R6, R0, 0x1, 0x181f ;  /* 0x00381f0000067f89 */ /* 0x000fe400000e0000 */
[-C--:B------:R-:W-:Y:S02]  /*1b350*/  ISETP.GE.AND P2, PT, R17, R5.reuse, PT ;  /* 0x000000051100720c */ /* 0x080fe40003f46270 */
[----:B------:R-:W-:Y:S01]  /*1b360*/  ISETP.GE.AND P1, PT, R2, R5, PT ;  /* 0x000000050200720c */ /* 0x000fe20003f26270 */
[----:B------:R-:W-:Y:S04]  /*1b370*/  SHFL.IDX PT, R14, R0, 0x7, 0x181f ;  /* 0x00f81f00000e7f89 */ /* 0x000fe800000e0000 */
[----:B------:R-:W1:Y:S06]  /*1b380*/  SHFL.IDX PT, R2, R4, RZ, 0x181f ;  /* 0x00181fff04027589 */ /* 0x000e6c00000e0000 */
[----:B0-----:R-:W-:-:S04]  /*1b390*/  @!P2 IADD3 R3, P3, R31, R3, RZ ;  /* 0x000000031f03a210 */ /* 0x001fc80007f7e0ff */
[----:B-1----:R-:W-:Y:S02]  /*1b3a0*/  @!P2 IADD3.X R8, RZ, R2, RZ, P3, !PT ;  /* 0x00000002ff08a210 */ /* 0x002fe40001ffe4ff */
[----:B------:R-:W0:Y:S01]  /*1b3b0*/  SHFL.IDX PT, R2, R4, 0x1, 0x181f ;  /* 0x00381f0004027f89 */ /* 0x000e2200000e0000 */
[----:B------:R-:W-:-:S05]  /*1b3c0*/  @!P1 IADD3 R6, P3, R31, R6, RZ ;  /* 0x000000061f069210 */ /* 0x000fca0007f7e0ff */
[----:B0-----:R-:W-:Y:S02]  /*1b3d0*/  @!P1 IMAD.X R7, RZ, RZ, R2, P3 ;  /* 0x000000ffff079224 */ /* 0x001fe400018e0602 */
[----:B------:R-:W-:Y:S02]  /*1b3e0*/  @!P2 IMAD.MOV.U32 R2, RZ, RZ, R3 ;  /* 0x000000ffff02a224 */ /* 0x000fe400078e0003 */
[----:B------:R-:W-:-:S05]  /*1b3f0*/  @!P2 IMAD.MOV.U32 R3, RZ, RZ, R8 ;  /* 0x000000ffff03a224 */ /* 0x000fca00078e0008 */
[----:B------:R0:W-:Y:S02]  /*1b400*/  @!P2 LDGSTS.E.BYPASS.LTC128B.128 [R9+0x14400], desc[UR60][R2.64], !P0 ;  /* 0x144000000209afae */ /* 0x0001e4000c101d7c */
[----:B0-----:R-:W-:Y:S01]  /*1b410*/  @!P1 IMAD.MOV.U32 R2, RZ, RZ, R6 ;  /* 0x000000ffff029224 */ /* 0x001fe200078e0006 */
[----:B------:R-:W-:-:S05]  /*1b420*/  @!P1 MOV R3, R7 ;  /* 0x0000000700039202 */ /* 0x000fca0000000f00 */
[----:B------:R0:W-:Y:S02]  /*1b430*/  @!P1 LDGSTS.E.BYPASS.LTC128B.128 [R9+0x14c00], desc[UR60][R2.64], !P0 ;  /* 0x14c0000002099fae */ /* 0x0001e4000c101d7c */
[----:B0-----:R-:W-:Y:S02]  /*1b440*/  VIADD R2, R17, 0x20 ;  /* 0x0000002011027836 */ /* 0x001fe40000000000 */
[----:B------:R-:W0:Y:S03]  /*1b450*/  SHFL.IDX PT, R3, R0, 0x2, 0x181f ;  /* 0x00581f0000037f89 */ /* 0x000e2600000e0000 */
[----:B------:R-:W-:Y:S02]  /*1b460*/  ISETP.GE.AND P1, PT, R2, R5, PT ;  /* 0x000000050200720c */ /* 0x000fe40003f26270 */
[----:B------:R-:W1:Y:S11]  /*1b470*/  SHFL.IDX PT, R2, R4, 0x2, 0x181f ;  /* 0x00581f0004027f89 */ /* 0x000e7600000e0000 */
[----:B0-----:R-:W-:-:S05]  /*1b480*/  @!P1 IADD3 R3, P2, R31, R3, RZ ;  /* 0x000000031f039210 */ /* 0x001fca0007f5e0ff */
[----:B-1----:R-:W-:-:S05]  /*1b490*/  @!P1 IMAD.X R2, RZ, RZ, R2, P2 ;  /* 0x000000ffff029224 */ /* 0x002fca00010e0602 */
[----:B------:R-:W-:-:S04]  /*1b4a0*/  @!P1 LOP3.LUT R3, R3, R2, RZ, 0x3c, !PT ;  /* 0x0000000203039212 */ /* 0x000fc800078e3cff */
[----:B------:R-:W-:-:S04]  /*1b4b0*/  @!P1 LOP3.LUT R2, R3, R2, RZ, 0x3c, !PT ;  /* 0x0000000203029212 */ /* 0x000fc800078e3cff */
[----:B------:R-:W-:-:S05]  /*1b4c0*/  @!P1 LOP3.LUT R3, R3, R2, RZ, 0x3c, !PT ;  /* 0x0000000203039212 */ /* 0x000fca00078e3cff */
        /* <DEDUP_REMOVED lines=11> */
[----:B0-----:R-:W-:Y:S02]  /*1b580*/  IADD3 R2, R17, 0x40, RZ ;  /* 0x0000004011027810 */ /* 0x001fe40007ffe0ff */
[----:B------:R-:W0:Y:S02]  /*1b590*/  SHFL.IDX PT, R3, R0, 0x4, 0x181f ;  /* 0x00981f0000037f89 */ /* 0x000e2400000e0000 */
        /* <DEDUP_REMOVED lines=21> */
[----:B------:R-:W1:Y:S04]  /*1b6f0*/  SHFL.IDX PT, R2, R4, 0x6, 0x181f ;  /* 0x00d81f0004027f89 */ /* 0x000e6800000e0000 */
[----:B------:R-:W2:Y:S07]  /*1b700*/  SHFL.IDX PT, R4, R4, 0x7, 0x181f ;  /* 0x00f81f0004047f89 */ /* 0x000eae00000e0000 */
[----:B0-----:R-:W-:-:S04]  /*1b710*/  @!P2 IADD3 R3, P1, R31, R3, RZ ;  /* 0x000000031f03a210 */ /* 0x001fc80007f3e0ff */
[----:B-1----:R-:W-:-:S04]  /*1b720*/  @!P2 IADD3.X R2, RZ, R2, RZ, P1, !PT ;  /* 0x00000002ff02a210 */ /* 0x002fc80000ffe4ff */
[----:B------:R-:W-:-:S04]  /*1b730*/  @!P2 LOP3.LUT R3, R3, R2, RZ, 0x3c, !PT ;  /* 0x000000020303a212 */ /* 0x000fc800078e3cff */
[----:B------:R-:W-:-:S04]  /*1b740*/  @!P2 LOP3.LUT R2, R3, R2, RZ, 0x3c, !PT ;  /* 0x000000020302a212 */ /* 0x000fc800078e3cff */
[----:B------:R-:W-:-:S05]  /*1b750*/  @!P2 LOP3.LUT R3, R3, R2, RZ, 0x3c, !PT ;  /* 0x000000020303a212 */ /* 0x000fca00078e3cff */
[----:B--2---:R0:W-:Y:S02]  /*1b760*/  @!P2 LDGSTS.E.BYPASS.LTC128B.128 [R9+0x17400], desc[UR60][R2.64], !P0 ;  /* 0x174000000209afae */ /* 0x0041e4000c101d7c */
.L_x_998:
[----:B------:R-:W-:-:S05]  /*1b770*/  VIADD R0, R17, 0x70 ;  /* 0x0000007011007836 */ /* 0x000fca0000000000 */
[----:B------:R-:W-:-:S13]  /*1b780*/  ISETP.GE.AND P1, PT, R0, R5, PT ;  /* 0x000000050000720c */ /* 0x000fda0003f26270 */
[----:B0-----:R-:W-:-:S05]  /*1b790*/  @!P1 IADD3 R2, P2, R31, R14, RZ ;  /* 0x0000000e1f029210 */ /* 0x001fca0007f5e0ff */
[----:B------:R-:W-:-:S05]  /*1b7a0*/  @!P1 IMAD.X R3, RZ, RZ, R4, P2 ;  /* 0x000000ffff039224 */ /* 0x000fca00010e0604 */
[----:B------:R-:W-:Y:S01]  /*1b7b0*/  @!PT LDS RZ, [RZ] ;  /* 0x00000000fffff984 */ /* 0x000fe20000000800 */
[----:B------:R-:W-:Y:S01]  /*1b7c0*/  @!PT LDS RZ, [RZ] ;  /* 0x00000000fffff984 */ /* 0x000fe20000000800 */
[----:B------:R-:W-:Y:S01]  /*1b7d0*/  @!PT LDS RZ, [RZ] ;  /* 0x00000000fffff984 */ /* 0x000fe20000000800 */
[----:B------:R0:W-:Y:S01]  /*1b7e0*/  @!P1 LDGSTS.E.BYPASS.LTC128B.128 [R9+0x17c00], desc[UR60][R2.64], !P0 ;  /* 0x17c0000002099fae */ /* 0x0001e2000c101d7c */
[----:B------:R-:W-:Y:S01]  /*1b7f0*/  PLOP3.LUT P0, PT, PT, PT, PT, 0x80, 0x0 ;  /* 0x000000000000781c */ /* 0x000fe20003f0f070 */
[----:B------:R-:W-:-:S12]  /*1b800*/  NOP ;  /* 0x0000000000007918 */ /* 0x000fd80000000000 */
.L_x_756:
        /* <DEDUP_REMOVED lines=16> */
[----:B------:R-:W-:Y:S01]  /*1b910*/  ISETP.GE.AND P1, PT, R25, 0xa1, PT ;  /* 0x000000a11900780c */ /* 0x000fe20003f26270 */
[----:B------:R-:W1:Y:S02]  /*1b920*/  SYNCS.PHASECHK.TRANS64.TRYWAIT P0, [R22+URZ+0x22820], R3 ;  /* 0x02282003160075a7 */ /* 0x000e64000800017f */
[----:B01----:R-:W-:Y:S10]  /*1b930*/  @!P0 BRA `(.L_x_758) ;  /* 0x0000007c001c8947 */ /* 0x003ff40003800000 */
.L_x_999:
[----:B------:R-:W-:Y:S05]  /*1b940*/  BSYNC B0 ;  /* 0x0000000000007941 */ /* 0x000fea0003800000 */
.L_x_757:
[----:B------:R-:W-:Y:S05]  /*1b950*/  @!P1 BRA `(.L_x_759) ;  /* 0x00000018002c9947 */ /* 0x000fea0003800000 */
[----:B------:R-:W-:Y:S01]  /*1b960*/  IADD3 R33, R33, -0x2, RZ ;  /* 0xfffffffe21217810 */ /* 0x000fe20007ffe0ff */
[----:B------:R-:W-:Y:S02]  /*1b970*/  IMAD.MOV.U32 R24, RZ, RZ, R32 ;  /* 0x000000ffff187224 */ /* 0x000fe400078e0020 */
[----:B------:R-:W-:-:S07]  /*1b980*/  IMAD.MOV.U32 R25, RZ, RZ, R36 ;  /* 0x000000ffff197224 */ /* 0x000fce00078e0024 */
.L_x_779:
[----:B-1----:R-:W2:Y:S01]  /*1b990*/  LDL R0, [R1+0x4] ;  /* 0x0000040001007983 */ /* 0x002ea20000100800 */
[----:B------:R-:W1:Y:S03]  /*1b9a0*/  LDC R7, c[0x0][0x430] ;  /* 0x00010c00ff077b82 */ /* 0x000e660000000800 */
[----:B0-----:R-:W3:Y:S01]  /*1b9b0*/  LDL R9, [R1+0x8] ;  /* 0x0000080001097983 */ /* 0x001ee20000100800 */
[----:B------:R-:W0:Y:S01]  /*1b9c0*/  S2R R2, SR_TID.X ;  /* 0x0000000000027919 */ /* 0x000e220000002100 */
[----:B------:R-:W4:Y:S02]  /*1b9d0*/  S2R R8, SR_TID.X ;  /* 0x0000000000087919 */ /* 0x000f240000002100 */
[----:B------:R-:W3:Y:S01]  /*1b9e0*/  LDL R12, [R1+0x44] ;  /* 0x00004400010c7983 */ /* 0x000ee20000100800 */
[----:B-1----:R-:W-:-:S13]  /*1b9f0*/  ISETP.NE.AND P0, PT, R7, 0x1, PT ;  /* 0x000000010700780c */ /* 0x002fda0003f05270 */
[----:B------:R-:W1:Y:S01]  /*1ba00*/  @P0 LDC R5, c[0x0][0x434] ;  /* 0x00010d00ff050b82 */ /* 0x000e620000000800 */
[C---:B0-----:R-:W-:Y:S01]  /*1ba10*/  LOP3.LUT R3, R2.reuse, 0x7f, RZ, 0xc0, !PT ;  /* 0x0000007f02037812 */ /* 0x041fe200078ec0ff */
[----:B------:R-:W-:-:S03]  /*1ba20*/  IMAD.SHL.U32 R4, R2, 0x10, RZ ;  /* 0x0000001002047824 */ /* 0x000fc600078e00ff */
[----:B------:R-:W-:-:S04]  /*1ba30*/  SHF.R.U32.HI R3, RZ, 0x3, R3 ;  /* 0x00000003ff037819 */ /* 0x000fc80000011603 */
[----:B------:R-:W-:Y:S02]  /*1ba40*/  LOP3.LUT R4, R3, 0x70, R4, 0xf8, !PT ;  /* 0x0000007003047812 */ /* 0x000fe400078ef804 */
[----:B------:R-:W0:Y:S01]  /*1ba50*/  @P0 LDC R3, c[0x0][0x438] ;  /* 0x00010e00ff030b82 */ /* 0x000e220000000800 */
[----:B------:R-:W-:Y:S01]  /*1ba60*/  LOP3.LUT R2, R2, 0x7f, RZ, 0xc0, !PT ;  /* 0x0000007f02027812 */ /* 0x000fe200078ec0ff */
[----:B----4-:R-:W-:-:S03]  /*1ba70*/  IMAD.SHL.U32 R8, R8, 0x10, RZ ;  /* 0x0000001008087824 */ /* 0x010fc600078e00ff */
[----:B------:R-:W-:-:S04]  /*1ba80*/  SHF.R.U32.HI R6, RZ, 0x3, R2 ;  /* 0x00000003ff067819 */ /* 0x000fc80000011602 */
[----:B------:R-:W-:Y:S02]  /*1ba90*/  LOP3.LUT R8, R6, 0x70, R8, 0xf8, !PT ;  /* 0x0000007006087812 */ /* 0x000fe400078ef808 */
[----:B------:R-:W4:Y:S02]  /*1baa0*/  @P0 LDC R6, c[0x0][0x434] ;  /* 0x00010d00ff060b82 */ /* 0x000f240000000800 */
[----:B------:R-:W-:Y:S01]  /*1bab0*/  LOP3.LUT R8, R8, 0x80, RZ, 0xfc, !PT ;  /* 0x0000008008087812 */ /* 0x000fe200078efcff */
[----:B------:R-:W-:Y:S05]  /*1bac0*/  YIELD ;  /* 0x0000000000007946 */ /* 0x000fea0003800000 */
[----:B------:R-:W-:Y:S01]  /*1bad0*/  ULDC.64 UR4, c[0x0][0x428] ;  /* 0x00010a0000047ab9 */ /* 0x000fe20000000a00 */
[----:B------:R-:W-:Y:S01]  /*1bae0*/  ISETP.GT.U32.AND P1, PT, R8, 0x9f, PT ;  /* 0x0000009f0800780c */ /* 0x000fe20003f24070 */
[----:B------:R-:W-:Y:S01]  /*1baf0*/  ULDC.64 UR6, c[0x0][0x418] ;  /* 0x0001060000067ab9 */ /* 0x000fe20000000a00 */
[----:B--2---:R-:W-:-:S04]  /*1bb00*/  IMAD R0, R33, 0xa0, R0 ;  /* 0x000000a021007824 */ /* 0x004fc800078e0200 */
[----:B------:R-:W-:-:S04]  /*1bb10*/  IMAD.IADD R4, R4, 0x1, R0 ;  /* 0x0000000104047824 */ /* 0x000fc800078e0200 */
[----:B-1----:R-:W-:Y:S01]  /*1bb20*/  @P0 IMAD.HI.U32 R5, R4, R5, RZ ;  /* 0x0000000504050227 */ /* 0x002fe200078e00ff */
[----:B------:R-:W-:-:S04]  /*1bb30*/  MOV R2, R4 ;  /* 0x0000000400027202 */ /* 0x000fc80000000f00 */
[----:B0-----:R-:W-:Y:S02]  /*1bb40*/  @P0 SHF.R.U32.HI R2, RZ, R3, R5 ;  /* 0x00000003ff020219 */ /* 0x001fe40000011605 */
[----:B------:R-:W0:Y:S01]  /*1bb50*/  @P0 LDC R3, c[0x0][0x438] ;  /* 0x00010e00ff030b82 */ /* 0x000e220000000800 */
[----:B------:R-:W-:-:S04]  /*1bb60*/  IMAD.IADD R0, R8, 0x1, R0 ;  /* 0x0000000108007824 */ /* 0x000fc800078e0200 */
[----:B----4-:R-:W-:-:S04]  /*1bb70*/  @P0 IMAD.HI.U32 R6, R0, R6, RZ ;  /* 0x0000000600060227 */ /* 0x010fc800078e00ff */
[----:B------:R-:W-:Y:S01]  /*1bb80*/  IMAD.MOV.U32 R5, RZ, RZ, R0 ;  /* 0x000000ffff057224 */ /* 0x000fe200078e0000 */
[----:B0-----:R-:W-:Y:S01]  /*1bb90*/  @P0 SHF.R.U32.HI R5, RZ, R3, R6 ;  /* 0x00000003ff050219 */ /* 0x001fe20000011606 */
[----:B------:R-:W-:-:S03]  /*1bba0*/  IMAD.MOV R6, RZ, RZ, -R2 ;  /* 0x000000ffff067224 */ /* 0x000fc600078e0a02 */
[----:B------:R-:W-:Y:S01]  /*1bbb0*/  IADD3 R3, -R5, RZ, RZ ;  /* 0x000000ff05037210 */ /* 0x000fe20007ffe1ff */
[----:B------:R-:W-:-:S04]  /*1bbc0*/  IMAD R4, R7, R6, R4 ;  /* 0x0000000607047224 */ /* 0x000fc800078e0204 */
[----:B------:R-:W-:Y:S01]  /*1bbd0*/  IMAD R7, R7, R3, R0 ;  /* 0x0000000307077224 */ /* 0x000fe200078e0200 */
[----:B------:R-:W-:Y:S01]  /*1bbe0*/  SHF.R.S32.HI R3, RZ, 0x1f, R2 ;  /* 0x0000001fff037819 */ /* 0x000fe20000011402 */
[----:B---3--:R-:W-:-:S04]  /*1bbf0*/  IMAD R0, R9, UR4, RZ ;  /* 0x0000000409007c24 */ /* 0x008fc8000f8e02ff */
[C---:B------:R-:W-:Y:S02]  /*1bc00*/  IMAD R0, R35.reuse, UR5, R0 ;  /* 0x0000000523007c24 */ /* 0x040fe4000f8e0200 */
[----:B------:R-:W-:-:S04]  /*1bc10*/  IMAD.WIDE.U32 R2, R35, UR4, R2 ;  /* 0x0000000423027c25 */ /* 0x000fc8000f8e0002 */
[----:B------:R-:W-:Y:S01]  /*1bc20*/  IMAD.IADD R3, R0, 0x1, R3 ;  /* 0x0000000100037824 */ /* 0x000fe200078e0203 */
[----:B------:R-:W-:-:S04]  /*1bc30*/  LEA R8, P0, R2, UR6, 0x2 ;  /* 0x0000000602087c11 */ /* 0x000fc8000f8010ff */
[----:B------:R-:W-:Y:S01]  /*1bc40*/  LEA.HI.X R9, R2, UR7, R3, 0x2, P0 ;  /* 0x0000000702097c11 */ /* 0x000fe200080f1403 */
[--C-:B------:R-:W-:Y:S01]  /*1bc50*/  @!P1 IMAD.MOV.U32 R2, RZ, RZ, R5.reuse ;  /* 0x000000ffff029224 */ /* 0x100fe200078e0005 */
[----:B------:R-:W-:-:S03]  /*1bc60*/  @!P1 SHF.R.S32.HI R3, RZ, 0x1f, R5 ;  /* 0x0000001fff039819 */ /* 0x000fc60000011405 */
[----:B------:R0:W2:Y:S01]  /*1bc70*/  LDG.E R5, desc[UR60][R8.64] ;  /* 0x0000003c08057981 */ /* 0x0000a2000c1e1900 */
[----:B------:R-:W-:Y:S01]  /*1bc80*/  @!P1 IMAD.WIDE.U32 R2, R35, UR4, R2 ;  /* 0x0000000423029c25 */ /* 0x000fe2000f8e0002 */
[----:B------:R-:W-:-:S03]  /*1bc90*/  ISETP.NE.AND P2, PT, R12, 0x3, PT ;  /* 0x000000030c00780c */ /* 0x000fc60003f45270 */
[----:B------:R-:W-:Y:S01]  /*1bca0*/  @!P1 IMAD.IADD R0, R0, 0x1, R3 ;  /* 0x0000000100009824 */ /* 0x000fe200078e0203 */
[----:B------:R-:W-:Y:S02]  /*1bcb0*/  @!P1 LEA R10, P0, R2, UR6, 0x2 ;  /* 0x00000006020a9c11 */ /* 0x000fe4000f8010ff */
[----:B------:R-:W-:Y:S01]  /*1bcc0*/  IADD3 R32, R24, 0x1, RZ ;  /* 0x0000000118207810 */ /* 0x000fe20007ffe0ff */
[----:B0-----:R-:W-:Y:S01]  /*1bcd0*/  IMAD.MOV.U32 R8, RZ, RZ, RZ ;  /* 0x000000ffff087224 */ /* 0x001fe200078e00ff */
[----:B------:R-:W-:Y:S02]  /*1bce0*/  @!P1 LEA.HI.X R11, R2, UR7, R0, 0x2, P0 ;  /* 0x00000007020b9c11 */ /* 0x000fe400080f1400 */
[----:B------:R-:W-:-:S03]  /*1bcf0*/  ISETP.NE.AND P0, PT, R32, 0x2, PT ;  /* 0x000000022000780c */ /* 0x000fc60003f05270 */
[----:B------:R0:W5:Y:S01]  /*1bd00*/  @!P1 LDG.E R8, desc[UR60][R10.64] ;  /* 0x0000003c0a089981 */ /* 0x000162000c1e1900 */
[----:B------:R-:W-:Y:S02]  /*1bd10*/  SEL R36, RZ, 0x1, P0 ;  /* 0x00000001ff247807 */ /* 0x000fe40000000000 */
[C---:B------:R-:W-:Y:S01]  /*1bd20*/  ISETP.GT.AND P1, PT, R33.reuse, RZ, PT ;  /* 0x000000ff2100720c */ /* 0x040fe20003f24270 */
[----:B------:R-:W-:Y:S01]  /*1bd30*/  VIADD R33, R33, 0xffffffff ;  /* 0xffffffff21217836 */ /* 0x000fe20000000000 */
[----:B------:R-:W-:Y:S02]  /*1bd40*/  SEL R32, R32, RZ, P0 ;  /* 0x000000ff20207207 */ /* 0x000fe40000000000 */
[----:B------:R-:W-:Y:S02]  /*1bd50*/  LOP3.LUT R36, R25, R36, RZ, 0x3c, !PT ;  /* 0x0000002419247212 */ /* 0x000fe400078e3cff */
[----:B--2---:R-:W-:Y:S01]  /*1bd60*/  SHF.R.S32.HI R29, RZ, 0x1f, R5 ;  /* 0x0000001fff1d7819 */ /* 0x004fe20000011405 */
[----:B0-----:R-:W-:Y:S06]  /*1bd70*/  @!P2 BRA `(.L_x_760) ;  /* 0x000000000004a947 */ /* 0x001fec0003800000 */
[----:B------:R-:W-:Y:S01]  /*1bd80*/  BPT.TRAP 0x1 ;  /* 0x000000040000795c */ /* 0x000fe20000300000 */
.L_x_760:
[----:B------:R-:W-:Y:S01]  /*1bd90*/  IMAD R0, R32, 0x8, R22 ;  /* 0x0000000820007824 */ /* 0x000fe200078e0216 */
[----:B------:R-:W-:Y:S01]  /*1bda0*/  SHF.L.U32 R30, R36, 0x1f, RZ ;  /* 0x0000001f241e7819 */ /* 0x000fe200000006ff */
[----:B------:R-:W-:Y:S01]  /*1bdb0*/  BSSY B0, `(.L_x_761) ;  /* 0x0000004000007945 */ /* 0x000fe20003800000 */
[----:B------:R-:W-:Y:S02]  /*1bdc0*/  SHF.R.S32.HI R28, RZ, 0x1f, R4 ;  /* 0x0000001fff1c7819 */ /* 0x000fe40000011404 */
[----:B------:R-:W0:Y:S02]  /*1bdd0*/  SYNCS.PHASECHK.TRANS64.TRYWAIT P0, [R0+URZ+0x22880], R30 ;  /* 0x0228801e000075a7 */ /* 0x000e24000800017f */
[----:B0-----:R-:W-:Y:S05]  /*1bde0*/  @!P0 BRA `(.L_x_762) ;  /* 0x0000007800048947 */ /* 0x001fea0003800000 */
.L_x_1000:
[----:B------:R-:W-:Y:S05]  /*1bdf0*/  BSYNC B0 ;  /* 0x0000000000007941 */ /* 0x000fea0003800000 */
.L_x_761:
[----:B------:R-:W2:Y:S01]  /*1be00*/  LDL R9, [R1] ;  /* 0x0000000001097983 */ /* 0x000ea20000100800 */
[----:B------:R-:W-:Y:S01]  /*1be10*/  ULDC.64 UR4, c[0x0][0x328] ;  /* 0x0000ca0000047ab9 */ /* 0x000fe20000000a00 */
[----:B------:R-:W-:Y:S02]  /*1be20*/  ULDC.64 UR6, c[0x0][0x338] ;  /* 0x0000ce0000067ab9 */ /* 0x000fe40000000a00 */
[----:B------:R-:W3:Y:S01]  /*1be30*/  LDL R12, [R1+0x14] ;  /* 0x00001400010c7983 */ /* 0x000ee20000100800 */
[----:B------:R-:W-:Y:S01]  /*1be40*/  IMAD R6, R28, UR4, RZ ;  /* 0x000000041c067c24 */ /* 0x000fe2000f8e02ff */
[----:B------:R-:W-:Y:S01]  /*1be50*/  ULDC.64 UR8, c[0x0][0x330] ;  /* 0x0000cc0000087ab9 */ /* 0x000fe20000000a00 */
[C---:B------:R-:W-:Y:S01]  /*1be60*/  IMAD.WIDE.U32 R2, R4.reuse, UR4, RZ ;  /* 0x0000000404027c25 */ /* 0x040fe2000f8e00ff */
[----:B------:R-:W-:Y:S01]  /*1be70*/  SHF.R.S32.HI R27, RZ, 0x1f, R7 ;  /* 0x0000001fff1b7819 */ /* 0x000fe20000011407 */
[----:B------:R-:W-:Y:S01]  /*1be80*/  ULDC.64 UR10, c[0x0][0x318] ;  /* 0x0000c600000a7ab9 */ /* 0x000fe20000000a00 */
[----:B-----5:R-:W-:Y:S01]  /*1be90*/  SHF.R.S32.HI R26, RZ, 0x1f, R8 ;  /* 0x0000001fff1a7819 */ /* 0x020fe20000011408 */
[----:B------:R-:W-:Y:S01]  /*1bea0*/  IMAD R6, R4, UR5, R6 ;  /* 0x0000000504067c24 */ /* 0x000fe2000f8e0206 */
[----:B------:R-:W1:Y:S03]  /*1beb0*/  LDC R11, c[0x0][0x2f4] ;  /* 0x0000bd00ff0b7b82 */ /* 0x000e660000000800 */
[----:B------:R-:W-:-:S02]  /*1bec0*/  IMAD.IADD R3, R3, 0x1, R6 ;  /* 0x0000000103037824 */ /* 0x000fc400078e0206 */
[----:B------:R-:W-:Y:S02]  /*1bed0*/  IMAD R6, R29, UR6, RZ ;  /* 0x000000061d067c24 */ /* 0x000fe4000f8e02ff */
[----:B------:R-:W-:-:S04]  /*1bee0*/  IMAD.WIDE.U32 R2, R5, UR6, R2 ;  /* 0x0000000605027c25 */ /* 0x000fc8000f8e0002 */
[----:B------:R-:W-:-:S04]  /*1bef0*/  IMAD R6, R5, UR7, R6 ;  /* 0x0000000705067c24 */ /* 0x000fc8000f8e0206 */
[----:B------:R-:W-:Y:S02]  /*1bf00*/  IMAD.IADD R3, R3, 0x1, R6 ;  /* 0x0000000103037824 */ /* 0x000fe400078e0206 */
[----:B------:R-:W-:Y:S02]  /*1bf10*/  IMAD R6, R27, UR4, RZ ;  /* 0x000000041b067c24 */ /* 0x000fe4000f8e02ff */
[----:B------:R-:W-:-:S04]  /*1bf20*/  IMAD.WIDE.U32 R2, R18, UR8, R2 ;  /* 0x0000000812027c25 */ /* 0x000fc8000f8e0002 */
[----:B------:R-:W-:Y:S01]  /*1bf30*/  IMAD R6, R7, UR5, R6 ;  /* 0x0000000507067c24 */ /* 0x000fe2000f8e0206 */
[----:B------:R-:W-:Y:S02]  /*1bf40*/  IADD3 R10, P0, R2, UR10, RZ ;  /* 0x0000000a020a7c10 */ /* 0x000fe4000ff1e0ff */
[----:B-1----:R-:W-:Y:S01]  /*1bf50*/  ISETP.GE.AND P2, PT, R31, R11, PT ;  /* 0x0000000b1f00720c */ /* 0x002fe20003f46270 */
[----:B--2---:R-:W-:-:S04]  /*1bf60*/  IMAD R17, R9, UR8, RZ ;  /* 0x0000000809117c24 */ /* 0x004fc8000f8e02ff */
[----:B------:R-:W-:-:S05]  /*1bf70*/  IMAD R17, R18, UR9, R17 ;  /* 0x0000000912117c24 */ /* 0x000fca000f8e0211 */
        /* <DEDUP_REMOVED lines=8> */
[----:B---3--:R-:W-:Y:S02]  /*1c000*/  IMAD R6, R32, 0x5000, R12 ;  /* 0x0000500020067824 */ /* 0x008fe400078e020c */
[----:B------:R-:W-:-:S03]  /*1c010*/  IMAD.WIDE.U32 R2, R18, UR8, R2 ;  /* 0x0000000812027c25 */ /* 0x000fc6000f8e0002 */
[----:B------:R-:W-:-:S04]  /*1c020*/  IADD3 R9, P0, R2, UR10, RZ ;  /* 0x0000000a02097c10 */ /* 0x000fc8000ff1e0ff */
[----:B------:R-:W-:Y:S01]  /*1c030*/  IADD3.X R17, R17, UR11, R3, P0, !PT ;  /* 0x0000000b11117c10 */ /* 0x000fe200087fe403 */
[----:B------:R-:W-:Y:S08]  /*1c040*/  BRA.DIV UR4, `(.L_x_763) ;  /* 0x0000007604807947 */ /* 0x000ff0000b800000 */
[----:B------:R-:W1:Y:S01]  /*1c050*/  SHFL.IDX PT, R2, R10, RZ, 0x181f ;  /* 0x00181fff0a027589 */ /* 0x000e6200000e0000 */
[----:B------:R-:W-:-:S03]  /*1c060*/  IMAD.IADD R6, R22, 0x1, R6 ;  /* 0x0000000116067824 */ /* 0x000fc600078e0206 */
[----:B------:R-:W2:Y:S04]  /*1c070*/  SHFL.IDX PT, R3, R20, RZ, 0x181f ;  /* 0x00181fff14037589 */ /* 0x000ea800000e0000 */
[----:B------:R-:W3:Y:S04]  /*1c080*/  SHFL.IDX PT, R11, R10, 0x1, 0x181f ;  /* 0x00381f000a0b7f89 */ /* 0x000ee800000e0000 */
[----:B------:R-:W4:Y:S04]  /*1c090*/  SHFL.IDX PT, R21, R20, 0x1, 0x181f ;  /* 0x00381f0014157f89 */ /* 0x000f2800000e0000 */
[----:B------:R-:W-:Y:S01]  /*1c0a0*/  SHFL.IDX PT, R12, R9, RZ, 0x181f ;  /* 0x00181fff090c7589 */ /* 0x000fe200000e0000 */
[----:B-1----:R-:W-:-:S05]  /*1c0b0*/  IADD3 R2, P0, R31, R2, RZ ;  /* 0x000000021f027210 */ /* 0x002fca0007f1e0ff */
[----:B--2---:R-:W-:-:S05]  /*1c0c0*/  IMAD.X R3, RZ, RZ, R3, P0 ;  /* 0x000000ffff037224 */ /* 0x004fca00000e0603 */
[----:B------:R3:W-:Y:S02]  /*1c0d0*/  LDGSTS.E.BYPASS.LTC128B.128 [R6+0xa400], desc[UR60][R2.64], !P2 ;  /* 0x0a40000002067fae */ /* 0x0007e4000d101d7c */
[C---:B---3--:R-:W-:Y:S02]  /*1c0e0*/  IADD3 R2, P0, R31.reuse, R11, RZ ;  /* 0x0000000b1f027210 */ /* 0x048fe40007f1e0ff */
[----:B------:R-:W-:Y:S03]  /*1c0f0*/  SHFL.IDX PT, R11, R10, 0x7, 0x181f ;  /* 0x00f81f000a0b7f89 */ /* 0x000fe600000e0000 */
[----:B----4-:R-:W-:Y:S02]  /*1c100*/  IMAD.X R3, RZ, RZ, R21, P0 ;  /* 0x000000ffff037224 */ /* 0x010fe400000e0615 */
[----:B------:R-:W-:Y:S04]  /*1c110*/  SHFL.IDX PT, R21, R20, 0x6, 0x181f ;  /* 0x00d81f0014157f89 */ /* 0x000fe800000e0000 */
[----:B------:R1:W-:Y:S04]  /*1c120*/  LDGSTS.E.BYPASS.LTC128B.128 [R6+0xac00], desc[UR60][R2.64], !P2 ;  /* 0x0ac0000002067fae */ /* 0x0003e8000d101d7c */
[----:B-1----:R-:W1:Y:S04]  /*1c130*/  SHFL.IDX PT, R2, R10, 0x2, 0x181f ;  /* 0x00581f000a027f89 */ /* 0x002e6800000e0000 */
[----:B------:R-:W2:Y:S01]  /*1c140*/  SHFL.IDX PT, R3, R20, 0x2, 0x181f ;  /* 0x00581f0014037f89 */ /* 0x000ea200000e0000 */
[----:B-1----:R-:W-:-:S04]  /*1c150*/  IADD3 R2, P0, R31, R2, RZ ;  /* 0x000000021f027210 */ /* 0x002fc80007f1e0ff */
[----:B--2---:R-:W-:-:S05]  /*1c160*/  IADD3.X R3, RZ, R3, RZ, P0, !PT ;  /* 0x00000003ff037210 */ /* 0x004fca00007fe4ff */
[----:B------:R1:W-:Y:S04]  /*1c170*/  LDGSTS.E.BYPASS.LTC128B.128 [R6+0xb400], desc[UR60][R2.64], !P2 ;  /* 0x0b40000002067fae */ /* 0x0003e8000d101d7c */
[----:B-1----:R-:W1:Y:S04]  /*1c180*/  SHFL.IDX PT, R2, R10, 0x3, 0x181f ;  /* 0x00781f000a027f89 */ /* 0x002e6800000e0000 */
[----:B------:R-:W2:Y:S01]  /*1c190*/  SHFL.IDX PT, R3, R20, 0x3, 0x181f ;  /* 0x00781f0014037f89 */ /* 0x000ea200000e0000 */
[----:B-1----:R-:W-:-:S05]  /*1c1a0*/  IADD3 R2, P0, R31, R2, RZ ;  /* 0x000000021f027210 */ /* 0x002fca0007f1e0ff */
[----:B--2---:R-:W-:-:S05]  /*1c1b0*/  IMAD.X R3, RZ, RZ, R3, P0 ;  /* 0x000000ffff037224 */ /* 0x004fca00000e0603 */
        /* <DEDUP_REMOVED lines=12> */
[----:B------:R-:W-:Y:S04]  /*1c280*/  SHFL.IDX PT, R10, R17, RZ, 0x181f ;  /* 0x00181fff110a7589 */ /* 0x000fe800000e0000 */
[----:B------:R-:W-:Y:S01]  /*1c290*/  SHFL.IDX PT, R17, R17, 0x1, 0x181f ;  /* 0x00381f0011117f89 */ /* 0x000fe200000e0000 */
[----:B-1----:R-:W-:-:S05]  /*1c2a0*/  IADD3 R2, P0, R31, R2, RZ ;  /* 0x000000021f027210 */ /* 0x002fca0007f1e0ff */
[----:B------:R-:W-:-:S05]  /*1c2b0*/  IMAD.X R3, RZ, RZ, R21, P0 ;  /* 0x000000ffff037224 */ /* 0x000fca00000e0615 */
[----:B------:R1:W-:Y:S04]  /*1c2c0*/  LDGSTS.E.BYPASS.LTC128B.128 [R6+0xd400], desc[UR60][R2.64], !P2 ;  /* 0x0d40000002067fae */ /* 0x0003e8000d101d7c */
[----:B-1----:R-:W1:Y:S01]  /*1c2d0*/  SHFL.IDX PT, R3, R20, 0x7, 0x181f ;  /* 0x00f81f0014037f89 */ /* 0x002e6200000e0000 */
[----:B------:R-:W-:-:S04]  /*1c2e0*/  IADD3 R2, P0, R31, R11, RZ ;  /* 0x0000000b1f027210 */ /* 0x000fc80007f1e0ff */
[----:B-1----:R-:W-:-:S05]  /*1c2f0*/  IADD3.X R3, RZ, R3, RZ, P0, !PT ;  /* 0x00000003ff037210 */ /* 0x002fca00007fe4ff */
[----:B------:R1:W-:Y:S02]  /*1c300*/  LDGSTS.E.BYPASS.LTC128B.128 [R6+0xdc00], desc[UR60][R2.64], !P2 ;  /* 0x0dc0000002067fae */ /* 0x0003e4000d101d7c */
[----:B-1----:R-:W-:-:S05]  /*1c310*/  IADD3 R2, P0, R31, R12, RZ ;  /* 0x0000000c1f027210 */ /* 0x002fca0007f1e0ff */
[----:B------:R-:W-:-:S05]  /*1c320*/  IMAD.X R3, RZ, RZ, R10, P0 ;  /* 0x000000ffff037224 */ /* 0x000fca00000e060a */
[----:B------:R1:W-:Y:S04]  /*1c330*/  LDGSTS.E.BYPASS.LTC128B.128 [R6+0xe400], desc[UR60][R2.64], !P2 ;  /* 0x0e40000002067fae */ /* 0x0003e8000d101d7c */
[----:B-1----:R1:W2:Y:S02]  /*1c340*/  SHFL.IDX PT, R2, R9, 0x1, 0x181f ;  /* 0x00381f0009027f89 */ /* 0x0022a400000e0000 */
.L_x_1022:
[----:B--2---:R-:W-:-:S05]  /*1c350*/  IADD3 R2, P0, R31, R2, RZ ;  /* 0x000000021f027210 */ /* 0x004fca0007f1e0ff */
[----:B------:R-:W-:Y:S01]  /*1c360*/  IMAD.X R3, RZ, RZ, R17, P0 ;  /* 0x000000ffff037224 */ /* 0x000fe200000e0611 */
[----:B------:R-:W-:-:S04]  /*1c370*/  PLOP3.LUT P0, PT, PT, PT, PT, 0x80, 0x0 ;  /* 0x000000000000781c */ /* 0x000fc80003f0f070 */
[----:B------:R-:W-:Y:S01]  /*1c380*/  @!PT LDS RZ, [RZ] ;  /* 0x00000000fffff984 */ /* 0x000fe20000000800 */
[----:B------:R-:W-:Y:S01]  /*1c390*/  @!PT LDS RZ, [RZ] ;  /* 0x00000000fffff984 */ /* 0x000fe20000000800 */
[----:B------:R-:W-:Y:S01]  /*1c3a0*/  @!PT LDS RZ, [RZ] ;  /* 0x00000000fffff984 */ /* 0x000fe20000000800 */
[----:B------:R2:W-:Y:S01]  /*1c3b0*/  LDGSTS.E.BYPASS.LTC128B.128 [R6+0xec00], desc[UR60][R2.64], !P2 ;  /* 0x0ec0000002067fae */ /* 0x0005e2000d101d7c */
[----:B------:R-:W-:-:S08]  /*1c3c0*/  NOP ;  /* 0x0000000000007918 */ /* 0x000fd00000000000 */
.L_x_764:
[----:B------:R-:W-:Y:S02]  /*1c3d0*/  PLOP3.LUT P2, PT, P2, P0, PT, 0xa2, 0x0 ;  /* 0x000000000000781c */ /* 0x000fe40001741472 */
[----:B------:R-:W-:-:S08]  /*1c3e0*/  @P0 R2UR P2, UR4, R0 ;  /* 0x00000000000402ca */ /* 0x000fd00000040000 */
[----:B------:R-:W-:-:S05]  /*1c3f0*/  @P0 PLOP3.LUT P0, PT, P2, PT, PT, 0x80, 0x0 ;  /* 0x000000000000081c */ /* 0x000fca000170f070 */
[----:B------:R-:W-:Y:S01]  /*1c400*/  @!P2 SYNCS.ARRIVE.TRANS64.RED.A0T1 RZ, [UR4+0x22870], RZ ;  /* 0x022870ffffffa9a7 */ /* 0x000fe20008200404 */
[----:B------:R-:W-:Y:S07]  /*1c410*/  @!P2 ARRIVES.LDGSTSBAR.64.TRANSCNT [UR4+0x22870] ;  /* 0x02287000ff00a9b0 */ /* 0x000fee0008000a84 */
[----:B------:R-:W-:Y:S05]  /*1c420*/  @P0 BRA.U.ANY `(.L_x_764) ;  /* 0xfffffffd00e80947 */ /* 0x000fea000393ffff */
[----:B------:R-:W-:Y:S01]  /*1c430*/  NOP ;  /* 0x0000000000007918 */ /* 0x000fe20000000000 */
[----:B--2---:R-:W2:Y:S02]  /*1c440*/  LDL R2, [R1+0x44] ;  /* 0x0000440001027983 */ /* 0x004ea40000100800 */
[----:B--2---:R-:W-:-:S13]  /*1c450*/  ISETP.NE.AND P3, PT, R2, 0x3, PT ;  /* 0x000000030200780c */ /* 0x004fda0003f65270 */
[----:B------:R-:W-:Y:S05]  /*1c460*/  @!P3 BRA `(.L_x_765) ;  /* 0x000000000004b947 */ /* 0x000fea0003800000 */
[----:B------:R-:W-:Y:S01]  /*1c470*/  BPT.TRAP 0x1 ;  /* 0x000000040000795c */ /* 0x000fe20000300000 */
.L_x_765:
[----:B------:R2:W-:Y:S01]  /*1c480*/  SYNCS.ARRIVE.TRANS64.A1T0 RZ, [R0+URZ+0x22870], RZ ;  /* 0x022870ff00ff79a7 */ /* 0x0005e2000810003f */
[----:B------:R-:W-:Y:S05]  /*1c490*/  @!P3 BRA `(.L_x_766) ;  /* 0x000000000004b947 */ /* 0x000fea0003800000 */
[----:B------:R-:W-:Y:S01]  /*1c4a0*/  BPT.TRAP 0x1 ;  /* 0x000000040000795c */ /* 0x000fe20000300000 */
.L_x_766:
[----:B------:R-:W3:Y:S01]  /*1c4b0*/  SYNCS.PHASECHK.TRANS64.TRYWAIT P0, [R0+URZ+0x22840], R30 ;  /* 0x0228401e000075a7 */ /* 0x000ee2000800017f */
[----:B------:R-:W-:Y:S04]  /*1c4c0*/  BSSY B0, `(.L_x_767) ;  /* 0x0000002000007945 */ /* 0x000fe80003800000 */
[----:B---3--:R-:W-:Y:S05]  /*1c4d0*/  @!P0 BRA `(.L_x_768) ;  /* 0x0000007c00188947 */ /* 0x008fea0003800000 */
.L_x_1023:
[----:B------:R-:W-:Y:S05]  /*1c4e0*/  BSYNC B0 ;  /* 0x0000000000007941 */ /* 0x000fea0003800000 */
.L_x_767:
[----:B------:R-:W4:Y:S01]  /*1c4f0*/  LDL R10, [R1] ;  /* 0x00000000010a7983 */ /* 0x000f220000100800 */
[----:B------:R-:W-:Y:S01]  /*1c500*/  ULDC.64 UR4, c[0x0][0x300] ;  /* 0x0000c00000047ab9 */ /* 0x000fe20000000a00 */
[----:B------:R-:W-:Y:S01]  /*1c510*/  ULDC.64 UR6, c[0x0][0x310] ;  /* 0x0000c40000067ab9 */ /* 0x000fe20000000a00 */
[----:B-1----:R-:W-:Y:S02]  /*1c520*/  IMAD R9, R28, UR4, RZ ;  /* 0x000000041c097c24 */ /* 0x002fe4000f8e02ff */
[----:B------:R-:W-:-:S04]  /*1c530*/  IMAD.WIDE.U32 R2, R4, UR4, RZ ;  /* 0x0000000404027c25 */ /* 0x000fc8000f8e00ff */
[----:B------:R-:W-:Y:S02]  /*1c540*/  IMAD R9, R4, UR5, R9 ;  /* 0x0000000504097c24 */ /* 0x000fe4000f8e0209 */
[----:B------:R-:W-:Y:S02]  /*1c550*/  IMAD R29, R29, UR6, RZ ;  /* 0x000000061d1d7c24 */ /* 0x000fe4000f8e02ff */
[----:B------:R-:W-:Y:S02]  /*1c560*/  IMAD.IADD R3, R3, 0x1, R9 ;  /* 0x0000000103037824 */ /* 0x000fe400078e0209 */
[----:B------:R-:W-:Y:S02]  /*1c570*/  IMAD R9, R27, UR4, RZ ;  /* 0x000000041b097c24 */ /* 0x000fe4000f8e02ff */
[----:B------:R-:W-:-:S04]  /*1c580*/  IMAD.WIDE.U32 R2, R5, UR6, R2 ;  /* 0x0000000605027c25 */ /* 0x000fc8000f8e0002 */
[----:B------:R-:W-:Y:S01]  /*1c590*/  IMAD R5, R5, UR7, R29 ;  /* 0x0000000705057c24 */ /* 0x000fe2000f8e021d */
[----:B------:R-:W-:Y:S01]  /*1c5a0*/  MOV R4, R2 ;  /* 0x0000000200047202 */ /* 0x000fe20000000f00 */
[----:B------:R-:W-:Y:S02]  /*1c5b0*/  IMAD R9, R7, UR5, R9 ;  /* 0x0000000507097c24 */ /* 0x000fe4000f8e0209 */
[----:B------:R-:W-:Y:S02]  /*1c5c0*/  IMAD.IADD R5, R3, 0x1, R5 ;  /* 0x0000000103057824 */ /* 0x000fe400078e0205 */
        /* <DEDUP_REMOVED lines=8> */
[----:B------:R-:W-:Y:S01]  /*1c650*/  IMAD.IADD R3, R3, 0x1, R7 ;  /* 0x0000000103037824 */ /* 0x000fe200078e0207 */
[----:B------:R-:W-:Y:S01]  /*1c660*/  IADD3 R4, P0, R4, UR6, RZ ;  /* 0x0000000604047c10 */ /* 0x000fe2000ff1e0ff */
[----:B------:R-:W-:-:S04]  /*1c670*/  IMAD.WIDE.U32 R2, R18, UR4, R2 ;  /* 0x0000000412027c25 */ /* 0x000fc8000f8e0002 */
[----:B----4-:R-:W-:Y:S01]  /*1c680*/  IMAD R8, R10, UR4, RZ ;  /* 0x000000040a087c24 */ /* 0x010fe2000f8e02ff */
[----:B------:R-:W-:Y:S01]  /*1c690*/  UMOV UR4, 0xffffffff ;  /* 0xffffffff00047882 */ /* 0x000fe20000000000 */
[----:B------:R-:W1:Y:S02]  /*1c6a0*/  LDC R10, c[0x0][0x2f4] ;  /* 0x0000bd00ff0a7b82 */ /* 0x000e640000000800 */
[----:B------:R-:W-:-:S05]  /*1c6b0*/  IMAD R8, R18, UR5, R8 ;  /* 0x0000000512087c24 */ /* 0x000fca000f8e0208 */
[----:B------:R-:W-:Y:S02]  /*1c6c0*/  IADD3.X R5, R8, UR7, R5, P0, !PT ;  /* 0x0000000708057c10 */ /* 0x000fe400087fe405 */
[----:B------:R-:W-:-:S04]  /*1c6d0*/  IADD3 R7, P0, R2, UR6, RZ ;  /* 0x0000000602077c10 */ /* 0x000fc8000ff1e0ff */
[----:B------:R-:W-:Y:S02]  /*1c6e0*/  IADD3.X R8, R8, UR7, R3, P0, !PT ;  /* 0x0000000708087c10 */ /* 0x000fe400087fe403 */
[----:B-1----:R-:W-:Y:S01]  /*1c6f0*/  ISETP.GE.AND P2, PT, R31, R10, PT ;  /* 0x0000000a1f00720c */ /* 0x002fe20003f46270 */
[----:B------:R-:W-:-:S12]  /*1c700*/  BRA.DIV UR4, `(.L_x_769) ;  /* 0x0000007a04a07947 */ /* 0x000fd8000b800000 */
[----:B------:R-:W1:Y:S04]  /*1c710*/  SHFL.IDX PT, R2, R4, RZ, 0x181f ;  /* 0x00181fff04027589 */ /* 0x000e6800000e0000 */
[----:B------:R-:W4:Y:S04]  /*1c720*/  SHFL.IDX PT, R3, R5, RZ, 0x181f ;  /* 0x00181fff05037589 */ /* 0x000f2800000e0000 */
[----:B------:R-:W5:Y:S04]  /*1c730*/  SHFL.IDX PT, R10, R4, 0x1, 0x181f ;  /* 0x00381f00040a7f89 */ /* 0x000f6800000e0000 */
[----:B------:R-:W0:Y:S01]  /*1c740*/  SHFL.IDX PT, R9, R5, 0x1, 0x181f ;  /* 0x00381f0005097f89 */ /* 0x000e2200000e0000 */
[----:B-1----:R-:W-:-:S05]  /*1c750*/  IADD3 R2, P0, R31, R2, RZ ;  /* 0x000000021f027210 */ /* 0x002fca0007f1e0ff */
[----:B----4-:R-:W-:-:S05]  /*1c760*/  IMAD.X R3, RZ, RZ, R3, P0 ;  /* 0x000000ffff037224 */ /* 0x010fca00000e0603 */
[----:B------:R5:W-:Y:S02]  /*1c770*/  LDGSTS.E.BYPASS.LTC128B.128 [R6+0x18400], desc[UR60][R2.64], !P2 ;  /* 0x1840000002067fae */ /* 0x000be4000d101d7c */
[C---:B-----5:R-:W-:Y:S02]  /*1c780*/  IADD3 R2, P0, R31.reuse, R10, RZ ;  /* 0x0000000a1f027210 */ /* 0x060fe40007f1e0ff */
[----:B------:R-:W-:Y:S03]  /*1c790*/  SHFL.IDX PT, R10, R4, 0x7, 0x181f ;  /* 0x00f81f00040a7f89 */ /* 0x000fe600000e0000 */
[----:B0-----:R-:W-:Y:S02]  /*1c7a0*/  IMAD.X R3, RZ, RZ, R9, P0 ;  /* 0x000000ffff037224 */ /* 0x001fe400000e0609 */
[----:B------:R-:W-:Y:S04]  /*1c7b0*/  SHFL.IDX PT, R9, R5, 0x6, 0x181f ;  /* 0x00d81f0005097f89 */ /* 0x000fe800000e0000 */
[----:B------:R0:W-:Y:S04]  /*1c7c0*/  LDGSTS.E.BYPASS.LTC128B.128 [R6+0x18c00], desc[UR60][R2.64], !P2 ;  /* 0x18c0000002067fae */ /* 0x0001e8000d101d7c */
[----:B0-----:R-:W0:Y:S04]  /*1c7d0*/  SHFL.IDX PT, R2, R4, 0x2, 0x181f ;  /* 0x00581f0004027f89 */ /* 0x001e2800000e0000 */
[----:B------:R-:W1:Y:S01]  /*1c7e0*/  SHFL.IDX PT, R3, R5, 0x2, 0x181f ;  /* 0x00581f0005037f89 */ /* 0x000e6200000e0000 */
[----:B0-----:R-:W-:-:S04]  /*1c7f0*/  IADD3 R2, P0, R31, R2, RZ ;  /* 0x000000021f027210 */ /* 0x001fc80007f1e0ff */
[----:B-1----:R-:W-:-:S05]  /*1c800*/  IADD3.X R3, RZ, R3, RZ, P0, !PT ;  /* 0x00000003ff037210 */ /* 0x002fca00007fe4ff */
        /* <DEDUP_REMOVED lines=17> */
[----:B------:R-:W-:Y:S04]  /*1c920*/  SHFL.IDX PT, R4, R8, RZ, 0x181f ;  /* 0x00181fff08047589 */ /* 0x000fe800000e0000 */
[----:B------:R-:W-:Y:S01]  /*1c930*/  SHFL.IDX PT, R8, R8, 0x1, 0x181f ;  /* 0x00381f0008087f89 */ /* 0x000fe200000e0000 */
[----:B0-----:R-:W-:-:S05]  /*1c940*/  IADD3 R2, P0, R31, R2, RZ ;  /* 0x000000021f027210 */ /* 0x001fca0007f1e0ff */
[----:B------:R-:W-:-:S05]  /*1c950*/  IMAD.X R3, RZ, RZ, R9, P0 ;  /* 0x000000ffff037224 */ /* 0x000fca00000e0609 */
[----:B------:R0:W-:Y:S04]  /*1c960*/  LDGSTS.E.BYPASS.LTC128B.128 [R6+0x1b400], desc[UR60][R2.64], !P2 ;  /* 0x1b40000002067fae */ /* 0x0001e8000d101d7c */
[----:B0-----:R-:W0:Y:S01]  /*1c970*/  SHFL.IDX PT, R3, R5, 0x7, 0x181f ;  /* 0x00f81f0005037f89 */ /* 0x001e2200000e0000 */
[----:B------:R-:W-:-:S03]  /*1c980*/  IADD3 R2, P0, R31, R10, RZ ;  /* 0x0000000a1f027210 */ /* 0x000fc60007f1e0ff */
[----:B------:R-:W1:Y:S01]  /*1c990*/  SHFL.IDX PT, R5, R7, RZ, 0x181f ;  /* 0x00181fff07057589 */ /* 0x000e6200000e0000 */
[----:B0-----:R-:W-:-:S05]  /*1c9a0*/  IADD3.X R3, RZ, R3, RZ, P0, !PT ;  /* 0x00000003ff037210 */ /* 0x001fca00007fe4ff */
[----:B------:R1:W-:Y:S02]  /*1c9b0*/  LDGSTS.E.BYPASS.LTC128B.128 [R6+0x1bc00], desc[UR60][R2.64], !P2 ;  /* 0x1bc0000002067fae */ /* 0x0003e4000d101d7c */
[----:B-1----:R-:W-:-:S05]  /*1c9c0*/  IADD3 R2, P0, R31, R5, RZ ;  /* 0x000000051f027210 */ /* 0x002fca0007f1e0ff */
[----:B------:R-:W-:-:S05]  /*1c9d0*/  IMAD.X R3, RZ, RZ, R4, P0 ;  /* 0x000000ffff037224 */ /* 0x000fca00000e0604 */
[----:B------:R0:W-:Y:S04]  /*1c9e0*/  LDGSTS.E.BYPASS.LTC128B.128 [R6+0x1c400], desc[UR60][R2.64], !P2 ;  /* 0x1c40000002067fae */ /* 0x0001e8000d101d7c */
[----:B0-----:R0:W1:Y:S02]  /*1c9f0*/  SHFL.IDX PT, R2, R7, 0x1, 0x181f ;  /* 0x00381f0007027f89 */ /* 0x00106400000e0000 */
.L_x_1045:
        /* <DEDUP_REMOVED lines=8> */
.L_x_770:
[----:B------:R-:W-:Y:S02]  /*1ca80*/  PLOP3.LUT P2, PT, P2, P0, PT, 0xa2, 0x0 ;  /* 0x000000000000781c */ /* 0x000fe40001741472 */
[----:B------:R-:W-:-:S08]  /*1ca90*/  @P0 R2UR P2, UR4, R0 ;  /* 0x00000000000402ca */ /* 0x000fd00000040000 */
[----:B------:R-:W-:-:S05]  /*1caa0*/  @P0 PLOP3.LUT P0, PT, P2, PT, PT, 0x80, 0x0 ;  /* 0x000000000000081c */ /* 0x000fca000170f070 */
[----:B------:R-:W-:Y:S01]  /*1cab0*/  @!P2 SYNCS.ARRIVE.TRANS64.RED.A0T1 RZ, [UR4+0x22830], RZ ;  /* 0x022830ffffffa9a7 */ /* 0x000fe20008200404 */
[----:B------:R-:W-:Y:S07]  /*1cac0*/  @!P2 ARRIVES.LDGSTSBAR.64.TRANSCNT [UR4+0x22830] ;  /* 0x02283000ff00a9b0 */ /* 0x000fee0008000a84 */
[----:B------:R-:W-:Y:S05]  /*1cad0*/  @P0 BRA.U.ANY `(.L_x_770) ;  /* 0xfffffffd00e80947 */ /* 0x000fea000393ffff */
[----:B------:R-:W-:Y:S01]  /*1cae0*/  NOP ;  /* 0x0000000000007918 */ /* 0x000fe20000000000 */
[----:B-1----:R-:W4:Y:S02]  /*1caf0*/  LDL R2, [R1+0x44] ;  /* 0x0000440001027983 */ /* 0x002f240000100800 */
[----:B----4-:R-:W-:-:S13]  /*1cb00*/  ISETP.NE.AND P3, PT, R2, 0x3, PT ;  /* 0x000000030200780c */ /* 0x010fda0003f65270 */
[----:B------:R-:W-:Y:S05]  /*1cb10*/  @!P3 BRA `(.L_x_771) ;  /* 0x000000000004b947 */ /* 0x000fea0003800000 */
[----:B------:R-:W-:Y:S01]  /*1cb20*/  BPT.TRAP 0x1 ;  /* 0x000000040000795c */ /* 0x000fe20000300000 */
.L_x_771:
[----:B------:R-:W4:Y:S01]  /*1cb30*/  LDL R2, [R1+0x38] ;  /* 0x0000380001027983 */ /* 0x000f220000100800 */
[----:B------:R1:W-:Y:S01]  /*1cb40*/  SYNCS.ARRIVE.TRANS64.A1T0 RZ, [R0+URZ+0x22830], RZ ;  /* 0x022830ff00ff79a7 */ /* 0x0003e2000810003f */
[----:B----4-:R-:W-:-:S13]  /*1cb50*/  ISETP.NE.AND P0, PT, R2, 0x3, PT ;  /* 0x000000030200780c */ /* 0x010fda0003f05270 */
[----:B-1----:R-:W-:Y:S05]  /*1cb60*/  @!P0 BRA `(.L_x_772) ;  /* 0x0000000000048947 */ /* 0x002fea0003800000 */
[----:B------:R-:W-:Y:S01]  /*1cb70*/  BPT.TRAP 0x1 ;  /* 0x000000040000795c */ /* 0x000fe20000300000 */
.L_x_772:
[----:B------:R-:W-:Y:S01]  /*1cb80*/  LOP3.LUT R3, R25, 0x1, RZ, 0x3c, !PT ;  /* 0x0000000119037812 */ /* 0x000fe200078e3cff */
[----:B--23--:R-:W-:Y:S01]  /*1cb90*/  IMAD R0, R24, 0x8, R22 ;  /* 0x0000000818007824 */ /* 0x00cfe200078e0216 */
[----:B------:R-:W-:Y:S02]  /*1cba0*/  BSSY B0, `(.L_x_773) ;  /* 0x0000004000007945 */ /* 0x000fe40003800000 */
[----:B------:R-:W-:-:S04]  /*1cbb0*/  SHF.L.U32 R3, R3, 0x1f, RZ ;  /* 0x0000001f03037819 */ /* 0x000fc800000006ff */
[----:B------:R-:W1:Y:S02]  /*1cbc0*/  SYNCS.PHASECHK.TRANS64.TRYWAIT P2, [R0+URZ+0x22870], R3 ;  /* 0x02287003000075a7 */ /* 0x000e64000804017f */
[----:B-1----:R-:W-:Y:S05]  /*1cbd0*/  @!P2 BRA `(.L_x_774) ;  /* 0x00000080001ca947 */ /* 0x002fea0003800000 */
.L_x_1046:
[----:B------:R-:W-:Y:S05]  /*1cbe0*/  BSYNC B0 ;  /* 0x0000000000007941 */ /* 0x000fea0003800000 */
.L_x_773:
[----:B------:R-:W2:Y:S02]  /*1cbf0*/  LDL R2, [R1+0x44] ;  /* 0x0000440001027983 */ /* 0x000ea40000100800 */
[----:B--2---:R-:W-:-:S13]  /*1cc00*/  ISETP.NE.AND P2, PT, R2, 0x3, PT ;  /* 0x000000030200780c */ /* 0x004fda0003f45270 */
[----:B------:R-:W-:Y:S05]  /*1cc10*/  @!P2 BRA `(.L_x_775) ;  /* 0x000000000004a947 */ /* 0x000fea0003800000 */
[----:B------:R-:W-:Y:S01]  /*1cc20*/  BPT.TRAP 0x1 ;  /* 0x000000040000795c */ /* 0x000fe20000300000 */
.L_x_775:
[----:B-1----:R-:W-:Y:S01]  /*1cc30*/  SHF.L.U32 R3, R25, 0x1f, RZ ;  /* 0x0000001f19037819 */ /* 0x002fe200000006ff */
[----:B------:R-:W-:-:S03]  /*1cc40*/  IMAD R12, R24, 0x5000, RZ ;  /* 0x00005000180c7824 */ /* 0x000fc600078e02ff */
[----:B------:R-:W1:Y:S02]  /*1cc50*/  SYNCS.PHASECHK.TRANS64.TRYWAIT P2, [R0+URZ+0x22860], R3 ;  /* 0x02286003000075a7 */ /* 0x000e64000804017f */
[----:B-1----:R-:W-:Y:S05]  /*1cc60*/  @!P2 BRA `(.L_x_776) ;  /* 0x00000080000ca947 */ /* 0x002fea0003800000 */
.L_x_1047:
[----:B------:R-:W1:Y:S04]  /*1cc70*/  LDL R2, [R1+0x1c] ;  /* 0x00001c0001027983 */ /* 0x000e680000100800 */
[----:B------:R-:W2:Y:S04]  /*1cc80*/  LDL R14, [R1+0x20] ;  /* 0x00002000010e7983 */ /* 0x000ea80000100800 */
[----:B------:R-:W3:Y:S01]  /*1cc90*/  LDL R13, [R1+0x18] ;  /* 0x00001800010d7983 */ /* 0x000ee20000100800 */
[----:B------:R-:W-:Y:S05]  /*1cca0*/  WARPSYNC.ALL ;  /* 0x0000000000007948 */ /* 0x000fea0003800000 */
[----:B------:R-:W4:Y:S01]  /*1ccb0*/  LDL R20, [R1+0x44] ;  /* 0x0000440001147983 */ /* 0x000f220000100800 */
[----:B-1----:R-:W-:-:S05]  /*1ccc0*/  LOP3.LUT R3, R12, R2, RZ, 0xfc, !PT ;  /* 0x000000020c037212 */ /* 0x002fca00078efcff */
[----:B------:R-:W-:Y:S01]  /*1ccd0*/  IMAD.IADD R2, R22, 0x1, R3 ;  /* 0x0000000116027824 */ /* 0x000fe200078e0203 */
[----:B---3--:R-:W-:-:S04]  /*1cce0*/  LOP3.LUT R17, R12, R13, RZ, 0xfc, !PT ;  /* 0x0000000d0c117212 */ /* 0x008fc800078efcff */
[----:B0-----:R-:W0:Y:S01]  /*1ccf0*/  LDSM.16.MT88.4 R4, [R2+0xa400] ;  /* 0x00a400000204783b */ /* 0x001e220000004200 */
[----:B--2---:R-:W-:Y:S02]  /*1cd00*/  IADD3 R3, R14, R2, RZ ;  /* 0x000000020e037210 */ /* 0x004fe40007ffe0ff */
[C-C-:B0-----:R-:W-:Y:S02]  /*1cd10*/  PRMT R8, R4.reuse, 0x6420, R5.reuse ;  /* 0x0000642004087816 */ /* 0x141fe40000000005 */
[----:B------:R-:W-:Y:S02]  /*1cd20*/  PRMT R9, R4, 0x7531, R5 ;  /* 0x0000753104097816 */ /* 0x000fe40000000005 */
[C-C-:B------:R-:W-:Y:S02]  /*1cd30*/  PRMT R10, R6.reuse, 0x6420, R7.reuse ;  /* 0x00006420060a7816 */ /* 0x140fe40000000007 */
[----:B------:R-:W-:Y:S02]  /*1cd40*/  PRMT R11, R6, 0x7531, R7 ;  /* 0x00007531060b7816 */ /* 0x000fe40000000007 */
[----:B------:R-:W0:Y:S01]  /*1cd50*/  LDSM.16.MT88.4 R4, [R3+0xa400] ;  /* 0x00a400000304783b */ /* 0x000e220000004200 */
[----:B------:R-:W-:-:S05]  /*1cd60*/  IMAD.IADD R17, R22, 0x1, R17 ;  /* 0x0000000116117824 */ /* 0x000fca00078e0211 */
[----:B------:R-:W-:Y:S01]  /*1cd70*/  STSM.16.M88.4 [R17+0x400], R8 ;  /* 0x0004000811007844 */ /* 0x000fe20000000200 */
[C-C-:B0-----:R-:W-:Y:S02]  /*1cd80*/  PRMT R12, R4.reuse, 0x6420, R5.reuse ;  /* 0x00006420040c7816 */ /* 0x141fe40000000005 */
        /* <DEDUP_REMOVED lines=42> */
[----:B----4-:R-:W-:Y:S02]  /*1d030*/  ISETP.NE.AND P2, PT, R20, 0x3, PT ;  /* 0x000000031400780c */ /* 0x010fe40003f45270 */
[----:B0-----:R-:W-:-:S02]  /*1d040*/  PRMT R12, R8, 0x6420, R9 ;  /* 0x00006420080c7816 */ /* 0x001fc40000000009 */
[----:B------:R-:W-:Y:S02]  /*1d050*/  PRMT R13, R8, 0x7531, R9 ;  /* 0x00007531080d7816 */ /* 0x000fe40000000009 */
[C-C-:B------:R-:W-:Y:S02]  /*1d060*/  PRMT R14, R10.reuse, 0x6420, R11.reuse ;  /* 0x000064200a0e7816 */ /* 0x140fe4000000000b */
[----:B------:R-:W-:Y:S02]  /*1d070*/  PRMT R15, R10, 0x7531, R11 ;  /* 0x000075310a0f7816 */ /* 0x000fe4000000000b */
[C-C-:B-1----:R-:W-:Y:S02]  /*1d080*/  PRMT R8, R4.reuse, 0x6420, R5.reuse ;  /* 0x0000642004087816 */ /* 0x142fe40000000005 */
[----:B------:R-:W-:Y:S02]  /*1d090*/  PRMT R9, R4, 0x7531, R5 ;  /* 0x0000753104097816 */ /* 0x000fe40000000005 */
[----:B------:R-:W-:-:S02]  /*1d0a0*/  PRMT R10, R6, 0x6420, R7 ;  /* 0x00006420060a7816 */ /* 0x000fc40000000007 */
[----:B------:R-:W-:Y:S01]  /*1d0b0*/  PRMT R11, R6, 0x7531, R7 ;  /* 0x00007531060b7816 */ /* 0x000fe20000000007 */
[----:B------:R0:W-:Y:S04]  /*1d0c0*/  STSM.16.M88.4 [R17+0x4400], R12 ;  /* 0x0044000c11007844 */ /* 0x0001e80000000200 */
        /* <DEDUP_REMOVED lines=9> */
.L_x_777:
[----:B-1----:R1:W-:Y:S01]  /*1d160*/  SYNCS.ARRIVE.TRANS64.A1T0 RZ, [R0+URZ+0x22850], RZ ;  /* 0x022850ff00ff79a7 */ /* 0x0023e2000810003f */
[----:B------:R-:W-:Y:S06]  /*1d170*/  BAR.SYNC.DEFER_BLOCKING 0x2, 0x80 ;  /* 0x0082000000007b1d */ /* 0x000fec0000010000 */
[----:B------:R-:W-:Y:S05]  /*1d180*/  @!P0 BRA `(.L_x_778) ;  /* 0x0000000000048947 */ /* 0x000fea0003800000 */
[----:B------:R-:W-:Y:S01]  /*1d190*/  BPT.TRAP 0x1 ;  /* 0x000000040000795c */ /* 0x000fe20000300000 */
.L_x_778:
[----:B------:R-:W2:Y:S01]  /*1d1a0*/  LDL R2, [R1+0xc] ;  /* 0x00000c0001027983 */ /* 0x000ea20000100800 */
[----:B-1----:R-:W-:Y:S02]  /*1d1b0*/  VIADD R0, R0, 0x22880 ;  /* 0x0002288000007836 */ /* 0x002fe40000000000 */
[----:B------:R-:W-:Y:S02]  /*1d1c0*/  IMAD.MOV.U32 R24, RZ, RZ, R32 ;  /* 0x000000ffff187224 */ /* 0x000fe400078e0020 */
[----:B------:R-:W-:Y:S01]  /*1d1d0*/  IMAD.MOV.U32 R25, RZ, RZ, R36 ;  /* 0x000000ffff197224 */ /* 0x000fe200078e0024 */
[----:B--2---:R-:W-:-:S04]  /*1d1e0*/  PRMT R0, R2, 0x654, R0 ;  /* 0x0000065402007816 */ /* 0x004fc80000000000 */
[----:B------:R1:W-:Y:S01]  /*1d1f0*/  SYNCS.ARRIVE.TRANS64.RED.A1T0 RZ, [R0+URZ], RZ ;  /* 0x000000ff00ff79a7 */ /* 0x0003e2000810043f */
[----:B------:R-:W-:Y:S05]  /*1d200*/  @P1 BRA `(.L_x_779) ;  /* 0xffffffe400e01947 */ /* 0x000fea000383ffff */
.L_x_759:
[----:B-1----:R-:W1:Y:S02]  /*1d210*/  S2R R0, SR_TID.X ;  /* 0x0000000000007919 */ /* 0x002e640000002100 */
[----:B-1----:R-:W-:Y:S02]  /*1d220*/  LOP3.LUT R2, R0, 0x7f, RZ, 0xc0, !PT ;  /* 0x0000007f00027812 */ /* 0x002fe400078ec0ff */
[----:B------:R-:W2:Y:S01]  /*1d230*/  LDL R0, [R1+0x38] ;  /* 0x0000380001007983 */ /* 0x000ea20000100800 */
[----:B------:R-:W-:Y:S01]  /*1d240*/  BSSY B0, `(.L_x_780) ;  /* 0x0000010000007945 */ /* 0x000fe20003800000 */
[----:B------:R-:W-:Y:S02]  /*1d250*/  ISETP.NE.AND P1, PT, R2, RZ, PT ;  /* 0x000000ff0200720c */ /* 0x000fe40003f25270 */
[----:B--2---:R-:W-:-:S11]  /*1d260*/  ISETP.NE.AND P0, PT, R0, 0x3, PT ;  /* 0x000000030000780c */ /* 0x004fd60003f05270 */
[----:B------:R-:W-:Y:S05]  /*1d270*/  @P1 BRA `(.L_x_781) ;  /* 0x0000000000301947 */ /* 0x000fea0003800000 */
[----:B------:R-:W1:Y:S01]  /*1d280*/  S2R R5, SR_LANEID ;  /* 0x0000000000057919 */ /* 0x000e620000000000 */
[----:B------:R-:W-:Y:S01]  /*1d290*/  VOTEU.ANY UR4, UPT, PT ;  /* 0x0000000000047886 */ /* 0x000fe200038e0100 */
[----:B0-----:R-:W0:Y:S01]  /*1d2a0*/  LDC.64 R2, c[0x0][0xc60] ;  /* 0x00031800ff027b82 */ /* 0x001e220000000a00 */
[----:B------:R-:W1:Y:S02]  /*1d2b0*/  FLO.U32 R0, UR4 ;  /* 0x0000000400007d00 */ /* 0x000e6400080e0000 */
[----:B-1----:R-:W-:-:S06]  /*1d2c0*/  ISETP.EQ.U32.AND P1, PT, R0, R5, PT ;  /* 0x000000050000720c */ /* 0x002fcc0003f22070 */
[----:B------:R-:W0:Y:S07]  /*1d2d0*/  POPC R5, UR4 ;  /* 0x0000000400057d09 */ /* 0x000e2e0008000000 */
[----:B0-----:R-:W2:Y:S01]  /*1d2e0*/  @P1 ATOMG.E.ADD.STRONG.GPU PT, R3, desc[UR60][R2.64], R5 ;  /* 0x00000005020319a8 */ /* 0x001ea200081ee1fc */
[----:B------:R-:W0:Y:S02]  /*1d2f0*/  S2R R4, SR_LTMASK ;  /* 0x0000000000047919 */ /* 0x000e240000003900 */
[----:B0-----:R-:W-:-:S04]  /*1d300*/  LOP3.LUT R4, R4, UR4, RZ, 0xc0, !PT ;  /* 0x0000000404047c12 */ /* 0x001fc8000f8ec0ff */
[----:B------:R-:W0:Y:S01]  /*1d310*/  POPC R7, R4 ;  /* 0x0000000400077309 */ /* 0x000e220000000000 */
[----:B--2---:R-:W0:Y:S02]  /*1d320*/  SHFL.IDX PT, R0, R3, R0, 0x1f ;  /* 0x00001f0003007589 */ /* 0x004e2400000e0000 */
[----:B0-----:R-:W-:-:S07]  /*1d330*/  IADD3 R16, R0, UR38, R7 ;  /* 0x0000002600107c10 */ /* 0x001fce000fffe007 */
.L_x_781:
[----:B------:R-:W-:Y:S05]  /*1d340*/  BSYNC B0 ;  /* 0x0000000000007941 */ /* 0x000fea0003800000 */
.L_x_780:
[----:B------:R-:W-:Y:S05]  /*1d350*/  @!P0 BRA `(.L_x_782) ;  /* 0x0000000000048947 */ /* 0x000fea0003800000 */
[----:B------:R-:W-:Y:S01]  /*1d360*/  BPT.TRAP 0x1 ;  /* 0x000000040000795c */ /* 0x000fe20000300000 */
.L_x_782:
[----:B------:R-:W-:Y:S01]  /*1d370*/  LOP3.LUT R0, R36, 0x1, RZ, 0x3c, !PT ;  /* 0x0000000124007812 */ /* 0x000fe200078e3cff */
[----:B------:R-:W-:Y:S01]  /*1d380*/  BSSY B0, `(.L_x_783) ;  /* 0x0000005000007945 */ /* 0x000fe20003800000 */
[----:B0-----:R-:W-:Y:S02]  /*1d390*/  LEA R17, R32, R22, 0x3 ;  /* 0x0000001620117211 */ /* 0x001fe400078e18ff */
[----:B------:R-:W-:-:S04]  /*1d3a0*/  SHF.L.U32 R0, R0, 0x1f, RZ ;  /* 0x0000001f00007819 */ /* 0x000fc800000006ff */
[----:B------:R-:W0:Y:S02]  /*1d3b0*/  SYNCS.PHASECHK.TRANS64.TRYWAIT P1, [R17+URZ+0x22870], R0 ;  /* 0x02287000110075a7 */ /* 0x000e24000802017f */
[----:B0-----:R-:W-:Y:S05]  /*1d3c0*/  @!P1 BRA `(.L_x_784) ;  /* 0x0000007800489947 */ /* 0x001fea0003800000 */
.L_x_1048:
[----:B------:R-:W-:Y:S05]  /*1d3d0*/  BSYNC B0 ;  /* 0x0000000000007941 */ /* 0x000fea0003800000 */
.L_x_783:
[----:B------:R-:W2:Y:S02]  /*1d3e0*/  LDL R2, [R1+0x44] ;  /* 0x0000440001027983 */ /* 0x000ea40000100800 */
[----:B--2---:R-:W-:-:S13]  /*1d3f0*/  ISETP.NE.AND P1, PT, R2, 0x3, PT ;  /* 0x000000030200780c */ /* 0x004fda0003f25270 */
[----:B------:R-:W-:Y:S05]  /*1d400*/  @!P1 BRA `(.L_x_785) ;  /* 0x0000000000049947 */ /* 0x000fea0003800000 */
[----:B------:R-:W-:Y:S01]  /*1d410*/  BPT.TRAP 0x1 ;  /* 0x000000040000795c */ /* 0x000fe20000300000 */
.L_x_785:
[----:B0-----:R-:W-:-:S04]  /*1d420*/  SHF.L.U32 R0, R36, 0x1f, RZ ;  /* 0x0000001f24007819 */ /* 0x001fc800000006ff */
[----:B------:R-:W0:Y:S02]  /*1d430*/  SYNCS.PHASECHK.TRANS64.TRYWAIT P1, [R17+URZ+0x22860], R0 ;  /* 0x02286000110075a7 */ /* 0x000e24000802017f */
[----:B0-----:R-:W-:Y:S05]  /*1d440*/  @!P1 BRA `(.L_x_786) ;  /* 0x00000078003c9947 */ /* 0x001fea0003800000 */
.L_x_1049:
[----:B------:R-:W2:Y:S04]  /*1d450*/  LDL R2, [R1+0x1c] ;  /* 0x00001c0001027983 */ /* 0x000ea80000100800 */
[----:B------:R-:W3:Y:S04]  /*1d460*/  LDL R13, [R1+0x20] ;  /* 0x00002000010d7983 */ /* 0x000ee80000100800 */
[----:B------:R-:W4:Y:S01]  /*1d470*/  LDL R12, [R1+0x18] ;  /* 0x00001800010c7983 */ /* 0x000f220000100800 */
[----:B0-----:R-:W-:Y:S01]  /*1d480*/  IMAD R0, R32, 0x5000, RZ ;  /* 0x0000500020007824 */ /* 0x001fe200078e02ff */
[----:B------:R-:W-:Y:S05]  /*1d490*/  WARPSYNC.ALL ;  /* 0x0000000000007948 */ /* 0x000fea0003800000 */
[----:B------:R-:W5:Y:S01]  /*1d4a0*/  LDL R18, [R1+0x44] ;  /* 0x0000440001127983 */ /* 0x000f620000100800 */
[----:B--2---:R-:W-:-:S05]  /*1d4b0*/  LOP3.LUT R3, R0, R2, RZ, 0xfc, !PT ;  /* 0x0000000200037212 */ /* 0x004fca00078efcff */
[----:B------:R-:W-:-:S04]  /*1d4c0*/  IMAD.IADD R2, R22, 0x1, R3 ;  /* 0x0000000116027824 */ /* 0x000fc800078e0203 */
[----:B---3--:R-:W-:Y:S01]  /*1d4d0*/  IMAD.IADD R3, R13, 0x1, R2 ;  /* 0x000000010d037824 */ /* 0x008fe200078e0202 */
[----:B------:R-:W0:Y:S01]  /*1d4e0*/  LDSM.16.MT88.4 R4, [R2+0xa400] ;  /* 0x00a400000204783b */ /* 0x000e220000004200 */
[----:B----4-:R-:W-:Y:S02]  /*1d4f0*/  LOP3.LUT R13, R0, R12, RZ, 0xfc, !PT ;  /* 0x0000000c000d7212 */ /* 0x010fe400078efcff */
[C-C-:B0-----:R-:W-:Y:S02]  /*1d500*/  PRMT R8, R4.reuse, 0x6420, R5.reuse ;  /* 0x0000642004087816 */ /* 0x141fe40000000005 */
[----:B------:R-:W-:Y:S02]  /*1d510*/  PRMT R9, R4, 0x7531, R5 ;  /* 0x0000753104097816 */ /* 0x000fe40000000005 */
[C-C-:B------:R-:W-:Y:S02]  /*1d520*/  PRMT R10, R6.reuse, 0x6420, R7.reuse ;  /* 0x00006420060a7816 */ /* 0x140fe40000000007 */
[----:B------:R-:W-:-:S02]  /*1d530*/  PRMT R11, R6, 0x7531, R7 ;  /* 0x00007531060b7816 */ /* 0x000fc40000000007 */
[----:B------:R-:W0:Y:S01]  /*1d540*/  LDSM.16.MT88.4 R4, [R3+0xa400] ;  /* 0x00a400000304783b */ /* 0x000e220000004200 */
[----:B------:R-:W-:-:S05]  /*1d550*/  IMAD.IADD R0, R22, 0x1, R13 ;  /* 0x0000000116007824 */ /* 0x000fca00078e020d */
[----:B------:R0:W-:Y:S02]  /*1d560*/  STSM.16.M88.4 [R0+0x400], R8 ;  /* 0x0004000800007844 */ /* 0x0001e40000000200 */
        /* <DEDUP_REMOVED lines=41> */
[----:B------:R-:W0:Y:S01]  /*1d800*/  LDSM.16.MT88.4 R4, [R2+0xe400] ;  /* 0x00e400000204783b */ /* 0x000e220000004200 */
[----:B-----5:R-:W-:Y:S02]  /*1d810*/  ISETP.NE.AND P1, PT, R18, 0x3, PT ;  /* 0x000000031200780c */ /* 0x020fe40003f25270 */
[C-C-:B0-----:R-:W-:Y:S02]  /*1d820*/  PRMT R12, R4.reuse, 0x6420, R5.reuse ;  /* 0x00006420040c7816 */ /* 0x141fe40000000005 */
[----:B------:R-:W-:Y:S02]  /*1d830*/  PRMT R13, R4, 0x7531, R5 ;  /* 0x00007531040d7816 */ /* 0x000fe40000000005 */
[----:B------:R-:W-:-:S02]  /*1d840*/  PRMT R14, R6, 0x6420, R7 ;  /* 0x00006420060e7816 */ /* 0x000fc40000000007 */
[----:B------:R-:W-:Y:S02]  /*1d850*/  PRMT R15, R6, 0x7531, R7 ;  /* 0x00007531060f7816 */ /* 0x000fe40000000007 */
[----:B------:R-:W0:Y:S04]  /*1d860*/  LDSM.16.MT88.4 R4, [R3+0xe400] ;  /* 0x00e400000304783b */ /* 0x000e280000004200 */
[----:B------:R1:W-:Y:S01]  /*1d870*/  STSM.16.M88.4 [R0+0x4400], R12 ;  /* 0x0044000c00007844 */ /* 0x0003e20000000200 */
[C-C-:B0-----:R-:W-:Y:S02]  /*1d880*/  PRMT R8, R4.reuse, 0x6420, R5.reuse ;  /* 0x0000642004087816 */ /* 0x141fe40000000005 */
[----:B------:R-:W-:Y:S02]  /*1d890*/  PRMT R9, R4, 0x7531, R5 ;  /* 0x0000753104097816 */ /* 0x000fe40000000005 */
[----:B------:R-:W-:-:S02]  /*1d8a0*/  PRMT R10, R6, 0x6420, R7 ;  /* 0x00006420060a7816 */ /* 0x000fc40000000007 */
[----:B------:R-:W-:-:S05]  /*1d8b0*/  PRMT R11, R6, 0x7531, R7 ;  /* 0x00007531060b7816 */ /* 0x000fca0000000007 */
[----:B------:R1:W-:Y:S01]  /*1d8c0*/  STSM.16.M88.4 [R0+0x4c00], R8 ;  /* 0x004c000800007844 */ /* 0x0003e20000000200 */
[----:B------:R-:W-:Y:S01]  /*1d8d0*/  @!PT LDS RZ, [RZ] ;  /* 0x00000000fffff984 */ /* 0x000fe20000000800 */
[----:B------:R-:W-:Y:S01]  /*1d8e0*/  @!PT LDS RZ, [RZ] ;  /* 0x00000000fffff984 */ /* 0x000fe20000000800 */
[----:B------:R-:W-:Y:S01]  /*1d8f0*/  @!PT LDS RZ, [RZ] ;  /* 0x00000000fffff984 */ /* 0x000fe20000000800 */
[----:B------:R-:W-:Y:S01]  /*1d900*/  @!PT LDS RZ, [RZ] ;  /* 0x00000000fffff984 */ /* 0x000fe20000000800 */
[----:B------:R0:W-:Y:S06]  /*1d910*/  MEMBAR.ALL.CTA ;  /* 0x0000000000007992 */ /* 0x0001ec0000008000 */
[----:B0-----:R-:W0:Y:S01]  /*1d920*/  FENCE.VIEW.ASYNC.S ;  /* 0x00000000000073c6 */ /* 0x001e220000000000 */
[----:B------:R-:W-:Y:S05]  /*1d930*/  @!P1 BRA `(.L_x_787) ;  /* 0x0000000000049947 */ /* 0x000fea0003800000 */
[----:B------:R-:W-:Y:S01]  /*1d940*/  BPT.TRAP 0x1 ;  /* 0x000000040000795c */ /* 0x000fe20000300000 */
.L_x_787:
[----:B0-----:R0:W-:Y:S01]  /*1d950*/  SYNCS.ARRIVE.TRANS64.A1T0 RZ, [R17+URZ+0x22850], RZ ;  /* 0x022850ff11ff79a7 */ /* 0x0011e2000810003f */
[----:B------:R-:W-:Y:S06]  /*1d960*/  BAR.SYNC.DEFER_BLOCKING 0x2, 0x80 ;  /* 0x0082000000007b1d */ /* 0x000fec0000010000 */
[----:B------:R-:W-:Y:S05]  /*1d970*/  @!P0 BRA `(.L_x_788) ;  /* 0x0000000000048947 */ /* 0x000fea0003800000 */
[----:B------:R-:W-:Y:S01]  /*1d980*/  BPT.TRAP 0x1 ;  /* 0x000000040000795c */ /* 0x000fe20000300000 */
.L_x_788:
[----:B-1----:R-:W2:Y:S01]  /*1d990*/  LDL R0, [R1+0xc] ;  /* 0x00000c0001007983 */ /* 0x002ea20000100800 */
[----:B0-----:R-:W-:Y:S01]  /*1d9a0*/  VIADD R17, R17, 0x22880 ;  /* 0x0002288011117836 */ /* 0x001fe20000000000 */
[----:B------:R-:W-:-:S04]  /*1d9b0*/  IADD3 R32, R32, 0x1, RZ ;  /* 0x0000000120207810 */ /* 0x000fc80007ffe0ff */
[----:B------:R-:W-:-:S04]  /*1d9c0*/  ISETP.NE.AND P0, PT, R32, 0x2, PT ;  /* 0x000000022000780c */ /* 0x000fc80003f05270 */
[----:B------:R-:W-:Y:S02]  /*1d9d0*/  SEL R3, RZ, 0x1, P0 ;  /* 0x00000001ff037807 */ /* 0x000fe40000000000 */
[----:B------:R-:W-:Y:S02]  /*1d9e0*/  SEL R32, R32, RZ, P0 ;  /* 0x000000ff20207207 */ /* 0x000fe40000000000 */
[----:B------:R-:W-:Y:S02]  /*1d9f0*/  LOP3.LUT R36, R36, R3, RZ, 0x3c, !PT ;  /* 0x0000000324247212 */ /* 0x000fe400078e3cff */
[----:B--2---:R-:W-:-:S04]  /*1da00*/  PRMT R17, R0, 0x654, R17 ;  /* 0x0000065400117816 */ /* 0x004fc80000000011 */
[----:B------:R0:W-:Y:S03]  /*1da10*/  SYNCS.ARRIVE.TRANS64.RED.A1T0 RZ, [R17+URZ], RZ ;  /* 0x000000ff11ff79a7 */ /* 0x0001e6000810043f */
.L_x_731:
[----:B------:R-:W-:-:S13]  /*1da20*/  LOP3.LUT P0, RZ, R23, 0x200, RZ, 0xc0, !PT ;  /* 0x0000020017ff7812 */ /* 0x000fda000780c0ff */
[----:B------:R-:W-:Y:S05]  /*1da30*/  @!P0 BRA `(.L_x_789) ;  /* 0x0000000000288947 */ /* 0x000fea0003800000 */
[----:B------:R-:W-:Y:S05]  /*1da40*/  WARPSYNC.ALL ;  /* 0x0000000000007948 */ /* 0x000fea0003800000 */
[----:B------:R-:W1:Y:S08]  /*1da50*/  S2UR UR4, SR_CgaCtaId ;  /* 0x00000000000479c3 */ /* 0x000e700000008800 */
[----:B------:R-:W-:Y:S01]  /*1da60*/  BAR.SYNC.DEFER_BLOCKING 0x5, 0x180 ;  /* 0x0146000000007b1d */ /* 0x000fe20000010000 */
[----:B------:R-:W-:Y:S01]  /*1da70*/  MOV R22, 0x400 ;  /* 0x0000040000167802 */ /* 0x000fe20000000f00 */
[----:B-1----:R-:W-:-:S05]  /*1da80*/  IMAD.U32 R0, RZ, RZ, UR4 ;  /* 0x00000004ff007e24 */ /* 0x002fca000f8e00ff */
[----:B------:R-:W-:Y:S01]  /*1da90*/  LEA R22, R0, R22, 0x18 ;  /* 0x0000001600167211 */ /* 0x000fe200078ec0ff */
[----:B------:R2:W-:Y:S04]  /*1daa0*/  STL [R1+0xc], R0 ;  /* 0x00000c0001007387 */ /* 0x0005e80000100800 */
[----:B0-----:R2:W3:Y:S01]  /*1dab0*/  LDS.128 R16, [R22+0x228d0] ;  /* 0x0228d00016107984 */ /* 0x0014e20000000c00 */
[----:B------:R-:W-:Y:S06]  /*1dac0*/  BAR.ARV 0x4, 0x180 ;  /* 0x0106000000007b1d */ /* 0x000fec0000002000 */
[----:B------:R-:W-:Y:S05]  /*1dad0*/  BRA `(.L_x_790) ;  /* 0x0000000800487947 */ /* 0x000fea0003800000 */
.L_x_789:
[----:B------:R-:W0:Y:S01]  /*1dae0*/  S2R R0, SR_TID.X ;  /* 0x0000000000007919 */ /* 0x000e220000002100 */
[----:B------:R-:W-:Y:S01]  /*1daf0*/  UMOV UR4, 0xffffffff ;  /* 0xffffffff00047882 */ /* 0x000fe20000000000 */
[----:B0-----:R-:W-:-:S04]  /*1db00*/  LOP3.LUT R8, R0, 0x1f, RZ, 0xc0, !PT ;  /* 0x0000001f00087812 */ /* 0x001fc800078ec0ff */
[----:B------:R-:W-:Y:S01]  /*1db10*/  ISETP.NE.AND P0, PT, R8, 0x1f, PT ;  /* 0x0000001f0800780c */ /* 0x000fe20003f05270 */
[----:B------:R-:W-:-:S12]  /*1db20*/  BRA.DIV UR4, `(.L_x_791) ;  /* 0x0000007204987947 */ /* 0x000fd8000b800000 */
[----:B------:R-:W-:Y:S01]  /*1db30*/  IMAD.IADD R5, R19, 0x1, R8 ;  /* 0x0000000113057824 */ /* 0x000fe200078e0208 */
[----:B------:R-:W-:-:S04]  /*1db40*/  ULDC UR4, c[0x0][0xc3c] ;  /* 0x00030f0000047ab9 */ /* 0x000fc80000000800 */
[----:B------:R-:W-:-:S13]  /*1db50*/  ISETP.GE.OR P1, PT, R5, UR4, !P0 ;  /* 0x0000000405007c0c */ /* 0x000fda000c726670 */
[----:B------:R-:W0:Y:S02]  /*1db60*/  @!P1 LDC.64 R2, c[0x0][0xc80] ;  /* 0x00032000ff029b82 */ /* 0x000e240000000a00 */
[----:B0-----:R-:W-:-:S06]  /*1db70*/  @!P1 IMAD.WIDE R2, R5, 0x4, R2 ;  /* 0x0000000405029825 */ /* 0x001fcc00078e0202 */
[----:B------:R-:W2:Y:S01]  /*1db80*/  @!P1 LDG.E R2, desc[UR60][R2.64] ;  /* 0x0000003c02029981 */ /* 0x000ea2000c1e1900 */
[----:B------:R-:W-:Y:S01]  /*1db90*/  IMAD.MOV.U32 R5, RZ, RZ, RZ ;  /* 0x000000ffff057224 */ /* 0x000fe200078e00ff */
[C---:B------:R-:W-:Y:S02]  /*1dba0*/  ISETP.GE.U32.AND P2, PT, R8.reuse, 0x2, PT ;  /* 0x000000020800780c */ /* 0x040fe40003f46070 */
[C---:B------:R-:W-:Y:S01]  /*1dbb0*/  ISETP.GE.U32.AND P3, PT, R8.reuse, 0x4, PT ;  /* 0x000000040800780c */ /* 0x040fe20003f66070 */
[----:B------:R-:W-:Y:S01]  /*1dbc0*/  SHFL.IDX PT, R0, R16, RZ, 0x1f ;  /* 0x00001fff10007589 */ /* 0x000fe200000e0000 */
[C---:B------:R-:W-:Y:S02]  /*1dbd0*/  ISETP.GE.U32.AND P4, PT, R8.reuse, 0x8, PT ;  /* 0x000000080800780c */ /* 0x040fe40003f86070 */
[C---:B------:R-:W-:Y:S01]  /*1dbe0*/  ISETP.GE.U32.AND P5, PT, R8.reuse, 0x10, PT ;  /* 0x000000100800780c */ /* 0x040fe20003fa6070 */
[----:B------:R-:W-:Y:S01]  /*1dbf0*/  SHFL.IDX PT, R4, R16, 0x1, 0x1f ;  /* 0x00201f0010047f89 */ /* 0x000fe200000e0000 */
[----:B--2---:R-:W-:Y:S01]  /*1dc00*/  @!P1 IMAD.MOV.U32 R5, RZ, RZ, R2 ;  /* 0x000000ffff059224 */ /* 0x004fe200078e0002 */
[----:B------:R-:W-:-:S04]  /*1dc10*/  ISETP.NE.AND P1, PT, R8, RZ, PT ;  /* 0x000000ff0800720c */ /* 0x000fc80003f25270 */
        /* <DEDUP_REMOVED lines=15> */
[----:B------:R0:W1:Y:S02]  /*1dd10*/  SHFL.IDX PT, R14, R2, 0x1f, 0x1f ;  /* 0x03e01f00020e7f89 */ /* 0x00006400000e0000 */
.L_x_1059:
[----:B------:R-:W-:Y:S02]  /*1dd20*/  ULDC UR4, c[0x0][0xc38] ;  /* 0x00030e0000047ab9 */ /* 0x000fe40000000800 */
[----:B------:R-:W-:-:S05]  /*1dd30*/  MOV R16, UR4 ;  /* 0x0000000400107c02 */ /* 0x000fca0008000f00 */
[----:B-1----:R-:W-:-:S04]  /*1dd40*/  IMAD R14, R14, R16, RZ ;  /* 0x000000100e0e7224 */ /* 0x002fc800078e02ff */
[----:B------:R-:W-:-:S05]  /*1dd50*/  IMAD.IADD R7, R4, 0x1, R14 ;  /* 0x0000000104077824 */ /* 0x000fca00078e020e */
[----:B------:R-:W-:-:S13]  /*1dd60*/  ISETP.GT.AND P6, PT, R7, R0, PT ;  /* 0x000000000700720c */ /* 0x000fda0003fc4270 */
[----:B------:R-:W-:Y:S05]  /*1dd70*/  @P6 BRA `(.L_x_792) ;  /* 0x00000000009c6947 */ /* 0x000fea0003800000 */
.L_x_797:
[----:B0-----:R-:W0:Y:S01]  /*1dd80*/  LDC R2, c[0x0][0xc3c] ;  /* 0x00030f00ff027b82 */ /* 0x001e220000000800 */
[----:B------:R-:W-:-:S05]  /*1dd90*/  VIADD R19, R19, 0x1f ;  /* 0x0000001f13137836 */ /* 0x000fca0000000000 */
[----:B0-----:R-:W-:-:S13]  /*1dda0*/  ISETP.GE.AND P6, PT, R19, R2, PT ;  /* 0x000000021300720c */ /* 0x001fda0003fc6270 */
[----:B------:R-:W-:Y:S05]  /*1ddb0*/  @P6 BRA `(.L_x_793) ;  /* 0x0000000400446947 */ /* 0x000fea0003800000 */
[----:B------:R-:W0:Y:S01]  /*1ddc0*/  S2R R3, SR_TID.X ;  /* 0x0000000000037919 */ /* 0x000e220000002100 */
[----:B------:R-:W-:Y:S01]  /*1ddd0*/  BSSY B0, `(.L_x_794) ;  /* 0x0000009000007945 */ /* 0x000fe20003800000 */
[----:B------:R-:W-:Y:S01]  /*1dde0*/  IMAD.MOV.U32 R5, RZ, RZ, RZ ;  /* 0x000000ffff057224 */ /* 0x000fe200078e00ff */
[----:B0-----:R-:W-:-:S05]  /*1ddf0*/  LOP3.LUT R3, R3, 0x1f, RZ, 0xc0, !PT ;  /* 0x0000001f03037812 */ /* 0x001fca00078ec0ff */
[----:B------:R-:W-:-:S05]  /*1de00*/  IMAD.IADD R9, R19, 0x1, R3 ;  /* 0x0000000113097824 */ /* 0x000fca00078e0203 */
[----:B------:R-:W-:-:S13]  /*1de10*/  ISETP.GE.OR P6, PT, R9, R2, !P0 ;  /* 0x000000020900720c */ /* 0x000fda00047c6670 */
[----:B------:R-:W-:Y:S05]  /*1de20*/  @P6 BRA `(.L_x_795) ;  /* 0x00000000000c6947 */ /* 0x000fea0003800000 */
[----:B------:R-:W0:Y:S02]  /*1de30*/  LDC.64 R2, c[0x0][0xc80] ;  /* 0x00032000ff027b82 */ /* 0x000e240000000a00 */
[----:B0-----:R-:W-:-:S05]  /*1de40*/  IMAD.WIDE R2, R9, 0x4, R2 ;  /* 0x0000000409027825 */ /* 0x001fca00078e0202 */
[----:B------:R0:W5:Y:S02]  /*1de50*/  LDG.E R5, desc[UR60][R2.64] ;  /* 0x0000003c02057981 */ /* 0x000164000c1e1900 */
.L_x_795:
[----:B------:R-:W-:Y:S05]  /*1de60*/  BSYNC B0 ;  /* 0x0000000000007941 */ /* 0x000fea0003800000 */
.L_x_794:
[----:B------:R-:W-:-:S03]  /*1de70*/  UMOV UR4, 0xffffffff ;  /* 0xffffffff00047882 */ /* 0x000fc60000000000 */
[----:B------:R-:W-:Y:S05]  /*1de80*/  BRA.DIV UR4, `(.L_x_796) ;  /* 0x0000007204e47947 */ /* 0x000fea000b800000 */
[----:B-----5:R-:W1:Y:S02]  /*1de90*/  SHFL.UP PT, R14, R5, 0x1, RZ ;  /* 0x04200000050e7989 */ /* 0x020e6400000e00ff */
[----:B-1----:R-:W-:-:S04]  /*1dea0*/  SEL R14, R14, RZ, P1 ;  /* 0x000000ff0e0e7207 */ /* 0x002fc80000800000 */
        /* <DEDUP_REMOVED lines=14> */
.L_x_1067:
[----:B------:R-:W-:Y:S02]  /*1df90*/  ULDC UR4, c[0x0][0xc38] ;  /* 0x00030e0000047ab9 */ /* 0x000fe40000000800 */
[----:B------:R-:W-:-:S05]  /*1dfa0*/  MOV R16, UR4 ;  /* 0x0000000400107c02 */ /* 0x000fca0008000f00 */
[----:B-1----:R-:W-:-:S04]  /*1dfb0*/  IMAD R14, R14, R16, RZ ;  /* 0x000000100e0e7224 */ /* 0x002fc800078e02ff */
[----:B------:R-:W-:-:S05]  /*1dfc0*/  IMAD.IADD R7, R14, 0x1, R7 ;  /* 0x000000010e077824 */ /* 0x000fca00078e0207 */
[----:B------:R-:W-:-:S13]  /*1dfd0*/  ISETP.GT.AND P6, PT, R7, R0, PT ;  /* 0x000000000700720c */ /* 0x000fda0003fc4270 */
[----:B------:R-:W-:Y:S05]  /*1dfe0*/  @!P6 BRA `(.L_x_797) ;  /* 0xfffffffc0064e947 */ /* 0x000fea000383ffff */
.L_x_792:
[----:B------:R-:W-:Y:S01]  /*1dff0*/  IMAD.IADD R7, R7, 0x1, -R14 ;  /* 0x0000000107077824 */ /* 0x000fe200078e0a0e */
[----:B------:R-:W-:-:S03]  /*1e000*/  UMOV UR4, 0xffffffff ;  /* 0xffffffff00047882 */ /* 0x000fc60000000000 */
[----:B------:R-:W-:-:S05]  /*1e010*/  IMAD R3, R2, R16, R7 ;  /* 0x0000001002037224 */ /* 0x000fca00078e0207 */
[----:B------:R-:W-:Y:S01]  /*1e020*/  ISETP.GT.AND P6, PT, R3, R0, PT ;  /* 0x000000000300720c */ /* 0x000fe20003fc4270 */
[----:B------:R-:W-:-:S12]  /*1e030*/  BRA.DIV UR4, `(.L_x_798) ;  /* 0x0000007604347947 */ /* 0x000fd8000b800000 */
[----:B------:R-:W-:-:S04]  /*1e040*/  VOTE.ANY R3, PT, !P6 ;  /* 0x0000000000037806 */ /* 0x000fc800070e0100 */
[----:B------:R-:W1:Y:S02]  /*1e050*/  POPC R4, R3 ;  /* 0x0000000300047309 */ /* 0x000e640000000000 */
[----:B-1----:R1:W2:Y:S02]  /*1e060*/  SHFL.IDX PT, R5, R5, R4, 0x1f ;  /* 0x00001f0405057589 */ /* 0x0022a400000e0000 */
.L_x_1071:
[----:B------:R-:W-:Y:S01]  /*1e070*/  ISETP.NE.AND P0, PT, R3, RZ, PT ;  /* 0x000000ff0300720c */ /* 0x000fe20003f05270 */
[----:B------:R-:W-:-:S12]  /*1e080*/  IMAD.MOV.U32 R14, RZ, RZ, RZ ;  /* 0x000000ffff0e7224 */ /* 0x000fd800078e00ff */
[----:B------:R-:W-:Y:S05]  /*1e090*/  @!P0 BRA `(.L_x_799) ;  /* 0x0000000000108947 */ /* 0x000fea0003800000 */
[----:B------:R-:W-:Y:S01]  /*1e0a0*/  UMOV UR4, 0xffffffff ;  /* 0xffffffff00047882 */ /* 0x000fe20000000000 */
[----:B------:R-:W-:Y:S02]  /*1e0b0*/  VIADD R12, R4, 0xffffffff ;  /* 0xffffffff040c7836 */ /* 0x000fe40000000000 */
[----:B------:R-:W-:Y:S05]  /*1e0c0*/  BRA.DIV UR4, `(.L_x_800) ;  /* 0x0000007604587947 */ /* 0x000fea000b800000 */
[----:B------:R3:W4:Y:S02]  /*1e0d0*/  SHFL.IDX PT, R14, R2, R12, 0x1f ;  /* 0x00001f0c020e7589 */ /* 0x00072400000e0000 */
.L_x_799:
[----:B--2---:R-:W-:Y:S01]  /*1e0e0*/  IABS R6, R5 ;  /* 0x0000000500067213 */ /* 0x004fe20000000000 */
[----:B----4-:R-:W-:Y:S01]  /*1e0f0*/  IMAD R16, R14, R16, R7 ;  /* 0x000000100e107224 */ /* 0x010fe200078e0207 */
[----:B------:R-:W-:Y:S02]  /*1e100*/  IADD3 R19, R4, R19, RZ ;  /* 0x0000001304137210 */ /* 0x000fe40007ffe0ff */
[----:B------:R-:W2:Y:S01]  /*1e110*/  I2F.RP R8, R6 ;  /* 0x0000000600087306 */ /* 0x000ea20000209400 */
[----:B------:R-:W-:-:S07]  /*1e120*/  IMAD.IADD R0, R0, 0x1, -R16 ;  /* 0x0000000100007824 */ /* 0x000fce00078e0a10 */
[----:B--2---:R-:W0:Y:S02]  /*1e130*/  MUFU.RCP R8, R8 ;  /* 0x0000000800087308 */ /* 0x004e240000001000 */
[----:B0--3--:R-:W-:-:S06]  /*1e140*/  IADD3 R2, R8, 0xffffffe, RZ ;  /* 0x0ffffffe08027810 */ /* 0x009fcc0007ffe0ff */
[----:B------:R0:W2:Y:S02]  /*1e150*/  F2I.FTZ.U32.TRUNC.NTZ R3, R2 ;  /* 0x0000000200037305 */ /* 0x0000a4000021f000 */
[----:B0-----:R-:W-:Y:S02]  /*1e160*/  IMAD.MOV.U32 R2, RZ, RZ, RZ ;  /* 0x000000ffff027224 */ /* 0x001fe400078e00ff */
[----:B--2---:R-:W-:-:S04]  /*1e170*/  IMAD.MOV R7, RZ, RZ, -R3 ;  /* 0x000000ffff077224 */ /* 0x004fc800078e0a03 */
[----:B------:R-:W-:-:S04]  /*1e180*/  IMAD R7, R7, R6, RZ ;  /* 0x0000000607077224 */ /* 0x000fc800078e02ff */
        /* <DEDUP_REMOVED lines=16> */
[--C-:B------:R-:W-:Y:S02]  /*1e290*/  IMAD.MOV R17, RZ, RZ, -R3.reuse ;  /* 0x000000ffff117224 */ /* 0x100fe400078e0a03 */
[----:B------:R-:W-:Y:S02]  /*1e2a0*/  IMAD.MOV.U32 R18, RZ, RZ, R3 ;  /* 0x000000ffff127224 */ /* 0x000fe400078e0003 */
[----:B------:R-:W-:Y:S01]  /*1e2b0*/  IMAD R17, R5, R17, R0 ;  /* 0x0000001105117224 */ /* 0x000fe200078e0200 */
[----:B------:R-:W-:Y:S06]  /*1e2c0*/  BRA `(.L_x_801) ;  /* 0x00000000001c7947 */ /* 0x000fec0003800000 */
.L_x_793:
[----:B------:R-:W-:Y:S01]  /*1e2d0*/  UMOV UR4, URZ ;  /* 0x0000003f00047c82 */ /* 0x000fe20008000000 */
[----:B------:R-:W-:Y:S01]  /*1e2e0*/  UMOV UR5, URZ ;  /* 0x0000003f00057c82 */ /* 0x000fe20008000000 */
[----:B------:R-:W-:Y:S01]  /*1e2f0*/  ULDC UR6, c[0x0][0xc3c] ;  /* 0x00030f0000067ab9 */ /* 0x000fe20000000800 */
[----:B------:R-:W-:Y:S01]  /*1e300*/  IMAD.MOV.U32 R16, RZ, RZ, R0 ;  /* 0x000000ffff107224 */ /* 0x000fe200078e0000 */
[----:B------:R-:W-:Y:S01]  /*1e310*/  MOV R19, UR6 ;  /* 0x0000000600137c02 */ /* 0x000fe20008000f00 */
[----:B------:R-:W-:Y:S02]  /*1e320*/  IMAD.U32 R17, RZ, RZ, UR4 ;  /* 0x00000004ff117e24 */ /* 0x000fe4000f8e00ff */
[----:B------:R-:W-:-:S07]  /*1e330*/  IMAD.U32 R18, RZ, RZ, UR5 ;  /* 0x00000005ff127e24 */ /* 0x000fce000f8e00ff */
.L_x_801:
[----:B------:R0:W2:Y:S01]  /*1e340*/  LDL R2, [R1+0xc] ;  /* 0x00000c0001027983 */ /* 0x0000a20000100800 */
[----:B------:R-:W3:Y:S01]  /*1e350*/  S2R R0, SR_TID.X ;  /* 0x0000000000007919 */ /* 0x000ee20000002100 */
[----:B------:R-:W-:Y:S05]  /*1e360*/  WARPSYNC.ALL ;  /* 0x0000000000007948 */ /* 0x000fea0003800000 */
[----:B---3--:R-:W-:Y:S01]  /*1e370*/  LOP3.LUT R0, R0, 0x1f, RZ, 0xc0, !PT ;  /* 0x0000001f00007812 */ /* 0x008fe200078ec0ff */
[----:B------:R-:W-:Y:S03]  /*1e380*/  BAR.SYNC.DEFER_BLOCKING 0x4, 0x180 ;  /* 0x0106000000007b1d */ /* 0x000fe60000010000 */
[----:B------:R-:W-:-:S13]  /*1e390*/  ISETP.NE.AND P0, PT, R0, RZ, PT ;  /* 0x000000ff0000720c */ /* 0x000fda0003f05270 */
[----:B------:R-:W-:Y:S01]  /*1e3a0*/  @!P0 MOV R0, 0x400 ;  /* 0x0000040000008802 */ /* 0x000fe20000000f00 */
[----:B--2---:R-:W2:Y:S03]  /*1e3b0*/  @!P0 S2R R2, SR_CgaCtaId ;  /* 0x0000000000028919 */ /* 0x004ea60000008800 */
[----:B--2---:R-:W-:Y:S01]  /*1e3c0*/  @!P0 LEA R22, R2, R0, 0x18 ;  /* 0x0000000002168211 */ /* 0x004fe200078ec0ff */
[----:B------:R0:W-:Y:S04]  /*1e3d0*/  @!P0 STL [R1+0xc], R2 ;  /* 0x00000c0201008387 */ /* 0x0001e80000100800 */
[----:B------:R0:W-:Y:S01]  /*1e3e0*/  @!P0 STS.128 [R22+0x228d0], R16 ;  /* 0x0228d01016008388 */ /* 0x0001e20000000c00 */
[----:B------:R-:W-:Y:S06]  /*1e3f0*/  BAR.ARV 0x5, 0x180 ;  /* 0x0146000000007b1d */ /* 0x000fec0000002000 */
.L_x_790:
[----:B------:R-:W-:Y:S02]  /*1e400*/  ULDC UR4, c[0x0][0xc3c] ;  /* 0x00030f0000047ab9 */ /* 0x000fe40000000800 */
[----:B---3--:R-:W-:-:S13]  /*1e410*/  ISETP.GE.AND P0, PT, R19, UR4, PT ;  /* 0x0000000413007c0c */ /* 0x008fda000bf06270 */
[----:B------:R-:W-:Y:S05]  /*1e420*/  @!P0 BRA `(.L_x_802) ;  /* 0xffffff9800008947 */ /* 0x000fea000383ffff */
[----:B------:R-:W-:Y:S05]  /*1e430*/  BSYNC B7 ;  /* 0x0000000000077941 */ /* 0x000fea0003800000 */
.L_x_694:
[----:B0-2---:R-:W2:Y:S01]  /*1e440*/  LDL.LU R0, [R1+0x40] ;  /* 0x0000400001007983 */ /* 0x005ea20000300800 */
[----:B------:R-:W-:Y:S01]  /*1e450*/  BSSY B0, `(.L_x_803) ;  /* 0x000000b000007945 */ /* 0x000fe20003800000 */
[----:B------:R-:W0:Y:S01]  /*1e460*/  S2R R5, SR_CgaCtaId ;  /* 0x0000000000057919 */ /* 0x000e220000008800 */
[----:B--2---:R-:W-:-:S05]  /*1e470*/  VIADD R0, R0, 0x1 ;  /* 0x0000000100007836 */ /* 0x004fca0000000000 */
        /* <DEDUP_REMOVED lines=8> */
.L_x_1074:
[----:B------:R-:W-:Y:S05]  /*1e500*/  BSYNC B0 ;  /* 0x0000000000007941 */ /* 0x000fea0003800000 */
.L_x_803:
[----:B------:R-:W-:-:S03]  /*1e510*/  UMOV UR4, 0xffffffff ;  /* 0xffffffff00047882 */ /* 0x000fc60000000000 */
[----:B------:R-:W-:Y:S05]  /*1e520*/  BRA.DIV UR4, `(.L_x_805) ;  /* 0x0000007204787947 */ /* 0x000fea000b800000 */
[----:B0-----:R-:W0:Y:S02]  /*1e530*/  S2R R0, SR_TID.X ;  /* 0x0000000000007919 */ /* 0x001e240000002100 */
[----:B0-----:R-:W-:-:S04]  /*1e540*/  SHF.R.U32.HI R0, RZ, 0x5, R0 ;  /* 0x00000005ff007819 */ /* 0x001fc80000011600 */
[----:B------:R-:W-:-:S05]  /*1e550*/  LOP3.LUT R0, R0, 0x3, RZ, 0xc0, !PT ;  /* 0x0000000300007812 */ /* 0x000fca00078ec0ff */
[----:B------:R0:W2:Y:S02]  /*1e560*/  SHFL.IDX PT, R14, R0, RZ, 0x1f ;  /* 0x00001fff000e7589 */ /* 0x0000a400000e0000 */
.L_x_1077:
[----:B--2---:R-:W-:-:S13]  /*1e570*/  ISETP.NE.AND P0, PT, R14, RZ, PT ;  /* 0x000000ff0e00720c */ /* 0x004fda0003f05270 */
[----:B------:R-:W-:Y:S05]  /*1e580*/  @P0 BRA `(.L_x_521) ;  /* 0x0000000000a80947 */ /* 0x000fea0003800000 */
[----:B------:R-:W-:-:S03]  /*1e590*/  UMOV UR4, 0xffffffff ;  /* 0xffffffff00047882 */ /* 0x000fc60000000000 */
[----:B------:R-:W-:Y:S05]  /*1e5a0*/  BRA.DIV UR4, `(.L_x_806) ;  /* 0x00000072048c7947 */ /* 0x000fea000b800000 */
[----:B------:R-:W-:-:S13]  /*1e5b0*/  ELECT P6, URZ, PT ;  /* 0x00000000003f782f */ /* 0x000fda00038c0000 */
.L_x_1080:
[----:B------:R-:W-:Y:S05]  /*1e5c0*/  @!P6 BRA `(.L_x_521) ;  /* 0x000000000098e947 */ /* 0x000fea0003800000 */
[----:B0-----:R-:W2:Y:S02]  /*1e5d0*/  LDL.LU R0, [R1+0x10] ;  /* 0x0000100001007983 */ /* 0x001ea40000300800 */
[----:B--2---:R-:W-:-:S04]  /*1e5e0*/  LOP3.LUT R0, R0, 0x2, RZ, 0xfc, !PT ;  /* 0x0000000200007812 */ /* 0x004fc800078efcff */
[----:B------:R-:W-:-:S13]  /*1e5f0*/  ISETP.NE.AND P0, PT, R0, 0x3, PT ;  /* 0x000000030000780c */ /* 0x000fda0003f05270 */
[----:B------:R-:W-:Y:S05]  /*1e600*/  @!P0 BRA `(.L_x_807) ;  /* 0x0000000000048947 */ /* 0x000fea0003800000 */
[----:B------:R-:W-:Y:S01]  /*1e610*/  BPT.TRAP 0x1 ;  /* 0x000000040000795c */ /* 0x000fe20000300000 */
.L_x_807:
[----:B------:R-:W-:Y:S01]  /*1e620*/  IMAD R5, R32, 0x8, R7 ;  /* 0x0000000820057824 */ /* 0x000fe200078e0207 */
[----:B------:R-:W-:Y:S01]  /*1e630*/  SHF.L.U32 R0, R36, 0x1f, RZ ;  /* 0x0000001f24007819 */ /* 0x000fe200000006ff */
[----:B------:R-:W-:-:S03]  /*1e640*/  VIADD R32, R32, 0x1 ;  /* 0x0000000120207836 */ /* 0x000fc60000000000 */
[----:B------:R-:W0:Y:S02]  /*1e650*/  SYNCS.PHASECHK.TRANS64.TRYWAIT P1, [R5+URZ+0x22840], R0 ;  /* 0x02284000050075a7 */ /* 0x000e24000802017f */
[----:B------:R-:W-:-:S04]  /*1e660*/  ISETP.NE.AND P2, PT, R32, 0x2, PT ;  /* 0x000000022000780c */ /* 0x000fc80003f45270 */
[----:B------:R-:W-:Y:S01]  /*1e670*/  SEL R3, RZ, 0x1, P2 ;  /* 0x00000001ff037807 */ /* 0x000fe20001000000 */
[----:B0-----:R-:W-:Y:S08]  /*1e680*/  @!P1 BRA `(.L_x_808) ;  /* 0x0000007000749947 */ /* 0x001ff00003800000 */
.L_x_1081:
[----:B------:R-:W-:Y:S02]  /*1e690*/  SEL R32, R32, RZ, P2 ;  /* 0x000000ff20207207 */ /* 0x000fe40001000000 */
[----:B------:R-:W-:Y:S01]  /*1e6a0*/  LOP3.LUT R2, R36, R3, RZ, 0x3c, !PT ;  /* 0x0000000324027212 */ /* 0x000fe200078e3cff */
[----:B------:R-:W-:Y:S06]  /*1e6b0*/  @!P0 BRA `(.L_x_809) ;  /* 0x0000000000048947 */ /* 0x000fec0003800000 */
[----:B------:R-:W-:Y:S01]  /*1e6c0*/  BPT.TRAP 0x1 ;  /* 0x000000040000795c */ /* 0x000fe20000300000 */
.L_x_809:
[----:B------:R-:W-:Y:S02]  /*1e6d0*/  LEA R3, R32, R7, 0x3 ;  /* 0x0000000720037211 */ /* 0x000fe400078e18ff */
[----:B------:R-:W-:-:S04]  /*1e6e0*/  SHF.L.U32 R2, R2, 0x1f, RZ ;  /* 0x0000001f02027819 */ /* 0x000fc800000006ff */
[----:B------:R-:W2:Y:S02]  /*1e6f0*/  SYNCS.PHASECHK.TRANS64.TRYWAIT P1, [R3+URZ+0x22840], R2 ;  /* 0x02284002030075a7 */ /* 0x000ea4000802017f */
[----:B--2---:R-:W-:Y:S05]  /*1e700*/  @!P1 BRA `(.L_x_810) ;  /* 0x0000007000689947 */ /* 0x004fea0003800000 */
.L_x_1082:
[----:B------:R-:W-:Y:S05]  /*1e710*/  @!P0 BRA `(.L_x_811) ;  /* 0x0000000000048947 */ /* 0x000fea0003800000 */
[----:B------:R-:W-:Y:S01]  /*1e720*/  BPT.TRAP 0x1 ;  /* 0x000000040000795c */ /* 0x000fe20000300000 */
.L_x_811:
[----:B------:R-:W3:Y:S02]  /*1e730*/  SYNCS.PHASECHK.TRANS64.TRYWAIT P1, [R5+URZ+0x22860], R0 ;  /* 0x02286000050075a7 */ /* 0x000ee4000802017f */
[----:B---3--:R-:W-:Y:S05]  /*1e740*/  @!P1 BRA `(.L_x_812) ;  /* 0x00000070006c9947 */ /* 0x008fea0003800000 */
.L_x_1083:
[----:B------:R-:W-:Y:S05]  /*1e750*/  @!P0 BRA `(.L_x_813) ;  /* 0x0000000000048947 */ /* 0x000fea0003800000 */
[----:B------:R-:W-:Y:S01]  /*1e760*/  BPT.TRAP 0x1 ;  /* 0x000000040000795c */ /* 0x000fe20000300000 */
.L_x_813:
[----:B------:R-:W4:Y:S02]  /*1e770*/  SYNCS.PHASECHK.TRANS64.TRYWAIT P1, [R3+URZ+0x22860], R2 ;  /* 0x02286002030075a7 */ /* 0x000f24000802017f */
[----:B----4-:R-:W-:Y:S05]  /*1e780*/  @!P1 BRA `(.L_x_814) ;  /* 0x0000007000709947 */ /* 0x010fea0003800000 */
.L_x_1084:
[----:B------:R-:W-:Y:S05]  /*1e790*/  @!P0 BRA `(.L_x_815) ;  /* 0x0000000000048947 */ /* 0x000fea0003800000 */
[----:B------:R-:W-:Y:S01]  /*1e7a0*/  BPT.TRAP 0x1 ;  /* 0x000000040000795c */ /* 0x000fe20000300000 */
.L_x_815:
[----:B------:R-:W5:Y:S02]  /*1e7b0*/  SYNCS.PHASECHK.TRANS64.TRYWAIT P1, [R5+URZ+0x22880], R0 ;  /* 0x02288000050075a7 */ /* 0x000f64000802017f */
[----:B-----5:R-:W-:Y:S05]  /*1e7c0*/  @!P1 BRA `(.L_x_816) ;  /* 0x0000007000749947 */ /* 0x020fea0003800000 */
.L_x_1085:
[----:B------:R-:W-:Y:S05]  /*1e7d0*/  @!P0 BRA `(.L_x_817) ;  /* 0x0000000000048947 */ /* 0x000fea0003800000 */
[----:B------:R-:W-:Y:S01]  /*1e7e0*/  BPT.TRAP 0x1 ;  /* 0x000000040000795c */ /* 0x000fe20000300000 */
.L_x_817:
[----:B------:R0:W0:Y:S02]  /*1e7f0*/  SYNCS.PHASECHK.TRANS64.TRYWAIT P0, [R3+URZ+0x22880], R2 ;  /* 0x02288002030075a7 */ /* 0x000024000800017f */
[----:B0-----:R-:W-:Y:S05]  /*1e800*/  @!P0 NANOSLEEP.SYNCS 0x989680 ;  /* 0x009896800000895d */ /* 0x001fea0003900000 */
[----:B------:R-:W0:Y:S02]  /*1e810*/  @!P0 SYNCS.PHASECHK.TRANS64 P0, [R3+URZ+0x22880], R2 ;  /* 0x02288002030085a7 */ /* 0x000e24000800007f */
[----:B0-----:R-:W-:Y:S05]  /*1e820*/  @!P0 BRA `(.L_x_817) ;  /* 0xfffffffc00f08947 */ /* 0x001fea000383ffff */
.L_x_521:
[----:B------:R-:W-:Y:S05]  /*1e830*/  BSYNC B8 ;  /* 0x0000000000087941 */ /* 0x000fea0003800000 */
.L_x_518:
[----:B------:R-:W-:Y:S05]  /*1e840*/  EXIT ;  /* 0x000000000000794d */ /* 0x000fea0003800000 */
.L_x_541:
[----:B---3--:R3:W4:Y:S02]  /*1e850*/  SYNCS.PHASECHK.TRANS64.TRYWAIT P6, [R88+URZ+0x22890], R100 ;  /* 0x02289064580075a7 */ /* 0x00872400080c017f */
[----:B----4-:R-:W-:Y:S05]  /*1e860*/  @!P6 NANOSLEEP.SYNCS 0x989680 ;  /* 0x009896800000e95d */ /* 0x010fea0003900000 */
[----:B------:R-:W4:Y:S02]  /*1e870*/  @!P6 SYNCS.PHASECHK.TRANS64 P6, [R88+URZ+0x22890], R100 ;  /* 0x022890645800e5a7 */ /* 0x000f2400080c007f */
[----:B----4-:R-:W-:Y:S05]  /*1e880*/  @!P6 BRA `(.L_x_541) ;  /* 0xfffffffc00f0e947 */ /* 0x010fea000383ffff */
[----:B------:R-:W-:Y:S05]  /*1e890*/  BRA `(.L_x_818) ;  /* 0xfffffe40003c7947 */ /* 0x000fea000383ffff */
.L_x_542:
[----:B------:R-:W-:Y:S01]  /*1e8a0*/  BSSY B1, `(.L_x_819) ;  /* 0x0000008000017945 */ /* 0x000fe20003800000 */
[----:B01----:R-:W-:Y:S02]  /*1e8b0*/  IMAD.MOV.U32 R13, RZ, RZ, R102 ;  /* 0x000000ffff0d7224 */ /* 0x003fe400078e0066 */
[----:B------:R-:W-:Y:S02]  /*1e8c0*/  IMAD.MOV.U32 R12, RZ, RZ, RZ ;  /* 0x000000ffff0c7224 */ /* 0x000fe400078e00ff */
[----:B------:R-:W-:Y:S02]  /*1e8d0*/  IMAD.MOV.U32 R11, RZ, RZ, 0x1c1f ;  /* 0x00001c1fff0b7424 */ /* 0x000fe400078e00ff */
[----:B------:R-:W-:-:S07]  /*1e8e0*/  IMAD.MOV.U32 R15, RZ, RZ, -0x1 ;  /* 0xffffffffff0f7424 */ /* 0x000fce00078e00ff */
[----:B--23--:R-:W-:Y:S05]  /*1e8f0*/  WARPSYNC.COLLECTIVE R15, `(.L_x_820) ;  /* 0x000000000f087348 */ /* 0x00cfea0003c00000 */
[----:B------:R0:W1:Y:S02]  /*1e900*/  SHFL.IDX P6, R14, R13, R12, R11 ;  /* 0x0000000c0d0e7389 */ /* 0x00006400000c000b */
[----:B0123--:R-:W-:Y:S01]  /*1e910*/  ENDCOLLECTIVE ;  /* 0x000000000000791b */ /* 0x00ffe20003800000 */
.L_x_820:
[----:B------:R-:W-:Y:S05]  /*1e920*/  BSYNC B1 ;  /* 0x0000000000017941 */ /* 0x000fea0003800000 */
.L_x_819:
[----:B------:R-:W-:Y:S01]  /*1e930*/  IMAD.MOV.U32 R13, RZ, RZ, R101 ;  /* 0x000000ffff0d7224 */ /* 0x000fe200078e0065 */
[----:B------:R-:W-:Y:S01]  /*1e940*/  MOV R103, R14 ;  /* 0x0000000e00677202 */ /* 0x000fe20000000f00 */
[----:B------:R-:W-:Y:S02]  /*1e950*/  IMAD.MOV.U32 R12, RZ, RZ, RZ ;  /* 0x000000ffff0c7224 */ /* 0x000fe400078e00ff */
[----:B------:R-:W-:Y:S02]  /*1e960*/  IMAD.MOV.U32 R11, RZ, RZ, 0x1c1f ;  /* 0x00001c1fff0b7424 */ /* 0x000fe400078e00ff */
[----:B------:R-:W-:-:S07]  /*1e970*/  IMAD.MOV.U32 R15, RZ, RZ, -0x1 ;  /* 0xffffffffff0f7424 */ /* 0x000fce00078e00ff */
[----:B------:R-:W-:Y:S05]  /*1e980*/  WARPSYNC.COLLECTIVE R15, `(.L_x_821) ;  /* 0x000000000f087348 */ /* 0x000fea0003c00000 */
[----:B------:R0:W1:Y:S02]  /*1e990*/  SHFL.IDX P6, R14, R13, R12, R11 ;  /* 0x0000000c0d0e7389 */ /* 0x00006400000c000b */
[----:B01----:R-:W-:Y:S01]  /*1e9a0*/  ENDCOLLECTIVE ;  /* 0x000000000000791b */ /* 0x003fe20003800000 */
.L_x_821:
[----:B------:R-:W-:Y:S05]  /*1e9b0*/  BRA `(.L_x_822) ;  /* 0xfffffe4000087947 */ /* 0x000fea000383ffff */
.L_x_551:
[----:B------:R-:W-:Y:S01]  /*1e9c0*/  BSSY B1, `(.L_x_823) ;  /* 0x0000008000017945 */ /* 0x000fe20003800000 */
[----:B01----:R-:W-:Y:S01]  /*1e9d0*/  MOV R13, R102 ;  /* 0x00000066000d7202 */ /* 0x003fe20000000f00 */
[----:B------:R-:W-:Y:S02]  /*1e9e0*/  IMAD.MOV.U32 R12, RZ, RZ, 0x1 ;  /* 0x00000001ff0c7424 */ /* 0x000fe400078e00ff */
[----:B------:R-:W-:Y:S02]  /*1e9f0*/  IMAD.MOV.U32 R11, RZ, RZ, 0x1c1f ;  /* 0x00001c1fff0b7424 */ /* 0x000fe400078e00ff */
[----:B------:R-:W-:-:S07]  /*1ea00*/  IMAD.MOV.U32 R15, RZ, RZ, -0x1 ;  /* 0xffffffffff0f7424 */ /* 0x000fce00078e00ff */
[----:B--234-:R-:W-:Y:S05]  /*1ea10*/  WARPSYNC.COLLECTIVE R15, `(.L_x_824) ;  /* 0x000000000f087348 */ /* 0x01cfea0003c00000 */
[----:B------:R0:W1:Y:S02]  /*1ea20*/  SHFL.IDX P6, R14, R13, R12, R11 ;  /* 0x0000000c0d0e7389 */ /* 0x00006400000c000b */
[----:B01234-:R-:W-:Y:S01]  /*1ea30*/  ENDCOLLECTIVE ;  /* 0x000000000000791b */ /* 0x01ffe20003800000 */
.L_x_824:
[----:B------:R-:W-:Y:S05]  /*1ea40*/  BSYNC B1 ;  /* 0x0000000000017941 */ /* 0x000fea0003800000 */
.L_x_823:
[----:B------:R-:W-:Y:S01]  /*1ea50*/  MOV R13, R101 ;  /* 0x00000065000d7202 */ /* 0x000fe20000000f00 */
[----:B------:R-:W-:Y:S02]  /*1ea60*/  IMAD.MOV.U32 R12, RZ, RZ, 0x1 ;  /* 0x00000001ff0c7424 */ /* 0x000fe400078e00ff */
[----:B------:R-:W-:Y:S02]  /*1ea70*/  IMAD.MOV.U32 R11, RZ, RZ, 0x1c1f ;  /* 0x00001c1fff0b7424 */ /* 0x000fe400078e00ff */
[----:B------:R-:W-:Y:S02]  /*1ea80*/  IMAD.MOV.U32 R15, RZ, RZ, -0x1 ;  /* 0xffffffffff0f7424 */ /* 0x000fe400078e00ff */
[----:B------:R-:W-:-:S07]  /*1ea90*/  IMAD.MOV.U32 R42, RZ, RZ, R14 ;  /* 0x000000ffff2a7224 */ /* 0x000fce00078e000e */
[----:B------:R-:W-:Y:S05]  /*1eaa0*/  WARPSYNC.COLLECTIVE R15, `(.L_x_825) ;  /* 0x000000000f087348 */ /* 0x000fea0003c00000 */
[----:B------:R0:W1:Y:S02]  /*1eab0*/  SHFL.IDX P6, R14, R13, R12, R11 ;  /* 0x0000000c0d0e7389 */ /* 0x00006400000c000b */
[----:B01----:R-:W-:Y:S01]  /*1eac0*/  ENDCOLLECTIVE ;  /* 0x000000000000791b */ /* 0x003fe20003800000 */
.L_x_825:
[----:B------:R-:W-:Y:S05]  /*1ead0*/  BRA `(.L_x_826) ;  /* 0xfffffe4c00707947 */ /* 0x000fea000383ffff */
.L_x_560:
[----:B------:R-:W-:Y:S01]  /*1eae0*/  BSSY B1, `(.L_x_827) ;  /* 0x0000008000017945 */ /* 0x000fe20003800000 */
[----:B-1----:R-:W-:Y:S01]  /*1eaf0*/  IMAD.MOV.U32 R13, RZ, RZ, R102 ;  /* 0x000000ffff0d7224 */ /* 0x002fe200078e0066 */
[----:B------:R-:W-:Y:S01]  /*1eb00*/  MOV R12, 0x2 ;  /* 0x00000002000c7802 */ /* 0x000fe20000000f00 */
[----:B0-----:R-:W-:Y:S02]  /*1eb10*/  IMAD.MOV.U32 R11, RZ, RZ, 0x1c1f ;  /* 0x00001c1fff0b7424 */ /* 0x001fe400078e00ff */
[----:B------:R-:W-:-:S07]  /*1eb20*/  IMAD.MOV.U32 R15, RZ, RZ, -0x1 ;  /* 0xffffffffff0f7424 */ /* 0x000fce00078e00ff */
[----:B--234-:R-:W-:Y:S05]  /*1eb30*/  WARPSYNC.COLLECTIVE R15, `(.L_x_828) ;  /* 0x000000000f087348 */ /* 0x01cfea0003c00000 */
[----:B------:R0:W1:Y:S02]  /*1eb40*/  SHFL.IDX P6, R14, R13, R12, R11 ;  /* 0x0000000c0d0e7389 */ /* 0x00006400000c000b */
[----:B01234-:R-:W-:Y:S01]  /*1eb50*/  ENDCOLLECTIVE ;  /* 0x000000000000791b */ /* 0x01ffe20003800000 */
.L_x_828:
[----:B------:R-:W-:Y:S05]  /*1eb60*/  BSYNC B1 ;  /* 0x0000000000017941 */ /* 0x000fea0003800000 */
.L_x_827:
[----:B------:R-:W-:Y:S01]  /*1eb70*/  IMAD.MOV.U32 R13, RZ, RZ, R101 ;  /* 0x000000ffff0d7224 */ /* 0x000fe200078e0065 */
[----:B------:R-:W-:Y:S01]  /*1eb80*/  MOV R12, 0x2 ;  /* 0x00000002000c7802 */ /* 0x000fe20000000f00 */
[----:B------:R-:W-:Y:S02]  /*1eb90*/  IMAD.MOV.U32 R11, RZ, RZ, 0x1c1f ;  /* 0x00001c1fff0b7424 */ /* 0x000fe400078e00ff */
[----:B------:R-:W-:Y:S02]  /*1eba0*/  IMAD.MOV.U32 R15, RZ, RZ, -0x1 ;  /* 0xffffffffff0f7424 */ /* 0x000fe400078e00ff */
[----:B------:R-:W-:-:S07]  /*1ebb0*/  IMAD.MOV.U32 R102, RZ, RZ, R14 ;  /* 0x000000ffff667224 */ /* 0x000fce00078e000e */
[----:B------:R-:W-:Y:S05]  /*1ebc0*/  WARPSYNC.COLLECTIVE R15, `(.L_x_829) ;  /* 0x000000000f087348 */ /* 0x000fea0003c00000 */
[----:B------:R0:W1:Y:S02]  /*1ebd0*/  SHFL.IDX P6, R14, R13, R12, R11 ;  /* 0x0000000c0d0e7389 */ /* 0x00006400000c000b */
[----:B01----:R-:W-:Y:S01]  /*1ebe0*/  ENDCOLLECTIVE ;  /* 0x000000000000791b */ /* 0x003fe20003800000 */
.L_x_829:
[----:B------:R-:W-:Y:S05]  /*1ebf0*/  BRA `(.L_x_830) ;  /* 0xfffffe5800dc7947 */ /* 0x000fea000383ffff */
.L_x_570:
[----:B-1----:R1:W2:Y:S02]  /*1ec00*/  SYNCS.PHASECHK.TRANS64.TRYWAIT P3, [R88+URZ+0x22890], R100 ;  /* 0x02289064580075a7 */ /* 0x0022a4000806017f */
[----:B--2---:R-:W-:Y:S05]  /*1ec10*/  @!P3 NANOSLEEP.SYNCS 0x989680 ;  /* 0x009896800000b95d */ /* 0x004fea0003900000 */
[----:B------:R-:W2:Y:S02]  /*1ec20*/  @!P3 SYNCS.PHASECHK.TRANS64 P3, [R88+URZ+0x22890], R100 ;  /* 0x022890645800b5a7 */ /* 0x000ea4000806007f */
[----:B--2---:R-:W-:Y:S05]  /*1ec30*/  @!P3 BRA `(.L_x_570) ;  /* 0xfffffffc00f0b947 */ /* 0x004fea000383ffff */
[----:B------:R-:W-:Y:S05]  /*1ec40*/  BRA `(.L_x_831) ;  /* 0xfffffe6c00887947 */ /* 0x000fea000383ffff */
.L_x_571:
[----:B------:R-:W-:Y:S01]  /*1ec50*/  BSSY B1, `(.L_x_832) ;  /* 0x0000008000017945 */ /* 0x000fe20003800000 */
[----:B------:R-:W-:Y:S01]  /*1ec60*/  IMAD.MOV.U32 R13, RZ, RZ, R102 ;  /* 0x000000ffff0d7224 */ /* 0x000fe200078e0066 */
[----:B------:R-:W-:Y:S01]  /*1ec70*/  MOV R11, 0x1c1f ;  /* 0x00001c1f000b7802 */ /* 0x000fe20000000f00 */
[----:B------:R-:W-:Y:S02]  /*1ec80*/  IMAD.MOV.U32 R12, RZ, RZ, RZ ;  /* 0x000000ffff0c7224 */ /* 0x000fe400078e00ff */
[----:B------:R-:W-:-:S07]  /*1ec90*/  IMAD.MOV.U32 R15, RZ, RZ, -0x1 ;  /* 0xffffffffff0f7424 */ /* 0x000fce00078e00ff */
[----:B-1----:R-:W-:Y:S05]  /*1eca0*/  WARPSYNC.COLLECTIVE R15, `(.L_x_833) ;  /* 0x000000000f087348 */ /* 0x002fea0003c00000 */
[----:B------:R0:W2:Y:S02]  /*1ecb0*/  SHFL.IDX P6, R14, R13, R12, R11 ;  /* 0x0000000c0d0e7389 */ /* 0x0000a400000c000b */
[----:B012---:R-:W-:Y:S01]  /*1ecc0*/  ENDCOLLECTIVE ;  /* 0x000000000000791b */ /* 0x007fe20003800000 */
.L_x_833:
[----:B------:R-:W-:Y:S05]  /*1ecd0*/  BSYNC B1 ;  /* 0x0000000000017941 */ /* 0x000fea0003800000 */
.L_x_832:
[----:B------:R-:W-:Y:S01]  /*1ece0*/  IMAD.MOV.U32 R13, RZ, RZ, R101 ;  /* 0x000000ffff0d7224 */ /* 0x000fe200078e0065 */
[----:B------:R-:W-:Y:S01]  /*1ecf0*/  MOV R11, 0x1c1f ;  /* 0x00001c1f000b7802 */ /* 0x000fe20000000f00 */
[----:B------:R-:W-:Y:S02]  /*1ed00*/  IMAD.MOV.U32 R12, RZ, RZ, RZ ;  /* 0x000000ffff0c7224 */ /* 0x000fe400078e00ff */
[----:B------:R-:W-:Y:S02]  /*1ed10*/  IMAD.MOV.U32 R15, RZ, RZ, -0x1 ;  /* 0xffffffffff0f7424 */ /* 0x000fe400078e00ff */
[----:B------:R-:W-:-:S07]  /*1ed20*/  IMAD.MOV.U32 R103, RZ, RZ, R14 ;  /* 0x000000ffff677224 */ /* 0x000fce00078e000e */
[----:B------:R-:W-:Y:S05]  /*1ed30*/  WARPSYNC.COLLECTIVE R15, `(.L_x_834) ;  /* 0x000000000f087348 */ /* 0x000fea0003c00000 */
[----:B------:R0:W1:Y:S02]  /*1ed40*/  SHFL.IDX P6, R14, R13, R12, R11 ;  /* 0x0000000c0d0e7389 */ /* 0x00006400000c000b */
[----:B01----:R-:W-:Y:S01]  /*1ed50*/  ENDCOLLECTIVE ;  /* 0x000000000000791b */ /* 0x003fe20003800000 */
.L_x_834:
[----:B------:R-:W-:Y:S01]  /*1ed60*/  IMAD.MOV.U32 R105, RZ, RZ, R14 ;  /* 0x000000ffff697224 */ /* 0x000fe200078e000e */
[----:B------:R-:W-:Y:S06]  /*1ed70*/  BRA `(.L_x_835) ;  /* 0xfffffe6c00547947 */ /* 0x000fec000383ffff */
.L_x_576:
[----:B------:R-:W-:Y:S01]  /*1ed80*/  BSSY B1, `(.L_x_836) ;  /* 0x0000008000017945 */ /* 0x000fe20003800000 */
[----:B----4-:R-:W-:Y:S01]  /*1ed90*/  IMAD.MOV.U32 R13, RZ, RZ, R102 ;  /* 0x000000ffff0d7224 */ /* 0x010fe200078e0066 */
[----:B------:R-:W-:Y:S01]  /*1eda0*/  MOV R11, 0x1c1f ;  /* 0x00001c1f000b7802 */ /* 0x000fe20000000f00 */
[----:B------:R-:W-:Y:S02]  /*1edb0*/  IMAD.MOV.U32 R12, RZ, RZ, 0x1 ;  /* 0x00000001ff0c7424 */ /* 0x000fe400078e00ff */
[----:B------:R-:W-:-:S07]  /*1edc0*/  IMAD.MOV.U32 R15, RZ, RZ, -0x1 ;  /* 0xffffffffff0f7424 */ /* 0x000fce00078e00ff */
[----:B0123--:R-:W-:Y:S05]  /*1edd0*/  WARPSYNC.COLLECTIVE R15, `(.L_x_837) ;  /* 0x000000000f087348 */ /* 0x00ffea0003c00000 */
[----:B------:R4:W0:Y:S02]  /*1ede0*/  SHFL.IDX P6, R14, R13, R12, R11 ;  /* 0x0000000c0d0e7389 */ /* 0x00082400000c000b */
[----:B01234-:R-:W-:Y:S01]  /*1edf0*/  ENDCOLLECTIVE ;  /* 0x000000000000791b */ /* 0x01ffe20003800000 */
.L_x_837:
[----:B------:R-:W-:Y:S05]  /*1ee00*/  BSYNC B1 ;  /* 0x0000000000017941 */ /* 0x000fea0003800000 */
.L_x_836:
        /* <DEDUP_REMOVED lines=8> */
.L_x_838:
[----:B------:R-:W-:Y:S05]  /*1ee90*/  BRA `(.L_x_839) ;  /* 0xfffffe7800c87947 */ /* 0x000fea000383ffff */
.L_x_581:
[----:B------:R-:W-:Y:S01]  /*1eea0*/  BSSY B1, `(.L_x_840) ;  /* 0x0000008000017945 */ /* 0x000fe20003800000 */
[----:B0-----:R-:W-:Y:S01]  /*1eeb0*/  IMAD.MOV.U32 R13, RZ, RZ, R102 ;  /* 0x000000ffff0d7224 */ /* 0x001fe200078e0066 */
[----:B------:R-:W-:Y:S01]  /*1eec0*/  MOV R15, 0xffffffff ;  /* 0xffffffff000f7802 */ /* 0x000fe20000000f00 */
[----:B------:R-:W-:Y:S02]  /*1eed0*/  IMAD.MOV.U32 R12, RZ, RZ, 0x2 ;  /* 0x00000002ff0c7424 */ /* 0x000fe400078e00ff */
[----:B------:R-:W-:-:S07]  /*1eee0*/  IMAD.MOV.U32 R11, RZ, RZ, 0x1c1f ;  /* 0x00001c1fff0b7424 */ /* 0x000fce00078e00ff */
[----:B-1234-:R-:W-:Y:S05]  /*1eef0*/  WARPSYNC.COLLECTIVE R15, `(.L_x_841) ;  /* 0x000000000f087348 */ /* 0x01efea0003c00000 */
[----:B------:R0:W0:Y:S02]  /*1ef00*/  SHFL.IDX P6, R14, R13, R12, R11 ;  /* 0x0000000c0d0e7389 */ /* 0x00002400000c000b */
[----:B01234-:R-:W-:Y:S01]  /*1ef10*/  ENDCOLLECTIVE ;  /* 0x000000000000791b */ /* 0x01ffe20003800000 */
.L_x_841:
[----:B------:R-:W-:Y:S05]  /*1ef20*/  BSYNC B1 ;  /* 0x0000000000017941 */ /* 0x000fea0003800000 */
.L_x_840:
[----:B------:R-:W-:Y:S01]  /*1ef30*/  IMAD.MOV.U32 R13, RZ, RZ, R101 ;  /* 0x000000ffff0d7224 */ /* 0x000fe200078e0065 */
[----:B------:R-:W-:Y:S01]  /*1ef40*/  MOV R15, 0xffffffff ;  /* 0xffffffff000f7802 */ /* 0x000fe20000000f00 */
[----:B------:R-:W-:Y:S02]  /*1ef50*/  IMAD.MOV.U32 R12, RZ, RZ, 0x2 ;  /* 0x00000002ff0c7424 */ /* 0x000fe400078e00ff */
[----:B------:R-:W-:Y:S02]  /*1ef60*/  IMAD.MOV.U32 R11, RZ, RZ, 0x1c1f ;  /* 0x00001c1fff0b7424 */ /* 0x000fe400078e00ff */
[----:B------:R-:W-:-:S07]  /*1ef70*/  IMAD.MOV.U32 R29, RZ, RZ, R14 ;  /* 0x000000ffff1d7224 */ /* 0x000fce00078e000e */
[----:B------:R-:W-:Y:S05]  /*1ef80*/  WARPSYNC.COLLECTIVE R15, `(.L_x_842) ;  /* 0x000000000f087348 */ /* 0x000fea0003c00000 */
[----:B------:R0:W1:Y:S02]  /*1ef90*/  SHFL.IDX P6, R14, R13, R12, R11 ;  /* 0x0000000c0d0e7389 */ /* 0x00006400000c000b */
[----:B01----:R-:W-:Y:S01]  /*1efa0*/  ENDCOLLECTIVE ;  /* 0x000000000000791b */ /* 0x003fe20003800000 */
.L_x_842:
[----:B------:R-:W-:Y:S05]  /*1efb0*/  BRA `(.L_x_843) ;  /* 0xfffffe8800547947 */ /* 0x000fea000383ffff */
.L_x_586:
[----:B0-----:R0:W1:Y:S02]  /*1efc0*/  SYNCS.PHASECHK.TRANS64.TRYWAIT P2, [R88+URZ+0x22890], R100 ;  /* 0x02289064580075a7 */ /* 0x001064000804017f */
[----:B-1----:R-:W-:Y:S05]  /*1efd0*/  @!P2 NANOSLEEP.SYNCS 0x989680 ;  /* 0x009896800000a95d */ /* 0x002fea0003900000 */
[----:B------:R-:W1:Y:S02]  /*1efe0*/  @!P2 SYNCS.PHASECHK.TRANS64 P2, [R88+URZ+0x22890], R100 ;  /* 0x022890645800a5a7 */ /* 0x000e64000804007f */
[----:B-1----:R-:W-:Y:S05]  /*1eff0*/  @!P2 BRA `(.L_x_586) ;  /* 0xfffffffc00f0a947 */ /* 0x002fea000383ffff */
[----:B------:R-:W-:Y:S05]  /*1f000*/  BRA `(.L_x_844) ;  /* 0xfffffe9800247947 */ /* 0x000fea000383ffff */
.L_x_587:
        /* <DEDUP_REMOVED lines=8> */
.L_x_846:
[----:B------:R-:W-:Y:S05]  /*1f090*/  BSYNC B1 ;  /* 0x0000000000017941 */ /* 0x000fea0003800000 */
.L_x_845:
        /* <DEDUP_REMOVED lines=8> */
.L_x_847:
[----:B------:R-:W-:Y:S05]  /*1f120*/  BRA `(.L_x_848) ;  /* 0xfffffe9800487947 */ /* 0x000fea000383ffff */
.L_x_590:
[----:B------:R-:W-:Y:S01]  /*1f130*/  BSSY B1, `(.L_x_849) ;  /* 0x0000008000017945 */ /* 0x000fe20003800000 */
[----:B------:R-:W-:Y:S01]  /*1f140*/  MOV R13, R9 ;  /* 0x00000009000d7202 */ /* 0x000fe20000000f00 */
[----:B------:R-:W-:Y:S02]  /*1f150*/  IMAD.MOV.U32 R12, RZ, RZ, 0x1 ;  /* 0x00000001ff0c7424 */ /* 0x000fe400078e00ff */
[----:B------:R-:W-:Y:S02]  /*1f160*/  IMAD.MOV.U32 R11, RZ, RZ, 0x1c1f ;  /* 0x00001c1fff0b7424 */ /* 0x000fe400078e00ff */
[----:B----4-:R-:W-:-:S07]  /*1f170*/  IMAD.MOV.U32 R15, RZ, RZ, -0x1 ;  /* 0xffffffffff0f7424 */ /* 0x010fce00078e00ff */
[----:B0123--:R-:W-:Y:S05]  /*1f180*/  WARPSYNC.COLLECTIVE R15, `(.L_x_850) ;  /* 0x000000000f087348 */ /* 0x00ffea0003c00000 */
[----:B---3--:R3:W4:Y:S02]  /*1f190*/  SHFL.IDX P6, R14, R13, R12, R11 ;  /* 0x0000000c0d0e7389 */ /* 0x00872400000c000b */
[----:B01234-:R-:W-:Y:S01]  /*1f1a0*/  ENDCOLLECTIVE ;  /* 0x000000000000791b */ /* 0x01ffe20003800000 */
.L_x_850:
[----:B------:R-:W-:Y:S05]  /*1f1b0*/  BSYNC B1 ;  /* 0x0000000000017941 */ /* 0x000fea0003800000 */
.L_x_849:
        /* <DEDUP_REMOVED lines=8> */
.L_x_851:
[----:B------:R-:W-:Y:S05]  /*1f240*/  BRA `(.L_x_852) ;  /* 0xfffffe9800487947 */ /* 0x000fea000383ffff */
.L_x_593:
[----:B------:R-:W-:Y:S01]  /*1f250*/  BSSY B1, `(.L_x_853) ;  /* 0x0000008000017945 */ /* 0x000fe20003800000 */
[----:B------:R-:W-:Y:S01]  /*1f260*/  IMAD.MOV.U32 R13, RZ, RZ, R9 ;  /* 0x000000ffff0d7224 */ /* 0x000fe200078e0009 */
[----:B------:R-:W-:Y:S01]  /*1f270*/  MOV R12, 0x2 ;  /* 0x00000002000c7802 */ /* 0x000fe20000000f00 */
[----:B------:R-:W-:Y:S02]  /*1f280*/  IMAD.MOV.U32 R11, RZ, RZ, 0x1c1f ;  /* 0x00001c1fff0b7424 */ /* 0x000fe400078e00ff */
[----:B---3--:R-:W-:-:S07]  /*1f290*/  IMAD.MOV.U32 R15, RZ, RZ, -0x1 ;  /* 0xffffffffff0f7424 */ /* 0x008fce00078e00ff */
[----:B012-4-:R-:W-:Y:S05]  /*1f2a0*/  WARPSYNC.COLLECTIVE R15, `(.L_x_854) ;  /* 0x000000000f087348 */ /* 0x017fea0003c00000 */
[----:B------:R3:W0:Y:S02]  /*1f2b0*/  SHFL.IDX P6, R14, R13, R12, R11 ;  /* 0x0000000c0d0e7389 */ /* 0x00062400000c000b */
[----:B01234-:R-:W-:Y:S01]  /*1f2c0*/  ENDCOLLECTIVE ;  /* 0x000000000000791b */ /* 0x01ffe20003800000 */
.L_x_854:
[----:B------:R-:W-:Y:S05]  /*1f2d0*/  BSYNC B1 ;  /* 0x0000000000017941 */ /* 0x000fea0003800000 */
.L_x_853:
        /* <DEDUP_REMOVED lines=8> */
.L_x_855:
[----:B------:R-:W-:Y:S05]  /*1f360*/  BRA `(.L_x_856) ;  /* 0xfffffe98004c7947 */ /* 0x000fea000383ffff */
.L_x_597:
[----:B0-----:R0:W4:Y:S02]  /*1f370*/  SYNCS.PHASECHK.TRANS64.TRYWAIT P3, [R88+URZ+0x228b0], R100 ;  /* 0x0228b064580075a7 */ /* 0x001124000806017f */
[----:B----4-:R-:W-:Y:S05]  /*1f380*/  @!P3 NANOSLEEP.SYNCS 0x989680 ;  /* 0x009896800000b95d */ /* 0x010fea0003900000 */
[----:B------:R-:W4:Y:S02]  /*1f390*/  @!P3 SYNCS.PHASECHK.TRANS64 P3, [R88+URZ+0x228b0], R100 ;  /* 0x0228b0645800b5a7 */ /* 0x000f24000806007f */
[----:B----4-:R-:W-:Y:S05]  /*1f3a0*/  @!P3 BRA `(.L_x_597) ;  /* 0xfffffffc00f0b947 */ /* 0x010fea000383ffff */
[----:B------:R-:W-:Y:S05]  /*1f3b0*/  BRA `(.L_x_857) ;  /* 0xfffffe9800c07947 */ /* 0x000fea000383ffff */
.L_x_607:
[----:B------:R-:W-:Y:S01]  /*1f3c0*/  BSSY B0, `(.L_x_858) ;  /* 0x0000008000007945 */ /* 0x000fe20003800000 */
[----:B------:R-:W-:Y:S01]  /*1f3d0*/  IMAD.MOV.U32 R13, RZ, RZ, R229 ;  /* 0x000000ffff0d7224 */ /* 0x000fe200078e00e5 */
[----:B------:R-:W-:Y:S01]  /*1f3e0*/  MOV R11, 0x1f ;  /* 0x0000001f000b7802 */ /* 0x000fe20000000f00 */
[----:B------:R-:W-:Y:S02]  /*1f3f0*/  IMAD.MOV.U32 R12, RZ, RZ, RZ ;  /* 0x000000ffff0c7224 */ /* 0x000fe400078e00ff */
[----:B------:R-:W-:-:S07]  /*1f400*/  IMAD.MOV.U32 R15, RZ, RZ, -0x1 ;  /* 0xffffffffff0f7424 */ /* 0x000fce00078e00ff */
[----:B-----5:R-:W-:Y:S05]  /*1f410*/  WARPSYNC.COLLECTIVE R15, `(.L_x_859) ;  /* 0x000000000f087348 */ /* 0x020fea0003c00000 */
[----:B------:R0:W1:Y:S02]  /*1f420*/  SHFL.IDX P6, R14, R13, R12, R11 ;  /* 0x0000000c0d0e7389 */ /* 0x00006400000c000b */
[----:B01---5:R-:W-:Y:S01]  /*1f430*/  ENDCOLLECTIVE ;  /* 0x000000000000791b */ /* 0x023fe20003800000 */
.L_x_859:
[----:B------:R-:W-:Y:S05]  /*1f440*/  BSYNC B0 ;  /* 0x0000000000007941 */ /* 0x000fea0003800000 */
.L_x_858:
[----:B------:R-:W-:Y:S01]  /*1f450*/  IMAD.MOV.U32 R168, RZ, RZ, R14 ;  /* 0x000000ffffa87224 */ /* 0x000fe200078e000e */
[----:B------:R-:W-:Y:S06]  /*1f460*/  BRA `(.L_x_860) ;  /* 0xfffffea400547947 */ /* 0x000fec000383ffff */
.L_x_619:
[----:B------:R-:W-:Y:S01]  /*1f470*/  BSSY B1, `(.L_x_861) ;  /* 0x0000008000017945 */ /* 0x000fe20003800000 */
[----:B------:R-:W-:Y:S01]  /*1f480*/  IMAD.MOV.U32 R13, RZ, RZ, R24 ;  /* 0x000000ffff0d7224 */ /* 0x000fe200078e0018 */
[----:B------:R-:W-:Y:S01]  /*1f490*/  MOV R11, 0x1c1f ;  /* 0x00001c1f000b7802 */ /* 0x000fe20000000f00 */
[----:B------:R-:W-:Y:S02]  /*1f4a0*/  IMAD.MOV.U32 R12, RZ, RZ, RZ ;  /* 0x000000ffff0c7224 */ /* 0x000fe400078e00ff */
[----:B------:R-:W-:-:S07]  /*1f4b0*/  IMAD.MOV.U32 R15, RZ, RZ, -0x1 ;  /* 0xffffffffff0f7424 */ /* 0x000fce00078e00ff */
[----:B0-----:R-:W-:Y:S05]  /*1f4c0*/  WARPSYNC.COLLECTIVE R15, `(.L_x_862) ;  /* 0x000000000f087348 */ /* 0x001fea0003c00000 */
[----:B------:R1:W2:Y:S02]  /*1f4d0*/  SHFL.IDX P6, R14, R13, R12, R11 ;  /* 0x0000000c0d0e7389 */ /* 0x0002a400000c000b */
[----:B012---:R-:W-:Y:S01]  /*1f4e0*/  ENDCOLLECTIVE ;  /* 0x000000000000791b */ /* 0x007fe20003800000 */
.L_x_862:
[----:B------:R-:W-:Y:S05]  /*1f4f0*/  BSYNC B1 ;  /* 0x0000000000017941 */ /* 0x000fea0003800000 */
.L_x_861:
        /* <DEDUP_REMOVED lines=8> */
.L_x_863:
[----:B------:R-:W-:Y:S02]  /*1f580*/  IMAD.MOV.U32 R13, RZ, RZ, R30 ;  /* 0x000000ffff0d7224 */ /* 0x000fe400078e001e */
[----:B------:R-:W-:-:S07]  /*1f590*/  IMAD.MOV.U32 R0, RZ, RZ, R14 ;  /* 0x000000ffff007224 */ /* 0x000fce00078e000e */
[----:B------:R-:W-:Y:S05]  /*1f5a0*/  WARPSYNC.COLLECTIVE R15, `(.L_x_864) ;  /* 0x000000000f087348 */ /* 0x000fea0003c00000 */
[----:B------:R0:W1:Y:S02]  /*1f5b0*/  SHFL.IDX P6, R14, R13, R12, R11 ;  /* 0x0000000c0d0e7389 */ /* 0x00006400000c000b */
[----:B01----:R-:W-:Y:S01]  /*1f5c0*/  ENDCOLLECTIVE ;  /* 0x000000000000791b */ /* 0x003fe20003800000 */
.L_x_864:
[----:B------:R-:W-:Y:S01]  /*1f5d0*/  MOV R13, R28 ;  /* 0x0000001c000d7202 */ /* 0x000fe20000000f00 */
[----:B------:R-:W-:-:S07]  /*1f5e0*/  IMAD.MOV.U32 R5, RZ, RZ, R14 ;  /* 0x000000ffff057224 */ /* 0x000fce00078e000e */
[----:B------:R-:W-:Y:S05]  /*1f5f0*/  WARPSYNC.COLLECTIVE R15, `(.L_x_865) ;  /* 0x000000000f087348 */ /* 0x000fea0003c00000 */
[----:B------:R0:W1:Y:S02]  /*1f600*/  SHFL.IDX P6, R14, R13, R12, R11 ;  /* 0x0000000c0d0e7389 */ /* 0x00006400000c000b */
[----:B01----:R-:W-:Y:S01]  /*1f610*/  ENDCOLLECTIVE ;  /* 0x000000000000791b */ /* 0x003fe20003800000 */
.L_x_865:
[----:B------:R-:W-:Y:S05]  /*1f620*/  BRA `(.L_x_866) ;  /* 0xfffffea800487947 */ /* 0x000fea000383ffff */
.L_x_623:
[----:B0-----:R0:W1:Y:S02]  /*1f630*/  SYNCS.PHASECHK.TRANS64.TRYWAIT P0, [R18+URZ+0x22800], R41 ;  /* 0x02280029120075a7 */ /* 0x001064000800017f */
[----:B-1----:R-:W-:Y:S05]  /*1f640*/  @!P0 NANOSLEEP.SYNCS 0x989680 ;  /* 0x009896800000895d */ /* 0x002fea0003900000 */
[----:B------:R-:W1:Y:S02]  /*1f650*/  @!P0 SYNCS.PHASECHK.TRANS64 P0, [R18+URZ+0x22800], R41 ;  /* 0x02280029120085a7 */ /* 0x000e64000800007f */
[----:B-1----:R-:W-:Y:S05]  /*1f660*/  @!P0 BRA `(.L_x_623) ;  /* 0xfffffffc00f08947 */ /* 0x002fea000383ffff */
[----:B------:R-:W-:Y:S05]  /*1f670*/  BRA `(.L_x_867) ;  /* 0xfffffeac00a87947 */ /* 0x000fea000383ffff */
.L_x_631:
        /* <DEDUP_REMOVED lines=8> */
.L_x_869:
[----:B------:R-:W-:Y:S05]  /*1f700*/  BSYNC B1 ;  /* 0x0000000000017941 */ /* 0x000fea0003800000 */
.L_x_868:
        /* <DEDUP_REMOVED lines=8> */
.L_x_870:
[----:B------:R-:W-:Y:S01]  /*1f790*/  IMAD.MOV.U32 R13, RZ, RZ, R30 ;  /* 0x000000ffff0d7224 */ /* 0x000fe200078e001e */
[----:B------:R-:W-:-:S07]  /*1f7a0*/  MOV R5, R14 ;  /* 0x0000000e00057202 */ /* 0x000fce0000000f00 */
[----:B------:R-:W-:Y:S05]  /*1f7b0*/  WARPSYNC.COLLECTIVE R15, `(.L_x_871) ;  /* 0x000000000f087348 */ /* 0x000fea0003c00000 */
[----:B------:R0:W1:Y:S02]  /*1f7c0*/  SHFL.IDX P6, R14, R13, R12, R11 ;  /* 0x0000000c0d0e7389 */ /* 0x00006400000c000b */
[----:B01----:R-:W-:Y:S01]  /*1f7d0*/  ENDCOLLECTIVE ;  /* 0x000000000000791b */ /* 0x003fe20003800000 */
.L_x_871:
[----:B------:R-:W-:Y:S02]  /*1f7e0*/  IMAD.MOV.U32 R13, RZ, RZ, R28 ;  /* 0x000000ffff0d7224 */ /* 0x000fe400078e001c */
[----:B------:R-:W-:-:S07]  /*1f7f0*/  IMAD.MOV.U32 R7, RZ, RZ, R14 ;  /* 0x000000ffff077224 */ /* 0x000fce00078e000e */
[----:B------:R-:W-:Y:S05]  /*1f800*/  WARPSYNC.COLLECTIVE R15, `(.L_x_872) ;  /* 0x000000000f087348 */ /* 0x000fea0003c00000 */
[----:B------:R0:W1:Y:S02]  /*1f810*/  SHFL.IDX P6, R14, R13, R12, R11 ;  /* 0x0000000c0d0e7389 */ /* 0x00006400000c000b */
[----:B01----:R-:W-:Y:S01]  /*1f820*/  ENDCOLLECTIVE ;  /* 0x000000000000791b */ /* 0x003fe20003800000 */
.L_x_872:
[----:B------:R-:W-:Y:S01]  /*1f830*/  IMAD.MOV.U32 R21, RZ, RZ, R14 ;  /* 0x000000ffff157224 */ /* 0x000fe200078e000e */
[----:B------:R-:W-:Y:S06]  /*1f840*/  BRA `(.L_x_873) ;  /* 0xfffffec400747947 */ /* 0x000fec000383ffff */
.L_x_635:
[----:B0-----:R0:W1:Y:S02]  /*1f850*/  SYNCS.PHASECHK.TRANS64.TRYWAIT P1, [R18+URZ+0x22800], R37 ;  /* 0x02280025120075a7 */ /* 0x001064000802017f */
[----:B-1----:R-:W-:Y:S05]  /*1f860*/  @!P1 NANOSLEEP.SYNCS 0x989680 ;  /* 0x009896800000995d */ /* 0x002fea0003900000 */
[----:B------:R-:W1:Y:S02]  /*1f870*/  @!P1 SYNCS.PHASECHK.TRANS64 P1, [R18+URZ+0x22800], R37 ;  /* 0x02280025120095a7 */ /* 0x000e64000802007f */
[----:B-1----:R-:W-:Y:S05]  /*1f880*/  @!P1 BRA `(.L_x_635) ;  /* 0xfffffffc00f09947 */ /* 0x002fea000383ffff */
[----:B------:R-:W-:Y:S05]  /*1f890*/  BRA `(.L_x_874) ;  /* 0xfffffec800907947 */ /* 0x000fea000383ffff */
.L_x_641:
[----:B--2---:R2:W3:Y:S02]  /*1f8a0*/  SYNCS.PHASECHK.TRANS64.TRYWAIT P1, [R3+URZ+0x22830], R4 ;  /* 0x02283004030075a7 */ /* 0x0044e4000802017f */
[----:B---3--:R-:W-:Y:S05]  /*1f8b0*/  @!P1 NANOSLEEP.SYNCS 0x989680 ;  /* 0x009896800000995d */ /* 0x008fea0003900000 */
[----:B------:R-:W3:Y:S02]  /*1f8c0*/  @!P1 SYNCS.PHASECHK.TRANS64 P1, [R3+URZ+0x22830], R4 ;  /* 0x02283004030095a7 */ /* 0x000ee4000802007f */
[----:B---3--:R-:W-:Y:S05]  /*1f8d0*/  @!P1 BRA `(.L_x_641) ;  /* 0xfffffffc00f09947 */ /* 0x008fea000383ffff */
[----:B------:R-:W-:Y:S05]  /*1f8e0*/  BRA `(.L_x_640) ;  /* 0xfffffee400047947 */ /* 0x000fea000383ffff */
.L_x_648:
[----:B-1----:R1:W2:Y:S02]  /*1f8f0*/  SYNCS.PHASECHK.TRANS64.TRYWAIT P2, [R13+URZ+0x22830], R12 ;  /* 0x0228300c0d0075a7 */ /* 0x0022a4000804017f */
[----:B--2---:R-:W-:Y:S05]  /*1f900*/  @!P2 NANOSLEEP.SYNCS 0x989680 ;  /* 0x009896800000a95d */ /* 0x004fea0003900000 */
[----:B------:R-:W2:Y:S02]  /*1f910*/  @!P2 SYNCS.PHASECHK.TRANS64 P2, [R13+URZ+0x22830], R12 ;  /* 0x0228300c0d00a5a7 */ /* 0x000ea4000804007f */
[----:B--2---:R-:W-:Y:S05]  /*1f920*/  @!P2 BRA `(.L_x_648) ;  /* 0xfffffffc00f0a947 */ /* 0x004fea000383ffff */
[----:B------:R-:W-:Y:S05]  /*1f930*/  BRA `(.L_x_647) ;  /* 0xffffff1400bc7947 */ /* 0x000fea000383ffff */
.L_x_652:
[----:B-1----:R1:W2:Y:S02]  /*1f940*/  SYNCS.PHASECHK.TRANS64.TRYWAIT P1, [R13+URZ+0x22850], R12 ;  /* 0x0228500c0d0075a7 */ /* 0x0022a4000802017f */
[----:B--2---:R-:W-:Y:S05]  /*1f950*/  @!P1 NANOSLEEP.SYNCS 0x989680 ;  /* 0x009896800000995d */ /* 0x004fea0003900000 */
[----:B------:R-:W2:Y:S02]  /*1f960*/  @!P1 SYNCS.PHASECHK.TRANS64 P1, [R13+URZ+0x22850], R12 ;  /* 0x0228500c0d0095a7 */ /* 0x000ea4000802007f */
[----:B--2---:R-:W-:Y:S05]  /*1f970*/  @!P1 BRA `(.L_x_652) ;  /* 0xfffffffc00f09947 */ /* 0x004fea000383ffff */
[----:B------:R-:W-:Y:S05]  /*1f980*/  BRA `(.L_x_649) ;  /* 0xffffff2000e47947 */ /* 0x000fea000383ffff */
.L_x_659:
[----:B-1----:R1:W2:Y:S02]  /*1f990*/  SYNCS.PHASECHK.TRANS64.TRYWAIT P1, [R11+URZ+0x22850], R0 ;  /* 0x022850000b0075a7 */ /* 0x0022a4000802017f */
[----:B--2---:R-:W-:Y:S05]  /*1f9a0*/  @!P1 NANOSLEEP.SYNCS 0x989680 ;  /* 0x009896800000995d */ /* 0x004fea0003900000 */
[----:B------:R-:W2:Y:S02]  /*1f9b0*/  @!P1 SYNCS.PHASECHK.TRANS64 P1, [R11+URZ+0x22850], R0 ;  /* 0x022850000b0095a7 */ /* 0x000ea4000802007f */
[----:B--2---:R-:W-:Y:S05]  /*1f9c0*/  @!P1 BRA `(.L_x_659) ;  /* 0xfffffffc00f09947 */ /* 0x004fea000383ffff */
[----:B------:R-:W-:Y:S05]  /*1f9d0*/  BRA `(.L_x_658) ;  /* 0xffffff4000f07947 */ /* 0x000fea000383ffff */
.L_x_663:
[----:B------:R-:W-:Y:S01]  /*1f9e0*/  MOV R12, R0 ;  /* 0x00000000000c7202 */ /* 0x000fe20000000f00 */
[----:B------:R-:W-:Y:S01]  /*1f9f0*/  IMAD.MOV.U32 R11, RZ, RZ, 0x1c1f ;  /* 0x00001c1fff0b7424 */ /* 0x000fe200078e00ff */
[----:B------:R-:W-:Y:S01]  /*1fa00*/  SEL R5, R97, R96, P0 ;  /* 0x0000006061057207 */ /* 0x000fe20000000000 */
[----:B------:R-:W-:Y:S01]  /*1fa10*/  IMAD.MOV.U32 R15, RZ, RZ, -0x1 ;  /* 0xffffffffff0f7424 */ /* 0x000fe200078e00ff */
[----:B------:R-:W-:Y:S02]  /*1fa20*/  SEL R7, R96, R97, P0 ;  /* 0x0000006160077207 */ /* 0x000fe40000000000 */
[----:B------:R-:W-:-:S07]  /*1fa30*/  SEL R9, R93, R92, P0 ;  /* 0x0000005c5d097207 */ /* 0x000fce0000000000 */
[----:B-1----:R-:W-:Y:S05]  /*1fa40*/  WARPSYNC.COLLECTIVE R15, `(.L_x_875) ;  /* 0x000000000f087348 */ /* 0x002fea0003c00000 */
[----:B------:R0:W2:Y:S02]  /*1fa50*/  SHFL.IDX P6, R14, R13, R12, R11 ;  /* 0x0000000c0d0e7389 */ /* 0x0000a400000c000b */
[----:B012---:R-:W-:Y:S01]  /*1fa60*/  ENDCOLLECTIVE ;  /* 0x000000000000791b */ /* 0x007fe20003800000 */
.L_x_875:
[----:B------:R-:W-:Y:S02]  /*1fa70*/  SEL R21, R92, R93, P0 ;  /* 0x0000005d5c157207 */ /* 0x000fe40000000000 */
[----:B------:R-:W-:Y:S02]  /*1fa80*/  SEL R25, R49, R48, P0 ;  /* 0x0000003031197207 */ /* 0x000fe40000000000 */
[----:B------:R-:W-:Y:S02]  /*1fa90*/  SEL R27, R48, R49, P0 ;  /* 0x00000031301b7207 */ /* 0x000fe40000000000 */
[----:B------:R-:W-:Y:S02]  /*1faa0*/  SEL R67, R30, R69, P0 ;  /* 0x000000451e437207 */ /* 0x000fe40000000000 */
[----:B------:R-:W-:Y:S02]  /*1fab0*/  SEL R69, R69, R30, P0 ;  /* 0x0000001e45457207 */ /* 0x000fe40000000000 */
[----:B------:R-:W-:-:S02]  /*1fac0*/  SEL R29, R41, R40, P0 ;  /* 0x00000028291d7207 */ /* 0x000fc40000000000 */
[----:B------:R-:W-:Y:S01]  /*1fad0*/  SEL R31, R40, R41, P0 ;  /* 0x00000029281f7207 */ /* 0x000fe20000000000 */
[----:B------:R-:W-:Y:S01]  /*1fae0*/  IMAD.MOV.U32 R13, RZ, RZ, R3 ;  /* 0x000000ffff0d7224 */ /* 0x000fe200078e0003 */
[----:B------:R-:W-:Y:S02]  /*1faf0*/  MOV R12, R2 ;  /* 0x00000002000c7202 */ /* 0x000fe40000000f00 */
[----:B------:R-:W-:Y:S02]  /*1fb00*/  SEL R45, R73, R68, P0 ;  /* 0x00000044492d7207 */ /* 0x000fe40000000000 */
[----:B------:R-:W-:Y:S02]  /*1fb10*/  SEL R47, R68, R73, P0 ;  /* 0x00000049442f7207 */ /* 0x000fe40000000000 */
[----:B------:R-:W-:Y:S02]  /*1fb20*/  SEL R71, R34, R75, P0 ;  /* 0x0000004b22477207 */ /* 0x000fe40000000000 */
[----:B------:R-:W-:Y:S01]  /*1fb30*/  SEL R73, R75, R34, P0 ;  /* 0x000000224b497207 */ /* 0x000fe20000000000 */
[----:B------:R-:W-:Y:S01]  /*1fb40*/  IMAD.MOV.U32 R6, RZ, RZ, R14 ;  /* 0x000000ffff067224 */ /* 0x000fe200078e000e */
[----:B------:R-:W-:-:S07]  /*1fb50*/  SEL R33, R35, R32, P0 ;  /* 0x0000002023217207 */ /* 0x000fce0000000000 */
[----:B------:R-:W-:Y:S05]  /*1fb60*/  WARPSYNC.COLLECTIVE R15, `(.L_x_876) ;  /* 0x000000000f087348 */ /* 0x000fea0003c00000 */
[----:B------:R0:W1:Y:S02]  /*1fb70*/  SHFL.IDX P6, R14, R13, R12, R11 ;  /* 0x0000000c0d0e7389 */ /* 0x00006400000c000b */
[----:B01----:R-:W-:Y:S01]  /*1fb80*/  ENDCOLLECTIVE ;  /* 0x000000000000791b */ /* 0x003fe20003800000 */
.L_x_876:
        /* <DEDUP_REMOVED lines=8> */
[----:B------:R-:W-:Y:S01]  /*1fc10*/  SEL R75, R77, R42, P0 ;  /* 0x0000002a4d4b7207 */ /* 0x000fe20000000000 */
[----:B------:R-:W-:Y:S01]  /*1fc20*/  IMAD.MOV.U32 R12, RZ, RZ, R0 ;  /* 0x000000ffff0c7224 */ /* 0x000fe200078e0000 */
        /* <DEDUP_REMOVED lines=9> */
.L_x_877:
[----:B------:R-:W-:Y:S02]  /*1fcc0*/  SEL R61, R61, R46, P0 ;  /* 0x0000002e3d3d7207 */ /* 0x000fe40000000000 */
[----:B------:R-:W-:Y:S02]  /*1fcd0*/  SEL R57, R52, R57, P0 ;  /* 0x0000003934397207 */ /* 0x000fe40000000000 */
[----:B------:R-:W-:Y:S02]  /*1fce0*/  SEL R4, R6, R3, P0 ;  /* 0x0000000306047207 */ /* 0x000fe40000000000 */
[----:B------:R-:W-:Y:S02]  /*1fcf0*/  SEL R6, R3, R6, P0 ;  /* 0x0000000603067207 */ /* 0x000fe40000000000 */
[----:B------:R-:W-:Y:S01]  /*1fd00*/  MOV R13, R7 ;  /* 0x00000007000d7202 */ /* 0x000fe20000000f00 */
[----:B------:R-:W-:Y:S02]  /*1fd10*/  IMAD.MOV.U32 R12, RZ, RZ, R2 ;  /* 0x000000ffff0c7224 */ /* 0x000fe400078e0002 */
[----:B------:R-:W-:-:S07]  /*1fd20*/  IMAD.MOV.U32 R10, RZ, RZ, R14 ;  /* 0x000000ffff0a7224 */ /* 0x000fce00078e000e */
[----:B------:R-:W-:Y:S05]  /*1fd30*/  WARPSYNC.COLLECTIVE R15, `(.L_x_878) ;  /* 0x000000000f087348 */ /* 0x000fea0003c00000 */
[----:B------:R0:W1:Y:S02]  /*1fd40*/  SHFL.IDX P6, R14, R13, R12, R11 ;  /* 0x0000000c0d0e7389 */ /* 0x00006400000c000b */
[----:B01----:R-:W-:Y:S01]  /*1fd50*/  ENDCOLLECTIVE ;  /* 0x000000000000791b */ /* 0x003fe20003800000 */
.L_x_878:
[----:B------:R-:W-:Y:S02]  /*1fd60*/  IMAD.MOV.U32 R13, RZ, RZ, R9 ;  /* 0x000000ffff0d7224 */ /* 0x000fe400078e0009 */
[----:B------:R-:W-:Y:S02]  /*1fd70*/  IMAD.MOV.U32 R12, RZ, RZ, R0 ;  /* 0x000000ffff0c7224 */ /* 0x000fe400078e0000 */
[----:B------:R-:W-:-:S07]  /*1fd80*/  IMAD.MOV.U32 R7, RZ, RZ, R14 ;  /* 0x000000ffff077224 */ /* 0x000fce00078e000e */
[----:B------:R-:W-:Y:S05]  /*1fd90*/  WARPSYNC.COLLECTIVE R15, `(.L_x_879) ;  /* 0x000000000f087348 */ /* 0x000fea0003c00000 */
[----:B------:R0:W1:Y:S02]  /*1fda0*/  SHFL.IDX P6, R14, R13, R12, R11 ;  /* 0x0000000c0d0e7389 */ /* 0x00006400000c000b */
[----:B01----:R-:W-:Y:S01]  /*1fdb0*/  ENDCOLLECTIVE ;  /* 0x000000000000791b */ /* 0x003fe20003800000 */
.L_x_879:
[----:B------:R-:W-:Y:S02]  /*1fdc0*/  SEL R8, R10, R7, P0 ;  /* 0x000000070a087207 */ /* 0x000fe40000000000 */
[----:B------:R-:W-:Y:S01]  /*1fdd0*/  SEL R10, R7, R10, P0 ;  /* 0x0000000a070a7207 */ /* 0x000fe20000000000 */
[----:B------:R-:W-:Y:S02]  /*1fde0*/  IMAD.MOV.U32 R13, RZ, RZ, R21 ;  /* 0x000000ffff0d7224 */ /* 0x000fe400078e0015 */
[----:B------:R-:W-:Y:S01]  /*1fdf0*/  IMAD.MOV.U32 R12, RZ, RZ, R2 ;  /* 0x000000ffff0c7224 */ /* 0x000fe200078e0002 */
[----:B------:R-:W-:-:S07]  /*1fe00*/  MOV R26, R14 ;  /* 0x0000000e001a7202 */ /* 0x000fce0000000f00 */
[----:B------:R-:W-:Y:S05]  /*1fe10*/  WARPSYNC.COLLECTIVE R15, `(.L_x_880) ;  /* 0x000000000f087348 */ /* 0x000fea0003c00000 */
[----:B------:R0:W1:Y:S02]  /*1fe20*/  SHFL.IDX P6, R14, R13, R12, R11 ;  /* 0x0000000c0d0e7389 */ /* 0x00006400000c000b */
[----:B01----:R-:W-:Y:S01]  /*1fe30*/  ENDCOLLECTIVE ;  /* 0x000000000000791b */ /* 0x003fe20003800000 */
.L_x_880:
[----:B------:R-:W-:Y:S01]  /*1fe40*/  IMAD.MOV.U32 R13, RZ, RZ, R25 ;  /* 0x000000ffff0d7224 */ /* 0x000fe200078e0019 */
[----:B------:R-:W-:Y:S01]  /*1fe50*/  MOV R12, R0 ;  /* 0x00000000000c7202 */ /* 0x000fe20000000f00 */
[----:B------:R-:W-:-:S07]  /*1fe60*/  IMAD.MOV.U32 R21, RZ, RZ, R14 ;  /* 0x000000ffff157224 */ /* 0x000fce00078e000e */
[----:B------:R-:W-:Y:S05]  /*1fe70*/  WARPSYNC.COLLECTIVE R15, `(.L_x_881) ;  /* 0x000000000f087348 */ /* 0x000fea0003c00000 */
[----:B------:R0:W1:Y:S02]  /*1fe80*/  SHFL.IDX P6, R14, R13, R12, R11 ;  /* 0x0000000c0d0e7389 */ /* 0x00006400000c000b */
[----:B01----:R-:W-:Y:S01]  /*1fe90*/  ENDCOLLECTIVE ;  /* 0x000000000000791b */ /* 0x003fe20003800000 */
.L_x_881:
[----:B------:R-:W-:Y:S02]  /*1fea0*/  SEL R24, R26, R21, P0 ;  /* 0x000000151a187207 */ /* 0x000fe40000000000 */
[----:B------:R-:W-:Y:S01]  /*1feb0*/  SEL R26, R21, R26, P0 ;  /* 0x0000001a151a7207 */ /* 0x000fe20000000000 */
[----:B------:R-:W-:Y:S02]  /*1fec0*/  IMAD.MOV.U32 R13, RZ, RZ, R27 ;  /* 0x000000ffff0d7224 */ /* 0x000fe400078e001b */
[----:B------:R-:W-:Y:S02]  /*1fed0*/  IMAD.MOV.U32 R12, RZ, RZ, R2 ;  /* 0x000000ffff0c7224 */ /* 0x000fe400078e0002 */
[----:B------:R-:W-:-:S07]  /*1fee0*/  IMAD.MOV.U32 R30, RZ, RZ, R14 ;  /* 0x000000ffff1e7224 */ /* 0x000fce00078e000e */
[----:B------:R-:W-:Y:S05]  /*1fef0*/  WARPSYNC.COLLECTIVE R15, `(.L_x_882) ;  /* 0x000000000f087348 */ /* 0x000fea0003c00000 */
[----:B------:R0:W1:Y:S02]  /*1ff00*/  SHFL.IDX P6, R14, R13, R12, R11 ;  /* 0x0000000c0d0e7389 */ /* 0x00006400000c000b */
[----:B01----:R-:W-:Y:S01]  /*1ff10*/  ENDCOLLECTIVE ;  /* 0x000000000000791b */ /* 0x003fe20003800000 */
.L_x_882:
[----:B------:R-:W-:Y:S01]  /*1ff20*/  MOV R13, R29 ;  /* 0x0000001d000d7202 */ /* 0x000fe20000000f00 */
[----:B------:R-:W-:Y:S02]  /*1ff30*/  IMAD.MOV.U32 R12, RZ, RZ, R0 ;  /* 0x000000ffff0c7224 */ /* 0x000fe400078e0000 */
[----:B------:R-:W-:-:S07]  /*1ff40*/  IMAD.MOV.U32 R27, RZ, RZ, R14 ;  /* 0x000000ffff1b7224 */ /* 0x000fce00078e000e */
[----:B------:R-:W-:Y:S05]  /*1ff50*/  WARPSYNC.COLLECTIVE R15, `(.L_x_883) ;  /* 0x000000000f087348 */ /* 0x000fea0003c00000 */
[----:B------:R0:W1:Y:S02]  /*1ff60*/  SHFL.IDX P6, R14, R13, R12, R11 ;  /* 0x0000000c0d0e7389 */ /* 0x00006400000c000b */
[----:B01----:R-:W-:Y:S01]  /*1ff70*/  ENDCOLLECTIVE ;  /* 0x000000000000791b */ /* 0x003fe20003800000 */
.L_x_883:
        /* <DEDUP_REMOVED lines=8> */
.L_x_884:
[----:B------:R-:W-:Y:S02]  /*20000*/  IMAD.MOV.U32 R13, RZ, RZ, R33 ;  /* 0x000000ffff0d7224 */ /* 0x000fe400078e0021 */
[----:B------:R-:W-:Y:S01]  /*20010*/  IMAD.MOV.U32 R12, RZ, RZ, R0 ;  /* 0x000000ffff0c7224 */ /* 0x000fe200078e0000 */
[----:B------:R-:W-:-:S07]  /*20020*/  MOV R31, R14 ;  /* 0x0000000e001f7202 */ /* 0x000fce0000000f00 */
[----:B------:R-:W-:Y:S05]  /*20030*/  WARPSYNC.COLLECTIVE R15, `(.L_x_885) ;  /* 0x000000000f087348 */ /* 0x000fea0003c00000 */
[----:B------:R0:W1:Y:S02]  /*20040*/  SHFL.IDX P6, R14, R13, R12, R11 ;  /* 0x0000000c0d0e7389 */ /* 0x00006400000c000b */
[----:B01----:R-:W-:Y:S01]  /*20050*/  ENDCOLLECTIVE ;  /* 0x000000000000791b */ /* 0x003fe20003800000 */
.L_x_885:
[----:B------:R-:W-:Y:S02]  /*20060*/  SEL R32, R34, R31, P0 ;  /* 0x0000001f22207207 */ /* 0x000fe40000000000 */
[----:B------:R-:W-:Y:S01]  /*20070*/  SEL R34, R31, R34, P0 ;  /* 0x000000221f227207 */ /* 0x000fe20000000000 */
[----:B------:R-:W-:Y:S01]  /*20080*/  IMAD.MOV.U32 R13, RZ, RZ, R35 ;  /* 0x000000ffff0d7224 */ /* 0x000fe200078e0023 */
[----:B------:R-:W-:Y:S01]  /*20090*/  MOV R12, R2 ;  /* 0x00000002000c7202 */ /* 0x000fe20000000f00 */
[----:B------:R-:W-:-:S07]  /*200a0*/  IMAD.MOV.U32 R38, RZ, RZ, R14 ;  /* 0x000000ffff267224 */ /* 0x000fce00078e000e */
[----:B------:R-:W-:Y:S05]  /*200b0*/  WARPSYNC.COLLECTIVE R15, `(.L_x_886) ;  /* 0x000000000f087348 */ /* 0x000fea0003c00000 */
[----:B------:R0:W1:Y:S02]  /*200c0*/  SHFL.IDX P6, R14, R13, R12, R11 ;  /* 0x0000000c0d0e7389 */ /* 0x00006400000c000b */
[----:B01----:R-:W-:Y:S01]  /*200d0*/  ENDCOLLECTIVE ;  /* 0x000000000000791b */ /* 0x003fe20003800000 */
.L_x_886:
[----:B------:R-:W-:Y:S02]  /*200e0*/  IMAD.MOV.U32 R13, RZ, RZ, R37 ;  /* 0x000000ffff0d7224 */ /* 0x000fe400078e0025 */
[----:B------:R-:W-:Y:S02]  /*200f0*/  IMAD.MOV.U32 R12, RZ, RZ, R0 ;  /* 0x000000ffff0c7224 */ /* 0x000fe400078e0000 */
[----:B------:R-:W-:-:S07]  /*20100*/  IMAD.MOV.U32 R35, RZ, RZ, R14 ;  /* 0x000000ffff237224 */ /* 0x000fce00078e000e */
[----:B------:R-:W-:Y:S05]  /*20110*/  WARPSYNC.COLLECTIVE R15, `(.L_x_887) ;  /* 0x000000000f087348 */ /* 0x000fea0003c00000 */
[----:B------:R0:W1:Y:S02]  /*20120*/  SHFL.IDX P6, R14, R13, R12, R11 ;  /* 0x0000000c0d0e7389 */ /* 0x00006400000c000b */
[----:B01----:R-:W-:Y:S01]  /*20130*/  ENDCOLLECTIVE ;  /* 0x000000000000791b */ /* 0x003fe20003800000 */
.L_x_887:
        /* <DEDUP_REMOVED lines=8> */
.L_x_888:
[----:B------:R-:W-:Y:S02]  /*201c0*/  IMAD.MOV.U32 R13, RZ, RZ, R41 ;  /* 0x000000ffff0d7224 */ /* 0x000fe400078e0029 */
[----:B------:R-:W-:Y:S02]  /*201d0*/  IMAD.MOV.U32 R12, RZ, RZ, R0 ;  /* 0x000000ffff0c7224 */ /* 0x000fe400078e0000 */
[----:B------:R-:W-:-:S07]  /*201e0*/  IMAD.MOV.U32 R20, RZ, RZ, R14 ;  /* 0x000000ffff147224 */ /* 0x000fce00078e000e */
[----:B------:R-:W-:Y:S05]  /*201f0*/  WARPSYNC.COLLECTIVE R15, `(.L_x_889) ;  /* 0x000000000f087348 */ /* 0x000fea0003c00000 */
[----:B------:R0:W1:Y:S02]  /*20200*/  SHFL.IDX P6, R14, R13, R12, R11 ;  /* 0x0000000c0d0e7389 */ /* 0x00006400000c000b */
[----:B01----:R-:W-:Y:S01]  /*20210*/  ENDCOLLECTIVE ;  /* 0x000000000000791b */ /* 0x003fe20003800000 */
.L_x_889:
[----:B------:R-:W-:Y:S02]  /*20220*/  IMAD.MOV.U32 R13, RZ, RZ, R43 ;  /* 0x000000ffff0d7224 */ /* 0x000fe400078e002b */
[----:B------:R-:W-:Y:S01]  /*20230*/  IMAD.MOV.U32 R12, RZ, RZ, R2 ;  /* 0x000000ffff0c7224 */ /* 0x000fe200078e0002 */
[----:B------:R-:W-:-:S07]  /*20240*/  MOV R42, R14 ;  /* 0x0000000e002a7202 */ /* 0x000fce0000000f00 */
[----:B------:R-:W-:Y:S05]  /*20250*/  WARPSYNC.COLLECTIVE R15, `(.L_x_890) ;  /* 0x000000000f087348 */ /* 0x000fea0003c00000 */
[----:B------:R0:W1:Y:S02]  /*20260*/  SHFL.IDX P6, R14, R13, R12, R11 ;  /* 0x0000000c0d0e7389 */ /* 0x00006400000c000b */
[----:B01----:R-:W-:Y:S01]  /*20270*/  ENDCOLLECTIVE ;  /* 0x000000000000791b */ /* 0x003fe20003800000 */
.L_x_890:
[----:B------:R-:W-:Y:S01]  /*20280*/  IMAD.MOV.U32 R13, RZ, RZ, R45 ;  /* 0x000000ffff0d7224 */ /* 0x000fe200078e002d */
[----:B------:R-:W-:Y:S01]  /*20290*/  MOV R12, R0 ;  /* 0x00000000000c7202 */ /* 0x000fe20000000f00 */
[----:B------:R-:W-:-:S07]  /*202a0*/  IMAD.MOV.U32 R43, RZ, RZ, R14 ;  /* 0x000000ffff2b7224 */ /* 0x000fce00078e000e */
[----:B------:R-:W-:Y:S05]  /*202b0*/  WARPSYNC.COLLECTIVE R15, `(.L_x_891) ;  /* 0x000000000f087348 */ /* 0x000fea0003c00000 */
[----:B------:R0:W1:Y:S02]  /*202c0*/  SHFL.IDX P6, R14, R13, R12, R11 ;  /* 0x0000000c0d0e7389 */ /* 0x00006400000c000b */
[----:B01----:R-:W-:Y:S01]  /*202d0*/  ENDCOLLECTIVE ;  /* 0x000000000000791b */ /* 0x003fe20003800000 */
.L_x_891:
[----:B------:R-:W-:Y:S02]  /*202e0*/  SEL R40, R42, R43, P0 ;  /* 0x0000002b2a287207 */ /* 0x000fe40000000000 */
[----:B------:R-:W-:Y:S01]  /*202f0*/  SEL R42, R43, R42, P0 ;  /* 0x0000002a2b2a7207 */ /* 0x000fe20000000000 */
[----:B------:R-:W-:Y:S02]  /*20300*/  IMAD.MOV.U32 R13, RZ, RZ, R47 ;  /* 0x000000ffff0d7224 */ /* 0x000fe400078e002f */
[----:B------:R-:W-:Y:S02]  /*20310*/  IMAD.MOV.U32 R12, RZ, RZ, R2 ;  /* 0x000000ffff0c7224 */ /* 0x000fe400078e0002 */
[----:B------:R-:W-:Y:S02]  /*20320*/  IMAD.MOV.U32 R47, RZ, RZ, RZ ;  /* 0x000000ffff2f7224 */ /* 0x000fe400078e00ff */
[----:B------:R-:W-:-:S07]  /*20330*/  IMAD.MOV.U32 R45, RZ, RZ, R14 ;  /* 0x000000ffff2d7224 */ /* 0x000fce00078e000e */
[----:B------:R-:W-:Y:S05]  /*20340*/  WARPSYNC.COLLECTIVE R15, `(.L_x_892) ;  /* 0x000000000f087348 */ /* 0x000fea0003c00000 */
[----:B------:R0:W1:Y:S02]  /*20350*/  SHFL.IDX P6, R14, R13, R12, R11 ;  /* 0x0000000c0d0e7389 */ /* 0x00006400000c000b */
[----:B01----:R-:W-:Y:S01]  /*20360*/  ENDCOLLECTIVE ;  /* 0x000000000000791b */ /* 0x003fe20003800000 */
.L_x_892:
[----:B------:R-:W-:Y:S01]  /*20370*/  MOV R13, R49 ;  /* 0x00000031000d7202 */ /* 0x000fe20000000f00 */
[----:B------:R-:W-:Y:S02]  /*20380*/  IMAD.MOV.U32 R12, RZ, RZ, R0 ;  /* 0x000000ffff0c7224 */ /* 0x000fe400078e0000 */
[----:B------:R-:W-:-:S07]  /*20390*/  IMAD.MOV.U32 R44, RZ, RZ, R14 ;  /* 0x000000ffff2c7224 */ /* 0x000fce00078e000e */
[----:B------:R-:W-:Y:S05]  /*203a0*/  WARPSYNC.COLLECTIVE R15, `(.L_x_893) ;  /* 0x000000000f087348 */ /* 0x000fea0003c00000 */
[----:B------:R0:W1:Y:S02]  /*203b0*/  SHFL.IDX P6, R14, R13, R12, R11 ;  /* 0x0000000c0d0e7389 */ /* 0x00006400000c000b */
[----:B01----:R-:W-:Y:S01]  /*203c0*/  ENDCOLLECTIVE ;  /* 0x000000000000791b */ /* 0x003fe20003800000 */
.L_x_893:
        /* <DEDUP_REMOVED lines=8> */
.L_x_894:
[----:B------:R-:W-:Y:S02]  /*20450*/  IMAD.MOV.U32 R13, RZ, RZ, R53 ;  /* 0x000000ffff0d7224 */ /* 0x000fe400078e0035 */
[----:B------:R-:W-:Y:S01]  /*20460*/  IMAD.MOV.U32 R12, RZ, RZ, R0 ;  /* 0x000000ffff0c7224 */ /* 0x000fe200078e0000 */
[----:B------:R-:W-:-:S07]  /*20470*/  MOV R46, R14 ;  /* 0x0000000e002e7202 */ /* 0x000fce0000000f00 */
[----:B------:R-:W-:Y:S05]  /*20480*/  WARPSYNC.COLLECTIVE R15, `(.L_x_895) ;  /* 0x000000000f087348 */ /* 0x000fea0003c00000 */
[----:B------:R0:W1:Y:S02]  /*20490*/  SHFL.IDX P6, R14, R13, R12, R11 ;  /* 0x0000000c0d0e7389 */ /* 0x00006400000c000b */
[----:B01----:R-:W-:Y:S01]  /*204a0*/  ENDCOLLECTIVE ;  /* 0x000000000000791b */ /* 0x003fe20003800000 */
.L_x_895:
[----:B------:R-:W-:Y:S01]  /*204b0*/  SEL R9, R49, R46, P0 ;  /* 0x0000002e31097207 */ /* 0x000fe20000000000 */
[----:B------:R-:W-:Y:S01]  /*204c0*/  IMAD.MOV.U32 R13, RZ, RZ, R57 ;  /* 0x000000ffff0d7224 */ /* 0x000fe200078e0039 */
[----:B------:R-:W-:Y:S01]  /*204d0*/  MOV R12, R2 ;  /* 0x00000002000c7202 */ /* 0x000fe20000000f00 */
[----:B------:R-:W-:-:S07]  /*204e0*/  IMAD.MOV.U32 R53, RZ, RZ, R14 ;  /* 0x000000ffff357224 */ /* 0x000fce00078e000e */
[----:B------:R-:W-:Y:S05]  /*204f0*/  WARPSYNC.COLLECTIVE R15, `(.L_x_896) ;  /* 0x000000000f087348 */ /* 0x000fea0003c00000 */
[----:B------:R0:W1:Y:S02]  /*20500*/  SHFL.IDX P6, R14, R13, R12, R11 ;  /* 0x0000000c0d0e7389 */ /* 0x00006400000c000b */
[----:B01----:R-:W-:Y:S01]  /*20510*/  ENDCOLLECTIVE ;  /* 0x000000000000791b */ /* 0x003fe20003800000 */
.L_x_896:
[----:B------:R-:W-:Y:S02]  /*20520*/  IMAD.MOV.U32 R13, RZ, RZ, R59 ;  /* 0x000000ffff0d7224 */ /* 0x000fe400078e003b */
[----:B------:R-:W-:Y:S02]  /*20530*/  IMAD.MOV.U32 R12, RZ, RZ, R0 ;  /* 0x000000ffff0c7224 */ /* 0x000fe400078e0000 */
[----:B------:R-:W-:-:S07]  /*20540*/  IMAD.MOV.U32 R48, RZ, RZ, R14 ;  /* 0x000000ffff307224 */ /* 0x000fce00078e000e */
[----:B------:R-:W-:Y:S05]  /*20550*/  WARPSYNC.COLLECTIVE R15, `(.L_x_897) ;  /* 0x000000000f087348 */ /* 0x000fea0003c00000 */
[----:B------:R0:W1:Y:S02]  /*20560*/  SHFL.IDX P6, R14, R13, R12, R11 ;  /* 0x0000000c0d0e7389 */ /* 0x00006400000c000b */
[----:B01----:R-:W-:Y:S01]  /*20570*/  ENDCOLLECTIVE ;  /* 0x000000000000791b */ /* 0x003fe20003800000 */
.L_x_897:
        /* <DEDUP_REMOVED lines=8> */
.L_x_898:
[----:B------:R-:W-:Y:S02]  /*20600*/  IMAD.MOV.U32 R13, RZ, RZ, R63 ;  /* 0x000000ffff0d7224 */ /* 0x000fe400078e003f */
[----:B------:R-:W-:Y:S02]  /*20610*/  IMAD.MOV.U32 R12, RZ, RZ, R0 ;  /* 0x000000ffff0c7224 */ /* 0x000fe400078e0000 */
[----:B------:R-:W-:-:S07]  /*20620*/  IMAD.MOV.U32 R50, RZ, RZ, R14 ;  /* 0x000000ffff327224 */ /* 0x000fce00078e000e */
[----:B------:R-:W-:Y:S05]  /*20630*/  WARPSYNC.COLLECTIVE R15, `(.L_x_899) ;  /* 0x000000000f087348 */ /* 0x000fea0003c00000 */
[----:B------:R0:W1:Y:S02]  /*20640*/  SHFL.IDX P6, R14, R13, R12, R11 ;  /* 0x0000000c0d0e7389 */ /* 0x00006400000c000b */
[----:B01----:R-:W-:Y:S01]  /*20650*/  ENDCOLLECTIVE ;  /* 0x000000000000791b */ /* 0x003fe20003800000 */
.L_x_899:
        /* <DEDUP_REMOVED lines=8> */
.L_x_900:
[----:B------:R-:W-:Y:S01]  /*206e0*/  IMAD.MOV.U32 R13, RZ, RZ, R67 ;  /* 0x000000ffff0d7224 */ /* 0x000fe200078e0043 */
[----:B------:R-:W-:Y:S01]  /*206f0*/  MOV R12, R0 ;  /* 0x00000000000c7202 */ /* 0x000fe20000000f00 */
[----:B------:R-:W-:-:S07]  /*20700*/  IMAD.MOV.U32 R52, RZ, RZ, R14 ;  /* 0x000000ffff347224 */ /* 0x000fce00078e000e */
[----:B------:R-:W-:Y:S05]  /*20710*/  WARPSYNC.COLLECTIVE R15, `(.L_x_901) ;  /* 0x000000000f087348 */ /* 0x000fea0003c00000 */
[----:B------:R0:W1:Y:S02]  /*20720*/  SHFL.IDX P6, R14, R13, R12, R11 ;  /* 0x0000000c0d0e7389 */ /* 0x00006400000c000b */
[----:B01----:R-:W-:Y:S01]  /*20730*/  ENDCOLLECTIVE ;  /* 0x000000000000791b */ /* 0x003fe20003800000 */
.L_x_901:
        /* <DEDUP_REMOVED lines=8> */
.L_x_902:
[----:B------:R-:W-:Y:S01]  /*207c0*/  MOV R13, R71 ;  /* 0x00000047000d7202 */ /* 0x000fe20000000f00 */
[----:B------:R-:W-:Y:S02]  /*207d0*/  IMAD.MOV.U32 R12, RZ, RZ, R0 ;  /* 0x000000ffff0c7224 */ /* 0x000fe400078e0000 */
[----:B------:R-:W-:-:S07]  /*207e0*/  IMAD.MOV.U32 R56, RZ, RZ, R14 ;  /* 0x000000ffff387224 */ /* 0x000fce00078e000e */
[----:B------:R-:W-:Y:S05]  /*207f0*/  WARPSYNC.COLLECTIVE R15, `(.L_x_903) ;  /* 0x000000000f087348 */ /* 0x000fea0003c00000 */
[----:B------:R0:W1:Y:S02]  /*20800*/  SHFL.IDX P6, R14, R13, R12, R11 ;  /* 0x0000000c0d0e7389 */ /* 0x00006400000c000b */
[----:B01----:R-:W-:Y:S01]  /*20810*/  ENDCOLLECTIVE ;  /* 0x000000000000791b */ /* 0x003fe20003800000 */
.L_x_903:
[----:B------:R-:W-:Y:S01]  /*20820*/  SEL R39, R56, R67, P0 ;  /* 0x0000004338277207 */ /* 0x000fe20000000000 */
[----:B------:R-:W-:Y:S02]  /*20830*/  IMAD.MOV.U32 R13, RZ, RZ, R73 ;  /* 0x000000ffff0d7224 */ /* 0x000fe400078e0049 */
[----:B------:R-:W-:Y:S02]  /*20840*/  IMAD.MOV.U32 R12, RZ, RZ, R2 ;  /* 0x000000ffff0c7224 */ /* 0x000fe400078e0002 */
[----:B------:R-:W-:-:S07]  /*20850*/  IMAD.MOV.U32 R71, RZ, RZ, R14 ;  /* 0x000000ffff477224 */ /* 0x000fce00078e000e */
[----:B------:R-:W-:Y:S05]  /*20860*/  WARPSYNC.COLLECTIVE R15, `(.L_x_904) ;  /* 0x000000000f087348 */ /* 0x000fea0003c00000 */
[----:B------:R0:W1:Y:S02]  /*20870*/  SHFL.IDX P6, R14, R13, R12, R11 ;  /* 0x0000000c0d0e7389 */ /* 0x00006400000c000b */
[----:B01----:R-:W-:Y:S01]  /*20880*/  ENDCOLLECTIVE ;  /* 0x000000000000791b */ /* 0x003fe20003800000 */
.L_x_904:
[----:B------:R-:W-:Y:S02]  /*20890*/  IMAD.MOV.U32 R13, RZ, RZ, R75 ;  /* 0x000000ffff0d7224 */ /* 0x000fe400078e004b */
[----:B------:R-:W-:Y:S01]  /*208a0*/  IMAD.MOV.U32 R12, RZ, RZ, R0 ;  /* 0x000000ffff0c7224 */ /* 0x000fe200078e0000 */
[----:B------:R-:W-:-:S07]  /*208b0*/  MOV R58, R14 ;  /* 0x0000000e003a7202 */ /* 0x000fce0000000f00 */
[----:B------:R-:W-:Y:S05]  /*208c0*/  WARPSYNC.COLLECTIVE R15, `(.L_x_905) ;  /* 0x000000000f087348 */ /* 0x000fea0003c00000 */
[----:B------:R0:W1:Y:S02]  /*208d0*/  SHFL.IDX P6, R14, R13, R12, R11 ;  /* 0x0000000c0d0e7389 */ /* 0x00006400000c000b */
[----:B01----:R-:W-:Y:S01]  /*208e0*/  ENDCOLLECTIVE ;  /* 0x000000000000791b */ /* 0x003fe20003800000 */
.L_x_905:
[----:B------:R-:W-:Y:S01]  /*208f0*/  IMAD.MOV.U32 R13, RZ, RZ, R77 ;  /* 0x000000ffff0d7224 */ /* 0x000fe200078e004d */
[----:B------:R-:W-:Y:S01]  /*20900*/  MOV R12, R2 ;  /* 0x00000002000c7202 */ /* 0x000fe20000000f00 */
[----:B------:R-:W-:-:S07]  /*20910*/  IMAD.MOV.U32 R75, RZ, RZ, R14 ;  /* 0x000000ffff4b7224 */ /* 0x000fce00078e000e */
[----:B------:R-:W-:Y:S05]  /*20920*/  WARPSYNC.COLLECTIVE R15, `(.L_x_906) ;  /* 0x000000000f087348 */ /* 0x000fea0003c00000 */
[----:B------:R0:W1:Y:S02]  /*20930*/  SHFL.IDX P6, R14, R13, R12, R11 ;  /* 0x0000000c0d0e7389 */ /* 0x00006400000c000b */
[----:B01----:R-:W-:Y:S01]  /*20940*/  ENDCOLLECTIVE ;  /* 0x000000000000791b */ /* 0x003fe20003800000 */
.L_x_906:
[----:B------:R-:W-:Y:S02]  /*20950*/  SEL R12, R37, R20, P0 ;  /* 0x00000014250c7207 */ /* 0x000fe40000000000 */
[----:B------:R-:W-:Y:S02]  /*20960*/  SEL R11, R46, R49, P0 ;  /* 0x000000312e0b7207 */ /* 0x000fe40000000000 */
[----:B------:R-:W-:Y:S02]  /*20970*/  SEL R13, R71, R58, P0 ;  /* 0x0000003a470d7207 */ /* 0x000fe40000000000 */
[----:B------:R-:W-:Y:S01]  /*20980*/  SEL R15, R58, R71, P0 ;  /* 0x000000473a0f7207 */ /* 0x000fe20000000000 */
[----:B------:R-:W-:Y:S01]  /*20990*/  IMAD.MOV.U32 R60, RZ, RZ, R14 ;  /* 0x000000ffff3c7224 */ /* 0x000fe200078e000e */
[----:B------:R-:W-:Y:S02]  /*209a0*/  SEL R14, R20, R37, P0 ;  /* 0x00000025140e7207 */ /* 0x000fe40000000000 */
[----:B------:R-:W-:Y:S01]  /*209b0*/  SEL R37, R67, R56, P0 ;  /* 0x0000003843257207 */ /* 0x000fe20000000000 */
[----:B------:R-:W-:Y:S06]  /*209c0*/  BRA `(.L_x_907) ;  /* 0xffffff4800947947 */ /* 0x000fec000383ffff */
.L_x_675:
[----:B------:R-:W-:Y:S01]  /*209d0*/  IMAD.MOV.U32 R13, RZ, RZ, R2 ;  /* 0x000000ffff0d7224 */ /* 0x000fe200078e0002 */
[----:B------:R-:W-:Y:S01]  /*209e0*/  MOV R11, 0x181f ;  /* 0x0000181f000b7802 */ /* 0x000fe20000000f00 */
[----:B------:R-:W-:Y:S02]  /*209f0*/  IMAD.MOV.U32 R12, RZ, RZ, RZ ;  /* 0x000000ffff0c7224 */ /* 0x000fe400078e00ff */
[----:B------:R-:W-:-:S07]  /*20a00*/  IMAD.MOV.U32 R15, RZ, RZ, -0x1 ;  /* 0xffffffffff0f7424 */ /* 0x000fce00078e00ff */
[----:B01----:R-:W-:Y:S05]  /*20a10*/  WARPSYNC.COLLECTIVE R15, `(.L_x_908) ;  /* 0x000000000f087348 */ /* 0x003fea0003c00000 */
[----:B------:R2:W3:Y:S02]  /*20a20*/  SHFL.IDX P6, R14, R13, R12, R11 ;  /* 0x0000000c0d0e7389 */ /* 0x0004e400000c000b */
[----:B0123--:R-:W-:Y:S01]  /*20a30*/  ENDCOLLECTIVE ;  /* 0x000000000000791b */ /* 0x00ffe20003800000 */
.L_x_908:
[----:B------:R-:W-:Y:S02]  /*20a40*/  IMAD.MOV.U32 R13, RZ, RZ, R0 ;  /* 0x000000ffff0d7224 */ /* 0x000fe400078e0000 */
[----:B------:R-:W-:-:S07]  /*20a50*/  IMAD.MOV.U32 R3, RZ, RZ, R14 ;  /* 0x000000ffff037224 */ /* 0x000fce00078e000e */
[----:B------:R-:W-:Y:S05]  /*20a60*/  WARPSYNC.COLLECTIVE R15, `(.L_x_909) ;  /* 0x000000000f087348 */ /* 0x000fea0003c00000 */
[----:B------:R0:W1:Y:S02]  /*20a70*/  SHFL.IDX P6, R14, R13, R12, R11 ;  /* 0x0000000c0d0e7389 */ /* 0x00006400000c000b */
[----:B01----:R-:W-:Y:S01]  /*20a80*/  ENDCOLLECTIVE ;  /* 0x000000000000791b */ /* 0x003fe20003800000 */
.L_x_909:
[----:B------:R-:W-:Y:S05]  /*20a90*/  BRA `(.L_x_910) ;  /* 0xffffff5c00fc7947 */ /* 0x000fea000383ffff */
.L_x_678:
[----:B------:R-:W-:Y:S01]  /*20aa0*/  BSSY B1, `(.L_x_911) ;  /* 0x0000008000017945 */ /* 0x000fe20003800000 */
[----:B------:R-:W-:Y:S01]  /*20ab0*/  IMAD.MOV.U32 R13, RZ, RZ, R2 ;  /* 0x000000ffff0d7224 */ /* 0x000fe200078e0002 */
[----:B------:R-:W-:Y:S01]  /*20ac0*/  MOV R12, 0x1 ;  /* 0x00000001000c7802 */ /* 0x000fe20000000f00 */
[----:B------:R-:W-:Y:S02]  /*20ad0*/  IMAD.MOV.U32 R11, RZ, RZ, 0x181f ;  /* 0x0000181fff0b7424 */ /* 0x000fe400078e00ff */
[----:B---3--:R-:W-:-:S07]  /*20ae0*/  IMAD.MOV.U32 R15, RZ, RZ, -0x1 ;  /* 0xffffffffff0f7424 */ /* 0x008fce00078e00ff */
[----:B012-4-:R-:W-:Y:S05]  /*20af0*/  WARPSYNC.COLLECTIVE R15, `(.L_x_912) ;  /* 0x000000000f087348 */ /* 0x017fea0003c00000 */
[----:B----4-:R3:W4:Y:S02]  /*20b00*/  SHFL.IDX P6, R14, R13, R12, R11 ;  /* 0x0000000c0d0e7389 */ /* 0x01072400000c000b */
[----:B01234-:R-:W-:Y:S01]  /*20b10*/  ENDCOLLECTIVE ;  /* 0x000000000000791b */ /* 0x01ffe20003800000 */
.L_x_912:
[----:B------:R-:W-:Y:S05]  /*20b20*/  BSYNC B1 ;  /* 0x0000000000017941 */ /* 0x000fea0003800000 */
.L_x_911:
        /* <DEDUP_REMOVED lines=8> */
.L_x_913:
[----:B------:R-:W-:Y:S05]  /*20bb0*/  BRA `(.L_x_914) ;  /* 0xffffff6000087947 */ /* 0x000fea000383ffff */
.L_x_681:
[----:B------:R-:W-:Y:S01]  /*20bc0*/  BSSY B1, `(.L_x_915) ;  /* 0x0000008000017945 */ /* 0x000fe20003800000 */
[----:B------:R-:W-:Y:S01]  /*20bd0*/  IMAD.MOV.U32 R13, RZ, RZ, R2 ;  /* 0x000000ffff0d7224 */ /* 0x000fe200078e0002 */
[----:B------:R-:W-:Y:S01]  /*20be0*/  MOV R11, 0x181f ;  /* 0x0000181f000b7802 */ /* 0x000fe20000000f00 */
[----:B------:R-:W-:Y:S02]  /*20bf0*/  IMAD.MOV.U32 R12, RZ, RZ, 0x2 ;  /* 0x00000002ff0c7424 */ /* 0x000fe400078e00ff */
[----:B0-----:R-:W-:-:S07]  /*20c00*/  IMAD.MOV.U32 R15, RZ, RZ, -0x1 ;  /* 0xffffffffff0f7424 */ /* 0x001fce00078e00ff */
[----:B-1234-:R-:W-:Y:S05]  /*20c10*/  WARPSYNC.COLLECTIVE R15, `(.L_x_916) ;  /* 0x000000000f087348 */ /* 0x01efea0003c00000 */
[----:B----4-:R0:W4:Y:S02]  /*20c20*/  SHFL.IDX P6, R14, R13, R12, R11 ;  /* 0x0000000c0d0e7389 */ /* 0x01012400000c000b */
[----:B01234-:R-:W-:Y:S01]  /*20c30*/  ENDCOLLECTIVE ;  /* 0x000000000000791b */ /* 0x01ffe20003800000 */
.L_x_916:
[----:B------:R-:W-:Y:S05]  /*20c40*/  BSYNC B1 ;  /* 0x0000000000017941 */ /* 0x000fea0003800000 */
.L_x_915:
        /* <DEDUP_REMOVED lines=8> */
.L_x_917:
[----:B------:R-:W-:Y:S05]  /*20cd0*/  BRA `(.L_x_918) ;  /* 0xffffff6000107947 */ /* 0x000fea000383ffff */
.L_x_684:
[----:B------:R-:W-:Y:S01]  /*20ce0*/  BSSY B1, `(.L_x_919) ;  /* 0x0000008000017945 */ /* 0x000fe20003800000 */
[----:B------:R-:W-:Y:S01]  /*20cf0*/  IMAD.MOV.U32 R13, RZ, RZ, R2 ;  /* 0x000000ffff0d7224 */ /* 0x000fe200078e0002 */
[----:B0-----:R-:W-:Y:S01]  /*20d00*/  MOV R15, 0xffffffff ;  /* 0xffffffff000f7802 */ /* 0x001fe20000000f00 */
[----:B------:R-:W-:Y:S02]  /*20d10*/  IMAD.MOV.U32 R12, RZ, RZ, 0x3 ;  /* 0x00000003ff0c7424 */ /* 0x000fe400078e00ff */
[----:B------:R-:W-:-:S07]  /*20d20*/  IMAD.MOV.U32 R11, RZ, RZ, 0x181f ;  /* 0x0000181fff0b7424 */ /* 0x000fce00078e00ff */
[----:B-1234-:R-:W-:Y:S05]  /*20d30*/  WARPSYNC.COLLECTIVE R15, `(.L_x_920) ;  /* 0x000000000f087348 */ /* 0x01efea0003c00000 */
[----:B------:R0:W0:Y:S02]  /*20d40*/  SHFL.IDX P6, R14, R13, R12, R11 ;  /* 0x0000000c0d0e7389 */ /* 0x00002400000c000b */
[----:B01234-:R-:W-:Y:S01]  /*20d50*/  ENDCOLLECTIVE ;  /* 0x000000000000791b */ /* 0x01ffe20003800000 */
.L_x_920:
[----:B------:R-:W-:Y:S05]  /*20d60*/  BSYNC B1 ;  /* 0x0000000000017941 */ /* 0x000fea0003800000 */
.L_x_919:
        /* <DEDUP_REMOVED lines=8> */
.L_x_921:
[----:B------:R-:W-:Y:S05]  /*20df0*/  BRA `(.L_x_922) ;  /* 0xffffff6000187947 */ /* 0x000fea000383ffff */
.L_x_700:
[----:B0-----:R-:W0:Y:S01]  /*20e00*/  S2R R8, SR_TID.X ;  /* 0x0000000000087919 */ /* 0x001e220000002100 */
[----:B------:R-:W-:Y:S01]  /*20e10*/  BSSY B1, `(.L_x_923) ;  /* 0x000000a000017945 */ /* 0x000fe20003800000 */
[----:B------:R-:W-:Y:S02]  /*20e20*/  IMAD.MOV.U32 R12, RZ, RZ, RZ ;  /* 0x000000ffff0c7224 */ /* 0x000fe400078e00ff */
[----:B------:R-:W-:Y:S02]  /*20e30*/  IMAD.MOV.U32 R11, RZ, RZ, 0x1f ;  /* 0x0000001fff0b7424 */ /* 0x000fe400078e00ff */
[----:B------:R-:W-:Y:S01]  /*20e40*/  IMAD.MOV.U32 R15, RZ, RZ, -0x1 ;  /* 0xffffffffff0f7424 */ /* 0x000fe200078e00ff */
[----:B0-----:R-:W-:-:S04]  /*20e50*/  SHF.R.U32.HI R8, RZ, 0x5, R8 ;  /* 0x00000005ff087819 */ /* 0x001fc80000011608 */
[----:B------:R-:W-:-:S05]  /*20e60*/  LOP3.LUT R8, R8, 0x3, RZ, 0xc0, !PT ;  /* 0x0000000308087812 */ /* 0x000fca00078ec0ff */
[----:B------:R-:W-:-:S07]  /*20e70*/  IMAD.MOV.U32 R13, RZ, RZ, R8 ;  /* 0x000000ffff0d7224 */ /* 0x000fce00078e0008 */
[----:B------:R-:W-:Y:S05]  /*20e80*/  WARPSYNC.COLLECTIVE R15, `(.L_x_924) ;  /* 0x000000000f087348 */ /* 0x000fea0003c00000 */
[----:B------:R0:W1:Y:S02]  /*20e90*/  SHFL.IDX P6, R14, R13, R12, R11 ;  /* 0x0000000c0d0e7389 */ /* 0x00006400000c000b */
[----:B01----:R-:W-:Y:S01]  /*20ea0*/  ENDCOLLECTIVE ;  /* 0x000000000000791b */ /* 0x003fe20003800000 */
.L_x_924:
[----:B------:R-:W-:Y:S05]  /*20eb0*/  BSYNC B1 ;  /* 0x0000000000017941 */ /* 0x000fea0003800000 */
.L_x_923:
[----:B------:R-:W-:Y:S05]  /*20ec0*/  BRA `(.L_x_925) ;  /* 0xffffff7000fc7947 */ /* 0x000fea000383ffff */
.L_x_702:
[----:B------:R-:W-:Y:S01]  /*20ed0*/  BSSY B1, `(.L_x_926) ;  /* 0x0000006000017945 */ /* 0x000fe20003800000 */
[----:B------:R-:W-:-:S07]  /*20ee0*/  MOV R15, 0xffffffff ;  /* 0xffffffff000f7802 */ /* 0x000fce0000000f00 */
[----:B01----:R-:W-:Y:S05]  /*20ef0*/  WARPSYNC.COLLECTIVE R15, `(.L_x_927) ;  /* 0x000000000f0c7348 */ /* 0x003fea0003c00000 */
[----:B------:R-:W-:Y:S02]  /*20f00*/  ELECT P6, UR62, PT ;  /* 0x00000000003e782f */ /* 0x000fe400038c0000 */
[----:B------:R-:W-:Y:S01]  /*20f10*/  MOV R14, UR62 ;  /* 0x0000003e000e7c02 */ /* 0x000fe20008000f00 */
[----:B01----:R-:W-:Y:S10]  /*20f20*/  ENDCOLLECTIVE ;  /* 0x000000000000791b */ /* 0x003ff40003800000 */
.L_x_927:
[----:B------:R-:W-:Y:S05]  /*20f30*/  BSYNC B1 ;  /* 0x0000000000017941 */ /* 0x000fea0003800000 */
.L_x_926:
[----:B------:R-:W-:Y:S05]  /*20f40*/  BRA `(.L_x_701) ;  /* 0xffffff7000f47947 */ /* 0x000fea000383ffff */
.L_x_704:
[----:B-1----:R1:W2:Y:S02]  /*20f50*/  SYNCS.PHASECHK.TRANS64.TRYWAIT P0, [R22+URZ+0x22820], R5 ;  /* 0x02282005160075a7 */ /* 0x0022a4000800017f */
[----:B--2---:R-:W-:Y:S05]  /*20f60*/  @!P0 NANOSLEEP.SYNCS 0x989680 ;  /* 0x009896800000895d */ /* 0x004fea0003900000 */
[----:B------:R-:W2:Y:S02]  /*20f70*/  @!P0 SYNCS.PHASECHK.TRANS64 P0, [R22+URZ+0x22820], R5 ;  /* 0x02282005160085a7 */ /* 0x000ea4000800007f */
[----:B--2---:R-:W-:Y:S05]  /*20f80*/  @!P0 BRA `(.L_x_704) ;  /* 0xfffffffc00f08947 */ /* 0x004fea000383ffff */
[----:B------:R-:W-:Y:S05]  /*20f90*/  BRA `(.L_x_928) ;  /* 0xffffff7400047947 */ /* 0x000fea000383ffff */
.L_x_708:
[----:B-1----:R1:W2:Y:S02]  /*20fa0*/  SYNCS.PHASECHK.TRANS64.TRYWAIT P0, [R5+URZ+0x228a0], R6 ;  /* 0x0228a006050075a7 */ /* 0x0022a4000800017f */
[----:B--2---:R-:W-:Y:S05]  /*20fb0*/  @!P0 NANOSLEEP.SYNCS 0x989680 ;  /* 0x009896800000895d */ /* 0x004fea0003900000 */
[----:B------:R-:W2:Y:S02]  /*20fc0*/  @!P0 SYNCS.PHASECHK.TRANS64 P0, [R5+URZ+0x228a0], R6 ;  /* 0x0228a006050085a7 */ /* 0x000ea4000800007f */
[----:B--2---:R-:W-:Y:S05]  /*20fd0*/  @!P0 BRA `(.L_x_708) ;  /* 0xfffffffc00f08947 */ /* 0x004fea000383ffff */
[----:B------:R-:W-:Y:S05]  /*20fe0*/  BRA `(.L_x_929) ;  /* 0xffffff74001c7947 */ /* 0x000fea000383ffff */
.L_x_713:
[----:B0-----:R0:W2:Y:S02]  /*20ff0*/  SYNCS.PHASECHK.TRANS64.TRYWAIT P0, [R5+URZ+0x228c0], R6 ;  /* 0x0228c006050075a7 */ /* 0x0010a4000800017f */
[----:B--2---:R-:W-:Y:S05]  /*21000*/  @!P0 NANOSLEEP.SYNCS 0x989680 ;  /* 0x009896800000895d */ /* 0x004fea0003900000 */
[----:B------:R-:W2:Y:S02]  /*21010*/  @!P0 SYNCS.PHASECHK.TRANS64 P0, [R5+URZ+0x228c0], R6 ;  /* 0x0228c006050085a7 */ /* 0x000ea4000800007f */
[----:B--2---:R-:W-:Y:S05]  /*21020*/  @!P0 BRA `(.L_x_713) ;  /* 0xfffffffc00f08947 */ /* 0x004fea000383ffff */
[----:B------:R-:W-:Y:S05]  /*21030*/  BRA `(.L_x_930) ;  /* 0xffffff7400987947 */ /* 0x000fea000383ffff */
.L_x_720:
[----:B-1----:R1:W2:Y:S02]  /*21040*/  SYNCS.PHASECHK.TRANS64.TRYWAIT P1, [R5+URZ+0x228a0], R6 ;  /* 0x0228a006050075a7 */ /* 0x0022a4000802017f */
[----:B--2---:R-:W-:Y:S05]  /*21050*/  @!P1 NANOSLEEP.SYNCS 0x989680 ;  /* 0x009896800000995d */ /* 0x004fea0003900000 */
[----:B------:R-:W2:Y:S02]  /*21060*/  @!P1 SYNCS.PHASECHK.TRANS64 P1, [R5+URZ+0x228a0], R6 ;  /* 0x0228a006050095a7 */ /* 0x000ea4000802007f */
[----:B--2---:R-:W-:Y:S05]  /*21070*/  @!P1 BRA `(.L_x_720) ;  /* 0xfffffffc00f09947 */ /* 0x004fea000383ffff */
[----:B------:R-:W-:Y:S05]  /*21080*/  BRA `(.L_x_931) ;  /* 0xffffff7800547947 */ /* 0x000fea000383ffff */
.L_x_725:
[----:B0-----:R0:W2:Y:S02]  /*21090*/  SYNCS.PHASECHK.TRANS64.TRYWAIT P1, [R5+URZ+0x228c0], R6 ;  /* 0x0228c006050075a7 */ /* 0x0010a4000802017f */
[----:B--2---:R-:W-:Y:S05]  /*210a0*/  @!P1 NANOSLEEP.SYNCS 0x989680 ;  /* 0x009896800000995d */ /* 0x004fea0003900000 */
[----:B------:R-:W2:Y:S02]  /*210b0*/  @!P1 SYNCS.PHASECHK.TRANS64 P1, [R5+URZ+0x228c0], R6 ;  /* 0x0228c006050095a7 */ /* 0x000ea4000802007f */
[----:B--2---:R-:W-:Y:S05]  /*210c0*/  @!P1 BRA `(.L_x_725) ;  /* 0xfffffffc00f09947 */ /* 0x004fea000383ffff */
[----:B------:R-:W-:Y:S05]  /*210d0*/  BRA `(.L_x_932) ;  /* 0xffffff7800cc7947 */ /* 0x000fea000383ffff */
.L_x_740:
[----:B------:R-:W0:Y:S01]  /*210e0*/  S2R R20, SR_TID.X ;  /* 0x0000000000147919 */ /* 0x000e220000002100 */
[----:B------:R-:W-:Y:S01]  /*210f0*/  BSSY B0, `(.L_x_933) ;  /* 0x0000009000007945 */ /* 0x000fe20003800000 */
[----:B------:R-:W-:Y:S02]  /*21100*/  IMAD.MOV.U32 R12, RZ, RZ, RZ ;  /* 0x000000ffff0c7224 */ /* 0x000fe400078e00ff */
[----:B------:R-:W-:Y:S02]  /*21110*/  IMAD.MOV.U32 R11, RZ, RZ, 0x1f ;  /* 0x0000001fff0b7424 */ /* 0x000fe400078e00ff */
[----:B------:R-:W-:Y:S01]  /*21120*/  IMAD.MOV.U32 R15, RZ, RZ, -0x1 ;  /* 0xffffffffff0f7424 */ /* 0x000fe200078e00ff */
[----:B0-----:R-:W-:-:S04]  /*21130*/  SHF.R.U32.HI R13, RZ, 0x5, R20 ;  /* 0x00000005ff0d7819 */ /* 0x001fc80000011614 */
[----:B------:R-:W-:-:S07]  /*21140*/  LOP3.LUT R13, R13, 0x3, RZ, 0xc0, !PT ;  /* 0x000000030d0d7812 */ /* 0x000fce00078ec0ff */
[----:B-----5:R-:W-:Y:S05]  /*21150*/  WARPSYNC.COLLECTIVE R15, `(.L_x_934) ;  /* 0x000000000f087348 */ /* 0x020fea0003c00000 */
[----:B------:R0:W1:Y:S02]  /*21160*/  SHFL.IDX P6, R14, R13, R12, R11 ;  /* 0x0000000c0d0e7389 */ /* 0x00006400000c000b */
[----:B01---5:R-:W-:Y:S01]  /*21170*/  ENDCOLLECTIVE ;  /* 0x000000000000791b */ /* 0x023fe20003800000 */
.L_x_934:
[----:B------:R-:W-:Y:S05]  /*21180*/  BSYNC B0 ;  /* 0x0000000000007941 */ /* 0x000fea0003800000 */
.L_x_933:
[----:B------:R-:W-:Y:S05]  /*21190*/  BRA `(.L_x_935) ;  /* 0xffffff8800247947 */ /* 0x000fea000383ffff */
.L_x_743:
[----:B0-----:R-:W2:Y:S02]  /*211a0*/  LDL R0, [R1+0x30] ;  /* 0x0000300001007983 */ /* 0x001ea40000100800 */
[----:B--2---:R0:W1:Y:S02]  /*211b0*/  SYNCS.PHASECHK.TRANS64.TRYWAIT P0, [R7+URZ+0x22880], R0 ;  /* 0x02288000070075a7 */ /* 0x004064000800017f */
[----:B-1----:R-:W-:Y:S05]  /*211c0*/  @!P0 NANOSLEEP.SYNCS 0x989680 ;  /* 0x009896800000895d */ /* 0x002fea0003900000 */
[----:B------:R-:W1:Y:S02]  /*211d0*/  @!P0 SYNCS.PHASECHK.TRANS64 P0, [R7+URZ+0x22880], R0 ;  /* 0x02288000070085a7 */ /* 0x000e64000800007f */
[----:B-1----:R-:W-:Y:S05]  /*211e0*/  @!P0 BRA `(.L_x_743) ;  /* 0xfffffffc00ec8947 */ /* 0x002fea000383ffff */
[----:B------:R-:W-:Y:S05]  /*211f0*/  BRA `(.L_x_936) ;  /* 0xffffff8800407947 */ /* 0x000fea000383ffff */
.L_x_744:
[----:B------:R-:W-:Y:S01]  /*21200*/  BSSY B0, `(.L_x_937) ;  /* 0x0000008000007945 */ /* 0x000fe20003800000 */
[----:B------:R-:W-:Y:S01]  /*21210*/  IMAD.MOV.U32 R13, RZ, RZ, R0 ;  /* 0x000000ffff0d7224 */ /* 0x000fe200078e0000 */
[----:B------:R-:W-:Y:S01]  /*21220*/  MOV R12, RZ ;  /* 0x000000ff000c7202 */ /* 0x000fe20000000f00 */
[----:B------:R-:W-:Y:S02]  /*21230*/  IMAD.MOV.U32 R11, RZ, RZ, 0x181f ;  /* 0x0000181fff0b7424 */ /* 0x000fe400078e00ff */
[----:B------:R-:W-:-:S07]  /*21240*/  IMAD.MOV.U32 R15, RZ, RZ, -0x1 ;  /* 0xffffffffff0f7424 */ /* 0x000fce00078e00ff */
[----:B------:R-:W-:Y:S05]  /*21250*/  WARPSYNC.COLLECTIVE R15, `(.L_x_938) ;  /* 0x000000000f087348 */ /* 0x000fea0003c00000 */
[----:B------:R0:W1:Y:S02]  /*21260*/  SHFL.IDX P6, R14, R13, R12, R11 ;  /* 0x0000000c0d0e7389 */ /* 0x00006400000c000b */
[----:B01----:R-:W-:Y:S01]  /*21270*/  ENDCOLLECTIVE ;  /* 0x000000000000791b */ /* 0x003fe20003800000 */
.L_x_938:
[----:B------:R-:W-:Y:S05]  /*21280*/  BSYNC B0 ;  /* 0x0000000000007941 */ /* 0x000fea0003800000 */
.L_x_937:
[----:B------:R-:W-:Y:S01]  /*21290*/  IMAD.MOV.U32 R13, RZ, RZ, R2 ;  /* 0x000000ffff0d7224 */ /* 0x000fe200078e0002 */
[----:B------:R-:W-:Y:S01]  /*212a0*/  MOV R12, RZ ;  /* 0x000000ff000c7202 */ /* 0x000fe20000000f00 */
[----:B------:R-:W-:Y:S01]  /*212b0*/  IMAD.MOV.U32 R11, RZ, RZ, 0x181f ;  /* 0x0000181fff0b7424 */ /* 0x000fe200078e00ff */
[C---:B------:R-:W-:Y:S01]  /*212c0*/  ISETP.GE.AND P2, PT, R6.reuse, 0x21, PT ;  /* 0x000000210600780c */ /* 0x040fe20003f46270 */
[----:B------:R-:W-:Y:S01]  /*212d0*/  IMAD.MOV.U32 R15, RZ, RZ, -0x1 ;  /* 0xffffffffff0f7424 */ /* 0x000fe200078e00ff */
[----:B------:R-:W-:Y:S01]  /*212e0*/  LOP3.LUT R23, R23, 0xffffffef, RZ, 0xc0, !PT ;  /* 0xffffffef17177812 */ /* 0x000fe200078ec0ff */
[----:B------:R-:W-:Y:S01]  /*212f0*/  IMAD.MOV.U32 R3, RZ, RZ, R14 ;  /* 0x000000ffff037224 */ /* 0x000fe200078e000e */
[----:B------:R-:W-:-:S13]  /*21300*/  ISETP.GE.AND P3, PT, R6, 0x91, PT ;  /* 0x000000910600780c */ /* 0x000fda0003f66270 */
[----:B------:R-:W-:Y:S05]  /*21310*/  WARPSYNC.COLLECTIVE R15, `(.L_x_939) ;  /* 0x000000000f087348 */ /* 0x000fea0003c00000 */
[----:B------:R0:W1:Y:S02]  /*21320*/  SHFL.IDX P6, R14, R13, R12, R11 ;  /* 0x0000000c0d0e7389 */ /* 0x00006400000c000b */
[----:B01----:R-:W-:Y:S01]  /*21330*/  ENDCOLLECTIVE ;  /* 0x000000000000791b */ /* 0x003fe20003800000 */
.L_x_939:
[C---:B------:R-:W-:Y:S02]  /*21340*/  ISETP.GE.AND P5, PT, R6.reuse, 0x31, PT ;  /* 0x000000310600780c */ /* 0x040fe40003fa6270 */
[----:B------:R-:W-:Y:S01]  /*21350*/  ISETP.GE.AND P4, PT, R6, 0x61, PT ;  /* 0x000000610600780c */ /* 0x000fe20003f86270 */
        /* <DEDUP_REMOVED lines=8> */
.L_x_940:
[----:B------:R-:W-:Y:S02]  /*213e0*/  IADD3 R3, R22, R21, RZ ;  /* 0x0000001516037210 */ /* 0x000fe40007ffe0ff */
        /* <DEDUP_REMOVED lines=10> */
.L_x_941:
        /* <DEDUP_REMOVED lines=8> */
.L_x_942:
[----:B------:R-:W-:Y:S02]  /*21510*/  ISETP.LT.OR P1, PT, R6, 0x11, P0 ;  /* 0x000000110600780c */ /* 0x000fe40000721670 */
[----:B------:R-:W-:-:S11]  /*21520*/  MOV R13, R2 ;  /* 0x00000002000d7202 */ /* 0x000fd60000000f00 */
        /* <DEDUP_REMOVED lines=8> */
.L_x_943:
        /* <DEDUP_REMOVED lines=8> */
.L_x_944:
[----:B------:R-:W-:Y:S01]  /*21630*/  ISETP.LT.OR P1, PT, R6, 0x21, P0 ;  /* 0x000000210600780c */ /* 0x000fe20000721670 */
[----:B------:R-:W-:-:S12]  /*21640*/  IMAD.MOV.U32 R13, RZ, RZ, R2 ;  /* 0x000000ffff0d7224 */ /* 0x000fd800078e0002 */
[----:B------:R-:W-:Y:S01]  /*21650*/  @!PT LDS RZ, [RZ] ;  /* 0x00000000fffff984 */ /* 0x000fe20000000800 */
[----:B------:R-:W-:Y:S01]  /*21660*/  @!PT LDS RZ, [RZ] ;  /* 0x00000000fffff984 */ /* 0x000fe20000000800 */
[----:B------:R-:W-:Y:S01]  /*21670*/  @!PT LDS RZ, [RZ] ;  /* 0x00000000fffff984 */ /* 0x000fe20000000800 */
[----:B------:R0:W-:Y:S01]  /*21680*/  LDGSTS.E.BYPASS.LTC128B.128 [R3+0xb400], desc[UR60][R26.64], !P1 ;  /* 0x0b4000001a037fae */ /* 0x0001e2000c901d7c */
[----:B------:R-:W-:-:S07]  /*21690*/  MOV R21, R14 ;  /* 0x0000000e00157202 */ /* 0x000fce0000000f00 */
[----:B0-----:R-:W-:Y:S05]  /*216a0*/  WARPSYNC.COLLECTIVE R15, `(.L_x_945) ;  /* 0x000000000f087348 */ /* 0x001fea0003c00000 */
[----:B------:R1:W2:Y:S02]  /*216b0*/  SHFL.IDX P6, R14, R13, R12, R11 ;  /* 0x0000000c0d0e7389 */ /* 0x0002a400000c000b */
[----:B012---:R-:W-:Y:S01]  /*216c0*/  ENDCOLLECTIVE ;  /* 0x000000000000791b */ /* 0x007fe20003800000 */
.L_x_945:
[----:B------:R-:W-:Y:S02]  /*216d0*/  IMAD.MOV.U32 R13, RZ, RZ, R0 ;  /* 0x000000ffff0d7224 */ /* 0x000fe400078e0000 */
[----:B------:R-:W-:-:S05]  /*216e0*/  IMAD.MOV.U32 R12, RZ, RZ, R14 ;  /* 0x000000ffff0c7224 */ /* 0x000fca00078e000e */
[----:B------:R-:W-:Y:S02]  /*216f0*/  IADD3 R26, P1, R31, R12, RZ ;  /* 0x0000000c1f1a7210 */ /* 0x000fe40007f3e0ff */
[----:B------:R-:W-:-:S03]  /*21700*/  MOV R12, 0x4 ;  /* 0x00000004000c7802 */ /* 0x000fc60000000f00 */
[----:B------:R-:W-:Y:S01]  /*21710*/  IMAD.X R27, RZ, RZ, R21, P1 ;  /* 0x000000ffff1b7224 */ /* 0x000fe200008e0615 */
[----:B------:R-:W-:-:S13]  /*21720*/  ISETP.LT.OR P1, PT, R6, 0x31, P0 ;  /* 0x000000310600780c */ /* 0x000fda0000721670 */
[----:B------:R-:W-:Y:S05]  /*21730*/  WARPSYNC.COLLECTIVE R15, `(.L_x_946) ;  /* 0x000000000f087348 */ /* 0x000fea0003c00000 */
[----:B------:R0:W1:Y:S02]  /*21740*/  SHFL.IDX P6, R14, R13, R12, R11 ;  /* 0x0000000c0d0e7389 */ /* 0x00006400000c000b */
[----:B01----:R-:W-:Y:S01]  /*21750*/  ENDCOLLECTIVE ;  /* 0x000000000000791b */ /* 0x003fe20003800000 */
.L_x_946:
        /* <DEDUP_REMOVED lines=9> */
.L_x_947:
[----:B------:R-:W-:Y:S01]  /*217f0*/  MOV R13, R0 ;  /* 0x00000000000d7202 */ /* 0x000fe20000000f00 */
[----:B------:R-:W-:-:S05]  /*21800*/  IMAD.MOV.U32 R12, RZ, RZ, R14 ;  /* 0x000000ffff0c7224 */ /* 0x000fca00078e000e */
[----:B------:R-:W-:Y:S01]  /*21810*/  IADD3 R26, P1, R31, R12, RZ ;  /* 0x0000000c1f1a7210 */ /* 0x000fe20007f3e0ff */
[----:B------:R-:W-:-:S04]  /*21820*/  IMAD.MOV.U32 R12, RZ, RZ, 0x5 ;  /* 0x00000005ff0c7424 */ /* 0x000fc800078e00ff */
[----:B------:R-:W-:-:S08]  /*21830*/  IMAD.X R27, RZ, RZ, R21, P1 ;  /* 0x000000ffff1b7224 */ /* 0x000fd000008e0615 */
[----:B------:R-:W-:Y:S05]  /*21840*/  WARPSYNC.COLLECTIVE R15, `(.L_x_948) ;  /* 0x000000000f087348 */ /* 0x000fea0003c00000 */
[----:B------:R0:W1:Y:S02]  /*21850*/  SHFL.IDX P6, R14, R13, R12, R11 ;  /* 0x0000000c0d0e7389 */ /* 0x00006400000c000b */
[----:B01----:R-:W-:Y:S01]  /*21860*/  ENDCOLLECTIVE ;  /* 0x000000000000791b */ /* 0x003fe20003800000 */
.L_x_948:
        /* <DEDUP_REMOVED lines=10> */
.L_x_949:
        /* <DEDUP_REMOVED lines=8> */
.L_x_950:
        /* <DEDUP_REMOVED lines=10> */
.L_x_951:
        /* <DEDUP_REMOVED lines=8> */
.L_x_952:
        /* <DEDUP_REMOVED lines=10> */
.L_x_953:
[----:B------:R-:W-:Y:S02]  /*21b50*/  IMAD.MOV.U32 R13, RZ, RZ, R10 ;  /* 0x000000ffff0d7224 */ /* 0x000fe400078e000a */
[----:B------:R-:W-:Y:S02]  /*21b60*/  IMAD.MOV.U32 R12, RZ, RZ, RZ ;  /* 0x000000ffff0c7224 */ /* 0x000fe400078e00ff */
[----:B------:R-:W-:-:S07]  /*21b70*/  IMAD.MOV.U32 R2, RZ, RZ, R14 ;  /* 0x000000ffff027224 */ /* 0x000fce00078e000e */
[----:B------:R-:W-:Y:S05]  /*21b80*/  WARPSYNC.COLLECTIVE R15, `(.L_x_954) ;  /* 0x000000000f087348 */ /* 0x000fea0003c00000 */
[----:B------:R0:W1:Y:S02]  /*21b90*/  SHFL.IDX P6, R14, R13, R12, R11 ;  /* 0x0000000c0d0e7389 */ /* 0x00006400000c000b */
[----:B01----:R-:W-:Y:S01]  /*21ba0*/  ENDCOLLECTIVE ;  /* 0x000000000000791b */ /* 0x003fe20003800000 */
.L_x_954:
        /* <DEDUP_REMOVED lines=12> */
.L_x_955:
        /* <DEDUP_REMOVED lines=9> */
.L_x_956:
[----:B------:R-:W-:Y:S01]  /*21d00*/  @!PT LDS RZ, [RZ] ;  /* 0x00000000fffff984 */ /* 0x000fe20000000800 */
[----:B------:R-:W-:Y:S01]  /*21d10*/  @!PT LDS RZ, [RZ] ;  /* 0x00000000fffff984 */ /* 0x000fe20000000800 */
[----:B------:R-:W-:Y:S01]  /*21d20*/  @!PT LDS RZ, [RZ] ;  /* 0x00000000fffff984 */ /* 0x000fe20000000800 */
[----:B------:R0:W-:Y:S01]  /*21d30*/  LDGSTS.E.BYPASS.LTC128B.128 [R3+0xe400], desc[UR60][R26.64], !P1 ;  /* 0x0e4000001a037fae */ /* 0x0001e2000c901d7c */
[----:B------:R-:W-:Y:S01]  /*21d40*/  ISETP.GE.AND P1, PT, R6, 0x11, PT ;  /* 0x000000110600780c */ /* 0x000fe20003f26270 */
[----:B------:R-:W-:Y:S02]  /*21d50*/  IMAD.MOV.U32 R13, RZ, RZ, R20 ;  /* 0x000000ffff0d7224 */ /* 0x000fe400078e0014 */
[----:B------:R-:W-:-:S10]  /*21d60*/  IMAD.MOV.U32 R0, RZ, RZ, R14 ;  /* 0x000000ffff007224 */ /* 0x000fd400078e000e */
[----:B0-----:R-:W-:-:S07]  /*21d70*/  @P1 LOP3.LUT R23, R23, 0x10, RZ, 0xfc, !PT ;  /* 0x0000001017171812 */ /* 0x001fce00078efcff */
[----:B------:R-:W-:Y:S05]  /*21d80*/  WARPSYNC.COLLECTIVE R15, `(.L_x_957) ;  /* 0x000000000f087348 */ /* 0x000fea0003c00000 */
[----:B------:R0:W1:Y:S02]  /*21d90*/  SHFL.IDX P6, R14, R13, R12, R11 ;  /* 0x0000000c0d0e7389 */ /* 0x00006400000c000b */
[----:B01----:R-:W-:Y:S01]  /*21da0*/  ENDCOLLECTIVE ;  /* 0x000000000000791b */ /* 0x003fe20003800000 */
.L_x_957:
        /* <DEDUP_REMOVED lines=8> */
[----:B------:R-:W-:Y:S01]  /*21e30*/  @P2 LOP3.LUT R23, R23, 0x80, RZ, 0xfc, !PT ;  /* 0x0000008017172812 */ /* 0x000fe200078efcff */
[----:B------:R-:W-:Y:S01]  /*21e40*/  IMAD.MOV.U32 R10, RZ, RZ, R14 ;  /* 0x000000ffff0a7224 */ /* 0x000fe200078e000e */
[----:B------:R-:W-:Y:S02]  /*21e50*/  ISETP.GE.AND P2, PT, R6, 0x81, PT ;  /* 0x000000810600780c */ /* 0x000fe40003f46270 */
[----:B------:R-:W-:-:S04]  /*21e60*/  LOP3.LUT R23, R23, 0xfffffeff, RZ, 0xc0, !PT ;  /* 0xfffffeff17177812 */ /* 0x000fc800078ec0ff */
[----:B------:R-:W-:Y:S01]  /*21e70*/  @P3 LOP3.LUT R23, R23, 0x100, RZ, 0xfc, !PT ;  /* 0x0000010017173812 */ /* 0x000fe200078efcff */
[----:B------:R-:W-:Y:S06]  /*21e80*/  BRA `(.L_x_958) ;  /* 0xffffff84001c7947 */ /* 0x000fec000383ffff */
.L_x_749:
[----:B--2---:R-:W2:Y:S02]  /*21e90*/  LDL R0, [R1+0x30] ;  /* 0x0000300001007983 */ /* 0x004ea40000100800 */
[----:B--2---:R2:W3:Y:S02]  /*21ea0*/  SYNCS.PHASECHK.TRANS64.TRYWAIT P0, [R7+URZ+0x22840], R0 ;  /* 0x02284000070075a7 */ /* 0x0044e4000800017f */
[----:B---3--:R-:W-:Y:S05]  /*21eb0*/  @!P0 NANOSLEEP.SYNCS 0x989680 ;  /* 0x009896800000895d */ /* 0x008fea0003900000 */
[----:B------:R-:W3:Y:S02]  /*21ec0*/  @!P0 SYNCS.PHASECHK.TRANS64 P0, [R7+URZ+0x22840], R0 ;  /* 0x02284000070085a7 */ /* 0x000ee4000800007f */
[----:B---3--:R-:W-:Y:S05]  /*21ed0*/  @!P0 BRA `(.L_x_749) ;  /* 0xfffffffc00ec8947 */ /* 0x008fea000383ffff */
[----:B------:R-:W-:Y:S05]  /*21ee0*/  BRA `(.L_x_959) ;  /* 0xffffff8400707947 */ /* 0x000fea000383ffff */
.L_x_750:
[----:B------:R-:W-:Y:S01]  /*21ef0*/  BSSY B0, `(.L_x_960) ;  /* 0x0000008000007945 */ /* 0x000fe20003800000 */
[----:B------:R-:W-:Y:S01]  /*21f00*/  IMAD.MOV.U32 R13, RZ, RZ, R6 ;  /* 0x000000ffff0d7224 */ /* 0x000fe200078e0006 */
[----:B------:R-:W-:Y:S01]  /*21f10*/  MOV R12, RZ ;  /* 0x000000ff000c7202 */ /* 0x000fe20000000f00 */
[----:B------:R-:W-:Y:S02]  /*21f20*/  IMAD.MOV.U32 R11, RZ, RZ, 0x181f ;  /* 0x0000181fff0b7424 */ /* 0x000fe400078e00ff */
[----:B------:R-:W-:-:S07]  /*21f30*/  IMAD.MOV.U32 R15, RZ, RZ, -0x1 ;  /* 0xffffffffff0f7424 */ /* 0x000fce00078e00ff */
[----:B-1----:R-:W-:Y:S05]  /*21f40*/  WARPSYNC.COLLECTIVE R15, `(.L_x_961) ;  /* 0x000000000f087348 */ /* 0x002fea0003c00000 */
[----:B------:R0:W2:Y:S02]  /*21f50*/  SHFL.IDX P6, R14, R13, R12, R11 ;  /* 0x0000000c0d0e7389 */ /* 0x0000a400000c000b */
[----:B012---:R-:W-:Y:S01]  /*21f60*/  ENDCOLLECTIVE ;  /* 0x000000000000791b */ /* 0x007fe20003800000 */
.L_x_961:
[----:B------:R-:W-:Y:S05]  /*21f70*/  BSYNC B0 ;  /* 0x0000000000007941 */ /* 0x000fea0003800000 */
.L_x_960:
[----:B------:R-:W-:Y:S01]  /*21f80*/  IMAD.MOV.U32 R13, RZ, RZ, R8 ;  /* 0x000000ffff0d7224 */ /* 0x000fe200078e0008 */
[----:B------:R-:W-:Y:S01]  /*21f90*/  MOV R12, RZ ;  /* 0x000000ff000c7202 */ /* 0x000fe20000000f00 */
[----:B------:R-:W-:Y:S02]  /*21fa0*/  IMAD.MOV.U32 R11, RZ, RZ, 0x181f ;  /* 0x0000181fff0b7424 */ /* 0x000fe400078e00ff */
[----:B------:R-:W-:Y:S02]  /*21fb0*/  IMAD.MOV.U32 R15, RZ, RZ, -0x1 ;  /* 0xffffffffff0f7424 */ /* 0x000fe400078e00ff */
[----:B------:R-:W-:-:S07]  /*21fc0*/  IMAD.MOV.U32 R4, RZ, RZ, R14 ;  /* 0x000000ffff047224 */ /* 0x000fce00078e000e */
[----:B------:R-:W-:Y:S05]  /*21fd0*/  WARPSYNC.COLLECTIVE R15, `(.L_x_962) ;  /* 0x000000000f087348 */ /* 0x000fea0003c00000 */
[----:B------:R0:W1:Y:S02]  /*21fe0*/  SHFL.IDX P6, R14, R13, R12, R11 ;  /* 0x0000000c0d0e7389 */ /* 0x00006400000c000b */
[----:B01----:R-:W-:Y:S01]  /*21ff0*/  ENDCOLLECTIVE ;  /* 0x000000000000791b */ /* 0x003fe20003800000 */
.L_x_962:
[----:B------:R-:W-:Y:S01]  /*22000*/  MOV R13, R6 ;  /* 0x00000006000d7202 */ /* 0x000fe20000000f00 */
[----:B------:R-:W-:Y:S01]  /*22010*/  IMAD.MOV.U32 R12, RZ, RZ, 0x1 ;  /* 0x00000001ff0c7424 */ /* 0x000fe200078e00ff */
[----:B------:R-:W-:Y:S01]  /*22020*/  LOP3.LUT P6, RZ, R23, 0x40, RZ, 0xc0, !PT ;  /* 0x0000004017ff7812 */ /* 0x000fe200078cc0ff */
[----:B------:R-:W-:-:S12]  /*22030*/  IMAD.MOV.U32 R5, RZ, RZ, R14 ;  /* 0x000000ffff057224 */ /* 0x000fd800078e000e */
[----:B------:R-:W-:-:S05]  /*22040*/  @P6 IADD3 R5, P0, R31, R5, RZ ;  /* 0x000000051f056210 */ /* 0x000fca0007f1e0ff */
[----:B------:R-:W-:-:S05]  /*22050*/  @P6 IMAD.X R4, RZ, RZ, R4, P0 ;  /* 0x000000ffff046224 */ /* 0x000fca00000e0604 */
[----:B------:R-:W-:-:S04]  /*22060*/  @P6 LOP3.LUT R5, R5, R4, RZ, 0x3c, !PT ;  /* 0x0000000405056212 */ /* 0x000fc800078e3cff */
[----:B------:R-:W-:-:S04]  /*22070*/  @P6 LOP3.LUT R4, R5, R4, RZ, 0x3c, !PT ;  /* 0x0000000405046212 */ /* 0x000fc800078e3cff */
[----:B------:R-:W-:-:S05]  /*22080*/  @P6 LOP3.LUT R5, R5, R4, RZ, 0x3c, !PT ;  /* 0x0000000405056212 */ /* 0x000fca00078e3cff */
[----:B------:R-:W-:Y:S01]  /*22090*/  @!PT LDS RZ, [RZ] ;  /* 0x00000000fffff984 */ /* 0x000fe20000000800 */
[----:B------:R-:W-:Y:S01]  /*220a0*/  @!PT LDS RZ, [RZ] ;  /* 0x00000000fffff984 */ /* 0x000fe20000000800 */
[----:B------:R-:W-:Y:S01]  /*220b0*/  @!PT LDS RZ, [RZ] ;  /* 0x00000000fffff984 */ /* 0x000fe20000000800 */
[----:B------:R0:W-:Y:S02]  /*220c0*/  @P6 LDGSTS.E.BYPASS.LTC128B.128 [R3+0x18400], desc[UR60][R4.64], !P3 ;  /* 0x1840000004036fae */ /* 0x0001e4000d901d7c */
[----:B0-----:R-:W-:Y:S05]  /*220d0*/  WARPSYNC.COLLECTIVE R15, `(.L_x_963) ;  /* 0x000000000f087348 */ /* 0x001fea0003c00000 */
[----:B------:R1:W2:Y:S02]  /*220e0*/  SHFL.IDX P6, R14, R13, R12, R11 ;  /* 0x0000000c0d0e7389 */ /* 0x0002a400000c000b */
[----:B012---:R-:W-:Y:S01]  /*220f0*/  ENDCOLLECTIVE ;  /* 0x000000000000791b */ /* 0x007fe20003800000 */
.L_x_963:
[----:B------:R-:W-:Y:S02]  /*22100*/  IMAD.MOV.U32 R13, RZ, RZ, R8 ;  /* 0x000000ffff0d7224 */ /* 0x000fe400078e0008 */
[----:B------:R-:W-:-:S07]  /*22110*/  IMAD.MOV.U32 R4, RZ, RZ, R14 ;  /* 0x000000ffff047224 */ /* 0x000fce00078e000e */
[----:B------:R-:W-:Y:S05]  /*22120*/  WARPSYNC.COLLECTIVE R15, `(.L_x_964) ;  /* 0x000000000f087348 */ /* 0x000fea0003c00000 */
[----:B------:R0:W1:Y:S02]  /*22130*/  SHFL.IDX P6, R14, R13, R12, R11 ;  /* 0x0000000c0d0e7389 */ /* 0x00006400000c000b */
[----:B01----:R-:W-:Y:S01]  /*22140*/  ENDCOLLECTIVE ;  /* 0x000000000000791b */ /* 0x003fe20003800000 */
.L_x_964:
[----:B------:R-:W-:Y:S02]  /*22150*/  IMAD.MOV.U32 R13, RZ, RZ, R6 ;  /* 0x000000ffff0d7224 */ /* 0x000fe400078e0006 */
[----:B------:R-:W-:Y:S01]  /*22160*/  IMAD.MOV.U32 R12, RZ, RZ, 0x2 ;  /* 0x00000002ff0c7424 */ /* 0x000fe200078e00ff */
[----:B------:R-:W-:Y:S01]  /*22170*/  LOP3.LUT P6, RZ, R23, 0x10, RZ, 0xc0, !PT ;  /* 0x0000001017ff7812 */ /* 0x000fe200078cc0ff */
[----:B------:R-:W-:-:S12]  /*22180*/  IMAD.MOV.U32 R5, RZ, RZ, R14 ;  /* 0x000000ffff057224 */ /* 0x000fd800078e000e */
[----:B------:R-:W-:-:S04]  /*22190*/  @P6 IADD3 R5, P0, R31, R5, RZ ;  /* 0x000000051f056210 */ /* 0x000fc80007f1e0ff */
[----:B------:R-:W-:-:S04]  /*221a0*/  @P6 IADD3.X R4, RZ, R4, RZ, P0, !PT ;  /* 0x00000004ff046210 */ /* 0x000fc800007fe4ff */
        /* <DEDUP_REMOVED lines=10> */
.L_x_965:
[----:B------:R-:W-:Y:S02]  /*22250*/  IMAD.MOV.U32 R13, RZ, RZ, R8 ;  /* 0x000000ffff0d7224 */ /* 0x000fe400078e0008 */
[----:B------:R-:W-:-:S07]  /*22260*/  IMAD.MOV.U32 R4, RZ, RZ, R14 ;  /* 0x000000ffff047224 */ /* 0x000fce00078e000e */
[----:B------:R-:W-:Y:S05]  /*22270*/  WARPSYNC.COLLECTIVE R15, `(.L_x_966) ;  /* 0x000000000f087348 */ /* 0x000fea0003c00000 */
[----:B------:R0:W1:Y:S02]  /*22280*/  SHFL.IDX P6, R14, R13, R12, R11 ;  /* 0x0000000c0d0e7389 */ /* 0x00006400000c000b */
[----:B01----:R-:W-:Y:S01]  /*22290*/  ENDCOLLECTIVE ;  /* 0x000000000000791b */ /* 0x003fe20003800000 */
.L_x_966:
[----:B------:R-:W-:Y:S02]  /*222a0*/  IMAD.MOV.U32 R13, RZ, RZ, R6 ;  /* 0x000000ffff0d7224 */ /* 0x000fe400078e0006 */
[----:B------:R-:W-:Y:S01]  /*222b0*/  IMAD.MOV.U32 R12, RZ, RZ, 0x3 ;  /* 0x00000003ff0c7424 */ /* 0x000fe200078e00ff */
[----:B------:R-:W-:Y:S02]  /*222c0*/  LOP3.LUT P6, RZ, R23, 0x8, RZ, 0xc0, !PT ;  /* 0x0000000817ff7812 */ /* 0x000fe400078cc0ff */
[----:B------:R-:W-:-:S11]  /*222d0*/  MOV R5, R14 ;  /* 0x0000000e00057202 */ /* 0x000fd60000000f00 */
        /* <DEDUP_REMOVED lines=12> */
.L_x_967:
[----:B------:R-:W-:Y:S01]  /*223a0*/  MOV R13, R8 ;  /* 0x00000008000d7202 */ /* 0x000fe20000000f00 */
[----:B------:R-:W-:-:S07]  /*223b0*/  IMAD.MOV.U32 R4, RZ, RZ, R14 ;  /* 0x000000ffff047224 */ /* 0x000fce00078e000e */
[----:B------:R-:W-:Y:S05]  /*223c0*/  WARPSYNC.COLLECTIVE R15, `(.L_x_968) ;  /* 0x000000000f087348 */ /* 0x000fea0003c00000 */
[----:B------:R0:W1:Y:S02]  /*223d0*/  SHFL.IDX P6, R14, R13, R12, R11 ;  /* 0x0000000c0d0e7389 */ /* 0x00006400000c000b */
[----:B01----:R-:W-:Y:S01]  /*223e0*/  ENDCOLLECTIVE ;  /* 0x000000000000791b */ /* 0x003fe20003800000 */
.L_x_968:
[----:B------:R-:W-:Y:S02]  /*223f0*/  IMAD.MOV.U32 R13, RZ, RZ, R6 ;  /* 0x000000ffff0d7224 */ /* 0x000fe400078e0006 */
[----:B------:R-:W-:Y:S02]  /*22400*/  IMAD.MOV.U32 R12, RZ, RZ, 0x4 ;  /* 0x00000004ff0c7424 */ /* 0x000fe400078e00ff */
[----:B------:R-:W-:-:S07]  /*22410*/  IMAD.MOV.U32 R5, RZ, RZ, R14 ;  /* 0x000000ffff057224 */ /* 0x000fce00078e000e */
[----:B------:R-:W-:Y:S05]  /*22420*/  WARPSYNC.COLLECTIVE R15, `(.L_x_969) ;  /* 0x000000000f087348 */ /* 0x000fea0003c00000 */
[----:B------:R0:W1:Y:S02]  /*22430*/  SHFL.IDX P6, R14, R13, R12, R11 ;  /* 0x0000000c0d0e7389 */ /* 0x00006400000c000b */
[----:B01----:R-:W-:Y:S01]  /*22440*/  ENDCOLLECTIVE ;  /* 0x000000000000791b */ /* 0x003fe20003800000 */
.L_x_969:
[----:B------:R-:W-:-:S05]  /*22450*/  @P5 IADD3 R5, P0, R31, R5, RZ ;  /* 0x000000051f055210 */ /* 0x000fca0007f1e0ff */
[----:B------:R-:W-:-:S05]  /*22460*/  @P5 IMAD.X R4, RZ, RZ, R4, P0 ;  /* 0x000000ffff045224 */ /* 0x000fca00000e0604 */
[----:B------:R-:W-:Y:S01]  /*22470*/  @P5 LOP3.LUT R5, R5, R4, RZ, 0x3c, !PT ;  /* 0x0000000405055212 */ /* 0x000fe200078e3cff */
[----:B------:R-:W-:-:S03]  /*22480*/  IMAD.MOV.U32 R13, RZ, RZ, R8 ;  /* 0x000000ffff0d7224 */ /* 0x000fc600078e0008 */
[----:B------:R-:W-:-:S04]  /*22490*/  @P5 LOP3.LUT R4, R5, R4, RZ, 0x3c, !PT ;  /* 0x0000000405045212 */ /* 0x000fc800078e3cff */
[----:B------:R-:W-:-:S05]  /*224a0*/  @P5 LOP3.LUT R5, R5, R4, RZ, 0x3c, !PT ;  /* 0x0000000405055212 */ /* 0x000fca00078e3cff */
[----:B------:R-:W-:Y:S01]  /*224b0*/  @!PT LDS RZ, [RZ] ;  /* 0x00000000fffff984 */ /* 0x000fe20000000800 */
[----:B------:R-:W-:Y:S01]  /*224c0*/  @!PT LDS RZ, [RZ] ;  /* 0x00000000fffff984 */ /* 0x000fe20000000800 */
[----:B------:R-:W-:Y:S01]  /*224d0*/  @!PT LDS RZ, [RZ] ;  /* 0x00000000fffff984 */ /* 0x000fe20000000800 */
[----:B------:R0:W-:Y:S01]  /*224e0*/  @P5 LDGSTS.E.BYPASS.LTC128B.128 [R3+0x19c00], desc[UR60][R4.64], !P3 ;  /* 0x19c0000004035fae */ /* 0x0001e2000d901d7c */
[----:B------:R-:W-:Y:S02]  /*224f0*/  LOP3.LUT P5, RZ, R23, 0x80, RZ, 0xc0, !PT ;  /* 0x0000008017ff7812 */ /* 0x000fe400078ac0ff */
[----:B0-----:R-:W-:-:S11]  /*22500*/  MOV R4, R14 ;  /* 0x0000000e00047202 */ /* 0x001fd60000000f00 */
[----:B------:R-:W-:Y:S05]  /*22510*/  WARPSYNC.COLLECTIVE R15, `(.L_x_970) ;  /* 0x000000000f087348 */ /* 0x000fea0003c00000 */
[----:B------:R0:W1:Y:S02]  /*22520*/  SHFL.IDX P6, R14, R13, R12, R11 ;  /* 0x0000000c0d0e7389 */ /* 0x00006400000c000b */
[----:B01----:R-:W-:Y:S01]  /*22530*/  ENDCOLLECTIVE ;  /* 0x000000000000791b */ /* 0x003fe20003800000 */
.L_x_970:
[----:B------:R-:W-:Y:S01]  /*22540*/  IMAD.MOV.U32 R13, RZ, RZ, R6 ;  /* 0x000000ffff0d7224 */ /* 0x000fe200078e0006 */
[----:B------:R-:W-:Y:S02]  /*22550*/  MOV R12, 0x5 ;  /* 0x00000005000c7802 */ /* 0x000fe40000000f00 */
        /* <DEDUP_REMOVED lines=14> */
.L_x_971:
[----:B------:R-:W-:Y:S02]  /*22640*/  IMAD.MOV.U32 R13, RZ, RZ, R8 ;  /* 0x000000ffff0d7224 */ /* 0x000fe400078e0008 */
[----:B------:R-:W-:-:S07]  /*22650*/  IMAD.MOV.U32 R4, RZ, RZ, R14 ;  /* 0x000000ffff047224 */ /* 0x000fce00078e000e */
[----:B------:R-:W-:Y:S05]  /*22660*/  WARPSYNC.COLLECTIVE R15, `(.L_x_972) ;  /* 0x000000000f087348 */ /* 0x000fea0003c00000 */
[----:B------:R0:W1:Y:S02]  /*22670*/  SHFL.IDX P6, R14, R13, R12, R11 ;  /* 0x0000000c0d0e7389 */ /* 0x00006400000c000b */
[----:B01----:R-:W-:Y:S01]  /*22680*/  ENDCOLLECTIVE ;  /* 0x000000000000791b */ /* 0x003fe20003800000 */
.L_x_972:
[----:B------:R-:W-:Y:S01]  /*22690*/  MOV R13, R6 ;  /* 0x00000006000d7202 */ /* 0x000fe20000000f00 */
[----:B------:R-:W-:Y:S02]  /*226a0*/  IMAD.MOV.U32 R12, RZ, RZ, 0x6 ;  /* 0x00000006ff0c7424 */ /* 0x000fe400078e00ff */
[----:B------:R-:W-:-:S07]  /*226b0*/  IMAD.MOV.U32 R5, RZ, RZ, R14 ;  /* 0x000000ffff057224 */ /* 0x000fce00078e000e */
[----:B------:R-:W-:Y:S05]  /*226c0*/  WARPSYNC.COLLECTIVE R15, `(.L_x_973) ;  /* 0x000000000f087348 */ /* 0x000fea0003c00000 */
[----:B------:R0:W1:Y:S02]  /*226d0*/  SHFL.IDX P6, R14, R13, R12, R11 ;  /* 0x0000000c0d0e7389 */ /* 0x00006400000c000b */
[----:B01----:R-:W-:Y:S01]  /*226e0*/  ENDCOLLECTIVE ;  /* 0x000000000000791b */ /* 0x003fe20003800000 */
.L_x_973:
        /* <DEDUP_REMOVED lines=9> */
[----:B------:R0:W-:Y:S02]  /*22780*/  @P5 LDGSTS.E.BYPASS.LTC128B.128 [R3+0x1ac00], desc[UR60][R4.64], !P3 ;  /* 0x1ac0000004035fae */ /* 0x0001e4000d901d7c */
[----:B0-----:R-:W-:-:S07]  /*22790*/  IMAD.MOV.U32 R4, RZ, RZ, R14 ;  /* 0x000000ffff047224 */ /* 0x001fce00078e000e */
[----:B------:R-:W-:Y:S05]  /*227a0*/  WARPSYNC.COLLECTIVE R15, `(.L_x_974) ;  /* 0x000000000f087348 */ /* 0x000fea0003c00000 */
[----:B------:R0:W1:Y:S02]  /*227b0*/  SHFL.IDX P6, R14, R13, R12, R11 ;  /* 0x0000000c0d0e7389 */ /* 0x00006400000c000b */
[----:B01----:R-:W-:Y:S01]  /*227c0*/  ENDCOLLECTIVE ;  /* 0x000000000000791b */ /* 0x003fe20003800000 */
.L_x_974:
[----:B------:R-:W-:Y:S02]  /*227d0*/  IMAD.MOV.U32 R13, RZ, RZ, R6 ;  /* 0x000000ffff0d7224 */ /* 0x000fe400078e0006 */
[----:B------:R-:W-:Y:S02]  /*227e0*/  IMAD.MOV.U32 R12, RZ, RZ, 0x7 ;  /* 0x00000007ff0c7424 */ /* 0x000fe400078e00ff */
[----:B------:R-:W-:-:S07]  /*227f0*/  IMAD.MOV.U32 R5, RZ, RZ, R14 ;  /* 0x000000ffff057224 */ /* 0x000fce00078e000e */
[----:B------:R-:W-:Y:S05]  /*22800*/  WARPSYNC.COLLECTIVE R15, `(.L_x_975) ;  /* 0x000000000f087348 */ /* 0x000fea0003c00000 */
[----:B------:R0:W1:Y:S02]  /*22810*/  SHFL.IDX P6, R14, R13, R12, R11 ;  /* 0x0000000c0d0e7389 */ /* 0x00006400000c000b */
[----:B01----:R-:W-:Y:S01]  /*22820*/  ENDCOLLECTIVE ;  /* 0x000000000000791b */ /* 0x003fe20003800000 */
.L_x_975:
[----:B------:R-:W-:-:S04]  /*22830*/  @P4 IADD3 R5, P0, R31, R5, RZ ;  /* 0x000000051f054210 */ /* 0x000fc80007f1e0ff */
[----:B------:R-:W-:-:S04]  /*22840*/  @P4 IADD3.X R4, RZ, R4, RZ, P0, !PT ;  /* 0x00000004ff044210 */ /* 0x000fc800007fe4ff */
[----:B------:R-:W-:Y:S01]  /*22850*/  @P4 LOP3.LUT R5, R5, R4, RZ, 0x3c, !PT ;  /* 0x0000000405054212 */ /* 0x000fe200078e3cff */
[----:B------:R-:W-:-:S03]  /*22860*/  IMAD.MOV.U32 R13, RZ, RZ, R8 ;  /* 0x000000ffff0d7224 */ /* 0x000fc600078e0008 */
[----:B------:R-:W-:-:S04]  /*22870*/  @P4 LOP3.LUT R4, R5, R4, RZ, 0x3c, !PT ;  /* 0x0000000405044212 */ /* 0x000fc800078e3cff */
[----:B------:R-:W-:Y:S01]  /*22880*/  @P4 LOP3.LUT R5, R5, R4, RZ, 0x3c, !PT ;  /* 0x0000000405054212 */ /* 0x000fe200078e3cff */
[----:B------:R-:W-:-:S04]  /*22890*/  IMAD.MOV.U32 R6, RZ, RZ, R14 ;  /* 0x000000ffff067224 */ /* 0x000fc800078e000e */
[----:B------:R-:W-:Y:S01]  /*228a0*/  @!PT LDS RZ, [RZ] ;  /* 0x00000000fffff984 */ /* 0x000fe20000000800 */
[----:B------:R-:W-:Y:S01]  /*228b0*/  @!PT LDS RZ, [RZ] ;  /* 0x00000000fffff984 */ /* 0x000fe20000000800 */
[----:B------:R-:W-:Y:S01]  /*228c0*/  @!PT LDS RZ, [RZ] ;  /* 0x00000000fffff984 */ /* 0x000fe20000000800 */
[----:B------:R0:W-:Y:S03]  /*228d0*/  @P4 LDGSTS.E.BYPASS.LTC128B.128 [R3+0x1b400], desc[UR60][R4.64], !P3 ;  /* 0x1b40000004034fae */ /* 0x0001e6000d901d7c */
[----:B0-----:R-:W-:Y:S05]  /*228e0*/  WARPSYNC.COLLECTIVE R15, `(.L_x_976) ;  /* 0x000000000f087348 */ /* 0x001fea0003c00000 */
[----:B------:R1:W2:Y:S02]  /*228f0*/  SHFL.IDX P6, R14, R13, R12, R11 ;  /* 0x0000000c0d0e7389 */ /* 0x0002a400000c000b */
[----:B012---:R-:W-:Y:S01]  /*22900*/  ENDCOLLECTIVE ;  /* 0x000000000000791b */ /* 0x007fe20003800000 */
.L_x_976:
[----:B------:R-:W-:Y:S02]  /*22910*/  IMAD.MOV.U32 R13, RZ, RZ, R2 ;  /* 0x000000ffff0d7224 */ /* 0x000fe400078e0002 */
[----:B------:R-:W-:Y:S01]  /*22920*/  IMAD.MOV.U32 R12, RZ, RZ, RZ ;  /* 0x000000ffff0c7224 */ /* 0x000fe200078e00ff */
[----:B------:R-:W-:-:S07]  /*22930*/  MOV R4, R14 ;  /* 0x0000000e00047202 */ /* 0x000fce0000000f00 */
[----:B------:R-:W-:Y:S05]  /*22940*/  WARPSYNC.COLLECTIVE R15, `(.L_x_977) ;  /* 0x000000000f087348 */ /* 0x000fea0003c00000 */
[----:B------:R0:W1:Y:S02]  /*22950*/  SHFL.IDX P6, R14, R13, R12, R11 ;  /* 0x0000000c0d0e7389 */ /* 0x00006400000c000b */
[----:B01----:R-:W-:Y:S01]  /*22960*/  ENDCOLLECTIVE ;  /* 0x000000000000791b */ /* 0x003fe20003800000 */
.L_x_977:
[----:B------:R-:W-:-:S05]  /*22970*/  @P1 IADD3 R4, P0, R31, R4, RZ ;  /* 0x000000041f041210 */ /* 0x000fca0007f1e0ff */
[----:B------:R-:W-:-:S05]  /*22980*/  @P1 IMAD.X R5, RZ, RZ, R6, P0 ;  /* 0x000000ffff051224 */ /* 0x000fca00000e0606 */
[----:B------:R-:W-:Y:S01]  /*22990*/  @!PT LDS RZ, [RZ] ;  /* 0x00000000fffff984 */ /* 0x000fe20000000800 */
[----:B------:R-:W-:Y:S01]  /*229a0*/  @!PT LDS RZ, [RZ] ;  /* 0x00000000fffff984 */ /* 0x000fe20000000800 */
[----:B------:R-:W-:Y:S01]  /*229b0*/  @!PT LDS RZ, [RZ] ;  /* 0x00000000fffff984 */ /* 0x000fe20000000800 */
[----:B------:R0:W-:Y:S01]  /*229c0*/  @P1 LDGSTS.E.BYPASS.LTC128B.128 [R3+0x1bc00], desc[UR60][R4.64], !P3 ;  /* 0x1bc0000004031fae */ /* 0x0001e2000d901d7c */
[----:B------:R-:W-:Y:S01]  /*229d0*/  MOV R13, R0 ;  /* 0x00000000000d7202 */ /* 0x000fe20000000f00 */
[----:B------:R-:W-:-:S07]  /*229e0*/  IMAD.MOV.U32 R6, RZ, RZ, R14 ;  /* 0x000000ffff067224 */ /* 0x000fce00078e000e */
[----:B0-----:R-:W-:Y:S05]  /*229f0*/  WARPSYNC.COLLECTIVE R15, `(.L_x_978) ;  /* 0x000000000f087348 */ /* 0x001fea0003c00000 */
[----:B------:R1:W2:Y:S02]  /*22a00*/  SHFL.IDX P6, R14, R13, R12, R11 ;  /* 0x0000000c0d0e7389 */ /* 0x0002a400000c000b */
[----:B012---:R-:W-:Y:S01]  /*22a10*/  ENDCOLLECTIVE ;  /* 0x000000000000791b */ /* 0x007fe20003800000 */
.L_x_978:
[----:B------:R-:W-:Y:S02]  /*22a20*/  IMAD.MOV.U32 R13, RZ, RZ, R2 ;  /* 0x000000ffff0d7224 */ /* 0x000fe400078e0002 */
[----:B------:R-:W-:Y:S02]  /*22a30*/  IMAD.MOV.U32 R12, RZ, RZ, 0x1 ;  /* 0x00000001ff0c7424 */ /* 0x000fe400078e00ff */
[----:B------:R-:W-:-:S07]  /*22a40*/  IMAD.MOV.U32 R8, RZ, RZ, R14 ;  /* 0x000000ffff087224 */ /* 0x000fce00078e000e */
[----:B------:R-:W-:Y:S05]  /*22a50*/  WARPSYNC.COLLECTIVE R15, `(.L_x_979) ;  /* 0x000000000f087348 */ /* 0x000fea0003c00000 */
[----:B------:R0:W1:Y:S02]  /*22a60*/  SHFL.IDX P6, R14, R13, R12, R11 ;  /* 0x0000000c0d0e7389 */ /* 0x00006400000c000b */
[----:B01----:R-:W-:Y:S01]  /*22a70*/  ENDCOLLECTIVE ;  /* 0x000000000000791b */ /* 0x003fe20003800000 */
.L_x_979:
[----:B------:R-:W-:-:S05]  /*22a80*/  @P2 IADD3 R4, P0, R31, R8, RZ ;  /* 0x000000081f042210 */ /* 0x000fca0007f1e0ff */
[----:B------:R-:W-:-:S05]  /*22a90*/  @P2 IMAD.X R5, RZ, RZ, R6, P0 ;  /* 0x000000ffff052224 */ /* 0x000fca00000e0606 */
[----:B------:R-:W-:Y:S01]  /*22aa0*/  @!PT LDS RZ, [RZ] ;  /* 0x00000000fffff984 */ /* 0x000fe20000000800 */
[----:B------:R-:W-:Y:S01]  /*22ab0*/  @!PT LDS RZ, [RZ] ;  /* 0x00000000fffff984 */ /* 0x000fe20000000800 */
[----:B------:R-:W-:Y:S01]  /*22ac0*/  @!PT LDS RZ, [RZ] ;  /* 0x00000000fffff984 */ /* 0x000fe20000000800 */
[----:B------:R0:W-:Y:S01]  /*22ad0*/  @P2 LDGSTS.E.BYPASS.LTC128B.128 [R3+0x1c400], desc[UR60][R4.64], !P3 ;  /* 0x1c40000004032fae */ /* 0x0001e2000d901d7c */
[----:B------:R-:W-:Y:S01]  /*22ae0*/  IMAD.MOV.U32 R13, RZ, RZ, R0 ;  /* 0x000000ffff0d7224 */ /* 0x000fe200078e0000 */
[----:B------:R-:W-:-:S07]  /*22af0*/  MOV R2, R14 ;  /* 0x0000000e00027202 */ /* 0x000fce0000000f00 */
[----:B0-----:R-:W-:Y:S05]  /*22b00*/  WARPSYNC.COLLECTIVE R15, `(.L_x_980) ;  /* 0x000000000f087348 */ /* 0x001fea0003c00000 */
[----:B------:R1:W2:Y:S02]  /*22b10*/  SHFL.IDX P6, R14, R13, R12, R11 ;  /* 0x0000000c0d0e7389 */ /* 0x0002a400000c000b */
[----:B012---:R-:W-:Y:S01]  /*22b20*/  ENDCOLLECTIVE ;  /* 0x000000000000791b */ /* 0x007fe20003800000 */
.L_x_980:
[----:B------:R-:W-:Y:S01]  /*22b30*/  IMAD.MOV.U32 R0, RZ, RZ, R14 ;  /* 0x000000ffff007224 */ /* 0x000fe200078e000e */
[----:B------:R-:W-:Y:S06]  /*22b40*/  BRA `(.L_x_981) ;  /* 0xffffff8000347947 */ /* 0x000fec000383ffff */
.L_x_755:
[----:B------:R-:W-:Y:S01]  /*22b50*/  IMAD.MOV.U32 R13, RZ, RZ, R4 ;  /* 0x000000ffff0d7224 */ /* 0x000fe200078e0004 */
[----:B------:R-:W-:Y:S01]  /*22b60*/  MOV R11, 0x181f ;  /* 0x0000181f000b7802 */ /* 0x000fe20000000f00 */
[----:B------:R-:W-:Y:S01]  /*22b70*/  IMAD.MOV.U32 R12, RZ, RZ, RZ ;  /* 0x000000ffff0c7224 */ /* 0x000fe200078e00ff */
[----:B------:R-:W-:Y:S01]  /*22b80*/  IADD3 R17, R20, R17, RZ ;  /* 0x0000001114117210 */ /* 0x000fe20007ffe0ff */
[----:B------:R-:W-:Y:S02]  /*22b90*/  IMAD.MOV.U32 R15, RZ, RZ, -0x1 ;  /* 0xffffffffff0f7424 */ /* 0x000fe400078e00ff */
[----:B-----5:R-:W-:-:S07]  /*22ba0*/  IMAD R5, R10, R7, RZ ;  /* 0x000000070a057224 */ /* 0x020fce00078e02ff */
[----:B------:R-:W-:Y:S05]  /*22bb0*/  WARPSYNC.COLLECTIVE R15, `(.L_x_982) ;  /* 0x000000000f087348 */ /* 0x000fea0003c00000 */
[----:B------:R0:W1:Y:S02]  /*22bc0*/  SHFL.IDX P6, R14, R13, R12, R11 ;  /* 0x0000000c0d0e7389 */ /* 0x00006400000c000b */
[----:B01----:R-:W-:Y:S01]  /*22bd0*/  ENDCOLLECTIVE ;  /* 0x000000000000791b */ /* 0x003fe20003800000 */
.L_x_982:
[----:B------:R-:W-:Y:S01]  /*22be0*/  ISETP.GE.AND P1, PT, R17, R5, PT ;  /* 0x000000051100720c */ /* 0x000fe20003f26270 */
[----:B------:R-:W-:Y:S02]  /*22bf0*/  IMAD.MOV.U32 R13, RZ, RZ, R0 ;  /* 0x000000ffff0d7224 */ /* 0x000fe400078e0000 */
[----:B------:R-:W-:-:S10]  /*22c00*/  IMAD.MOV.U32 R2, RZ, RZ, R14 ;  /* 0x000000ffff027224 */ /* 0x000fd400078e000e */
[----:B------:R-:W-:Y:S05]  /*22c10*/  WARPSYNC.COLLECTIVE R15, `(.L_x_983) ;  /* 0x000000000f087348 */ /* 0x000fea0003c00000 */
[----:B------:R0:W1:Y:S02]  /*22c20*/  SHFL.IDX P6, R14, R13, R12, R11 ;  /* 0x0000000c0d0e7389 */ /* 0x00006400000c000b */
[----:B01----:R-:W-:Y:S01]  /*22c30*/  ENDCOLLECTIVE ;  /* 0x000000000000791b */ /* 0x003fe20003800000 */
.L_x_983:
[----:B------:R-:W-:Y:S01]  /*22c40*/  MOV R13, R4 ;  /* 0x00000004000d7202 */ /* 0x000fe20000000f00 */
[----:B------:R-:W-:Y:S02]  /*22c50*/  IMAD.MOV.U32 R12, RZ, RZ, 0x1 ;  /* 0x00000001ff0c7424 */ /* 0x000fe400078e00ff */
[----:B------:R-:W-:-:S07]  /*22c60*/  IMAD.MOV.U32 R3, RZ, RZ, R14 ;  /* 0x000000ffff037224 */ /* 0x000fce00078e000e */
[----:B------:R-:W-:Y:S05]  /*22c70*/  WARPSYNC.COLLECTIVE R15, `(.L_x_984) ;  /* 0x000000000f087348 */ /* 0x000fea0003c00000 */
[----:B------:R0:W1:Y:S02]  /*22c80*/  SHFL.IDX P6, R14, R13, R12, R11 ;  /* 0x0000000c0d0e7389 */ /* 0x00006400000c000b */
[----:B01----:R-:W-:Y:S01]  /*22c90*/  ENDCOLLECTIVE ;  /* 0x000000000000791b */ /* 0x003fe20003800000 */
.L_x_984:
[----:B------:R-:W-:-:S05]  /*22ca0*/  @!P1 IADD3 R3, P3, R31, R3, RZ ;  /* 0x000000031f039210 */ /* 0x000fca0007f7e0ff */
[----:B------:R-:W-:Y:S02]  /*22cb0*/  @!P1 IMAD.X R8, RZ, RZ, R2, P3 ;  /* 0x000000ffff089224 */ /* 0x000fe400018e0602 */
[----:B------:R-:W-:Y:S02]  /*22cc0*/  @!P1 IMAD.MOV.U32 R2, RZ, RZ, R3 ;  /* 0x000000ffff029224 */ /* 0x000fe400078e0003 */
[----:B------:R-:W-:Y:S02]  /*22cd0*/  @!P1 IMAD.MOV.U32 R3, RZ, RZ, R8 ;  /* 0x000000ffff039224 */ /* 0x000fe400078e0008 */
[----:B------:R-:W-:-:S03]  /*22ce0*/  IMAD.MOV.U32 R13, RZ, RZ, R0 ;  /* 0x000000ffff0d7224 */ /* 0x000fc600078e0000 */
[----:B------:R-:W-:Y:S01]  /*22cf0*/  @!PT LDS RZ, [RZ] ;  /* 0x00000000fffff984 */ /* 0x000fe20000000800 */
[----:B------:R-:W-:Y:S01]  /*22d00*/  @!PT LDS RZ, [RZ] ;  /* 0x00000000fffff984 */ /* 0x000fe20000000800 */
[----:B------:R-:W-:Y:S01]  /*22d10*/  @!PT LDS RZ, [RZ] ;  /* 0x00000000fffff984 */ /* 0x000fe20000000800 */
[----:B------:R0:W-:Y:S02]  /*22d20*/  @!P1 LDGSTS.E.BYPASS.LTC128B.128 [R9+0x14400], desc[UR60][R2.64], !P0 ;  /* 0x1440000002099fae */ /* 0x0001e4000c101d7c */
[----:B0-----:R-:W-:-:S05]  /*22d30*/  VIADD R2, R17, 0x10 ;  /* 0x0000001011027836 */ /* 0x001fca0000000000 */
[----:B------:R-:W-:Y:S01]  /*22d40*/  ISETP.GE.AND P1, PT, R2, R5, PT ;  /* 0x000000050200720c */ /* 0x000fe20003f26270 */
[----:B------:R-:W-:-:S12]  /*22d50*/  IMAD.MOV.U32 R2, RZ, RZ, R14 ;  /* 0x000000ffff027224 */ /* 0x000fd800078e000e */
[----:B------:R-:W-:Y:S05]  /*22d60*/  WARPSYNC.COLLECTIVE R15, `(.L_x_985) ;  /* 0x000000000f087348 */ /* 0x000fea0003c00000 */
[----:B------:R0:W1:Y:S02]  /*22d70*/  SHFL.IDX P6, R14, R13, R12, R11 ;  /* 0x0000000c0d0e7389 */ /* 0x00006400000c000b */
[----:B01----:R-:W-:Y:S01]  /*22d80*/  ENDCOLLECTIVE ;  /* 0x000000000000791b */ /* 0x003fe20003800000 */
.L_x_985:
[----:B------:R-:W-:Y:S01]  /*22d90*/  IMAD.MOV.U32 R13, RZ, RZ, R4 ;  /* 0x000000ffff0d7224 */ /* 0x000fe200078e0004 */
[----:B------:R-:W-:Y:S01]  /*22da0*/  MOV R12, 0x2 ;  /* 0x00000002000c7802 */ /* 0x000fe20000000f00 */
[----:B------:R-:W-:-:S07]  /*22db0*/  IMAD.MOV.U32 R6, RZ, RZ, R14 ;  /* 0x000000ffff067224 */ /* 0x000fce00078e000e */
[----:B------:R-:W-:Y:S05]  /*22dc0*/  WARPSYNC.COLLECTIVE R15, `(.L_x_986) ;  /* 0x000000000f087348 */ /* 0x000fea0003c00000 */
[----:B------:R0:W1:Y:S02]  /*22dd0*/  SHFL.IDX P6, R14, R13, R12, R11 ;  /* 0x0000000c0d0e7389 */ /* 0x00006400000c000b */
[----:B01----:R-:W-:Y:S01]  /*22de0*/  ENDCOLLECTIVE ;  /* 0x000000000000791b */ /* 0x003fe20003800000 */
.L_x_986:
[----:B------:R-:W-:-:S04]  /*22df0*/  @!P1 IADD3 R6, P3, R31, R6, RZ ;  /* 0x000000061f069210 */ /* 0x000fc80007f7e0ff */
[----:B------:R-:W-:Y:S01]  /*22e00*/  @!P1 IADD3.X R7, RZ, R2, RZ, P3, !PT ;  /* 0x00000002ff079210 */ /* 0x000fe20001ffe4ff */
[----:B------:R-:W-:Y:S02]  /*22e10*/  @!P1 IMAD.MOV.U32 R2, RZ, RZ, R6 ;  /* 0x000000ffff029224 */ /* 0x000fe400078e0006 */
[----:B------:R-:W-:Y:S02]  /*22e20*/  VIADD R6, R17, 0x60 ;  /* 0x0000006011067836 */ /* 0x000fe40000000000 */
        /* <DEDUP_REMOVED lines=12> */
.L_x_987:
[----:B------:R-:W-:Y:S02]  /*22ef0*/  IMAD.MOV.U32 R13, RZ, RZ, R4 ;  /* 0x000000ffff0d7224 */ /* 0x000fe400078e0004 */
[----:B------:R-:W-:Y:S02]  /*22f00*/  IMAD.MOV.U32 R12, RZ, RZ, 0x3 ;  /* 0x00000003ff0c7424 */ /* 0x000fe400078e00ff */
[----:B------:R-:W-:-:S07]  /*22f10*/  IMAD.MOV.U32 R3, RZ, RZ, R14 ;  /* 0x000000ffff037224 */ /* 0x000fce00078e000e */
[----:B------:R-:W-:Y:S05]  /*22f20*/  WARPSYNC.COLLECTIVE R15, `(.L_x_988) ;  /* 0x000000000f087348 */ /* 0x000fea0003c00000 */
[----:B------:R0:W1:Y:S02]  /*22f30*/  SHFL.IDX P6, R14, R13, R12, R11 ;  /* 0x0000000c0d0e7389 */ /* 0x00006400000c000b */
[----:B01----:R-:W-:Y:S01]  /*22f40*/  ENDCOLLECTIVE ;  /* 0x000000000000791b */ /* 0x003fe20003800000 */
.L_x_988:
[----:B------:R-:W-:-:S05]  /*22f50*/  @!P1 IADD3 R3, P2, R31, R3, RZ ;  /* 0x000000031f039210 */ /* 0x000fca0007f5e0ff */
[----:B------:R-:W-:-:S05]  /*22f60*/  @!P1 IMAD.X R2, RZ, RZ, R2, P2 ;  /* 0x000000ffff029224 */ /* 0x000fca00010e0602 */
[----:B------:R-:W-:Y:S01]  /*22f70*/  @!P1 LOP3.LUT R3, R3, R2, RZ, 0x3c, !PT ;  /* 0x0000000203039212 */ /* 0x000fe200078e3cff */
[----:B------:R-:W-:-:S03]  /*22f80*/  IMAD.MOV.U32 R13, RZ, RZ, R0 ;  /* 0x000000ffff0d7224 */ /* 0x000fc600078e0000 */
[----:B------:R-:W-:-:S04]  /*22f90*/  @!P1 LOP3.LUT R2, R3, R2, RZ, 0x3c, !PT ;  /* 0x0000000203029212 */ /* 0x000fc800078e3cff */
[----:B------:R-:W-:-:S05]  /*22fa0*/  @!P1 LOP3.LUT R3, R3, R2, RZ, 0x3c, !PT ;  /* 0x0000000203039212 */ /* 0x000fca00078e3cff */
[----:B------:R-:W-:Y:S01]  /*22fb0*/  @!PT LDS RZ, [RZ] ;  /* 0x00000000fffff984 */ /* 0x000fe20000000800 */
[----:B------:R-:W-:Y:S01]  /*22fc0*/  @!PT LDS RZ, [RZ] ;  /* 0x00000000fffff984 */ /* 0x000fe20000000800 */
[----:B------:R-:W-:Y:S01]  /*22fd0*/  @!PT LDS RZ, [RZ] ;  /* 0x00000000fffff984 */ /* 0x000fe20000000800 */
[----:B------:R0:W-:Y:S02]  /*22fe0*/  @!P1 LDGSTS.E.BYPASS.LTC128B.128 [R9+0x15400], desc[UR60][R2.64], !P0 ;  /* 0x1540000002099fae */ /* 0x0001e4000c101d7c */
[----:B0-----:R-:W-:-:S04]  /*22ff0*/  IADD3 R2, R17, 0x30, RZ ;  /* 0x0000003011027810 */ /* 0x001fc80007ffe0ff */
[----:B------:R-:W-:Y:S01]  /*23000*/  ISETP.GE.AND P1, PT, R2, R5, PT ;  /* 0x000000050200720c */ /* 0x000fe20003f26270 */
[----:B------:R-:W-:-:S12]  /*23010*/  IMAD.MOV.U32 R2, RZ, RZ, R14 ;  /* 0x000000ffff027224 */ /* 0x000fd800078e000e */
[----:B------:R-:W-:Y:S05]  /*23020*/  WARPSYNC.COLLECTIVE R15, `(.L_x_989) ;  /* 0x000000000f087348 */ /* 0x000fea0003c00000 */
[----:B------:R0:W1:Y:S02]  /*23030*/  SHFL.IDX P6, R14, R13, R12, R11 ;  /* 0x0000000c0d0e7389 */ /* 0x00006400000c000b */
[----:B01----:R-:W-:Y:S01]  /*23040*/  ENDCOLLECTIVE ;  /* 0x000000000000791b */ /* 0x003fe20003800000 */
.L_x_989:
[----:B------:R-:W-:Y:S02]  /*23050*/  IMAD.MOV.U32 R13, RZ, RZ, R4 ;  /* 0x000000ffff0d7224 */ /* 0x000fe400078e0004 */
[----:B------:R-:W-:Y:S01]  /*23060*/  IMAD.MOV.U32 R12, RZ, RZ, 0x4 ;  /* 0x00000004ff0c7424 */ /* 0x000fe200078e00ff */
[----:B------:R-:W-:-:S07]  /*23070*/  MOV R3, R14 ;  /* 0x0000000e00037202 */ /* 0x000fce0000000f00 */
[----:B------:R-:W-:Y:S05]  /*23080*/  WARPSYNC.COLLECTIVE R15, `(.L_x_990) ;  /* 0x000000000f087348 */ /* 0x000fea0003c00000 */
[----:B------:R0:W1:Y:S02]  /*23090*/  SHFL.IDX P6, R14, R13, R12, R11 ;  /* 0x0000000c0d0e7389 */ /* 0x00006400000c000b */
[----:B01----:R-:W-:Y:S01]  /*230a0*/  ENDCOLLECTIVE ;  /* 0x000000000000791b */ /* 0x003fe20003800000 */
.L_x_990:
        /* <DEDUP_REMOVED lines=10> */
[----:B0-----:R-:W-:-:S05]  /*23150*/  VIADD R2, R17, 0x40 ;  /* 0x0000004011027836 */ /* 0x001fca0000000000 */
[----:B------:R-:W-:Y:S02]  /*23160*/  ISETP.GE.AND P1, PT, R2, R5, PT ;  /* 0x000000050200720c */ /* 0x000fe40003f26270 */
[----:B------:R-:W-:-:S11]  /*23170*/  MOV R2, R14 ;  /* 0x0000000e00027202 */ /* 0x000fd60000000f00 */
[----:B------:R-:W-:Y:S05]  /*23180*/  WARPSYNC.COLLECTIVE R15, `(.L_x_991) ;  /* 0x000000000f087348 */ /* 0x000fea0003c00000 */
[----:B------:R0:W1:Y:S02]  /*23190*/  SHFL.IDX P6, R14, R13, R12, R11 ;  /* 0x0000000c0d0e7389 */ /* 0x00006400000c000b */
[----:B01----:R-:W-:Y:S01]  /*231a0*/  ENDCOLLECTIVE ;  /* 0x000000000000791b */ /* 0x003fe20003800000 */
.L_x_991:
[----:B------:R-:W-:Y:S01]  /*231b0*/  MOV R13, R4 ;  /* 0x00000004000d7202 */ /* 0x000fe20000000f00 */
[----:B------:R-:W-:Y:S02]  /*231c0*/  IMAD.MOV.U32 R12, RZ, RZ, 0x5 ;  /* 0x00000005ff0c7424 */ /* 0x000fe400078e00ff */
[----:B------:R-:W-:-:S07]  /*231d0*/  IMAD.MOV.U32 R3, RZ, RZ, R14 ;  /* 0x000000ffff037224 */ /* 0x000fce00078e000e */
[----:B------:R-:W-:Y:S05]  /*231e0*/  WARPSYNC.COLLECTIVE R15, `(.L_x_992) ;  /* 0x000000000f087348 */ /* 0x000fea0003c00000 */
[----:B------:R0:W1:Y:S02]  /*231f0*/  SHFL.IDX P6, R14, R13, R12, R11 ;  /* 0x0000000c0d0e7389 */ /* 0x00006400000c000b */
[----:B01----:R-:W-:Y:S01]  /*23200*/  ENDCOLLECTIVE ;  /* 0x000000000000791b */ /* 0x003fe20003800000 */
.L_x_992:
        /* <DEDUP_REMOVED lines=16> */
.L_x_993:
[----:B------:R-:W-:Y:S02]  /*23310*/  IMAD.MOV.U32 R13, RZ, RZ, R4 ;  /* 0x000000ffff0d7224 */ /* 0x000fe400078e0004 */
[----:B------:R-:W-:Y:S01]  /*23320*/  IMAD.MOV.U32 R12, RZ, RZ, 0x6 ;  /* 0x00000006ff0c7424 */ /* 0x000fe200078e00ff */
[----:B------:R-:W-:-:S07]  /*23330*/  MOV R3, R14 ;  /* 0x0000000e00037202 */ /* 0x000fce0000000f00 */
[----:B------:R-:W-:Y:S05]  /*23340*/  WARPSYNC.COLLECTIVE R15, `(.L_x_994) ;  /* 0x000000000f087348 */ /* 0x000fea0003c00000 */
[----:B------:R0:W1:Y:S02]  /*23350*/  SHFL.IDX P6, R14, R13, R12, R11 ;  /* 0x0000000c0d0e7389 */ /* 0x00006400000c000b */
[----:B01----:R-:W-:Y:S01]  /*23360*/  ENDCOLLECTIVE ;  /* 0x000000000000791b */ /* 0x003fe20003800000 */
.L_x_994:
[----:B------:R-:W-:-:S05]  /*23370*/  @!P1 IADD3 R3, P2, R31, R3, RZ ;  /* 0x000000031f039210 */ /* 0x000fca0007f5e0ff */
[----:B------:R-:W-:Y:S01]  /*23380*/  @!P1 IMAD.X R2, RZ, RZ, R2, P2 ;  /* 0x000000ffff029224 */ /* 0x000fe200010e0602 */
[----:B------:R-:W-:-:S04]  /*23390*/  ISETP.GE.AND P2, PT, R6, R5, PT ;  /* 0x000000050600720c */ /* 0x000fc80003f46270 */
        /* <DEDUP_REMOVED lines=8> */
[----:B0-----:R-:W-:-:S07]  /*23420*/  MOV R2, R14 ;  /* 0x0000000e00027202 */ /* 0x001fce0000000f00 */
[----:B------:R-:W-:Y:S05]  /*23430*/  WARPSYNC.COLLECTIVE R15, `(.L_x_995) ;  /* 0x000000000f087348 */ /* 0x000fea0003c00000 */
[----:B------:R0:W1:Y:S02]  /*23440*/  SHFL.IDX P6, R14, R13, R12, R11 ;  /* 0x0000000c0d0e7389 */ /* 0x00006400000c000b */
[----:B01----:R-:W-:Y:S01]  /*23450*/  ENDCOLLECTIVE ;  /* 0x000000000000791b */ /* 0x003fe20003800000 */
.L_x_995:
[----:B------:R-:W-:Y:S02]  /*23460*/  IMAD.MOV.U32 R13, RZ, RZ, R4 ;  /* 0x000000ffff0d7224 */ /* 0x000fe400078e0004 */
[----:B------:R-:W-:Y:S02]  /*23470*/  IMAD.MOV.U32 R12, RZ, RZ, 0x7 ;  /* 0x00000007ff0c7424 */ /* 0x000fe400078e00ff */
[----:B------:R-:W-:-:S07]  /*23480*/  IMAD.MOV.U32 R3, RZ, RZ, R14 ;  /* 0x000000ffff037224 */ /* 0x000fce00078e000e */
[----:B------:R-:W-:Y:S05]  /*23490*/  WARPSYNC.COLLECTIVE R15, `(.L_x_996) ;  /* 0x000000000f087348 */ /* 0x000fea0003c00000 */
[----:B------:R0:W1:Y:S02]  /*234a0*/  SHFL.IDX P6, R14, R13, R12, R11 ;  /* 0x0000000c0d0e7389 */ /* 0x00006400000c000b */
[----:B01----:R-:W-:Y:S01]  /*234b0*/  ENDCOLLECTIVE ;  /* 0x000000000000791b */ /* 0x003fe20003800000 */
.L_x_996:
[----:B------:R-:W-:-:S04]  /*234c0*/  @!P2 IADD3 R3, P1, R31, R3, RZ ;  /* 0x000000031f03a210 */ /* 0x000fc80007f3e0ff */
[----:B------:R-:W-:-:S04]  /*234d0*/  @!P2 IADD3.X R2, RZ, R2, RZ, P1, !PT ;  /* 0x00000002ff02a210 */ /* 0x000fc80000ffe4ff */
[----:B------:R-:W-:Y:S02]  /*234e0*/  @!P2 LOP3.LUT R3, R3, R2, RZ, 0x3c, !PT ;  /* 0x000000020303a212 */ /* 0x000fe400078e3cff */
[----:B------:R-:W-:Y:S02]  /*234f0*/  MOV R13, R0 ;  /* 0x00000000000d7202 */ /* 0x000fe40000000f00 */
[----:B------:R-:W-:-:S04]  /*23500*/  @!P2 LOP3.LUT R2, R3, R2, RZ, 0x3c, !PT ;  /* 0x000000020302a212 */ /* 0x000fc800078e3cff */
[----:B------:R-:W-:Y:S01]  /*23510*/  @!P2 LOP3.LUT R3, R3, R2, RZ, 0x3c, !PT ;  /* 0x000000020303a212 */ /* 0x000fe200078e3cff */
[----:B------:R-:W-:-:S04]  /*23520*/  IMAD.MOV.U32 R4, RZ, RZ, R14 ;  /* 0x000000ffff047224 */ /* 0x000fc800078e000e */
[----:B------:R-:W-:Y:S01]  /*23530*/  @!PT LDS RZ, [RZ] ;  /* 0x00000000fffff984 */ /* 0x000fe20000000800 */
[----:B------:R-:W-:Y:S01]  /*23540*/  @!PT LDS RZ, [RZ] ;  /* 0x00000000fffff984 */ /* 0x000fe20000000800 */
[----:B------:R-:W-:Y:S01]  /*23550*/  @!PT LDS RZ, [RZ] ;  /* 0x00000000fffff984 */ /* 0x000fe20000000800 */
[----:B------:R0:W-:Y:S03]  /*23560*/  @!P2 LDGSTS.E.BYPASS.LTC128B.128 [R9+0x17400], desc[UR60][R2.64], !P0 ;  /* 0x174000000209afae */ /* 0x0001e6000c101d7c */
[----:B0-----:R-:W-:Y:S05]  /*23570*/  WARPSYNC.COLLECTIVE R15, `(.L_x_997) ;  /* 0x000000000f087348 */ /* 0x001fea0003c00000 */
[----:B------:R1:W2:Y:S02]  /*23580*/  SHFL.IDX P6, R14, R13, R12, R11 ;  /* 0x0000000c0d0e7389 */ /* 0x0002a400000c000b */
[----:B012---:R-:W-:Y:S01]  /*23590*/  ENDCOLLECTIVE ;  /* 0x000000000000791b */ /* 0x007fe20003800000 */
.L_x_997:
[----:B------:R-:W-:Y:S05]  /*235a0*/  BRA `(.L_x_998) ;  /* 0xffffff8000707947 */ /* 0x000fea000383ffff */
.L_x_758:
[----:B0-----:R0:W1:Y:S02]  /*235b0*/  SYNCS.PHASECHK.TRANS64.TRYWAIT P0, [R22+URZ+0x22820], R3 ;  /* 0x02282003160075a7 */ /* 0x001064000800017f */
[----:B-1----:R-:W-:Y:S05]  /*235c0*/  @!P0 NANOSLEEP.SYNCS 0x989680 ;  /* 0x009896800000895d */ /* 0x002fea0003900000 */
[----:B------:R-:W1:Y:S02]  /*235d0*/  @!P0 SYNCS.PHASECHK.TRANS64 P0, [R22+URZ+0x22820], R3 ;  /* 0x02282003160085a7 */ /* 0x000e64000800007f */
[----:B-1----:R-:W-:Y:S05]  /*235e0*/  @!P0 BRA `(.L_x_758) ;  /* 0xfffffffc00f08947 */ /* 0x002fea000383ffff */
[----:B------:R-:W-:Y:S05]  /*235f0*/  BRA `(.L_x_999) ;  /* 0xffffff8000d07947 */ /* 0x000fea000383ffff */
.L_x_762:
[----:B0-----:R0:W1:Y:S02]  /*23600*/  SYNCS.PHASECHK.TRANS64.TRYWAIT P0, [R0+URZ+0x22880], R30 ;  /* 0x0228801e000075a7 */ /* 0x001064000800017f */
[----:B-1----:R-:W-:Y:S05]  /*23610*/  @!P0 NANOSLEEP.SYNCS 0x989680 ;  /* 0x009896800000895d */ /* 0x002fea0003900000 */
[----:B------:R-:W1:Y:S02]  /*23620*/  @!P0 SYNCS.PHASECHK.TRANS64 P0, [R0+URZ+0x22880], R30 ;  /* 0x0228801e000085a7 */ /* 0x000e64000800007f */
[----:B-1----:R-:W-:Y:S05]  /*23630*/  @!P0 BRA `(.L_x_762) ;  /* 0xfffffffc00f08947 */ /* 0x002fea000383ffff */
[----:B------:R-:W-:Y:S05]  /*23640*/  BRA `(.L_x_1000) ;  /* 0xffffff8400e87947 */ /* 0x000fea000383ffff */
.L_x_763:
[----:B------:R-:W-:Y:S01]  /*23650*/  BSSY B0, `(.L_x_1001) ;  /* 0x0000008000007945 */ /* 0x000fe20003800000 */
[----:B------:R-:W-:Y:S01]  /*23660*/  IMAD.MOV.U32 R13, RZ, RZ, R20 ;  /* 0x000000ffff0d7224 */ /* 0x000fe200078e0014 */
[----:B------:R-:W-:Y:S01]  /*23670*/  MOV R15, 0xffffffff ;  /* 0xffffffff000f7802 */ /* 0x000fe20000000f00 */
[----:B------:R-:W-:Y:S02]  /*23680*/  IMAD.MOV.U32 R12, RZ, RZ, RZ ;  /* 0x000000ffff0c7224 */ /* 0x000fe400078e00ff */
[----:B------:R-:W-:-:S07]  /*23690*/  IMAD.MOV.U32 R11, RZ, RZ, 0x181f ;  /* 0x0000181fff0b7424 */ /* 0x000fce00078e00ff */
[----:B0-----:R-:W-:Y:S05]  /*236a0*/  WARPSYNC.COLLECTIVE R15, `(.L_x_1002) ;  /* 0x000000000f087348 */ /* 0x001fea0003c00000 */
[----:B------:R1:W2:Y:S02]  /*236b0*/  SHFL.IDX P6, R14, R13, R12, R11 ;  /* 0x0000000c0d0e7389 */ /* 0x0002a400000c000b */
[----:B012---:R-:W-:Y:S01]  /*236c0*/  ENDCOLLECTIVE ;  /* 0x000000000000791b */ /* 0x007fe20003800000 */
.L_x_1002:
[----:B------:R-:W-:Y:S05]  /*236d0*/  BSYNC B0 ;  /* 0x0000000000007941 */ /* 0x000fea0003800000 */
.L_x_1001:
[----:B------:R-:W-:Y:S01]  /*236e0*/  IMAD.MOV.U32 R13, RZ, RZ, R10 ;  /* 0x000000ffff0d7224 */ /* 0x000fe200078e000a */
[----:B------:R-:W-:Y:S01]  /*236f0*/  MOV R11, 0x181f ;  /* 0x0000181f000b7802 */ /* 0x000fe20000000f00 */
[----:B------:R-:W-:Y:S01]  /*23700*/  IMAD.MOV.U32 R12, RZ, RZ, RZ ;  /* 0x000000ffff0c7224 */ /* 0x000fe200078e00ff */
[----:B------:R-:W-:Y:S01]  /*23710*/  IADD3 R6, R22, R6, RZ ;  /* 0x0000000616067210 */ /* 0x000fe20007ffe0ff */
[----:B------:R-:W-:Y:S02]  /*23720*/  IMAD.MOV.U32 R15, RZ, RZ, -0x1 ;  /* 0xffffffffff0f7424 */ /* 0x000fe400078e00ff */
[----:B------:R-:W-:-:S07]  /*23730*/  IMAD.MOV.U32 R3, RZ, RZ, R14 ;  /* 0x000000ffff037224 */ /* 0x000fce00078e000e */
[----:B------:R-:W-:Y:S05]  /*23740*/  WARPSYNC.COLLECTIVE R15, `(.L_x_1003) ;  /* 0x000000000f087348 */ /* 0x000fea0003c00000 */
[----:B------:R0:W1:Y:S02]  /*23750*/  SHFL.IDX P6, R14, R13, R12, R11 ;  /* 0x0000000c0d0e7389 */ /* 0x00006400000c000b */
[----:B01----:R-:W-:Y:S01]  /*23760*/  ENDCOLLECTIVE ;  /* 0x000000000000791b */ /* 0x003fe20003800000 */
.L_x_1003:
[----:B------:R-:W-:Y:S02]  /*23770*/  IMAD.MOV.U32 R13, RZ, RZ, R20 ;  /* 0x000000ffff0d7224 */ /* 0x000fe400078e0014 */
[----:B------:R-:W-:Y:S02]  /*23780*/  IMAD.MOV.U32 R12, RZ, RZ, 0x1 ;  /* 0x00000001ff0c7424 */ /* 0x000fe400078e00ff */
[----:B------:R-:W-:-:S07]  /*23790*/  IMAD.MOV.U32 R2, RZ, RZ, R14 ;  /* 0x000000ffff027224 */ /* 0x000fce00078e000e */
[----:B------:R-:W-:Y:S05]  /*237a0*/  WARPSYNC.COLLECTIVE R15, `(.L_x_1004) ;  /* 0x000000000f087348 */ /* 0x000fea0003c00000 */
[----:B------:R0:W1:Y:S02]  /*237b0*/  SHFL.IDX P6, R14, R13, R12, R11 ;  /* 0x0000000c0d0e7389 */ /* 0x00006400000c000b */
[----:B01----:R-:W-:Y:S01]  /*237c0*/  ENDCOLLECTIVE ;  /* 0x000000000000791b */ /* 0x003fe20003800000 */
.L_x_1004:
        /* <DEDUP_REMOVED lines=11> */
.L_x_1005:
[----:B------:R-:W-:Y:S01]  /*23880*/  IMAD.MOV.U32 R13, RZ, RZ, R20 ;  /* 0x000000ffff0d7224 */ /* 0x000fe200078e0014 */
[----:B------:R-:W-:Y:S01]  /*23890*/  MOV R12, 0x2 ;  /* 0x00000002000c7802 */ /* 0x000fe20000000f00 */
[----:B------:R-:W-:-:S05]  /*238a0*/  IMAD.MOV.U32 R11, RZ, RZ, R14 ;  /* 0x000000ffff0b7224 */ /* 0x000fca00078e000e */
[----:B------:R-:W-:Y:S01]  /*238b0*/  IADD3 R2, P0, R31, R11, RZ ;  /* 0x0000000b1f027210 */ /* 0x000fe20007f1e0ff */
[----:B------:R-:W-:-:S04]  /*238c0*/  IMAD.MOV.U32 R11, RZ, RZ, 0x181f ;  /* 0x0000181fff0b7424 */ /* 0x000fc800078e00ff */
[----:B------:R-:W-:-:S08]  /*238d0*/  IMAD.X R3, RZ, RZ, R21, P0 ;  /* 0x000000ffff037224 */ /* 0x000fd000000e0615 */
[----:B------:R-:W-:Y:S05]  /*238e0*/  WARPSYNC.COLLECTIVE R15, `(.L_x_1006) ;  /* 0x000000000f087348 */ /* 0x000fea0003c00000 */
[----:B------:R0:W1:Y:S02]  /*238f0*/  SHFL.IDX P6, R14, R13, R12, R11 ;  /* 0x0000000c0d0e7389 */ /* 0x00006400000c000b */
[----:B01----:R-:W-:Y:S01]  /*23900*/  ENDCOLLECTIVE ;  /* 0x000000000000791b */ /* 0x003fe20003800000 */
.L_x_1006:
        /* <DEDUP_REMOVED lines=9> */
.L_x_1007:
[----:B------:R-:W-:Y:S02]  /*239a0*/  IMAD.MOV.U32 R13, RZ, RZ, R20 ;  /* 0x000000ffff0d7224 */ /* 0x000fe400078e0014 */
[----:B------:R-:W-:Y:S01]  /*239b0*/  IMAD.MOV.U32 R12, RZ, RZ, 0x3 ;  /* 0x00000003ff0c7424 */ /* 0x000fe200078e00ff */
[----:B------:R-:W-:-:S07]  /*239c0*/  MOV R2, R14 ;  /* 0x0000000e00027202 */ /* 0x000fce0000000f00 */
[----:B------:R-:W-:Y:S05]  /*239d0*/  WARPSYNC.COLLECTIVE R15, `(.L_x_1008) ;  /* 0x000000000f087348 */ /* 0x000fea0003c00000 */
[----:B------:R0:W1:Y:S02]  /*239e0*/  SHFL.IDX P6, R14, R13, R12, R11 ;  /* 0x0000000c0d0e7389 */ /* 0x00006400000c000b */
[----:B01----:R-:W-:Y:S01]  /*239f0*/  ENDCOLLECTIVE ;  /* 0x000000000000791b */ /* 0x003fe20003800000 */
.L_x_1008:
[----:B------:R-:W-:-:S05]  /*23a00*/  IADD3 R2, P0, R31, R2, RZ ;  /* 0x000000021f027210 */ /* 0x000fca0007f1e0ff */
[----:B------:R-:W-:-:S05]  /*23a10*/  IMAD.X R3, RZ, RZ, R3, P0 ;  /* 0x000000ffff037224 */ /* 0x000fca00000e0603 */
[----:B------:R-:W-:Y:S01]  /*23a20*/  @!PT LDS RZ, [RZ] ;  /* 0x00000000fffff984 */ /* 0x000fe20000000800 */
[----:B------:R-:W-:Y:S01]  /*23a30*/  @!PT LDS RZ, [RZ] ;  /* 0x00000000fffff984 */ /* 0x000fe20000000800 */
[----:B------:R-:W-:Y:S01]  /*23a40*/  @!PT LDS RZ, [RZ] ;  /* 0x00000000fffff984 */ /* 0x000fe20000000800 */
[----:B------:R0:W-:Y:S01]  /*23a50*/  LDGSTS.E.BYPASS.LTC128B.128 [R6+0xb400], desc[UR60][R2.64], !P2 ;  /* 0x0b40000002067fae */ /* 0x0001e2000d101d7c */
[----:B------:R-:W-:Y:S01]  /*23a60*/  IMAD.MOV.U32 R13, RZ, RZ, R10 ;  /* 0x000000ffff0d7224 */ /* 0x000fe200078e000a */
[----:B0-----:R-:W-:-:S07]  /*23a70*/  MOV R3, R14 ;  /* 0x0000000e00037202 */ /* 0x001fce0000000f00 */
[----:B------:R-:W-:Y:S05]  /*23a80*/  WARPSYNC.COLLECTIVE R15, `(.L_x_1009) ;  /* 0x000000000f087348 */ /* 0x000fea0003c00000 */
[----:B------:R0:W1:Y:S02]  /*23a90*/  SHFL.IDX P6, R14, R13, R12, R11 ;  /* 0x0000000c0d0e7389 */ /* 0x00006400000c000b */
[----:B01----:R-:W-:Y:S01]  /*23aa0*/  ENDCOLLECTIVE ;  /* 0x000000000000791b */ /* 0x003fe20003800000 */
.L_x_1009:
[----:B------:R-:W-:Y:S01]  /*23ab0*/  MOV R13, R20 ;  /* 0x00000014000d7202 */ /* 0x000fe20000000f00 */
[----:B------:R-:W-:Y:S02]  /*23ac0*/  IMAD.MOV.U32 R12, RZ, RZ, 0x4 ;  /* 0x00000004ff0c7424 */ /* 0x000fe400078e00ff */
[----:B------:R-:W-:-:S07]  /*23ad0*/  IMAD.MOV.U32 R2, RZ, RZ, R14 ;  /* 0x000000ffff027224 */ /* 0x000fce00078e000e */
[----:B------:R-:W-:Y:S05]  /*23ae0*/  WARPSYNC.COLLECTIVE R15, `(.L_x_1010) ;  /* 0x000000000f087348 */ /* 0x000fea0003c00000 */
[----:B------:R0:W1:Y:S02]  /*23af0*/  SHFL.IDX P6, R14, R13, R12, R11 ;  /* 0x0000000c0d0e7389 */ /* 0x00006400000c000b */
[----:B01----:R-:W-:Y:S01]  /*23b00*/  ENDCOLLECTIVE ;  /* 0x000000000000791b */ /* 0x003fe20003800000 */
.L_x_1010:
        /* <DEDUP_REMOVED lines=11> */
.L_x_1011:
[----:B------:R-:W-:Y:S02]  /*23bc0*/  IMAD.MOV.U32 R13, RZ, RZ, R20 ;  /* 0x000000ffff0d7224 */ /* 0x000fe400078e0014 */
[----:B------:R-:W-:Y:S01]  /*23bd0*/  IMAD.MOV.U32 R12, RZ, RZ, 0x5 ;  /* 0x00000005ff0c7424 */ /* 0x000fe200078e00ff */
[----:B------:R-:W-:-:S07]  /*23be0*/  MOV R2, R14 ;  /* 0x0000000e00027202 */ /* 0x000fce0000000f00 */
[----:B------:R-:W-:Y:S05]  /*23bf0*/  WARPSYNC.COLLECTIVE R15, `(.L_x_1012) ;  /* 0x000000000f087348 */ /* 0x000fea0003c00000 */
[----:B------:R0:W1:Y:S02]  /*23c00*/  SHFL.IDX P6, R14, R13, R12, R11 ;  /* 0x0000000c0d0e7389 */ /* 0x00006400000c000b */
[----:B01----:R-:W-:Y:S01]  /*23c10*/  ENDCOLLECTIVE ;  /* 0x000000000000791b */ /* 0x003fe20003800000 */
.L_x_1012:
        /* <DEDUP_REMOVED lines=11> */
.L_x_1013:
[----:B------:R-:W-:Y:S01]  /*23cd0*/  MOV R13, R20 ;  /* 0x00000014000d7202 */ /* 0x000fe20000000f00 */
[----:B------:R-:W-:Y:S02]  /*23ce0*/  IMAD.MOV.U32 R12, RZ, RZ, 0x6 ;  /* 0x00000006ff0c7424 */ /* 0x000fe400078e00ff */
[----:B------:R-:W-:-:S07]  /*23cf0*/  IMAD.MOV.U32 R2, RZ, RZ, R14 ;  /* 0x000000ffff027224 */ /* 0x000fce00078e000e */
[----:B------:R-:W-:Y:S05]  /*23d00*/  WARPSYNC.COLLECTIVE R15, `(.L_x_1014) ;  /* 0x000000000f087348 */ /* 0x000fea0003c00000 */
[----:B------:R0:W1:Y:S02]  /*23d10*/  SHFL.IDX P6, R14, R13, R12, R11 ;  /* 0x0000000c0d0e7389 */ /* 0x00006400000c000b */
[----:B01----:R-:W-:Y:S01]  /*23d20*/  ENDCOLLECTIVE ;  /* 0x000000000000791b */ /* 0x003fe20003800000 */
.L_x_1014:
        /* <DEDUP_REMOVED lines=11> */
.L_x_1015:
[----:B------:R-:W-:Y:S02]  /*23de0*/  IMAD.MOV.U32 R13, RZ, RZ, R20 ;  /* 0x000000ffff0d7224 */ /* 0x000fe400078e0014 */
[----:B------:R-:W-:Y:S01]  /*23df0*/  IMAD.MOV.U32 R12, RZ, RZ, 0x7 ;  /* 0x00000007ff0c7424 */ /* 0x000fe200078e00ff */
[----:B------:R-:W-:-:S07]  /*23e00*/  MOV R2, R14 ;  /* 0x0000000e00027202 */ /* 0x000fce0000000f00 */
[----:B------:R-:W-:Y:S05]  /*23e10*/  WARPSYNC.COLLECTIVE R15, `(.L_x_1016) ;  /* 0x000000000f087348 */ /* 0x000fea0003c00000 */
[----:B------:R0:W1:Y:S02]  /*23e20*/  SHFL.IDX P6, R14, R13, R12, R11 ;  /* 0x0000000c0d0e7389 */ /* 0x00006400000c000b */
[----:B01----:R-:W-:Y:S01]  /*23e30*/  ENDCOLLECTIVE ;  /* 0x000000000000791b */ /* 0x003fe20003800000 */
.L_x_1016:
        /* <DEDUP_REMOVED lines=11> */
.L_x_1017:
[----:B------:R-:W-:Y:S01]  /*23ef0*/  MOV R13, R17 ;  /* 0x00000011000d7202 */ /* 0x000fe20000000f00 */
        /* <DEDUP_REMOVED lines=8> */
.L_x_1018:
        /* <DEDUP_REMOVED lines=9> */
.L_x_1019:
[----:B------:R-:W-:Y:S02]  /*24010*/  IMAD.MOV.U32 R13, RZ, RZ, R17 ;  /* 0x000000ffff0d7224 */ /* 0x000fe400078e0011 */
[----:B------:R-:W-:-:S05]  /*24020*/  IMAD.MOV.U32 R12, RZ, RZ, R14 ;  /* 0x000000ffff0c7224 */ /* 0x000fca00078e000e */
[----:B------:R-:W-:Y:S02]  /*24030*/  IADD3 R2, P0, R31, R12, RZ ;  /* 0x0000000c1f027210 */ /* 0x000fe40007f1e0ff */
[----:B------:R-:W-:-:S03]  /*24040*/  MOV R12, 0x1 ;  /* 0x00000001000c7802 */ /* 0x000fc60000000f00 */
[----:B------:R-:W-:-:S08]  /*24050*/  IMAD.X R3, RZ, RZ, R10, P0 ;  /* 0x000000ffff037224 */ /* 0x000fd000000e060a */
[----:B------:R-:W-:Y:S05]  /*24060*/  WARPSYNC.COLLECTIVE R15, `(.L_x_1020) ;  /* 0x000000000f087348 */ /* 0x000fea0003c00000 */
[----:B------:R0:W1:Y:S02]  /*24070*/  SHFL.IDX P6, R14, R13, R12, R11 ;  /* 0x0000000c0d0e7389 */ /* 0x00006400000c000b */
[----:B01----:R-:W-:Y:S01]  /*24080*/  ENDCOLLECTIVE ;  /* 0x000000000000791b */ /* 0x003fe20003800000 */
.L_x_1020:
        /* <DEDUP_REMOVED lines=9> */
.L_x_1021:
[----:B------:R-:W-:Y:S01]  /*24120*/  IMAD.MOV.U32 R2, RZ, RZ, R14 ;  /* 0x000000ffff027224 */ /* 0x000fe200078e000e */
[----:B------:R-:W-:Y:S06]  /*24130*/  BRA `(.L_x_1022) ;  /* 0xffffff8000847947 */ /* 0x000fec000383ffff */
.L_x_768:
[----:B---3--:R3:W4:Y:S02]  /*24140*/  SYNCS.PHASECHK.TRANS64.TRYWAIT P0, [R0+URZ+0x22840], R30 ;  /* 0x0228401e000075a7 */ /* 0x008724000800017f */
[----:B----4-:R-:W-:Y:S05]  /*24150*/  @!P0 NANOSLEEP.SYNCS 0x989680 ;  /* 0x009896800000895d */ /* 0x010fea0003900000 */
[----:B------:R-:W4:Y:S02]  /*24160*/  @!P0 SYNCS.PHASECHK.TRANS64 P0, [R0+URZ+0x22840], R30 ;  /* 0x0228401e000085a7 */ /* 0x000f24000800007f */
[----:B----4-:R-:W-:Y:S05]  /*24170*/  @!P0 BRA `(.L_x_768) ;  /* 0xfffffffc00f08947 */ /* 0x010fea000383ffff */
[----:B------:R-:W-:Y:S05]  /*24180*/  BRA `(.L_x_1023) ;  /* 0xffffff8000d47947 */ /* 0x000fea000383ffff */
.L_x_769:
[----:B------:R-:W-:Y:S01]  /*24190*/  BSSY B0, `(.L_x_1024) ;  /* 0x0000008000007945 */ /* 0x000fe20003800000 */
[----:B------:R-:W-:Y:S01]  /*241a0*/  MOV R13, R5 ;  /* 0x00000005000d7202 */ /* 0x000fe20000000f00 */
[----:B------:R-:W-:Y:S02]  /*241b0*/  IMAD.MOV.U32 R12, RZ, RZ, RZ ;  /* 0x000000ffff0c7224 */ /* 0x000fe400078e00ff */
[----:B------:R-:W-:Y:S02]  /*241c0*/  IMAD.MOV.U32 R11, RZ, RZ, 0x181f ;  /* 0x0000181fff0b7424 */ /* 0x000fe400078e00ff */
[----:B------:R-:W-:-:S07]  /*241d0*/  IMAD.MOV.U32 R15, RZ, RZ, -0x1 ;  /* 0xffffffffff0f7424 */ /* 0x000fce00078e00ff */
[----:B0-23--:R-:W-:Y:S05]  /*241e0*/  WARPSYNC.COLLECTIVE R15, `(.L_x_1025) ;  /* 0x000000000f087348 */ /* 0x00dfea0003c00000 */
[----:B------:R1:W4:Y:S02]  /*241f0*/  SHFL.IDX P6, R14, R13, R12, R11 ;  /* 0x0000000c0d0e7389 */ /* 0x00032400000c000b */
[----:B01234-:R-:W-:Y:S01]  /*24200*/  ENDCOLLECTIVE ;  /* 0x000000000000791b */ /* 0x01ffe20003800000 */
.L_x_1025:
[----:B------:R-:W-:Y:S05]  /*24210*/  BSYNC B0 ;  /* 0x0000000000007941 */ /* 0x000fea0003800000 */
.L_x_1024:
[----:B------:R-:W-:Y:S01]  /*24220*/  IMAD.MOV.U32 R13, RZ, RZ, R4 ;  /* 0x000000ffff0d7224 */ /* 0x000fe200078e0004 */
[----:B------:R-:W-:Y:S01]  /*24230*/  MOV R15, 0xffffffff ;  /* 0xffffffff000f7802 */ /* 0x000fe20000000f00 */
[----:B------:R-:W-:Y:S01]  /*24240*/  IMAD.MOV.U32 R12, RZ, RZ, RZ ;  /* 0x000000ffff0c7224 */ /* 0x000fe200078e00ff */
[----:B------:R-:W-:Y:S01]  /*24250*/  MOV R3, R14 ;  /* 0x0000000e00037202 */ /* 0x000fe20000000f00 */
[----:B------:R-:W-:-:S07]  /*24260*/  IMAD.MOV.U32 R11, RZ, RZ, 0x181f ;  /* 0x0000181fff0b7424 */ /* 0x000fce00078e00ff */
[----:B------:R-:W-:Y:S05]  /*24270*/  WARPSYNC.COLLECTIVE R15, `(.L_x_1026) ;  /* 0x000000000f087348 */ /* 0x000fea0003c00000 */
[----:B------:R0:W1:Y:S02]  /*24280*/  SHFL.IDX P6, R14, R13, R12, R11 ;  /* 0x0000000c0d0e7389 */ /* 0x00006400000c000b */
[----:B01----:R-:W-:Y:S01]  /*24290*/  ENDCOLLECTIVE ;  /* 0x000000000000791b */ /* 0x003fe20003800000 */
.L_x_1026:
[----:B------:R-:W-:Y:S01]  /*242a0*/  IMAD.MOV.U32 R13, RZ, RZ, R5 ;  /* 0x000000ffff0d7224 */ /* 0x000fe200078e0005 */
[----:B------:R-:W-:Y:S01]  /*242b0*/  MOV R12, 0x1 ;  /* 0x00000001000c7802 */ /* 0x000fe20000000f00 */
[----:B------:R-:W-:-:S07]  /*242c0*/  IMAD.MOV.U32 R2, RZ, RZ, R14 ;  /* 0x000000ffff027224 */ /* 0x000fce00078e000e */
[----:B------:R-:W-:Y:S05]  /*242d0*/  WARPSYNC.COLLECTIVE R15, `(.L_x_1027) ;  /* 0x000000000f087348 */ /* 0x000fea0003c00000 */
[----:B------:R0:W1:Y:S02]  /*242e0*/  SHFL.IDX P6, R14, R13, R12, R11 ;  /* 0x0000000c0d0e7389 */ /* 0x00006400000c000b */
[----:B01----:R-:W-:Y:S01]  /*242f0*/  ENDCOLLECTIVE ;  /* 0x000000000000791b */ /* 0x003fe20003800000 */
.L_x_1027:
        /* <DEDUP_REMOVED lines=11> */
.L_x_1028:
[----:B------:R-:W-:Y:S02]  /*243b0*/  IMAD.MOV.U32 R13, RZ, RZ, R5 ;  /* 0x000000ffff0d7224 */ /* 0x000fe400078e0005 */
[----:B------:R-:W-:Y:S02]  /*243c0*/  IMAD.MOV.U32 R12, RZ, RZ, 0x2 ;  /* 0x00000002ff0c7424 */ /* 0x000fe400078e00ff */
[----:B------:R-:W-:-:S07]  /*243d0*/  IMAD.MOV.U32 R10, RZ, RZ, R14 ;  /* 0x000000ffff0a7224 */ /* 0x000fce00078e000e */
[----:B------:R-:W-:Y:S05]  /*243e0*/  WARPSYNC.COLLECTIVE R15, `(.L_x_1029) ;  /* 0x000000000f087348 */ /* 0x000fea0003c00000 */
[----:B------:R0:W1:Y:S02]  /*243f0*/  SHFL.IDX P6, R14, R13, R12, R11 ;  /* 0x0000000c0d0e7389 */ /* 0x00006400000c000b */
[----:B01----:R-:W-:Y:S01]  /*24400*/  ENDCOLLECTIVE ;  /* 0x000000000000791b */ /* 0x003fe20003800000 */
.L_x_1029:
[----:B------:R-:W-:-:S04]  /*24410*/  IADD3 R2, P0, R31, R10, RZ ;  /* 0x0000000a1f027210 */ /* 0x000fc80007f1e0ff */
[----:B------:R-:W-:-:S05]  /*24420*/  IADD3.X R3, RZ, R9, RZ, P0, !PT ;  /* 0x00000009ff037210 */ /* 0x000fca00007fe4ff */
        /* <DEDUP_REMOVED lines=9> */
.L_x_1030:
[----:B------:R-:W-:Y:S01]  /*244c0*/  IMAD.MOV.U32 R13, RZ, RZ, R5 ;  /* 0x000000ffff0d7224 */ /* 0x000fe200078e0005 */
[----:B------:R-:W-:Y:S01]  /*244d0*/  MOV R12, 0x3 ;  /* 0x00000003000c7802 */ /* 0x000fe20000000f00 */
[----:B------:R-:W-:-:S07]  /*244e0*/  IMAD.MOV.U32 R2, RZ, RZ, R14 ;  /* 0x000000ffff027224 */ /* 0x000fce00078e000e */
[----:B------:R-:W-:Y:S05]  /*244f0*/  WARPSYNC.COLLECTIVE R15, `(.L_x_1031) ;  /* 0x000000000f087348 */ /* 0x000fea0003c00000 */
[----:B------:R0:W1:Y:S02]  /*24500*/  SHFL.IDX P6, R14, R13, R12, R11 ;  /* 0x0000000c0d0e7389 */ /* 0x00006400000c000b */
[----:B01----:R-:W-:Y:S01]  /*24510*/  ENDCOLLECTIVE ;  /* 0x000000000000791b */ /* 0x003fe20003800000 */
.L_x_1031:
        /* <DEDUP_REMOVED lines=11> */
.L_x_1032:
[----:B------:R-:W-:Y:S02]  /*245d0*/  IMAD.MOV.U32 R13, RZ, RZ, R5 ;  /* 0x000000ffff0d7224 */ /* 0x000fe400078e0005 */
[----:B------:R-:W-:Y:S02]  /*245e0*/  IMAD.MOV.U32 R12, RZ, RZ, 0x4 ;  /* 0x00000004ff0c7424 */ /* 0x000fe400078e00ff */
[----:B------:R-:W-:-:S07]  /*245f0*/  IMAD.MOV.U32 R2, RZ, RZ, R14 ;  /* 0x000000ffff027224 */ /* 0x000fce00078e000e */
[----:B------:R-:W-:Y:S05]  /*24600*/  WARPSYNC.COLLECTIVE R15, `(.L_x_1033) ;  /* 0x000000000f087348 */ /* 0x000fea0003c00000 */
[----:B------:R0:W1:Y:S02]  /*24610*/  SHFL.IDX P6, R14, R13, R12, R11 ;  /* 0x0000000c0d0e7389 */ /* 0x00006400000c000b */
[----:B01----:R-:W-:Y:S01]  /*24620*/  ENDCOLLECTIVE ;  /* 0x000000000000791b */ /* 0x003fe20003800000 */
.L_x_1033:
        /* <DEDUP_REMOVED lines=11> */
.L_x_1034:
[----:B------:R-:W-:Y:S01]  /*246e0*/  IMAD.MOV.U32 R13, RZ, RZ, R5 ;  /* 0x000000ffff0d7224 */ /* 0x000fe200078e0005 */
[----:B------:R-:W-:Y:S01]  /*246f0*/  MOV R12, 0x5 ;  /* 0x00000005000c7802 */ /* 0x000fe20000000f00 */
[----:B------:R-:W-:-:S07]  /*24700*/  IMAD.MOV.U32 R2, RZ, RZ, R14 ;  /* 0x000000ffff027224 */ /* 0x000fce00078e000e */
[----:B------:R-:W-:Y:S05]  /*24710*/  WARPSYNC.COLLECTIVE R15, `(.L_x_1035) ;  /* 0x000000000f087348 */ /* 0x000fea0003c00000 */
[----:B------:R0:W1:Y:S02]  /*24720*/  SHFL.IDX P6, R14, R13, R12, R11 ;  /* 0x0000000c0d0e7389 */ /* 0x00006400000c000b */
[----:B01----:R-:W-:Y:S01]  /*24730*/  ENDCOLLECTIVE ;  /* 0x000000000000791b */ /* 0x003fe20003800000 */
.L_x_1035:
        /* <DEDUP_REMOVED lines=11> */
.L_x_1036:
[----:B------:R-:W-:Y:S02]  /*247f0*/  IMAD.MOV.U32 R13, RZ, RZ, R5 ;  /* 0x000000ffff0d7224 */ /* 0x000fe400078e0005 */
[----:B------:R-:W-:Y:S02]  /*24800*/  IMAD.MOV.U32 R12, RZ, RZ, 0x6 ;  /* 0x00000006ff0c7424 */ /* 0x000fe400078e00ff */
[----:B------:R-:W-:-:S07]  /*24810*/  IMAD.MOV.U32 R2, RZ, RZ, R14 ;  /* 0x000000ffff027224 */ /* 0x000fce00078e000e */
[----:B------:R-:W-:Y:S05]  /*24820*/  WARPSYNC.COLLECTIVE R15, `(.L_x_1037) ;  /* 0x000000000f087348 */ /* 0x000fea0003c00000 */
[----:B------:R0:W1:Y:S02]  /*24830*/  SHFL.IDX P6, R14, R13, R12, R11 ;  /* 0x0000000c0d0e7389 */ /* 0x00006400000c000b */
[----:B01----:R-:W-:Y:S01]  /*24840*/  ENDCOLLECTIVE ;  /* 0x000000000000791b */ /* 0x003fe20003800000 */
.L_x_1037:
[----:B------:R-:W-:-:S04]  /*24850*/  IADD3 R2, P0, R31, R2, RZ ;  /* 0x000000021f027210 */ /* 0x000fc80007f1e0ff */
[----:B------:R-:W-:-:S05]  /*24860*/  IADD3.X R3, RZ, R3, RZ, P0, !PT ;  /* 0x00000003ff037210 */ /* 0x000fca00007fe4ff */
        /* <DEDUP_REMOVED lines=9> */
.L_x_1038:
[----:B------:R-:W-:Y:S02]  /*24900*/  IMAD.MOV.U32 R13, RZ, RZ, R5 ;  /* 0x000000ffff0d7224 */ /* 0x000fe400078e0005 */
[----:B------:R-:W-:Y:S02]  /*24910*/  IMAD.MOV.U32 R12, RZ, RZ, 0x7 ;  /* 0x00000007ff0c7424 */ /* 0x000fe400078e00ff */
[----:B------:R-:W-:-:S07]  /*24920*/  IMAD.MOV.U32 R2, RZ, RZ, R14 ;  /* 0x000000ffff027224 */ /* 0x000fce00078e000e */
[----:B------:R-:W-:Y:S05]  /*24930*/  WARPSYNC.COLLECTIVE R15, `(.L_x_1039) ;  /* 0x000000000f087348 */ /* 0x000fea0003c00000 */
[----:B------:R0:W1:Y:S02]  /*24940*/  SHFL.IDX P6, R14, R13, R12, R11 ;  /* 0x0000000c0d0e7389 */ /* 0x00006400000c000b */
[----:B01----:R-:W-:Y:S01]  /*24950*/  ENDCOLLECTIVE ;  /* 0x000000000000791b */ /* 0x003fe20003800000 */
.L_x_1039:
[----:B------:R-:W-:Y:S01]  /*24960*/  IMAD.MOV.U32 R13, RZ, RZ, R4 ;  /* 0x000000ffff0d7224 */ /* 0x000fe200078e0004 */
[----:B------:R-:W-:-:S05]  /*24970*/  IADD3 R4, P0, R31, R2, RZ ;  /* 0x000000021f047210 */ /* 0x000fca0007f1e0ff */
[----:B------:R-:W-:Y:S01]  /*24980*/  IMAD.X R5, RZ, RZ, R9, P0 ;  /* 0x000000ffff057224 */ /* 0x000fe200000e0609 */
[----:B------:R-:W-:-:S04]  /*24990*/  MOV R3, R14 ;  /* 0x0000000e00037202 */ /* 0x000fc80000000f00 */
[----:B------:R-:W-:Y:S01]  /*249a0*/  @!PT LDS RZ, [RZ] ;  /* 0x00000000fffff984 */ /* 0x000fe20000000800 */
[----:B------:R-:W-:Y:S01]  /*249b0*/  @!PT LDS RZ, [RZ] ;  /* 0x00000000fffff984 */ /* 0x000fe20000000800 */
[----:B------:R-:W-:Y:S01]  /*249c0*/  @!PT LDS RZ, [RZ] ;  /* 0x00000000fffff984 */ /* 0x000fe20000000800 */
[----:B------:R0:W-:Y:S03]  /*249d0*/  LDGSTS.E.BYPASS.LTC128B.128 [R6+0x1b400], desc[UR60][R4.64], !P2 ;  /* 0x1b40000004067fae */ /* 0x0001e6000d101d7c */
[----:B0-----:R-:W-:Y:S05]  /*249e0*/  WARPSYNC.COLLECTIVE R15, `(.L_x_1040) ;  /* 0x000000000f087348 */ /* 0x001fea0003c00000 */
[----:B------:R1:W2:Y:S02]  /*249f0*/  SHFL.IDX P6, R14, R13, R12, R11 ;  /* 0x0000000c0d0e7389 */ /* 0x0002a400000c000b */
[----:B012---:R-:W-:Y:S01]  /*24a00*/  ENDCOLLECTIVE ;  /* 0x000000000000791b */ /* 0x007fe20003800000 */
.L_x_1040:
[----:B------:R-:W-:Y:S02]  /*24a10*/  IMAD.MOV.U32 R13, RZ, RZ, R8 ;  /* 0x000000ffff0d7224 */ /* 0x000fe400078e0008 */
[----:B------:R-:W-:Y:S02]  /*24a20*/  IMAD.MOV.U32 R12, RZ, RZ, RZ ;  /* 0x000000ffff0c7224 */ /* 0x000fe400078e00ff */
[----:B------:R-:W-:-:S07]  /*24a30*/  IMAD.MOV.U32 R10, RZ, RZ, R14 ;  /* 0x000000ffff0a7224 */ /* 0x000fce00078e000e */
[----:B------:R-:W-:Y:S05]  /*24a40*/  WARPSYNC.COLLECTIVE R15, `(.L_x_1041) ;  /* 0x000000000f087348 */ /* 0x000fea0003c00000 */
[----:B------:R0:W1:Y:S02]  /*24a50*/  SHFL.IDX P6, R14, R13, R12, R11 ;  /* 0x0000000c0d0e7389 */ /* 0x00006400000c000b */
[----:B01----:R-:W-:Y:S01]  /*24a60*/  ENDCOLLECTIVE ;  /* 0x000000000000791b */ /* 0x003fe20003800000 */
.L_x_1041:
        /* <DEDUP_REMOVED lines=11> */
.L_x_1042:
[----:B------:R-:W-:Y:S01]  /*24b20*/  IMAD.MOV.U32 R13, RZ, RZ, R8 ;  /* 0x000000ffff0d7224 */ /* 0x000fe200078e0008 */
[----:B------:R-:W-:Y:S01]  /*24b30*/  MOV R12, 0x1 ;  /* 0x00000001000c7802 */ /* 0x000fe20000000f00 */
[----:B------:R-:W-:-:S07]  /*24b40*/  IMAD.MOV.U32 R5, RZ, RZ, R14 ;  /* 0x000000ffff057224 */ /* 0x000fce00078e000e */
[----:B------:R-:W-:Y:S05]  /*24b50*/  WARPSYNC.COLLECTIVE R15, `(.L_x_1043) ;  /* 0x000000000f087348 */ /* 0x000fea0003c00000 */
[----:B------:R0:W1:Y:S02]  /*24b60*/  SHFL.IDX P6, R14, R13, R12, R11 ;  /* 0x0000000c0d0e7389 */ /* 0x00006400000c000b */
[----:B01----:R-:W-:Y:S01]  /*24b70*/  ENDCOLLECTIVE ;  /* 0x000000000000791b */ /* 0x003fe20003800000 */
.L_x_1043:
        /* <DEDUP_REMOVED lines=11> */
.L_x_1044:
[----:B------:R-:W-:Y:S01]  /*24c30*/  IMAD.MOV.U32 R2, RZ, RZ, R14 ;  /* 0x000000ffff027224 */ /* 0x000fe200078e000e */
[----:B------:R-:W-:Y:S06]  /*24c40*/  BRA `(.L_x_1045) ;  /* 0xffffff7c006c7947 */ /* 0x000fec000383ffff */
.L_x_774:
[----:B-1----:R1:W2:Y:S02]  /*24c50*/  SYNCS.PHASECHK.TRANS64.TRYWAIT P2, [R0+URZ+0x22870], R3 ;  /* 0x02287003000075a7 */ /* 0x0022a4000804017f */
[----:B--2---:R-:W-:Y:S05]  /*24c60*/  @!P2 NANOSLEEP.SYNCS 0x989680 ;  /* 0x009896800000a95d */ /* 0x004fea0003900000 */
[----:B------:R-:W2:Y:S02]  /*24c70*/  @!P2 SYNCS.PHASECHK.TRANS64 P2, [R0+URZ+0x22870], R3 ;  /* 0x022870030000a5a7 */ /* 0x000ea4000804007f */
[----:B--2---:R-:W-:Y:S05]  /*24c80*/  @!P2 BRA `(.L_x_774) ;  /* 0xfffffffc00f0a947 */ /* 0x004fea000383ffff */
[----:B------:R-:W-:Y:S05]  /*24c90*/  BRA `(.L_x_1046) ;  /* 0xffffff7c00d07947 */ /* 0x000fea000383ffff */
.L_x_776:
[----:B-1----:R1:W2:Y:S02]  /*24ca0*/  SYNCS.PHASECHK.TRANS64.TRYWAIT P2, [R0+URZ+0x22860], R3 ;  /* 0x02286003000075a7 */ /* 0x0022a4000804017f */
[----:B--2---:R-:W-:Y:S05]  /*24cb0*/  @!P2 NANOSLEEP.SYNCS 0x989680 ;  /* 0x009896800000a95d */ /* 0x004fea0003900000 */
[----:B------:R-:W2:Y:S02]  /*24cc0*/  @!P2 SYNCS.PHASECHK.TRANS64 P2, [R0+URZ+0x22860], R3 ;  /* 0x022860030000a5a7 */ /* 0x000ea4000804007f */
[----:B--2---:R-:W-:Y:S05]  /*24cd0*/  @!P2 BRA `(.L_x_776) ;  /* 0xfffffffc00f0a947 */ /* 0x004fea000383ffff */
[----:B------:R-:W-:Y:S05]  /*24ce0*/  BRA `(.L_x_1047) ;  /* 0xffffff7c00e07947 */ /* 0x000fea000383ffff */
.L_x_784:
[----:B0-----:R0:W1:Y:S02]  /*24cf0*/  SYNCS.PHASECHK.TRANS64.TRYWAIT P1, [R17+URZ+0x22870], R0 ;  /* 0x02287000110075a7 */ /* 0x001064000802017f */
[----:B-1----:R-:W-:Y:S05]  /*24d00*/  @!P1 NANOSLEEP.SYNCS 0x989680 ;  /* 0x009896800000995d */ /* 0x002fea0003900000 */
[----:B------:R-:W1:Y:S02]  /*24d10*/  @!P1 SYNCS.PHASECHK.TRANS64 P1, [R17+URZ+0x22870], R0 ;  /* 0x02287000110095a7 */ /* 0x000e64000802007f */
[----:B-1----:R-:W-:Y:S05]  /*24d20*/  @!P1 BRA `(.L_x_784) ;  /* 0xfffffffc00f09947 */ /* 0x002fea000383ffff */
[----:B------:R-:W-:Y:S05]  /*24d30*/  BRA `(.L_x_1048) ;  /* 0xffffff8400a47947 */ /* 0x000fea000383ffff */
.L_x_786:
[----:B0-----:R0:W1:Y:S02]  /*24d40*/  SYNCS.PHASECHK.TRANS64.TRYWAIT P1, [R17+URZ+0x22860], R0 ;  /* 0x02286000110075a7 */ /* 0x001064000802017f */
[----:B-1----:R-:W-:Y:S05]  /*24d50*/  @!P1 NANOSLEEP.SYNCS 0x989680 ;  /* 0x009896800000995d */ /* 0x002fea0003900000 */
[----:B------:R-:W1:Y:S02]  /*24d60*/  @!P1 SYNCS.PHASECHK.TRANS64 P1, [R17+URZ+0x22860], R0 ;  /* 0x02286000110095a7 */ /* 0x000e64000802007f */
[----:B-1----:R-:W-:Y:S05]  /*24d70*/  @!P1 BRA `(.L_x_786) ;  /* 0xfffffffc00f09947 */ /* 0x002fea000383ffff */
[----:B------:R-:W-:Y:S05]  /*24d80*/  BRA `(.L_x_1049) ;  /* 0xffffff8400b07947 */ /* 0x000fea000383ffff */
.L_x_791:
[----:B------:R-:W-:Y:S01]  /*24d90*/  BSSY B0, `(.L_x_1050) ;  /* 0x0000008000007945 */ /* 0x000fe20003800000 */
[----:B------:R-:W-:Y:S01]  /*24da0*/  MOV R13, R16 ;  /* 0x00000010000d7202 */ /* 0x000fe20000000f00 */
[----:B------:R-:W-:Y:S02]  /*24db0*/  IMAD.MOV.U32 R12, RZ, RZ, RZ ;  /* 0x000000ffff0c7224 */ /* 0x000fe400078e00ff */
[----:B------:R-:W-:Y:S02]  /*24dc0*/  IMAD.MOV.U32 R11, RZ, RZ, 0x1f ;  /* 0x0000001fff0b7424 */ /* 0x000fe400078e00ff */
[----:B------:R-:W-:-:S07]  /*24dd0*/  IMAD.MOV.U32 R15, RZ, RZ, -0x1 ;  /* 0xffffffffff0f7424 */ /* 0x000fce00078e00ff */
[----:B------:R-:W-:Y:S05]  /*24de0*/  WARPSYNC.COLLECTIVE R15, `(.L_x_1051) ;  /* 0x000000000f087348 */ /* 0x000fea0003c00000 */
[----:B------:R0:W1:Y:S02]  /*24df0*/  SHFL.IDX P6, R14, R13, R12, R11 ;  /* 0x0000000c0d0e7389 */ /* 0x00006400000c000b */
[----:B01----:R-:W-:Y:S01]  /*24e00*/  ENDCOLLECTIVE ;  /* 0x000000000000791b */ /* 0x003fe20003800000 */
.L_x_1051:
[----:B------:R-:W-:Y:S05]  /*24e10*/  BSYNC B0 ;  /* 0x0000000000007941 */ /* 0x000fea0003800000 */
.L_x_1050:
[----:B------:R-:W-:Y:S01]  /*24e20*/  IMAD.MOV.U32 R13, RZ, RZ, R16 ;  /* 0x000000ffff0d7224 */ /* 0x000fe200078e0010 */
[----:B------:R-:W-:Y:S01]  /*24e30*/  MOV R15, 0xffffffff ;  /* 0xffffffff000f7802 */ /* 0x000fe20000000f00 */
[----:B------:R-:W-:Y:S01]  /*24e40*/  IMAD.MOV.U32 R12, RZ, RZ, 0x1 ;  /* 0x00000001ff0c7424 */ /* 0x000fe200078e00ff */
[----:B------:R-:W-:Y:S01]  /*24e50*/  MOV R0, R14 ;  /* 0x0000000e00007202 */ /* 0x000fe20000000f00 */
[----:B------:R-:W-:Y:S02]  /*24e60*/  IMAD.MOV.U32 R11, RZ, RZ, 0x1f ;  /* 0x0000001fff0b7424 */ /* 0x000fe400078e00ff */
[----:B------:R-:W-:-:S07]  /*24e70*/  IMAD.IADD R5, R19, 0x1, R8 ;  /* 0x0000000113057824 */ /* 0x000fce00078e0208 */
[----:B------:R-:W-:Y:S05]  /*24e80*/  WARPSYNC.COLLECTIVE R15, `(.L_x_1052) ;  /* 0x000000000f087348 */ /* 0x000fea0003c00000 */
[----:B------:R0:W1:Y:S02]  /*24e90*/  SHFL.IDX P6, R14, R13, R12, R11 ;  /* 0x0000000c0d0e7389 */ /* 0x00006400000c000b */
[----:B01----:R-:W-:Y:S01]  /*24ea0*/  ENDCOLLECTIVE ;  /* 0x000000000000791b */ /* 0x003fe20003800000 */
.L_x_1052:
[----:B------:R-:W-:Y:S02]  /*24eb0*/  ULDC UR4, c[0x0][0xc3c] ;  /* 0x00030f0000047ab9 */ /* 0x000fe40000000800 */
[----:B------:R-:W-:-:S13]  /*24ec0*/  ISETP.GE.OR P1, PT, R5, UR4, !P0 ;  /* 0x0000000405007c0c */ /* 0x000fda000c726670 */
[----:B------:R-:W0:Y:S01]  /*24ed0*/  @!P1 LDC.64 R2, c[0x0][0xc80] ;  /* 0x00032000ff029b82 */ /* 0x000e220000000a00 */
[----:B------:R-:W-:Y:S02]  /*24ee0*/  IMAD.MOV.U32 R11, RZ, RZ, RZ ;  /* 0x000000ffff0b7224 */ /* 0x000fe400078e00ff */
[----:B------:R-:W-:Y:S02]  /*24ef0*/  IMAD.MOV.U32 R4, RZ, RZ, R14 ;  /* 0x000000ffff047224 */ /* 0x000fe400078e000e */
[----:B0-----:R-:W-:-:S06]  /*24f00*/  @!P1 IMAD.WIDE R2, R5, 0x4, R2 ;  /* 0x0000000405029825 */ /* 0x001fcc00078e0202 */
[----:B------:R-:W2:Y:S01]  /*24f10*/  @!P1 LDG.E R2, desc[UR60][R2.64] ;  /* 0x0000003c02029981 */ /* 0x000ea2000c1e1900 */
[----:B------:R-:W-:Y:S01]  /*24f20*/  IMAD.MOV.U32 R5, RZ, RZ, RZ ;  /* 0x000000ffff057224 */ /* 0x000fe200078e00ff */
[C---:B------:R-:W-:Y:S02]  /*24f30*/  ISETP.GE.U32.AND P2, PT, R8.reuse, 0x2, PT ;  /* 0x000000020800780c */ /* 0x040fe40003f46070 */
[C---:B------:R-:W-:Y:S02]  /*24f40*/  ISETP.GE.U32.AND P3, PT, R8.reuse, 0x4, PT ;  /* 0x000000040800780c */ /* 0x040fe40003f66070 */
[C---:B------:R-:W-:Y:S02]  /*24f50*/  ISETP.GE.U32.AND P4, PT, R8.reuse, 0x8, PT ;  /* 0x000000080800780c */ /* 0x040fe40003f86070 */
[----:B------:R-:W-:Y:S02]  /*24f60*/  ISETP.GE.U32.AND P5, PT, R8, 0x10, PT ;  /* 0x000000100800780c */ /* 0x000fe40003fa6070 */
[----:B--2---:R-:W-:-:S02]  /*24f70*/  @!P1 MOV R5, R2 ;  /* 0x0000000200059202 */ /* 0x004fc40000000f00 */
[----:B------:R-:W-:-:S03]  /*24f80*/  ISETP.NE.AND P1, PT, R8, RZ, PT ;  /* 0x000000ff0800720c */ /* 0x000fc60003f25270 */
[----:B------:R-:W-:-:S10]  /*24f90*/  IMAD.MOV.U32 R13, RZ, RZ, R5 ;  /* 0x000000ffff0d7224 */ /* 0x000fd400078e0005 */
[----:B------:R-:W-:Y:S05]  /*24fa0*/  WARPSYNC.COLLECTIVE R15, `(.L_x_1053) ;  /* 0x000000000f087348 */ /* 0x000fea0003c00000 */
[----:B------:R0:W1:Y:S02]  /*24fb0*/  SHFL.UP P6, R14, R13, R12, R11 ;  /* 0x0400000c0d0e7389 */ /* 0x00006400000c000b */
[----:B01----:R-:W-:Y:S01]  /*24fc0*/  ENDCOLLECTIVE ;  /* 0x000000000000791b */ /* 0x003fe20003800000 */
.L_x_1053:
[----:B------:R-:W-:Y:S01]  /*24fd0*/  IMAD.MOV.U32 R12, RZ, RZ, 0x2 ;  /* 0x00000002ff0c7424 */ /* 0x000fe200078e00ff */
[----:B------:R-:W-:-:S05]  /*24fe0*/  SEL R6, R14, RZ, P1 ;  /* 0x000000ff0e067207 */ /* 0x000fca0000800000 */
[----:B------:R-:W-:-:S05]  /*24ff0*/  IMAD.IADD R6, R5, 0x1, R6 ;  /* 0x0000000105067824 */ /* 0x000fca00078e0206 */
[----:B------:R-:W-:-:S07]  /*25000*/  MOV R13, R6 ;  /* 0x00000006000d7202 */ /* 0x000fce0000000f00 */
[----:B------:R-:W-:Y:S05]  /*25010*/  WARPSYNC.COLLECTIVE R15, `(.L_x_1054) ;  /* 0x000000000f087348 */ /* 0x000fea0003c00000 */
[----:B------:R0:W1:Y:S02]  /*25020*/  SHFL.UP P6, R14, R13, R12, R11 ;  /* 0x0400000c0d0e7389 */ /* 0x00006400000c000b */
[----:B01----:R-:W-:Y:S01]  /*25030*/  ENDCOLLECTIVE ;  /* 0x000000000000791b */ /* 0x003fe20003800000 */
.L_x_1054:
[----:B------:R-:W-:Y:S02]  /*25040*/  MOV R12, 0x4 ;  /* 0x00000004000c7802 */ /* 0x000fe40000000f00 */
[----:B------:R-:W-:-:S05]  /*25050*/  SEL R7, R14, RZ, P2 ;  /* 0x000000ff0e077207 */ /* 0x000fca0001000000 */
[----:B------:R-:W-:-:S04]  /*25060*/  IMAD.IADD R7, R6, 0x1, R7 ;  /* 0x0000000106077824 */ /* 0x000fc800078e0207 */
[----:B------:R-:W-:-:S07]  /*25070*/  IMAD.MOV.U32 R13, RZ, RZ, R7 ;  /* 0x000000ffff0d7224 */ /* 0x000fce00078e0007 */
[----:B------:R-:W-:Y:S05]  /*25080*/  WARPSYNC.COLLECTIVE R15, `(.L_x_1055) ;  /* 0x000000000f087348 */ /* 0x000fea0003c00000 */
[----:B------:R0:W1:Y:S02]  /*25090*/  SHFL.UP P6, R14, R13, R12, R11 ;  /* 0x0400000c0d0e7389 */ /* 0x00006400000c000b */
[----:B01----:R-:W-:Y:S01]  /*250a0*/  ENDCOLLECTIVE ;  /* 0x000000000000791b */ /* 0x003fe20003800000 */
.L_x_1055:
[----:B------:R-:W-:Y:S01]  /*250b0*/  IMAD.MOV.U32 R12, RZ, RZ, 0x8 ;  /* 0x00000008ff0c7424 */ /* 0x000fe200078e00ff */
[----:B------:R-:W-:-:S05]  /*250c0*/  SEL R2, R14, RZ, P3 ;  /* 0x000000ff0e027207 */ /* 0x000fca0001800000 */
[----:B------:R-:W-:-:S04]  /*250d0*/  IMAD.IADD R2, R7, 0x1, R2 ;  /* 0x0000000107027824 */ /* 0x000fc800078e0202 */
[----:B------:R-:W-:-:S07]  /*250e0*/  IMAD.MOV.U32 R13, RZ, RZ, R2 ;  /* 0x000000ffff0d7224 */ /* 0x000fce00078e0002 */
[----:B------:R-:W-:Y:S05]  /*250f0*/  WARPSYNC.COLLECTIVE R15, `(.L_x_1056) ;  /* 0x000000000f087348 */ /* 0x000fea0003c00000 */
[----:B------:R0:W1:Y:S02]  /*25100*/  SHFL.UP P6, R14, R13, R12, R11 ;  /* 0x0400000c0d0e7389 */ /* 0x00006400000c000b */
[----:B01----:R-:W-:Y:S01]  /*25110*/  ENDCOLLECTIVE ;  /* 0x000000000000791b */ /* 0x003fe20003800000 */
.L_x_1056:
[----:B------:R-:W-:Y:S01]  /*25120*/  IMAD.MOV.U32 R12, RZ, RZ, 0x10 ;  /* 0x00000010ff0c7424 */ /* 0x000fe200078e00ff */
[----:B------:R-:W-:-:S04]  /*25130*/  SEL R3, R14, RZ, P4 ;  /* 0x000000ff0e037207 */ /* 0x000fc80002000000 */
[----:B------:R-:W-:-:S05]  /*25140*/  IADD3 R3, R2, R3, RZ ;  /* 0x0000000302037210 */ /* 0x000fca0007ffe0ff */
[----:B------:R-:W-:-:S07]  /*25150*/  IMAD.MOV.U32 R13, RZ, RZ, R3 ;  /* 0x000000ffff0d7224 */ /* 0x000fce00078e0003 */
[----:B------:R-:W-:Y:S05]  /*25160*/  WARPSYNC.COLLECTIVE R15, `(.L_x_1057) ;  /* 0x000000000f087348 */ /* 0x000fea0003c00000 */
[----:B------:R0:W1:Y:S02]  /*25170*/  SHFL.UP P6, R14, R13, R12, R11 ;  /* 0x0400000c0d0e7389 */ /* 0x00006400000c000b */
[----:B01----:R-:W-:Y:S01]  /*25180*/  ENDCOLLECTIVE ;  /* 0x000000000000791b */ /* 0x003fe20003800000 */
.L_x_1057:
[----:B------:R-:W-:Y:S02]  /*25190*/  IMAD.MOV.U32 R12, RZ, RZ, 0x1f ;  /* 0x0000001fff0c7424 */ /* 0x000fe400078e00ff */
[----:B------:R-:W-:Y:S01]  /*251a0*/  IMAD.MOV.U32 R11, RZ, RZ, 0x1f ;  /* 0x0000001fff0b7424 */ /* 0x000fe200078e00ff */
[----:B------:R-:W-:-:S05]  /*251b0*/  SEL R2, R14, RZ, P5 ;  /* 0x000000ff0e027207 */ /* 0x000fca0002800000 */
[----:B------:R-:W-:-:S05]  /*251c0*/  IMAD.IADD R2, R3, 0x1, R2 ;  /* 0x0000000103027824 */ /* 0x000fca00078e0202 */
[----:B------:R-:W-:-:S07]  /*251d0*/  MOV R13, R2 ;  /* 0x00000002000d7202 */ /* 0x000fce0000000f00 */
[----:B------:R-:W-:Y:S05]  /*251e0*/  WARPSYNC.COLLECTIVE R15, `(.L_x_1058) ;  /* 0x000000000f087348 */ /* 0x000fea0003c00000 */
[----:B------:R0:W1:Y:S02]  /*251f0*/  SHFL.IDX P6, R14, R13, R12, R11 ;  /* 0x0000000c0d0e7389 */ /* 0x00006400000c000b */
[----:B01----:R-:W-:Y:S01]  /*25200*/  ENDCOLLECTIVE ;  /* 0x000000000000791b */ /* 0x003fe20003800000 */
.L_x_1058:
[----:B------:R-:W-:Y:S05]  /*25210*/  BRA `(.L_x_1059) ;  /* 0xffffff8800c07947 */ /* 0x000fea000383ffff */
.L_x_796:
[----:B------:R-:W-:Y:S01]  /*25220*/  BSSY B0, `(.L_x_1060) ;  /* 0x0000008000007945 */ /* 0x000fe20003800000 */
[----:B-----5:R-:W-:Y:S01]  /*25230*/  IMAD.MOV.U32 R13, RZ, RZ, R5 ;  /* 0x000000ffff0d7224 */ /* 0x020fe200078e0005 */
[----:B------:R-:W-:Y:S01]  /*25240*/  MOV R12, 0x1 ;  /* 0x00000001000c7802 */ /* 0x000fe20000000f00 */
[----:B------:R-:W-:Y:S02]  /*25250*/  IMAD.MOV.U32 R11, RZ, RZ, RZ ;  /* 0x000000ffff0b7224 */ /* 0x000fe400078e00ff */
[----:B------:R-:W-:-:S07]  /*25260*/  IMAD.MOV.U32 R15, RZ, RZ, -0x1 ;  /* 0xffffffffff0f7424 */ /* 0x000fce00078e00ff */
[----:B0-----:R-:W-:Y:S05]  /*25270*/  WARPSYNC.COLLECTIVE R15, `(.L_x_1061) ;  /* 0x000000000f087348 */ /* 0x001fea0003c00000 */
[----:B------:R1:W2:Y:S02]  /*25280*/  SHFL.UP P6, R14, R13, R12, R11 ;  /* 0x0400000c0d0e7389 */ /* 0x0002a400000c000b */
[----:B012---:R-:W-:Y:S01]  /*25290*/  ENDCOLLECTIVE ;  /* 0x000000000000791b */ /* 0x007fe20003800000 */
.L_x_1061:
[----:B------:R-:W-:Y:S05]  /*252a0*/  BSYNC B0 ;  /* 0x0000000000007941 */ /* 0x000fea0003800000 */
.L_x_1060:
[----:B------:R-:W-:Y:S01]  /*252b0*/  SEL R14, R14, RZ, P1 ;  /* 0x000000ff0e0e7207 */ /* 0x000fe20000800000 */
[----:B------:R-:W-:Y:S01]  /*252c0*/  IMAD.MOV.U32 R11, RZ, RZ, RZ ;  /* 0x000000ffff0b7224 */ /* 0x000fe200078e00ff */
[----:B------:R-:W-:Y:S01]  /*252d0*/  MOV R12, 0x2 ;  /* 0x00000002000c7802 */ /* 0x000fe20000000f00 */
[----:B------:R-:W-:Y:S02]  /*252e0*/  IMAD.MOV.U32 R15, RZ, RZ, -0x1 ;  /* 0xffffffffff0f7424 */ /* 0x000fe400078e00ff */
[----:B------:R-:W-:-:S07]  /*252f0*/  IMAD.IADD R13, R5, 0x1, R14 ;  /* 0x00000001050d7824 */ /* 0x000fce00078e020e */
[----:B------:R-:W-:Y:S05]  /*25300*/  WARPSYNC.COLLECTIVE R15, `(.L_x_1062) ;  /* 0x000000000f087348 */ /* 0x000fea0003c00000 */
[----:B------:R0:W1:Y:S02]  /*25310*/  SHFL.UP P6, R14, R13, R12, R11 ;  /* 0x0400000c0d0e7389 */ /* 0x00006400000c000b */
[----:B01----:R-:W-:Y:S01]  /*25320*/  ENDCOLLECTIVE ;  /* 0x000000000000791b */ /* 0x003fe20003800000 */
.L_x_1062:
[----:B------:R-:W-:Y:S01]  /*25330*/  IMAD.MOV.U32 R12, RZ, RZ, 0x4 ;  /* 0x00000004ff0c7424 */ /* 0x000fe200078e00ff */
[----:B------:R-:W-:-:S05]  /*25340*/  SEL R2, R14, RZ, P2 ;  /* 0x000000ff0e027207 */ /* 0x000fca0001000000 */
[----:B------:R-:W-:-:S05]  /*25350*/  IMAD.IADD R2, R13, 0x1, R2 ;  /* 0x000000010d027824 */ /* 0x000fca00078e0202 */
[----:B------:R-:W-:-:S07]  /*25360*/  MOV R13, R2 ;  /* 0x00000002000d7202 */ /* 0x000fce0000000f00 */
[----:B------:R-:W-:Y:S05]  /*25370*/  WARPSYNC.COLLECTIVE R15, `(.L_x_1063) ;  /* 0x000000000f087348 */ /* 0x000fea0003c00000 */
[----:B------:R0:W1:Y:S02]  /*25380*/  SHFL.UP P6, R14, R13, R12, R11 ;  /* 0x0400000c0d0e7389 */ /* 0x00006400000c000b */
[----:B01----:R-:W-:Y:S01]  /*25390*/  ENDCOLLECTIVE ;  /* 0x000000000000791b */ /* 0x003fe20003800000 */
.L_x_1063:
[----:B------:R-:W-:Y:S02]  /*253a0*/  MOV R12, 0x8 ;  /* 0x00000008000c7802 */ /* 0x000fe40000000f00 */
[----:B------:R-:W-:-:S05]  /*253b0*/  SEL R3, R14, RZ, P3 ;  /* 0x000000ff0e037207 */ /* 0x000fca0001800000 */
[----:B------:R-:W-:-:S04]  /*253c0*/  IMAD.IADD R3, R2, 0x1, R3 ;  /* 0x0000000102037824 */ /* 0x000fc800078e0203 */
[----:B------:R-:W-:-:S07]  /*253d0*/  IMAD.MOV.U32 R13, RZ, RZ, R3 ;  /* 0x000000ffff0d7224 */ /* 0x000fce00078e0003 */
[----:B------:R-:W-:Y:S05]  /*253e0*/  WARPSYNC.COLLECTIVE R15, `(.L_x_1064) ;  /* 0x000000000f087348 */ /* 0x000fea0003c00000 */
[----:B------:R0:W1:Y:S02]  /*253f0*/  SHFL.UP P6, R14, R13, R12, R11 ;  /* 0x0400000c0d0e7389 */ /* 0x00006400000c000b */
[----:B01----:R-:W-:Y:S01]  /*25400*/  ENDCOLLECTIVE ;  /* 0x000000000000791b */ /* 0x003fe20003800000 */
.L_x_1064:
[----:B------:R-:W-:Y:S01]  /*25410*/  IMAD.MOV.U32 R12, RZ, RZ, 0x10 ;  /* 0x00000010ff0c7424 */ /* 0x000fe200078e00ff */
[----:B------:R-:W-:-:S05]  /*25420*/  SEL R4, R14, RZ, P4 ;  /* 0x000000ff0e047207 */ /* 0x000fca0002000000 */
[----:B------:R-:W-:-:S04]  /*25430*/  IMAD.IADD R4, R3, 0x1, R4 ;  /* 0x0000000103047824 */ /* 0x000fc800078e0204 */
[----:B------:R-:W-:-:S07]  /*25440*/  IMAD.MOV.U32 R13, RZ, RZ, R4 ;  /* 0x000000ffff0d7224 */ /* 0x000fce00078e0004 */
[----:B------:R-:W-:Y:S05]  /*25450*/  WARPSYNC.COLLECTIVE R15, `(.L_x_1065) ;  /* 0x000000000f087348 */ /* 0x000fea0003c00000 */
[----:B------:R0:W1:Y:S02]  /*25460*/  SHFL.UP P6, R14, R13, R12, R11 ;  /* 0x0400000c0d0e7389 */ /* 0x00006400000c000b */
[----:B01----:R-:W-:Y:S01]  /*25470*/  ENDCOLLECTIVE ;  /* 0x000000000000791b */ /* 0x003fe20003800000 */
.L_x_1065:
[----:B------:R-:W-:Y:S02]  /*25480*/  IMAD.MOV.U32 R12, RZ, RZ, 0x1f ;  /* 0x0000001fff0c7424 */ /* 0x000fe400078e00ff */
[----:B------:R-:W-:Y:S01]  /*25490*/  IMAD.MOV.U32 R11, RZ, RZ, 0x1f ;  /* 0x0000001fff0b7424 */ /* 0x000fe200078e00ff */
[----:B------:R-:W-:-:S04]  /*254a0*/  SEL R3, R14, RZ, P5 ;  /* 0x000000ff0e037207 */ /* 0x000fc80002800000 */
[----:B------:R-:W-:-:S05]  /*254b0*/  IADD3 R2, R4, R3, RZ ;  /* 0x0000000304027210 */ /* 0x000fca0007ffe0ff */
[----:B------:R-:W-:-:S07]  /*254c0*/  IMAD.MOV.U32 R13, RZ, RZ, R2 ;  /* 0x000000ffff0d7224 */ /* 0x000fce00078e0002 */
[----:B------:R-:W-:Y:S05]  /*254d0*/  WARPSYNC.COLLECTIVE R15, `(.L_x_1066) ;  /* 0x000000000f087348 */ /* 0x000fea0003c00000 */
[----:B------:R0:W1:Y:S02]  /*254e0*/  SHFL.IDX P6, R14, R13, R12, R11 ;  /* 0x0000000c0d0e7389 */ /* 0x00006400000c000b */
[----:B01----:R-:W-:Y:S01]  /*254f0*/  ENDCOLLECTIVE ;  /* 0x000000000000791b */ /* 0x003fe20003800000 */
.L_x_1066:
[----:B------:R-:W-:Y:S05]  /*25500*/  BRA `(.L_x_1067) ;  /* 0xffffff8800a07947 */ /* 0x000fea000383ffff */
.L_x_798:
[----:B------:R-:W-:Y:S01]  /*25510*/  BSSY B0, `(.L_x_1068) ;  /* 0x0000006000007945 */ /* 0x000fe20003800000 */
[----:B------:R-:W-:Y:S02]  /*25520*/  PLOP3.LUT P6, PT, P6, PT, PT, 0x8, 0x0 ;  /* 0x000000000000781c */ /* 0x000fe400037ce170 */
[----:B------:R-:W-:-:S11]  /*25530*/  MOV R15, 0xffffffff ;  /* 0xffffffff000f7802 */ /* 0x000fd60000000f00 */
[----:B0-----:R-:W-:Y:S05]  /*25540*/  WARPSYNC.COLLECTIVE R15, `(.L_x_1069) ;  /* 0x000000000f087348 */ /* 0x001fea0003c00000 */
[----:B------:R-:W-:Y:S01]  /*25550*/  VOTE.ANY R14, PT, P6 ;  /* 0x00000000000e7806 */ /* 0x000fe200030e0100 */
[----:B0-----:R-:W-:Y:S06]  /*25560*/  ENDCOLLECTIVE ;  /* 0x000000000000791b */ /* 0x001fec0003800000 */
.L_x_1069:
[----:B------:R-:W-:Y:S05]  /*25570*/  BSYNC B0 ;  /* 0x0000000000007941 */ /* 0x000fea0003800000 */
.L_x_1068:
[----:B------:R-:W-:Y:S01]  /*25580*/  IMAD.MOV.U32 R3, RZ, RZ, R14 ;  /* 0x000000ffff037224 */ /* 0x000fe200078e000e */
[----:B------:R-:W-:Y:S01]  /*25590*/  MOV R11, 0x1f ;  /* 0x0000001f000b7802 */ /* 0x000fe20000000f00 */
[----:B------:R-:W-:Y:S02]  /*255a0*/  IMAD.MOV.U32 R13, RZ, RZ, R5 ;  /* 0x000000ffff0d7224 */ /* 0x000fe400078e0005 */
[----:B------:R-:W0:Y:S01]  /*255b0*/  POPC R4, R3 ;  /* 0x0000000300047309 */ /* 0x000e220000000000 */
[----:B------:R-:W-:Y:S02]  /*255c0*/  IMAD.MOV.U32 R15, RZ, RZ, -0x1 ;  /* 0xffffffffff0f7424 */ /* 0x000fe400078e00ff */
[----:B0-----:R-:W-:-:S07]  /*255d0*/  IMAD.MOV.U32 R12, RZ, RZ, R4 ;  /* 0x000000ffff0c7224 */ /* 0x001fce00078e0004 */
[----:B------:R-:W-:Y:S05]  /*255e0*/  WARPSYNC.COLLECTIVE R15, `(.L_x_1070) ;  /* 0x000000000f087348 */ /* 0x000fea0003c00000 */
[----:B------:R0:W1:Y:S02]  /*255f0*/  SHFL.IDX P6, R14, R13, R12, R11 ;  /* 0x0000000c0d0e7389 */ /* 0x00006400000c000b */
[----:B01----:R-:W-:Y:S01]  /*25600*/  ENDCOLLECTIVE ;  /* 0x000000000000791b */ /* 0x003fe20003800000 */
.L_x_1070:
[----:B------:R-:W-:Y:S01]  /*25610*/  IMAD.MOV.U32 R5, RZ, RZ, R14 ;  /* 0x000000ffff057224 */ /* 0x000fe200078e000e */
[----:B------:R-:W-:Y:S06]  /*25620*/  BRA `(.L_x_1071) ;  /* 0xffffff8800907947 */ /* 0x000fec000383ffff */
.L_x_800:
[----:B------:R-:W-:Y:S01]  /*25630*/  BSSY B0, `(.L_x_1072) ;  /* 0x0000007000007945 */ /* 0x000fe20003800000 */
[----:B------:R-:W-:Y:S01]  /*25640*/  IMAD.MOV.U32 R13, RZ, RZ, R2 ;  /* 0x000000ffff0d7224 */ /* 0x000fe200078e0002 */
[----:B------:R-:W-:Y:S01]  /*25650*/  MOV R11, 0x1f ;  /* 0x0000001f000b7802 */ /* 0x000fe20000000f00 */
[----:B------:R-:W-:-:S07]  /*25660*/  IMAD.MOV.U32 R15, RZ, RZ, -0x1 ;  /* 0xffffffffff0f7424 */ /* 0x000fce00078e00ff */
[----:B012---:R-:W-:Y:S05]  /*25670*/  WARPSYNC.COLLECTIVE R15, `(.L_x_1073) ;  /* 0x000000000f087348 */ /* 0x007fea0003c00000 */
[----:B------:R3:W4:Y:S02]  /*25680*/  SHFL.IDX P6, R14, R13, R12, R11 ;  /* 0x0000000c0d0e7389 */ /* 0x00072400000c000b */
[----:B01234-:R-:W-:Y:S01]  /*25690*/  ENDCOLLECTIVE ;  /* 0x000000000000791b */ /* 0x01ffe20003800000 */
.L_x_1073:
[----:B------:R-:W-:Y:S05]  /*256a0*/  BSYNC B0 ;  /* 0x0000000000007941 */ /* 0x000fea0003800000 */
.L_x_1072:
[----:B------:R-:W-:Y:S05]  /*256b0*/  BRA `(.L_x_799) ;  /* 0xffffff8800887947 */ /* 0x000fea000383ffff */
.L_x_804:
[----:B0-----:R0:W2:Y:S02]  /*256c0*/  SYNCS.PHASECHK.TRANS64.TRYWAIT P0, [R7+URZ+0x22820], R0 ;  /* 0x02282000070075a7 */ /* 0x0010a4000800017f */
[----:B--2---:R-:W-:Y:S05]  /*256d0*/  @!P0 NANOSLEEP.SYNCS 0x989680 ;  /* 0x009896800000895d */ /* 0x004fea0003900000 */
[----:B------:R-:W2:Y:S02]  /*256e0*/  @!P0 SYNCS.PHASECHK.TRANS64 P0, [R7+URZ+0x22820], R0 ;  /* 0x02282000070085a7 */ /* 0x000ea4000800007f */
[----:B--2---:R-:W-:Y:S05]  /*256f0*/  @!P0 BRA `(.L_x_804) ;  /* 0xfffffffc00f08947 */ /* 0x004fea000383ffff */
[----:B------:R-:W-:Y:S05]  /*25700*/  BRA `(.L_x_1074) ;  /* 0xffffff8c007c7947 */ /* 0x000fea000383ffff */
.L_x_805:
[----:B------:R-:W2:Y:S01]  /*25710*/  S2R R2, SR_TID.X ;  /* 0x0000000000027919 */ /* 0x000ea20000002100 */
[----:B------:R-:W-:Y:S01]  /*25720*/  BSSY B0, `(.L_x_1075) ;  /* 0x000000a000007945 */ /* 0x000fe20003800000 */
[----:B------:R-:W-:Y:S01]  /*25730*/  IMAD.MOV.U32 R12, RZ, RZ, RZ ;  /* 0x000000ffff0c7224 */ /* 0x000fe200078e00ff */
[----:B------:R-:W-:Y:S01]  /*25740*/  MOV R11, 0x1f ;  /* 0x0000001f000b7802 */ /* 0x000fe20000000f00 */
[----:B------:R-:W-:Y:S01]  /*25750*/  IMAD.MOV.U32 R15, RZ, RZ, -0x1 ;  /* 0xffffffffff0f7424 */ /* 0x000fe200078e00ff */
[----:B--2---:R-:W-:-:S04]  /*25760*/  SHF.R.U32.HI R2, RZ, 0x5, R2 ;  /* 0x00000005ff027819 */ /* 0x004fc80000011602 */
[----:B------:R-:W-:-:S05]  /*25770*/  LOP3.LUT R2, R2, 0x3, RZ, 0xc0, !PT ;  /* 0x0000000302027812 */ /* 0x000fca00078ec0ff */
[----:B------:R-:W-:-:S07]  /*25780*/  IMAD.MOV.U32 R13, RZ, RZ, R2 ;  /* 0x000000ffff0d7224 */ /* 0x000fce00078e0002 */
[----:B01----:R-:W-:Y:S05]  /*25790*/  WARPSYNC.COLLECTIVE R15, `(.L_x_1076) ;  /* 0x000000000f087348 */ /* 0x003fea0003c00000 */
[----:B------:R2:W3:Y:S02]  /*257a0*/  SHFL.IDX P6, R14, R13, R12, R11 ;  /* 0x0000000c0d0e7389 */ /* 0x0004e400000c000b */
[----:B0123--:R-:W-:Y:S01]  /*257b0*/  ENDCOLLECTIVE ;  /* 0x000000000000791b */ /* 0x00ffe20003800000 */
.L_x_1076:
[----:B------:R-:W-:Y:S05]  /*257c0*/  BSYNC B0 ;  /* 0x0000000000007941 */ /* 0x000fea0003800000 */
.L_x_1075:
[----:B------:R-:W-:Y:S05]  /*257d0*/  BRA `(.L_x_1077) ;  /* 0xffffff8c00647947 */ /* 0x000fea000383ffff */
.L_x_806:
[----:B------:R-:W-:Y:S01]  /*257e0*/  BSSY B0, `(.L_x_1078) ;  /* 0x0000006000007945 */ /* 0x000fe20003800000 */
[----:B------:R-:W-:-:S07]  /*257f0*/  IMAD.MOV.U32 R15, RZ, RZ, -0x1 ;  /* 0xffffffffff0f7424 */ /* 0x000fce00078e00ff */
[----:B01----:R-:W-:Y:S05]  /*25800*/  WARPSYNC.COLLECTIVE R15, `(.L_x_1079) ;  /* 0x000000000f0c7348 */ /* 0x003fea0003c00000 */
[----:B------:R-:W-:Y:S02]  /*25810*/  ELECT P6, UR62, PT ;  /* 0x00000000003e782f */ /* 0x000fe400038c0000 */
[----:B------:R-:W-:Y:S01]  /*25820*/  MOV R14, UR62 ;  /* 0x0000003e000e7c02 */ /* 0x000fe20008000f00 */
[----:B01----:R-:W-:Y:S10]  /*25830*/  ENDCOLLECTIVE ;  /* 0x000000000000791b */ /* 0x003ff40003800000 */
.L_x_1079:
[----:B------:R-:W-:Y:S05]  /*25840*/  BSYNC B0 ;  /* 0x0000000000007941 */ /* 0x000fea0003800000 */
.L_x_1078:
[----:B------:R-:W-:Y:S05]  /*25850*/  BRA `(.L_x_1080) ;  /* 0xffffff8c00587947 */ /* 0x000fea000383ffff */
.L_x_808:
[----:B0-----:R0:W2:Y:S02]  /*25860*/  SYNCS.PHASECHK.TRANS64.TRYWAIT P1, [R5+URZ+0x22840], R0 ;  /* 0x02284000050075a7 */ /* 0x0010a4000802017f */
[----:B--2---:R-:W-:Y:S05]  /*25870*/  @!P1 NANOSLEEP.SYNCS 0x989680 ;  /* 0x009896800000995d */ /* 0x004fea0003900000 */
[----:B------:R-:W2:Y:S02]  /*25880*/  @!P1 SYNCS.PHASECHK.TRANS64 P1, [R5+URZ+0x22840], R0 ;  /* 0x02284000050095a7 */ /* 0x000ea4000802007f */
[----:B--2---:R-:W-:Y:S05]  /*25890*/  @!P1 BRA `(.L_x_808) ;  /* 0xfffffffc00f09947 */ /* 0x004fea000383ffff */
[----:B------:R-:W-:Y:S05]  /*258a0*/  BRA `(.L_x_1081) ;  /* 0xffffff8c00787947 */ /* 0x000fea000383ffff */
.L_x_810:
[----:B--2---:R2:W3:Y:S02]  /*258b0*/  SYNCS.PHASECHK.TRANS64.TRYWAIT P1, [R3+URZ+0x22840], R2 ;  /* 0x02284002030075a7 */ /* 0x0044e4000802017f */
[----:B---3--:R-:W-:Y:S05]  /*258c0*/  @!P1 NANOSLEEP.SYNCS 0x989680 ;  /* 0x009896800000995d */ /* 0x008fea0003900000 */
[----:B------:R-:W3:Y:S02]  /*258d0*/  @!P1 SYNCS.PHASECHK.TRANS64 P1, [R3+URZ+0x22840], R2 ;  /* 0x02284002030095a7 */ /* 0x000ee4000802007f */
[----:B---3--:R-:W-:Y:S05]  /*258e0*/  @!P1 BRA `(.L_x_810) ;  /* 0xfffffffc00f09947 */ /* 0x008fea000383ffff */
[----:B------:R-:W-:Y:S05]  /*258f0*/  BRA `(.L_x_1082) ;  /* 0xffffff8c00847947 */ /* 0x000fea000383ffff */
.L_x_812:
[----:B---3--:R3:W4:Y:S02]  /*25900*/  SYNCS.PHASECHK.TRANS64.TRYWAIT P1, [R5+URZ+0x22860], R0 ;  /* 0x02286000050075a7 */ /* 0x008724000802017f */
[----:B----4-:R-:W-:Y:S05]  /*25910*/  @!P1 NANOSLEEP.SYNCS 0x989680 ;  /* 0x009896800000995d */ /* 0x010fea0003900000 */
[----:B------:R-:W4:Y:S02]  /*25920*/  @!P1 SYNCS.PHASECHK.TRANS64 P1, [R5+URZ+0x22860], R0 ;  /* 0x02286000050095a7 */ /* 0x000f24000802007f */
[----:B----4-:R-:W-:Y:S05]  /*25930*/  @!P1 BRA `(.L_x_812) ;  /* 0xfffffffc00f09947 */ /* 0x010fea000383ffff */
[----:B------:R-:W-:Y:S05]  /*25940*/  BRA `(.L_x_1083) ;  /* 0xffffff8c00807947 */ /* 0x000fea000383ffff */
.L_x_814:
[----:B----4-:R4:W0:Y:S02]  /*25950*/  SYNCS.PHASECHK.TRANS64.TRYWAIT P1, [R3+URZ+0x22860], R2 ;  /* 0x02286002030075a7 */ /* 0x010824000802017f */
[----:B0-----:R-:W-:Y:S05]  /*25960*/  @!P1 NANOSLEEP.SYNCS 0x989680 ;  /* 0x009896800000995d */ /* 0x001fea0003900000 */
[----:B------:R-:W0:Y:S02]  /*25970*/  @!P1 SYNCS.PHASECHK.TRANS64 P1, [R3+URZ+0x22860], R2 ;  /* 0x02286002030095a7 */ /* 0x000e24000802007f */
[----:B0-----:R-:W-:Y:S05]  /*25980*/  @!P1 BRA `(.L_x_814) ;  /* 0xfffffffc00f09947 */ /* 0x001fea000383ffff */
[----:B------:R-:W-:Y:S05]  /*25990*/  BRA `(.L_x_1084) ;  /* 0xffffff8c007c7947 */ /* 0x000fea000383ffff */
.L_x_816:
[----:B------:R0:W0:Y:S02]  /*259a0*/  SYNCS.PHASECHK.TRANS64.TRYWAIT P1, [R5+URZ+0x22880], R0 ;  /* 0x02288000050075a7 */ /* 0x000024000802017f */
[----:B0-----:R-:W-:Y:S05]  /*259b0*/  @!P1 NANOSLEEP.SYNCS 0x989680 ;  /* 0x009896800000995d */ /* 0x001fea0003900000 */
[----:B------:R-:W0:Y:S02]  /*259c0*/  @!P1 SYNCS.PHASECHK.TRANS64 P1, [R5+URZ+0x22880], R0 ;  /* 0x02288000050095a7 */ /* 0x000e24000802007f */
[----:B0-----:R-:W-:Y:S05]  /*259d0*/  @!P1 BRA `(.L_x_816) ;  /* 0xfffffffc00f09947 */ /* 0x001fea000383ffff */
[----:B------:R-:W-:Y:S05]  /*259e0*/  BRA `(.L_x_1085) ;  /* 0xffffff8c00787947 */ /* 0x000fea000383ffff */
.L_x_1086:
        /* <DEDUP_REMOVED lines=9> */
.L_x_3624:


//--------------------- .text._ZN7cutlass13device_kernelIN5flash11enable_sm90INS1_16FlashAttnFwdSm90INS1_25CollectiveMainloopFwdSm90ILi2EN4cute5tupleIJNS5_1CILi1EEES8_S8_EEENS6_IJNS7_ILi128EEENS7_ILi160EEESA_EEELi128ENS_12float_e4m3_tEfNS_4arch4Sm90ELb0ELb1ELb0ELb0ELb1ELb0ELb0ELb1ELb1ELb1ELb0ELb0EEENS1_21CollectiveEpilogueFwdINS6_IJSA_SA_SB_EEES9_NS_10bfloat16_tESF_Li256ELb0ELb1ELb0ELb1EEENS1_30DynamicPersistentTileSchedulerILi256ELi128ELb0ELb1ELb1EEEEEEEEEvNT_6ParamsE --------------------------
	.section	.text._ZN7cutlass13device_kernelIN5flash11enable_sm90INS1_16FlashAttnFwdSm90INS1_25CollectiveMainloopFwdSm90ILi2EN4cute5tupleIJNS5_1CILi1EEES8_S8_EEENS6_IJNS7_ILi128EEENS7_ILi160EEESA_EEELi128ENS_12float_e4m3_tEfNS_4arch4Sm90ELb0ELb1ELb0ELb0ELb1ELb0ELb0ELb1ELb1ELb1ELb0ELb0EEENS1_21CollectiveEpilogueFwdINS6_IJSA_SA_SB_EEES9_NS_10bfloat16_tESF_Li256ELb0ELb1ELb0ELb1EEENS1_30DynamicPersistentTileSchedulerILi256ELi128ELb0ELb1ELb1EEEEEEEEEvNT_6ParamsE,"ax",@progbits
	.align	128
.text._ZN7cutlass13device_kernelIN5flash11enable_sm90INS1_16FlashAttnFwdSm90INS1_25CollectiveMainloopFwdSm90ILi2EN4cute5tupleIJNS5_1CILi1EEES8_S8_EEENS6_IJNS7_ILi128EEENS7_ILi160EEESA_EEELi128ENS_12float_e4m3_tEfNS_4arch4Sm90ELb0ELb1ELb0ELb0ELb1ELb0ELb0ELb1ELb1ELb1ELb0ELb0EEENS1_21CollectiveEpilogueFwdINS6_IJSA_SA_SB_EEES9_NS_10bfloat16_tESF_Li256ELb0ELb1ELb0ELb1EEENS1_30DynamicPersistentTileSchedulerILi256ELi128ELb0ELb1ELb1EEEEEEEEEvNT_6ParamsE:
        .type           _ZN7cutlass13device_kernelIN5flash11enable_sm90INS1_16FlashAttnFwdSm90INS1_25CollectiveMainloopFwdSm90ILi2EN4cute5tupleIJNS5_1CILi1EEES8_S8_EEENS6_IJNS7_ILi128EEENS7_ILi160EEESA_EEELi128ENS_12float_e4m3_tEfNS_4arch4Sm90ELb0ELb1ELb0ELb0ELb1ELb0ELb0ELb1ELb1ELb1ELb0ELb0EEENS1_21CollectiveEpilogueFwdINS6_IJSA_SA_SB_EEES9_NS_10bfloat16_tESF_Li256ELb0ELb1ELb0ELb1EEENS1_30DynamicPersistentTileSchedulerILi256ELi128ELb0ELb1ELb1EEEEEEEEEvNT_6ParamsE,@function
        .size           _ZN7cutlass13device_kernelIN5flash11enable_sm90INS1_16FlashAttnFwdSm90INS1_25CollectiveMainloopFwdSm90ILi2EN4cute5tupleIJNS5_1CILi1EEES8_S8_EEENS6_IJNS7_ILi128EEENS7_ILi160EEESA_EEELi128ENS_12float_e4m3_tEfNS_4arch4Sm90ELb0ELb1ELb0ELb0ELb1ELb0ELb0ELb1ELb1ELb1ELb0ELb0EEENS1_21CollectiveEpilogueFwdINS6_IJSA_SA_SB_EEES9_NS_10bfloat16_tESF_Li256ELb0ELb1ELb0ELb1EEENS1_30DynamicPersistentTileSchedulerILi256ELi128ELb0ELb1ELb1EEEEEEEEEvNT_6ParamsE,(.L_x_3625 - _ZN7cutlass13device_kernelIN5flash11enable_sm90INS1_16FlashAttnFwdSm90INS1_25CollectiveMainloopFwdSm90ILi2EN4cute5tupleIJNS5_1CILi1EEES8_S8_EEENS6_IJNS7_ILi128EEENS7_ILi160EEESA_EEELi128ENS_12float_e4m3_tEfNS_4arch4Sm90ELb0ELb1ELb0ELb0ELb1ELb0ELb0ELb1ELb1ELb1ELb0ELb0EEENS1_21CollectiveEpilogueFwdINS6_IJSA_SA_SB_EEES9_NS_10bfloat16_tESF_Li256ELb0ELb1ELb0ELb1EEENS1_30DynamicPersistentTileSchedulerILi256ELi128ELb0ELb1ELb1EEEEEEEEEvNT_6ParamsE)
        .other          _ZN7cutlass13device_kernelIN5flash11enable_sm90INS1_16FlashAttnFwdSm90INS1_25CollectiveMainloopFwdSm90ILi2EN4cute5tupleIJNS5_1CILi1EEES8_S8_EEENS6_IJNS7_ILi128EEENS7_ILi160EEESA_EEELi128ENS_12float_e4m3_tEfNS_4arch4Sm90ELb0ELb1ELb0ELb0ELb1ELb0ELb0ELb1ELb1ELb1ELb0ELb0EEENS1_21CollectiveEpilogueFwdINS6_IJSA_SA_SB_EEES9_NS_10bfloat16_tESF_Li256ELb0ELb1ELb0ELb1EEENS1_30DynamicPersistentTileSchedulerILi256ELi128ELb0ELb1ELb1EEEEEEEEEvNT_6ParamsE,@"STO_CUDA_ENTRY STV_DEFAULT"
_ZN7cutlass13device_kernelIN5flash11enable_sm90INS1_16FlashAttnFwdSm90INS1_25CollectiveMainloopFwdSm90ILi2EN4cute5tupleIJNS5_1CILi1EEES8_S8_EEENS6_IJNS7_ILi128EEENS7_ILi160EEESA_EEELi128ENS_12float_e4m3_tEfNS_4arch4Sm90ELb0ELb1ELb0ELb0ELb1ELb0ELb0ELb1ELb1ELb1ELb0ELb0EEENS1_21CollectiveEpilogueFwdINS6_IJSA_SA_SB_EEES9_NS_10bfloat16_tESF_Li256ELb0ELb1ELb0ELb1EEENS1_30DynamicPersistentTileSchedulerILi256ELi128ELb0ELb1ELb1EEEEEEEEEvNT_6ParamsE:
        /* <DEDUP_REMOVED lines=9> */
[----:B------:R-:W1:Y:S01]  /*0090*/  SHFL.IDX PT, R3, R3, RZ, 0x1f ;  /* 0x00001fff03037589 */ /* 0x000e6200000e0000 */
        /* <DEDUP_REMOVED lines=14> */
[----:B------:R0:W2:Y:S06]  /*0180*/  @!UP0 SYNCS.EXCH.64 URZ, [UR8+0x22800], UR4 ;  /* 0x02280004083f85b2 */ /* 0x0000ac0008000100 */
[----:B------:R0:W3:Y:S02]  /*0190*/  @!UP1 SYNCS.EXCH.64 URZ, [UR8+0x22820], UR6 ;  /* 0x02282006083f95b2 */ /* 0x0000e40008000100 */
[----:B01----:R-:W-:Y:S05]  /*01a0*/  @P1 BRA `(.L_x_1087) ;  /* 0x0000000000481947 */ /* 0x003fea0003800000 */
        /* <DEDUP_REMOVED lines=14> */
[----:B------:R0:W4:Y:S01]  /*0290*/  SYNCS.EXCH.64 URZ, [UR8+0x22840], UR6 ;  /* 0x02284006083f75b2 */ /* 0x0001220008000100 */
[----:B------:R0:W0:Y:S01]  /*02a0*/  SYNCS.EXCH.64 URZ, [UR8+0x22838], UR4 ;  /* 0x02283804083f75b2 */ /* 0x0000220008000100 */
[----:B------:R0:W0:Y:S01]  /*02b0*/  SYNCS.EXCH.64 URZ, [UR8+0x22848], UR6 ;  /* 0x02284806083f75b2 */ /* 0x0000220008000100 */
[----:B------:R-:W-:Y:S01]  /*02c0*/  NOP ;  /* 0x0000000000007918 */ /* 0x000fe20000000000 */
.L_x_1087:
        /* <DEDUP_REMOVED lines=22> */
.L_x_1088:
        /* <DEDUP_REMOVED lines=18> */
.L_x_1089:
        /* <DEDUP_REMOVED lines=22> */
.L_x_1090:
[----:B------:R-:W5:Y:S01]  /*06b0*/  SHFL.IDX PT, R2, R0, RZ, 0x1f ;  /* 0x00001fff00027589 */ /* 0x000f6200000e0000 */
[----:B------:R-:W0:Y:S01]  /*06c0*/  S2UR UR10, SR_CgaCtaId ;  /* 0x00000000000a79c3 */ /* 0x000e220000008800 */
[----:B------:R-:W-:Y:S01]  /*06d0*/  R2UR UR9, R3 ;  /* 0x00000000030972ca */ /* 0x000fe200000e0000 */
[----:B------:R-:W-:Y:S01]  /*06e0*/  NOP ;  /* 0x0000000000007918 */ /* 0x000fe20000000000 */
        /* <DEDUP_REMOVED lines=20> */
.L_x_1091:
[----:B------:R-:W-:Y:S01]  /*0830*/  IMAD.U32 R2, RZ, RZ, UR10 ;  /* 0x0000000aff027e24 */ /* 0x000fe2000f8e00ff */
[----:B------:R-:W-:Y:S01]  /*0840*/  UISETP.NE.AND UP0, UPT, UR9, URZ, UPT ;  /* 0x0000003f0900728c */ /* 0x000fe2000bf05270 */
[----:B------:R-:W-:Y:S01]  /*0850*/  NOP ;  /* 0x0000000000007918 */ /* 0x000fe20000000000 */
[----:B------:R-:W-:Y:S01]  /*0860*/  UMOV UR36, 0x1 ;  /* 0x0000000100247882 */ /* 0x000fe20000000000 */
[----:B------:R-:W-:Y:S01]  /*0870*/  ULDC.64 UR50, c[0x0][0x208] ;  /* 0x0000820000327ab9 */ /* 0x000fe20000000a00 */
[----:B------:R0:W-:Y:S01]  /*0880*/  STL [R1+0x4], R2 ;  /* 0x0000040201007387 */ /* 0x0001e20000100800 */
[----:B------:R-:W-:Y:S01]  /*0890*/  USEL UR36, UR36, 0x2, !UP0 ;  /* 0x0000000224247887 */ /* 0x000fe2000c000000 */
[----:B01234-:R-:W-:Y:S01]  /*08a0*/  BAR.SYNC.DEFER_BLOCKING 0x0 ;  /* 0x0000000000007b1d */ /* 0x01ffe20000010000 */
[----:B------:R-:W-:-:S13]  /*08b0*/  PLOP3.LUT P0, PT, PT, PT, UP0, 0x80, 0x0 ;  /* 0x000000000000781c */ /* 0x000fda0003f0f008 */
[----:B------:R-:W-:Y:S05]  /*08c0*/  @!P0 BRA `(.L_x_1092) ;  /* 0x00000138008c8947 */ /* 0x000fea0003800000 */
.L_x_1093:
[----:B------:R-:W-:-:S08]  /*08d0*/  NOP ;  /* 0x0000000000007918 */ /* 0x000fd00000000000 */
[----:B------:R-:W0:Y:S02]  /*08e0*/  USETMAXREG.TRY_ALLOC.CTAPOOL UP0, 0xe8 ;  /* 0x000000e8000079c8 */ /* 0x000e240008000600 */
[----:B0-----:R-:W-:-:S13]  /*08f0*/  PLOP3.LUT P0, PT, PT, PT, UP0, 0x80, 0x0 ;  /* 0x000000000000781c */ /* 0x001fda0003f0f008 */
[----:B------:R-:W-:Y:S05]  /*0900*/  @!P0 BRA `(.L_x_1093) ;  /* 0xfffffffc00f08947 */ /* 0x000fea000383ffff */
[----:B------:R-:W0:Y:S01]  /*0910*/  S2R R2, SR_TID.X ;  /* 0x0000000000027919 */ /* 0x000e220000002100 */
[----:B------:R-:W1:Y:S08]  /*0920*/  S2UR UR4, SR_CTAID.X ;  /* 0x00000000000479c3 */ /* 0x000e700000002500 */
[----:B------:R-:W-:Y:S08]  /*0930*/  BAR.ARV 0x4, 0x180 ;  /* 0x0106000000007b1d */ /* 0x000ff00000002000 */
        /* <DEDUP_REMOVED lines=9> */
[----:B------:R-:W-:Y:S01]  /*09d0*/  UMOV UR47, URZ ;  /* 0x0000003f002f7c82 */ /* 0x000fe20008000000 */
[----:B------:R-:W-:Y:S02]  /*09e0*/  UMOV UR46, URZ ;  /* 0x0000003f002e7c82 */ /* 0x000fe40008000000 */
[----:B------:R-:W-:Y:S01]  /*09f0*/  SHF.R.S32.HI R0, RZ, 0x1f, R197 ;  /* 0x0000001fff007819 */ /* 0x000fe200000114c5 */
[----:B------:R-:W-:-:S03]  /*0a00*/  UMOV UR45, URZ ;  /* 0x0000003f002d7c82 */ /* 0x000fc60008000000 */
[CC--:B------:R-:W-:Y:S02]  /*0a10*/  LEA.HI R3, R0.reuse, R197.reuse, RZ, 0x7 ;  /* 0x000000c500037211 */ /* 0x0c0fe400078f38ff */
[CC--:B------:R-:W-:Y:S02]  /*0a20*/  LEA.HI R4, R0.reuse, R197.reuse, RZ, 0x5 ;  /* 0x000000c500047211 */ /* 0x0c0fe400078f28ff */
[----:B------:R-:W-:Y:S02]  /*0a30*/  LOP3.LUT R190, R3, 0xffffff80, RZ, 0xc0, !PT ;  /* 0xffffff8003be7812 */ /* 0x000fe400078ec0ff */
[----:B------:R-:W-:Y:S01]  /*0a40*/  LEA.HI R2, R0, R197, RZ, 0x4 ;  /* 0x000000c500027211 */ /* 0x000fe200078f20ff */
[----:B------:R-:W-:Y:S01]  /*0a50*/  IMAD.SHL.U32 R6, R4, 0x20, RZ ;  /* 0x0000002004067824 */ /* 0x000fe200078e00ff */
[----:B------:R-:W-:Y:S01]  /*0a60*/  SHF.R.S32.HI R192, RZ, 0x7, R3 ;  /* 0x00000007ffc07819 */ /* 0x000fe20000011403 */
        /* <DEDUP_REMOVED lines=11> */
[-C--:B------:R-:W-:Y:S02]  /*0b20*/  LEA.HI R4, R0, R197.reuse, RZ, 0x2 ;  /* 0x000000c500047211 */ /* 0x080fe400078f10ff */
[----:B------:R-:W-:Y:S02]  /*0b30*/  LOP3.LUT R2, R2, 0x1ffffffe, RZ, 0xc0, !PT ;  /* 0x1ffffffe02027812 */ /* 0x000fe400078ec0ff */
[----:B------:R-:W-:Y:S02]  /*0b40*/  LEA.HI R11, R11, R6, RZ, 0x3 ;  /* 0x000000060b0b7211 */ /* 0x000fe400078f18ff */
[----:B------:R-:W-:Y:S01]  /*0b50*/  LOP3.LUT R4, R4, 0xfffffffc, RZ, 0xc0, !PT ;  /* 0xfffffffc04047812 */ /* 0x000fe200078ec0ff */
[----:B------:R-:W-:Y:S01]  /*0b60*/  IMAD.IADD R2, R5, 0x1, -R2 ;  /* 0x0000000105027824 */ /* 0x000fe200078e0a02 */
[----:B------:R-:W-:-:S02]  /*0b70*/  LEA.HI R0, R0, R197, RZ, 0x3 ;  /* 0x000000c500007211 */ /* 0x000fc400078f18ff */
[----:B------:R-:W-:Y:S01]  /*0b80*/  LOP3.LUT R11, R11, 0xfffffff8, RZ, 0xc0, !PT ;  /* 0xfffffff80b0b7812 */ /* 0x000fe200078ec0ff */
[----:B------:R-:W-:Y:S01]  /*0b90*/  IMAD.IADD R4, R197, 0x1, -R4 ;  /* 0x00000001c5047824 */ /* 0x000fe200078e0a04 */
[----:B------:R-:W-:Y:S01]  /*0ba0*/  LEA.HI R9, R9, R190, RZ, 0x5 ;  /* 0x000000be09097211 */ /* 0x000fe200078f28ff */
[----:B------:R-:W-:Y:S01]  /*0bb0*/  IMAD R194, R2, 0x8, R7 ;  /* 0x0000000802c27824 */ /* 0x000fe200078e0207 */
[----:B------:R-:W-:Y:S01]  /*0bc0*/  LEA.HI R3, R3, R192, RZ, 0x1 ;  /* 0x000000c003037211 */ /* 0x000fe200078f08ff */
[----:B------:R-:W-:Y:S01]  /*0bd0*/  IMAD.IADD R6, R6, 0x1, -R11 ;  /* 0x0000000106067824 */ /* 0x000fe200078e0a0b */
[----:B------:R-:W-:Y:S02]  /*0be0*/  LOP3.LUT R188, R0, 0xfffffff8, RZ, 0xc0, !PT ;  /* 0xfffffff800bc7812 */ /* 0x000fe400078ec0ff */
[----:B------:R-:W-:Y:S02]  /*0bf0*/  SHF.R.S32.HI R9, RZ, 0x5, R9 ;  /* 0x00000005ff097819 */ /* 0x000fe40000011409 */
[----:B------:R-:W-:Y:S01]  /*0c00*/  LOP3.LUT R3, R3, 0x3fffffe, RZ, 0xc0, !PT ;  /* 0x03fffffe03037812 */ /* 0x000fe200078ec0ff */
[----:B------:R-:W-:Y:S01]  /*0c10*/  IMAD.IADD R188, R197, 0x1, -R188 ;  /* 0x00000001c5bc7824 */ /* 0x000fe200078e0abc */
[----:B------:R-:W-:Y:S01]  /*0c20*/  LEA.HI R2, R4, R4, RZ, 0x1 ;  /* 0x0000000404027211 */ /* 0x000fe200078f08ff */
[----:B------:R-:W-:Y:S01]  /*0c30*/  IMAD R6, R9, 0x10, R6 ;  /* 0x0000001009067824 */ /* 0x000fe200078e0206 */
[----:B------:R-:W-:Y:S01]  /*0c40*/  SHF.R.S32.HI R189, RZ, 0x3, R0 ;  /* 0x00000003ffbd7819 */ /* 0x000fe20000011400 */
[----:B------:R-:W-:Y:S01]  /*0c50*/  IMAD.IADD R3, R192, 0x1, -R3 ;  /* 0x00000001c0037824 */ /* 0x000fe200078e0a03 */
[----:B------:R-:W-:Y:S01]  /*0c60*/  LOP3.LUT R5, R2, 0x1ffffffe, RZ, 0xc0, !PT ;  /* 0x1ffffffe02057812 */ /* 0x000fe200078ec0ff */
[----:B------:R-:W-:-:S02]  /*0c70*/  IMAD.SHL.U32 R22, R188, 0x8, RZ ;  /* 0x00000008bc167824 */ /* 0x000fc400078e00ff */
[----:B------:R-:W-:Y:S01]  /*0c80*/  IMAD R193, R3, 0x40, R6 ;  /* 0x0000004003c17824 */ /* 0x000fe200078e0206 */
[----:B------:R-:W-:Y:S01]  /*0c90*/  LOP3.LUT R3, R8, 0x7ffffffc, RZ, 0xc0, !PT ;  /* 0x7ffffffc08037812 */ /* 0x000fe200078ec0ff */
[----:B------:R-:W-:Y:S01]  /*0ca0*/  VIADD R23, R22, 0x40 ;  /* 0x0000004016177836 */ /* 0x000fe20000000000 */
[----:B------:R-:W-:Y:S01]  /*0cb0*/  SHF.R.S32.HI R196, RZ, 0x1f, R22 ;  /* 0x0000001fffc47819 */ /* 0x000fe20000011416 */
[----:B------:R-:W-:Y:S02]  /*0cc0*/  IMAD.IADD R4, R4, 0x1, -R5 ;  /* 0x0000000104047824 */ /* 0x000fe400078e0a05 */
[----:B------:R-:W-:Y:S01]  /*0cd0*/  IMAD.IADD R18, R190, 0x1, -R3 ;  /* 0x00000001be127824 */ /* 0x000fe200078e0a03 */
[----:B------:R-:W-:Y:S01]  /*0ce0*/  SHF.R.S32.HI R195, RZ, 0x1f, R23 ;  /* 0x0000001fffc37819 */ /* 0x000fe20000011417 */
[----:B------:R-:W-:-:S07]  /*0cf0*/  IMAD R19, R4, 0x8, R193 ;  /* 0x0000000804137824 */ /* 0x000fce00078e02c1 */
.L_x_1198:
[----:B------:R-:W-:Y:S01]  /*0d00*/  ULDC UR5, c[0x0][0xc60] ;  /* 0x0003180000057ab9 */ /* 0x000fe20000000800 */
[----:B------:R-:W-:Y:S01]  /*0d10*/  UMOV UR9, UR4 ;  /* 0x0000000400097c82 */ /* 0x000fe20008000000 */
[----:B------:R-:W-:-:S11]  /*0d20*/  UISETP.NE.AND UP0, UPT, UR5, 0x1, UPT ;  /* 0x000000010500788c */ /* 0x000fd6000bf05270 */
[----:B------:R-:W-:Y:S01]  /*0d30*/  @UP0 ULDC UR6, c[0x0][0xc64] ;  /* 0x0003190000060ab9 */ /* 0x000fe20000000800 */
[----:B------:R-:W-:Y:S01]  /*0d40*/  @UP0 ULDC UR8, c[0x0][0xc68] ;  /* 0x00031a0000080ab9 */ /* 0x000fe20000000800 */
[----:B------:R-:W-:-:S04]  /*0d50*/  UIMAD.WIDE.U32 UR6, UR4, UR6, URZ ;  /* 0x00000006040672a5 */ /* 0x000fc8000f8e003f */
[----:B------:R-:W-:-:S03]  /*0d60*/  @UP0 USHF.R.U32.HI UR9, URZ, UR8, UR7 ;  /* 0x000000083f090299 */ /* 0x000fc60008011607 */
[----:B------:R-:W-:Y:S02]  /*0d70*/  ULDC UR6, c[0x0][0xc78] ;  /* 0x00031e0000067ab9 */ /* 0x000fe40000000800 */
[----:B------:R-:W-:Y:S02]  /*0d80*/  UISETP.GE.AND UP0, UPT, UR9, UR6, UPT ;  /* 0x000000060900728c */ /* 0x000fe4000bf06270 */
[----:B------:R-:W-:-:S04]  /*0d90*/  UIADD3 UR6, -UR9, URZ, URZ ;  /* 0x0000003f09067290 */ /* 0x000fc8000fffe13f */
[----:B------:R-:W-:Y:S01]  /*0da0*/  PLOP3.LUT P0, PT, PT, PT, UP0, 0x80, 0x0 ;  /* 0x000000000000781c */ /* 0x000fe20003f0f008 */
[----:B------:R-:W-:-:S12]  /*0db0*/  UIMAD UR7, UR5, UR6, UR4 ;  /* 0x00000006050772a4 */ /* 0x000fd8000f8e0204 */
[----:B012345:R-:W-:Y:S05]  /*0dc0*/  @!P0 BRA `(.L_x_1094) ;  /* 0x0000000000208947 */ /* 0x03ffea0003800000 */
[----:B------:R-:W-:Y:S01]  /*0dd0*/  ULDC UR6, c[0x0][0xc6c] ;  /* 0x00031b0000067ab9 */ /* 0x000fe20000000800 */
[----:B------:R-:W-:Y:S01]  /*0de0*/  UMOV UR8, UR7 ;  /* 0x0000000700087c82 */ /* 0x000fe20008000000 */
[----:B------:R-:W-:-:S11]  /*0df0*/  UISETP.NE.AND UP0, UPT, UR6, 0x1, UPT ;  /* 0x000000010600788c */ /* 0x000fd6000bf05270 */
[----:B------:R-:W-:Y:S02]  /*0e00*/  @UP0 ULDC.64 UR10, c[0x0][0xc70] ;  /* 0x00031c00000a0ab9 */ /* 0x000fe40000000a00 */
[----:B------:R-:W-:-:S04]  /*0e10*/  UIMAD.WIDE.U32 UR4, UR7, UR10, URZ ;  /* 0x0000000a070472a5 */ /* 0x000fc8000f8e003f */
[----:B------:R-:W-:-:S04]  /*0e20*/  @UP0 USHF.R.U32.HI UR8, URZ, UR11, UR5 ;  /* 0x0000000b3f080299 */ /* 0x000fc80008011605 */
[----:B------:R-:W-:Y:S01]  /*0e30*/  UIMAD UR4, UR8, UR6, URZ ;  /* 0x00000006080472a4 */ /* 0x000fe2000f8e023f */
[----:B------:R-:W-:Y:S11]  /*0e40*/  BRA `(.L_x_1095) ;  /* 0x00000000001c7947 */ /* 0x000ff60003800000 */
.L_x_1094:
[----:B------:R-:W-:Y:S01]  /*0e50*/  ULDC UR6, c[0x0][0xc54] ;  /* 0x0003150000067ab9 */ /* 0x000fe20000000800 */
[----:B------:R-:W-:Y:S01]  /*0e60*/  UMOV UR8, UR7 ;  /* 0x0000000700087c82 */ /* 0x000fe20008000000 */
[----:B------:R-:W-:-:S11]  /*0e70*/  UISETP.NE.AND UP0, UPT, UR6, 0x1, UPT ;  /* 0x000000010600788c */ /* 0x000fd6000bf05270 */
[----:B------:R-:W-:Y:S02]  /*0e80*/  @UP0 ULDC.64 UR10, c[0x0][0xc58] ;  /* 0x00031600000a0ab9 */ /* 0x000fe40000000a00 */
[----:B------:R-:W-:-:S04]  /*0e90*/  UIMAD.WIDE.U32 UR4, UR7, UR10, URZ ;  /* 0x0000000a070472a5 */ /* 0x000fc8000f8e003f */
[----:B------:R-:W-:-:S04]  /*0ea0*/  @UP0 USHF.R.U32.HI UR8, URZ, UR11, UR5 ;  /* 0x0000000b3f080299 */ /* 0x000fc80008011605 */
[----:B------:R-:W-:-:S12]  /*0eb0*/  UIMAD UR4, UR8, UR6, URZ ;  /* 0x00000006080472a4 */ /* 0x000fd8000f8e023f */
.L_x_1095:
[----:B------:R-:W-:Y:S01]  /*0ec0*/  ULDC UR37, c[0x0][0xc48] ;  /* 0x0003120000257ab9 */ /* 0x000fe20000000800 */
[----:B------:R-:W-:Y:S01]  /*0ed0*/  UIADD3 UR6, UR7, -UR4, URZ ;  /* 0x8000000407067290 */ /* 0x000fe2000fffe03f */
[----:B------:R-:W-:Y:S01]  /*0ee0*/  IMAD.MOV.U32 R3, RZ, RZ, 0x3f800000 ;  /* 0x3f800000ff037424 */ /* 0x000fe200078e00ff */
[----:B------:R-:W-:Y:S01]  /*0ef0*/  UISETP.NE.AND UP2, UPT, UR37, 0x1, UPT ;  /* 0x000000012500788c */ /* 0x000fe2000bf45270 */
[----:B------:R-:W-:Y:S01]  /*0f00*/  IMAD.MOV.U32 R0, RZ, RZ, 0x3f800000 ;  /* 0x3f800000ff007424 */ /* 0x000fe200078e00ff */
[----:B------:R-:W-:Y:S01]  /*0f10*/  ULDC.64 UR4, c[0x0][0x990] ;  /* 0x0002640000047ab9 */ /* 0x000fe20000000a00 */
[----:B------:R-:W-:Y:S01]  /*0f20*/  ULDC UR18, c[0x0][0xc54] ;  /* 0x0003150000127ab9 */ /* 0x000fe20000000800 */
[----:B------:R-:W-:Y:S01]  /*0f30*/  UISETP.NE.U32.AND UP0, UPT, UR4, URZ, UPT ;  /* 0x0000003f0400728c */ /* 0x000fe2000bf05070 */
[----:B------:R-:W0:Y:S01]  /*0f40*/  LDC R191, c[0x0][0x448] ;  /* 0x00011200ffbf7b82 */ /* 0x000e220000000800 */
[----:B------:R-:W-:Y:S02]  /*0f50*/  UIMAD UR18, UR9, UR18, UR6 ;  /* 0x00000012091272a4 */ /* 0x000fe4000f8e0206 */
[----:B------:R-:W-:Y:S01]  /*0f60*/  UISETP.NE.AND.EX UP0, UPT, UR5, URZ, UPT, UP0 ;  /* 0x0000003f0500728c */ /* 0x000fe2000bf05300 */
[----:B------:R-:W-:-:S02]  /*0f70*/  ULDC.64 UR6, c[0x0][0x998] ;  /* 0x0002660000067ab9 */ /* 0x000fc40000000a00 */
[----:B------:R-:W-:Y:S01]  /*0f80*/  @UP2 ULDC UR10, c[0x0][0xc4c] ;  /* 0x00031300000a2ab9 */ /* 0x000fe20000000800 */
[----:B------:R-:W-:Y:S01]  /*0f90*/  UISETP.NE.U32.AND UP1, UPT, UR6, URZ, UPT ;  /* 0x0000003f0600728c */ /* 0x000fe2000bf25070 */
[----:B------:R-:W1:Y:S01]  /*0fa0*/  LDC.64 R12, c[0x0][0x9e0] ;  /* 0x00027800ff0c7b82 */ /* 0x000e620000000a00 */
[----:B------:R-:W-:Y:S01]  /*0fb0*/  UIMAD.WIDE.U32 UR10, UR18, UR10, URZ ;  /* 0x0000000a120a72a5 */ /* 0x000fe2000f8e003f */
[----:B------:R-:W-:Y:S01]  /*0fc0*/  PLOP3.LUT P0, PT, PT, PT, UP0, 0x80, 0x0 ;  /* 0x000000000000781c */ /* 0x000fe20003f0f008 */
[----:B------:R-:W-:Y:S01]  /*0fd0*/  @UP2 ULDC UR9, c[0x0][0xc50] ;  /* 0x0003140000092ab9 */ /* 0x000fe20000000800 */
[----:B------:R-:W-:Y:S01]  /*0fe0*/  UISETP.NE.AND.EX UP1, UPT, UR7, URZ, UPT, UP1 ;  /* 0x0000003f0700728c */ /* 0x000fe2000bf25310 */
[----:B------:R-:W-:Y:S01]  /*0ff0*/  UMOV UR44, UR18 ;  /* 0x00000012002c7c82 */ /* 0x000fe20008000000 */
[----:B------:R-:W-:Y:S02]  /*1000*/  @UP2 USHF.R.U32.HI UR44, URZ, UR9, UR11 ;  /* 0x000000093f2c2299 */ /* 0x000fe4000801160b */
[----:B------:R-:W2:Y:S01]  /*1010*/  LDC R105, c[0x0][0x288] ;  /* 0x0000a200ff697b82 */ /* 0x000ea20000000800 */
[----:B------:R-:W-:Y:S01]  /*1020*/  @UP0 ULDC.64 UR10, c[0x0][0x9a8] ;  /* 0x00026a00000a0ab9 */ /* 0x000fe20000000a00 */
[----:B------:R-:W-:Y:S01]  /*1030*/  @UP0 USHF.R.S32.HI UR9, URZ, 0x1f, UR44 ;  /* 0x0000001f3f090899 */ /* 0x000fe2000801142c */
[----:B------:R-:W-:Y:S01]  /*1040*/  PLOP3.LUT P1, PT, PT, PT, UP1, 0x80, 0x0 ;  /* 0x000000000000781c */ /* 0x000fe20003f2f018 */
[----:B------:R-:W-:-:S02]  /*1050*/  @UP0 UIMAD.WIDE.U32 UR12, UR44, UR10, URZ ;  /* 0x0000000a2c0c02a5 */ /* 0x000fc4000f8e003f */
[----:B------:R-:W-:Y:S02]  /*1060*/  @UP0 UIMAD UR9, UR9, UR10, URZ ;  /* 0x0000000a090902a4 */ /* 0x000fe4000f8e023f */
[----:B------:R-:W3:Y:S01]  /*1070*/  LDC R8, c[0x0][0x424] ;  /* 0x00010900ff087b82 */ /* 0x000ee20000000800 */
[----:B------:R-:W-:Y:S02]  /*1080*/  @UP1 USHF.R.S32.HI UR10, URZ, 0x1f, UR44 ;  /* 0x0000001f3f0a1899 */ /* 0x000fe4000801142c */
[----:B------:R-:W-:Y:S01]  /*1090*/  UIADD3 UR15, -UR44, URZ, URZ ;  /* 0x0000003f2c0f7290 */ /* 0x000fe2000fffe13f */
[----:B------:R-:W-:Y:S01]  /*10a0*/  @UP1 ULDC.64 UR16, c[0x0][0x9b8] ;  /* 0x00026e0000101ab9 */ /* 0x000fe20000000a00 */
[----:B------:R-:W-:Y:S02]  /*10b0*/  @UP0 UIMAD UR14, UR44, UR11, UR9 ;  /* 0x0000000b2c0e02a4 */ /* 0x000fe4000f8e0209 */
[----:B------:R-:W-:Y:S01]  /*10c0*/  @UP1 UIMAD UR9, UR10, UR16, URZ ;  /* 0x000000100a0912a4 */ /* 0x000fe2000f8e023f */
[----:B------:R-:W4:Y:S01]  /*10d0*/  LDC R9, c[0x0][0x2f0] ;  /* 0x0000bc00ff097b82 */ /* 0x000f220000000800 */
[----:B------:R-:W-:-:S02]  /*10e0*/  UIMAD UR37, UR37, UR15, UR18 ;  /* 0x0000000f252572a4 */ /* 0x000fc4000f8e0212 */
[----:B------:R-:W-:Y:S02]  /*10f0*/  @UP1 UIMAD UR15, UR44, UR17, UR9 ;  /* 0x000000112c0f12a4 */ /* 0x000fe4000f8e0209 */
[----:B------:R-:W-:Y:S02]  /*1100*/  @UP0 USHF.R.S32.HI UR9, URZ, 0x1f, UR37 ;  /* 0x0000001f3f090899 */ /* 0x000fe40008011425 */
[----:B------:R-:W-:Y:S02]  /*1110*/  @UP1 UIMAD.WIDE.U32 UR10, UR44, UR16, URZ ;  /* 0x000000102c0a12a5 */ /* 0x000fe4000f8e003f */
[----:B------:R-:W-:Y:S01]  /*1120*/  @UP1 USHF.R.S32.HI UR20, URZ, 0x1f, UR37 ;  /* 0x0000001f3f141899 */ /* 0x000fe20008011425 */
[----:B------:R-:W-:Y:S01]  /*1130*/  @UP0 ULDC.64 UR16, c[0x0][0x9b0] ;  /* 0x00026c0000100ab9 */ /* 0x000fe20000000a00 */
[----:B------:R-:W-:Y:S01]  /*1140*/  @UP1 ULDC.64 UR18, c[0x0][0x9c0] ;  /* 0x0002700000121ab9 */ /* 0x000fe20000000a00 */
[----:B------:R-:W-:Y:S02]  /*1150*/  @UP0 UIADD3 UR13, UR13, UR14, URZ ;  /* 0x0000000e0d0d0290 */ /* 0x000fe4000fffe03f */
[----:B------:R-:W-:-:S02]  /*1160*/  @UP0 UIMAD UR9, UR9, UR16, URZ ;  /* 0x00000010090902a4 */ /* 0x000fc4000f8e023f */
[----:B------:R-:W-:Y:S02]  /*1170*/  @UP1 UIADD3 UR11, UR11, UR15, URZ ;  /* 0x0000000f0b0b1290 */ /* 0x000fe4000fffe03f */
[----:B------:R-:W-:Y:S02]  /*1180*/  @UP1 UIMAD UR14, UR20, UR18, URZ ;  /* 0x00000012140e12a4 */ /* 0x000fe4000f8e023f */
        /* <DEDUP_REMOVED lines=9> */
[----:B------:R-:W-:Y:S01]  /*1220*/  IMAD.U32 R4, RZ, RZ, UR4 ;  /* 0x00000004ff047e24 */ /* 0x000fe2000f8e00ff */
[----:B------:R-:W-:-:S02]  /*1230*/  @UP1 ULEA.HI.X UR7, UR10, UR7, UR9, 0x2, UP3 ;  /* 0x000000070a071291 */ /* 0x000fc400098f1409 */
[----:B------:R-:W-:Y:S01]  /*1240*/  IMAD.U32 R6, RZ, RZ, UR6 ;  /* 0x00000006ff067e24 */ /* 0x000fe2000f8e00ff */
[----:B0-----:R-:W-:Y:S01]  /*1250*/  ISETP.NE.AND P3, PT, R191, 0x1, PT ;  /* 0x00000001bf00780c */ /* 0x001fe20003f65270 */
[----:B------:R-:W-:Y:S01]  /*1260*/  IMAD.U32 R5, RZ, RZ, UR5 ;  /* 0x00000005ff057e24 */ /* 0x000fe2000f8e00ff */
[----:B------:R-:W-:Y:S01]  /*1270*/  ULOP3.LUT UR8, UR8, 0x1ffffff, URZ, 0x3c, !UPT ;  /* 0x01ffffff08087892 */ /* 0x000fe2000f8e3c3f */
[----:B------:R-:W-:Y:S01]  /*1280*/  IMAD.U32 R7, RZ, RZ, UR7 ;  /* 0x00000007ff077e24 */ /* 0x000fe2000f8e00ff */
[----:B------:R-:W-:Y:S01]  /*1290*/  ULDC UR4, c[0x0][0xc3c] ;  /* 0x00030f0000047ab9 */ /* 0x000fe20000000800 */
[----:B------:R-:W-:Y:S01]  /*12a0*/  ULDC.64 UR6, c[0x0][0x418] ;  /* 0x0001060000067ab9 */ /* 0x000fe20000000a00 */
[----:B------:R2:W5:Y:S01]  /*12b0*/  @P0 LDG.E R3, desc[UR50][R4.64] ;  /* 0x0000003204030981 */ /* 0x000562000c1e1900 */
[----:B------:R-:W-:-:S03]  /*12c0*/  ULDC UR5, c[0x0][0x988] ;  /* 0x0002620000057ab9 */ /* 0x000fc60000000800 */
[----:B------:R-:W5:Y:S01]  /*12d0*/  @P1 LDG.E R0, desc[UR50][R6.64] ;  /* 0x0000003206001981 */ /* 0x000f62000c1e1900 */
[----:B------:R-:W-:Y:S01]  /*12e0*/  UIADD3 UR4, UR8, UR4, URZ ;  /* 0x0000000408047290 */ /* 0x000fe2000fffe03f */
[----:B------:R-:W-:Y:S01]  /*12f0*/  ISETP.NE.U32.AND P0, PT, RZ, UR6, PT ;  /* 0x00000006ff007c0c */ /* 0x000fe2000bf05070 */
[----:B------:R-:W0:Y:S01]  /*1300*/  @P3 LDC R10, c[0x0][0x44c] ;  /* 0x00011300ff0a3b82 */ /* 0x000e220000000800 */
[----:B-1----:R-:W-:Y:S01]  /*1310*/  ISETP.GE.AND P2, PT, R13, 0x1, PT ;  /* 0x000000010d00780c */ /* 0x002fe20003f46270 */
[----:B------:R-:W-:Y:S01]  /*1320*/  USHF.L.U32 UR38, UR4, 0x7, URZ ;  /* 0x0000000704267899 */ /* 0x000fe2000800063f */
[----:B------:R-:W-:Y:S02]  /*1330*/  ISETP.NE.AND.EX P0, PT, RZ, UR7, PT, P0 ;  /* 0x00000007ff007c0c */ /* 0x000fe4000bf05300 */
[----:B--2---:R-:W-:Y:S01]  /*1340*/  IADD3 R5, -R105, 0x1, RZ ;  /* 0x0000000169057810 */ /* 0x004fe20007ffe1ff */
[----:B------:R-:W-:Y:S01]  /*1350*/  UIADD3 UR4, UR38, 0x7f, URZ ;  /* 0x0000007f26047890 */ /* 0x000fe2000fffe03f */
[----:B------:R-:W-:Y:S01]  /*1360*/  LOP3.LUT R2, R2, 0xffffffef, RZ, 0xc0, !PT ;  /* 0xffffffef02027812 */ /* 0x000fe200078ec0ff */
[----:B------:R-:W1:Y:S03]  /*1370*/  @P3 LDC R11, c[0x0][0x450] ;  /* 0x00011400ff0b3b82 */ /* 0x000e660000000800 */
[----:B------:R-:W-:-:S04]  /*1380*/  @P3 LOP3.LUT R2, R2, 0x10, RZ, 0xfc, !PT ;  /* 0x0000001002023812 */ /* 0x000fc800078efcff */
[----:B------:R-:W-:-:S04]  /*1390*/  LOP3.LUT R2, R2, 0xfffffff7, RZ, 0xc0, !PT ;  /* 0xfffffff702027812 */ /* 0x000fc800078ec0ff */
[----:B------:R-:W-:Y:S01]  /*13a0*/  @P2 LOP3.LUT R2, R2, 0x8, RZ, 0xfc, !PT ;  /* 0x0000000802022812 */ /* 0x000fe200078efcff */
[----:B0-----:R-:W-:-:S04]  /*13b0*/  @P3 IMAD.HI.U32 R4, R10, UR4, RZ ;  /* 0x000000040a043c27 */ /* 0x001fc8000f8e00ff */
[----:B-----5:R-:W-:Y:S01]  /*13c0*/  FMUL.FTZ R0, R3, R0 ;  /* 0x0000000003007220 */ /* 0x020fe20000410000 */
[----:B------:R-:W-:Y:S01]  /*13d0*/  IMAD.U32 R3, RZ, RZ, UR4 ;  /* 0x00000004ff037e24 */ /* 0x000fe2000f8e00ff */
[----:B-1----:R-:W-:Y:S02]  /*13e0*/  @P3 SHF.R.U32.HI R3, RZ, R11, R4 ;  /* 0x0000000bff033219 */ /* 0x002fe40000011604 */
[----:B------:R-:W-:Y:S01]  /*13f0*/  FMUL.FTZ R6, R0, UR5 ;  /* 0x0000000500067c20 */ /* 0x000fe20008410000 */
[----:B---3--:R-:W-:-:S04]  /*1400*/  SEL R0, R8, 0x1, P0 ;  /* 0x0000000108007807 */ /* 0x008fc80000000000 */
[----:B------:R-:W-:Y:S01]  /*1410*/  R2UR UR39, R6 ;  /* 0x00000000062772ca */ /* 0x000fe200000e0000 */
[CC--:B----4-:R-:W-:Y:S02]  /*1420*/  IMAD R6, R0.reuse, R9.reuse, R5 ;  /* 0x0000000900067224 */ /* 0x0d0fe400078e0205 */
[----:B------:R-:W-:Y:S02]  /*1430*/  IMAD R17, R0, R9, RZ ;  /* 0x0000000900117224 */ /* 0x000fe400078e02ff */
[----:B------:R-:W-:-:S04]  /*1440*/  IMAD.IADD R5, R6, 0x1, R3 ;  /* 0x0000000106057824 */ /* 0x000fc800078e0203 */
[----:B------:R-:W-:Y:S01]  /*1450*/  IMAD.IADD R3, R5, 0x1, R12 ;  /* 0x0000000105037824 */ /* 0x000fe200078e020c */
[----:B------:R-:W-:Y:S06]  /*1460*/  @!P2 BRA `(.L_x_1096) ;  /* 0x000000000040a947 */ /* 0x000fec0003800000 */
[C---:B------:R-:W-:Y:S01]  /*1470*/  ISETP.GT.AND P0, PT, R5.reuse, RZ, PT ;  /* 0x000000ff0500720c */ /* 0x040fe20003f04270 */
[----:B------:R-:W-:-:S12]  /*1480*/  VIADD R4, R5, 0xffffffff ;  /* 0xffffffff05047836 */ /* 0x000fd80000000000 */
[----:B------:R-:W-:Y:S05]  /*1490*/  @P0 BRA `(.L_x_1097) ;  /* 0x00000000001c0947 */ /* 0x000fea0003800000 */
[----:B------:R-:W-:Y:S01]  /*14a0*/  ISETP.NE.AND P0, PT, R13, 0x1, PT ;  /* 0x000000010d00780c */ /* 0x000fe20003f05270 */
[----:B------:R-:W-:-:S12]  /*14b0*/  IMAD.MOV R5, RZ, RZ, -R5 ;  /* 0x000000ffff057224 */ /* 0x000fd800078e0a05 */
[----:B------:R-:W0:Y:S02]  /*14c0*/  @P0 LDC.64 R6, c[0x0][0x9e8] ;  /* 0x00027a00ff060b82 */ /* 0x000e240000000a00 */
[----:B0-----:R-:W-:-:S05]  /*14d0*/  @P0 IMAD.HI.U32 R4, R5, R6, RZ ;  /* 0x0000000605040227 */ /* 0x001fca00078e00ff */
[----:B------:R-:W-:-:S04]  /*14e0*/  @P0 SHF.R.U32.HI R5, RZ, R7, R4 ;  /* 0x00000007ff050219 */ /* 0x000fc80000011604 */
[----:B------:R-:W-:Y:S01]  /*14f0*/  LOP3.LUT R4, RZ, R5, RZ, 0x33, !PT ;  /* 0x00000005ff047212 */ /* 0x000fe200078e33ff */
[----:B------:R-:W-:Y:S06]  /*1500*/  BRA `(.L_x_1098) ;  /* 0x0000000000107947 */ /* 0x000fec0003800000 */
.L_x_1097:
[----:B------:R-:W-:-:S13]  /*1510*/  ISETP.NE.AND P0, PT, R13, 0x1, PT ;  /* 0x000000010d00780c */ /* 0x000fda0003f05270 */
[----:B------:R-:W0:Y:S02]  /*1520*/  @P0 LDC.64 R6, c[0x0][0x9e8] ;  /* 0x00027a00ff060b82 */ /* 0x000e240000000a00 */
[----:B0-----:R-:W-:-:S05]  /*1530*/  @P0 IMAD.HI.U32 R6, R4, R6, RZ ;  /* 0x0000000604060227 */ /* 0x001fca00078e00ff */
[----:B------:R-:W-:-:S07]  /*1540*/  @P0 SHF.R.U32.HI R4, RZ, R7, R6 ;  /* 0x00000007ff040219 */ /* 0x000fce0000011606 */
.L_x_1098:
[----:B------:R-:W-:-:S05]  /*1550*/  IMAD R4, R4, R13, R13 ;  /* 0x0000000d04047224 */ /* 0x000fca00078e020d */
[----:B------:R-:W-:-:S07]  /*1560*/  VIMNMX R3, R3, R4, PT ;  /* 0x0000000403037248 */ /* 0x000fce0003fe0100 */
.L_x_1096:
[----:B------:R-:W0:Y:S01]  /*1570*/  @P3 LDC R5, c[0x0][0x44c] ;  /* 0x00011300ff053b82 */ /* 0x000e220000000800 */
[----:B------:R-:W-:Y:S01]  /*1580*/  IMAD.U32 R4, RZ, RZ, UR38 ;  /* 0x00000026ff047e24 */ /* 0x000fe2000f8e00ff */
[----:B------:R-:W-:Y:S01]  /*1590*/  ULDC UR4, c[0x0][0x9dc] ;  /* 0x0002770000047ab9 */ /* 0x000fe20000000800 */
[CC--:B------:R-:W-:Y:S02]  /*15a0*/  IMAD R105, R0.reuse, R9.reuse, -R105 ;  /* 0x0000000900697224 */ /* 0x0c0fe400078e0a69 */
[----:B------:R-:W-:Y:S02]  /*15b0*/  VIADD R3, R3, 0x9f ;  /* 0x0000009f03037836 */ /* 0x000fe40000000000 */
[----:B------:R-:W-:Y:S01]  /*15c0*/  IMAD R0, R0, R9, 0x9f ;  /* 0x0000009f00007424 */ /* 0x000fe200078e0209 */
[----:B------:R-:W1:Y:S03]  /*15d0*/  @P3 LDC R6, c[0x0][0x450] ;  /* 0x00011400ff063b82 */ /* 0x000e660000000800 */
[----:B------:R-:W-:-:S04]  /*15e0*/  IMAD.HI R0, R0, 0x66666667, RZ ;  /* 0x6666666700007827 */ /* 0x000fc800078e02ff */
[----:B0-----:R-:W-:-:S05]  /*15f0*/  @P3 IMAD.HI.U32 R5, R5, UR38, RZ ;  /* 0x0000002605053c27 */ /* 0x001fca000f8e00ff */
[----:B-1----:R-:W-:-:S05]  /*1600*/  @P3 SHF.R.U32.HI R4, RZ, R6, R5 ;  /* 0x00000006ff043219 */ /* 0x002fca0000011605 */
[----:B------:R-:W-:Y:S02]  /*1610*/  IMAD.IADD R6, R105, 0x1, R4 ;  /* 0x0000000169067824 */ /* 0x000fe400078e0204 */
[----:B------:R-:W-:Y:S01]  /*1620*/  IMAD.HI R4, R3, 0x66666667, RZ ;  /* 0x6666666703047827 */ /* 0x000fe200078e02ff */
[----:B------:R-:W-:-:S03]  /*1630*/  SHF.R.U32.HI R3, RZ, 0x1f, R0 ;  /* 0x0000001fff037819 */ /* 0x000fc60000011600 */
[----:B------:R-:W-:Y:S01]  /*1640*/  VIADD R7, R6, -UR4 ;  /* 0x8000000406077c36 */ /* 0x000fe20008000000 */
[----:B------:R-:W-:Y:S02]  /*1650*/  SHF.R.U32.HI R5, RZ, 0x1f, R4 ;  /* 0x0000001fff057819 */ /* 0x000fe40000011604 */
[----:B------:R-:W-:Y:S02]  /*1660*/  LEA.HI.SX32 R3, R0, R3, 0x1a ;  /* 0x0000000300037211 */ /* 0x000fe400078fd2ff */
[----:B------:R-:W-:Y:S02]  /*1670*/  LEA.HI.SX32 R104, R4, R5, 0x1a ;  /* 0x0000000504687211 */ /* 0x000fe400078fd2ff */
[----:B------:R-:W-:Y:S02]  /*1680*/  R2UR UR4, R7 ;  /* 0x00000000070472ca */ /* 0x000fe400000e0000 */
[----:B------:R-:W-:Y:S01]  /*1690*/  VIMNMX R104, R3, R104, PT ;  /* 0x0000006803687248 */ /* 0x000fe20003fe0100 */
[----:B------:R-:W-:-:S12]  /*16a0*/  @!P2 BRA `(.L_x_1099) ;  /* 0x000000000044a947 */ /* 0x000fd80003800000 */
[----:B------:R-:W-:-:S13]  /*16b0*/  ISETP.GT.AND P0, PT, R6, -0x1, PT ;  /* 0xffffffff0600780c */ /* 0x000fda0003f04270 */
[----:B------:R-:W-:Y:S05]  /*16c0*/  @P0 BRA `(.L_x_1100) ;  /* 0x00000000001c0947 */ /* 0x000fea0003800000 */
[----:B------:R-:W-:Y:S02]  /*16d0*/  ISETP.NE.AND P0, PT, R13, 0x1, PT ;  /* 0x000000010d00780c */ /* 0x000fe40003f05270 */
[----:B------:R-:W-:-:S11]  /*16e0*/  LOP3.LUT R3, RZ, R6, RZ, 0x33, !PT ;  /* 0x00000006ff037212 */ /* 0x000fd600078e33ff */
[----:B------:R-:W0:Y:S02]  /*16f0*/  @P0 LDC.64 R4, c[0x0][0x9e8] ;  /* 0x00027a00ff040b82 */ /* 0x000e240000000a00 */
[----:B0-----:R-:W-:-:S05]  /*1700*/  @P0 IMAD.HI.U32 R0, R3, R4, RZ ;  /* 0x0000000403000227 */ /* 0x001fca00078e00ff */
[----:B------:R-:W-:-:S04]  /*1710*/  @P0 SHF.R.U32.HI R3, RZ, R5, R0 ;  /* 0x00000005ff030219 */ /* 0x000fc80000011600 */
[----:B------:R-:W-:Y:S01]  /*1720*/  LOP3.LUT R6, RZ, R3, RZ, 0x33, !PT ;  /* 0x00000003ff067212 */ /* 0x000fe200078e33ff */
[----:B------:R-:W-:Y:S06]  /*1730*/  BRA `(.L_x_1101) ;  /* 0x0000000000107947 */ /* 0x000fec0003800000 */
.L_x_1100:
[----:B------:R-:W-:-:S13]  /*1740*/  ISETP.NE.AND P0, PT, R13, 0x1, PT ;  /* 0x000000010d00780c */ /* 0x000fda0003f05270 */
[----:B------:R-:W0:Y:S02]  /*1750*/  @P0 LDC.64 R4, c[0x0][0x9e8] ;  /* 0x00027a00ff040b82 */ /* 0x000e240000000a00 */
[----:B0-----:R-:W-:-:S05]  /*1760*/  @P0 IMAD.HI.U32 R0, R6, R4, RZ ;  /* 0x0000000406000227 */ /* 0x001fca00078e00ff */
[----:B------:R-:W-:-:S07]  /*1770*/  @P0 SHF.R.U32.HI R6, RZ, R5, R0 ;  /* 0x00000005ff060219 */ /* 0x000fce0000011600 */
.L_x_1101:
[----:B------:R-:W-:-:S05]  /*1780*/  IMAD R6, R6, R13, RZ ;  /* 0x0000000d06067224 */ /* 0x000fca00078e02ff */
[----:B------:R-:W-:-:S13]  /*1790*/  R2UR UR5, R6 ;  /* 0x00000000060572ca */ /* 0x000fda00000e0000 */
[----:B------:R-:W-:-:S04]  /*17a0*/  UISETP.LT.AND UP0, UPT, UR4, UR5, UPT ;  /* 0x000000050400728c */ /* 0x000fc8000bf01270 */
[----:B------:R-:W-:-:S12]  /*17b0*/  USEL UR4, UR4, UR5, !UP0 ;  /* 0x0000000504047287 */ /* 0x000fd8000c000000 */
.L_x_1099:
[----:B------:R-:W-:Y:S01]  /*17c0*/  UIMAD.WIDE UR4, UR4, 0x66666667, URZ ;  /* 0x66666667040478a5 */ /* 0x000fe2000f8e023f */
[----:B------:R-:W-:Y:S01]  /*17d0*/  PLOP3.LUT P0, PT, PT, PT, PT, 0x80, 0x0 ;  /* 0x000000000000781c */ /* 0x000fe20003f0f070 */
[----:B------:R-:W-:Y:S01]  /*17e0*/  IMAD.MOV.U32 R0, RZ, RZ, RZ ;  /* 0x000000ffff007224 */ /* 0x000fe200078e00ff */
[----:B------:R-:W-:Y:S01]  /*17f0*/  CS2R R86, SRZ ;  /* 0x0000000000567805 */ /* 0x000fe2000001ff00 */
[----:B------:R-:W-:Y:S01]  /*1800*/  USHF.R.U32.HI UR4, URZ, 0x1f, UR5 ;  /* 0x0000001f3f047899 */ /* 0x000fe20008011605 */
[----:B------:R-:W-:Y:S01]  /*1810*/  IMAD.MOV.U32 R3, RZ, RZ, RZ ;  /* 0x000000ffff037224 */ /* 0x000fe200078e00ff */
[----:B------:R-:W-:Y:S02]  /*1820*/  CS2R R8, SRZ ;  /* 0x0000000000087805 */ /* 0x000fe4000001ff00 */
[----:B------:R-:W-:Y:S01]  /*1830*/  CS2R R84, SRZ ;  /* 0x0000000000547805 */ /* 0x000fe2000001ff00 */
[----:B------:R-:W-:Y:S01]  /*1840*/  ULEA.HI.SX32 UR4, UR5, UR4, 0x1a ;  /* 0x0000000405047291 */ /* 0x000fe2000f8fd23f */
[----:B------:R-:W-:Y:S01]  /*1850*/  CS2R R10, SRZ ;  /* 0x00000000000a7805 */ /* 0x000fe2000001ff00 */
[----:B------:R-:W-:Y:S01]  /*1860*/  IMAD.MOV.U32 R5, RZ, RZ, RZ ;  /* 0x000000ffff057224 */ /* 0x000fe200078e00ff */
[----:B------:R-:W-:Y:S01]  /*1870*/  CS2R R78, SRZ ;  /* 0x00000000004e7805 */ /* 0x000fe2000001ff00 */
[----:B------:R-:W-:Y:S01]  /*1880*/  UISETP.LT.AND UP0, UPT, URZ, UR4, UPT ;  /* 0x000000043f00728c */ /* 0x000fe2000bf01270 */
[----:B------:R-:W-:-:S02]  /*1890*/  CS2R R12, SRZ ;  /* 0x00000000000c7805 */ /* 0x000fc4000001ff00 */
[----:B------:R-:W-:Y:S02]  /*18a0*/  CS2R R76, SRZ ;  /* 0x00000000004c7805 */ /* 0x000fe4000001ff00 */
[----:B------:R-:W-:Y:S01]  /*18b0*/  CS2R R14, SRZ ;  /* 0x00000000000e7805 */ /* 0x000fe2000001ff00 */
[----:B------:R-:W-:Y:S01]  /*18c0*/  USEL UR40, URZ, UR4, !UP0 ;  /* 0x000000043f287287 */ /* 0x000fe2000c000000 */
[----:B------:R-:W-:Y:S02]  /*18d0*/  CS2R R70, SRZ ;  /* 0x0000000000467805 */ /* 0x000fe4000001ff00 */
[----:B------:R-:W-:Y:S02]  /*18e0*/  CS2R R20, SRZ ;  /* 0x0000000000147805 */ /* 0x000fe4000001ff00 */
[----:B------:R-:W-:Y:S02]  /*18f0*/  CS2R R68, SRZ ;  /* 0x0000000000447805 */ /* 0x000fe4000001ff00 */
[----:B------:R-:W-:-:S02]  /*1900*/  CS2R R24, SRZ ;  /* 0x0000000000187805 */ /* 0x000fc4000001ff00 */
[----:B------:R-:W-:Y:S02]  /*1910*/  CS2R R62, SRZ ;  /* 0x00000000003e7805 */ /* 0x000fe4000001ff00 */
[----:B------:R-:W-:Y:S02]  /*1920*/  ISETP.GT.AND P1, PT, R104, UR40, PT ;  /* 0x0000002868007c0c */ /* 0x000fe4000bf24270 */
[----:B------:R-:W-:Y:S02]  /*1930*/  CS2R R26, SRZ ;  /* 0x00000000001a7805 */ /* 0x000fe4000001ff00 */
[----:B------:R-:W-:Y:S02]  /*1940*/  CS2R R60, SRZ ;  /* 0x00000000003c7805 */ /* 0x000fe4000001ff00 */
[----:B------:R-:W-:Y:S02]  /*1950*/  CS2R R28, SRZ ;  /* 0x00000000001c7805 */ /* 0x000fe4000001ff00 */
[----:B------:R-:W-:-:S02]  /*1960*/  CS2R R54, SRZ ;  /* 0x0000000000367805 */ /* 0x000fc4000001ff00 */
[----:B------:R-:W-:Y:S02]  /*1970*/  CS2R R30, SRZ ;  /* 0x00000000001e7805 */ /* 0x000fe4000001ff00 */
[----:B------:R-:W-:Y:S02]  /*1980*/  CS2R R52, SRZ ;  /* 0x0000000000347805 */ /* 0x000fe4000001ff00 */
[----:B------:R-:W-:Y:S02]  /*1990*/  CS2R R32, SRZ ;  /* 0x0000000000207805 */ /* 0x000fe4000001ff00 */
[----:B------:R-:W-:Y:S01]  /*19a0*/  CS2R R46, SRZ ;  /* 0x00000000002e7805 */ /* 0x000fe2000001ff00 */
[----:B------:R-:W-:Y:S01]  /*19b0*/  IMAD.MOV.U32 R34, RZ, RZ, RZ ;  /* 0x000000ffff227224 */ /* 0x000fe200078e00ff */
        /* <DEDUP_REMOVED lines=10> */
[----:B------:R-:W-:Y:S06]  /*1a60*/  @!P1 BRA `(.L_x_1102) ;  /* 0x0000010400449947 */ /* 0x000fec0003800000 */
        /* <DEDUP_REMOVED lines=31> */
.L_x_1103:
        /* <DEDUP_REMOVED lines=9> */
.L_x_1288:
[----:B------:R-:W-:Y:S05]  /*1cf0*/  @!P0 BRA `(.L_x_1105) ;  /* 0x0000000000048947 */ /* 0x000fea0003800000 */
[----:B------:R-:W-:Y:S01]  /*1d00*/  BPT.TRAP 0x1 ;  /* 0x000000040000795c */ /* 0x000fe20000300000 */
.L_x_1105:
[----:B0-----:R-:W-:Y:S02]  /*1d10*/  IMAD.U32 R3, RZ, RZ, UR45 ;  /* 0x0000002dff037e24 */ /* 0x001fe4000f8e00ff */
[----:B------:R-:W-:-:S03]  /*1d20*/  IMAD.U32 R0, RZ, RZ, UR46 ;  /* 0x0000002eff007e24 */ /* 0x000fc6000f8e00ff */
[----:B------:R-:W-:Y:S02]  /*1d30*/  LEA R3, R3, UR43, 0x3 ;  /* 0x0000002b03037c11 */ /* 0x000fe4000f8e18ff */
[----:B------:R-:W-:-:S04]  /*1d40*/  SHF.L.U32 R0, R0, 0x1f, RZ ;  /* 0x0000001f00007819 */ /* 0x000fc800000006ff */
[----:B------:R0:W1:Y:S01]  /*1d50*/  SYNCS.PHASECHK.TRANS64.TRYWAIT P1, [R3+URZ+0x22830], R0 ;  /* 0x02283000030075a7 */ /* 0x000062000802017f */
[----:B------:R-:W-:Y:S05]  /*1d60*/  @!P0 BRA `(.L_x_1106) ;  /* 0x0000000000048947 */ /* 0x000fea0003800000 */
[----:B------:R-:W-:Y:S01]  /*1d70*/  BPT.TRAP 0x1 ;  /* 0x000000040000795c */ /* 0x000fe20000300000 */
.L_x_1106:
[----:B-1----:R-:W-:Y:S05]  /*1d80*/  @P1 BRA `(.L_x_1107) ;  /* 0x0000000000081947 */ /* 0x002fea0003800000 */
[----:B------:R-:W1:Y:S02]  /*1d90*/  SYNCS.PHASECHK.TRANS64.TRYWAIT P1, [R3+URZ+0x22830], R0 ;  /* 0x02283000030075a7 */ /* 0x000e64000802017f */
[----:B-1----:R-:W-:Y:S05]  /*1da0*/  @!P1 BRA `(.L_x_1108) ;  /* 0x0000018000589947 */ /* 0x002fea0003800000 */
.L_x_1107:
[----:B------:R-:W-:-:S04]  /*1db0*/  UIADD3 UR4, UR43, 0x18400, URZ ;  /* 0x000184002b047890 */ /* 0x000fc8000fffe03f */
[----:B------:R-:W-:-:S04]  /*1dc0*/  USHF.R.U32.HI UR4, URZ, 0x4, UR4 ;  /* 0x000000043f047899 */ /* 0x000fc80008011604 */
[----:B------:R-:W-:-:S06]  /*1dd0*/  ULOP3.LUT UR4, UR4, 0x3fff, URZ, 0xc0, !UPT ;  /* 0x00003fff04047892 */ /* 0x000fcc000f8ec03f */
[----:B------:R-:W-:Y:S01]  /*1de0*/  IMAD.U32 R4, RZ, RZ, UR4 ;  /* 0x00000004ff047e24 */ /* 0x000fe2000f8e00ff */
        /* <DEDUP_REMOVED lines=131> */
.L_x_1109:
[----:B------:R-:W-:Y:S01]  /*2620*/  ISETP.NE.AND P2, PT, R191, 0x1, PT ;  /* 0x00000001bf00780c */ /* 0x000fe20003f45270 */
[----:B------:R-:W-:Y:S01]  /*2630*/  VIADD R6, R19, UR38 ;  /* 0x0000002613067c36 */ /* 0x000fe20008000000 */
[----:B------:R-:W-:Y:S01]  /*2640*/  R2UR UR6, R3 ;  /* 0x00000000030672ca */ /* 0x000fe200000e0000 */
[----:B------:R-:W-:Y:S01]  /*2650*/  ULDC UR29, c[0x0][0x9dc] ;  /* 0x00027700001d7ab9 */ /* 0x000fe20000000800 */
[----:B------:R-:W-:Y:S01]  /*2660*/  LOP3.LUT P1, RZ, R2, 0x8, RZ, 0xc0, !PT ;  /* 0x0000000802ff7812 */ /* 0x000fe2000782c0ff */
[----:B------:R-:W-:-:S08]  /*2670*/  ULDC UR7, c[0x0][0x9e0] ;  /* 0x0002780000077ab9 */ /* 0x000fd00000000800 */
[----:B------:R-:W0:Y:S02]  /*2680*/  @P2 LDC R5, c[0x0][0x44c] ;  /* 0x00011300ff052b82 */ /* 0x000e240000000800 */
[----:B------:R-:W-:-:S04]  /*2690*/  UIADD3 UR6, UR6, 0x22840, URZ ;  /* 0x0002284006067890 */ /* 0x000fc8000fffe03f */
[----:B------:R-:W-:Y:S02]  /*26a0*/  UPRMT UR6, UR41, 0x654, UR6 ;  /* 0x0000065429067896 */ /* 0x000fe40008000006 */
[----:B------:R-:W2:Y:S07]  /*26b0*/  @P2 LDC R7, c[0x0][0x450] ;  /* 0x00011400ff072b82 */ /* 0x000eae0000000800 */
[----:B------:R-:W-:Y:S01]  /*26c0*/  SYNCS.ARRIVE.TRANS64.RED.A1T0 RZ, [UR6], RZ ;  /* 0x000000ffffff79a7 */ /* 0x000fe20008100406 */
[----:B------:R-:W-:Y:S01]  /*26d0*/  ULOP3.LUT UR6, URZ, UR29, URZ, 0x33, !UPT ;  /* 0x0000001d3f067292 */ /* 0x000fe2000f8e333f */
[----:B01----:R-:W-:-:S02]  /*26e0*/  @P2 IMAD.HI.U32 R0, R6, R5, RZ ;  /* 0x0000000506002227 */ /* 0x003fc400078e00ff */
[----:B------:R-:W0:Y:S03]  /*26f0*/  LDC R5, c[0x0][0x288] ;  /* 0x0000a200ff057b82 */ /* 0x000e260000000800 */
[----:B--2---:R-:W-:Y:S01]  /*2700*/  @P2 SHF.R.U32.HI R6, RZ, R7, R0 ;  /* 0x00000007ff062219 */ /* 0x004fe20000011600 */
[----:B------:R-:W-:Y:S02]  /*2710*/  IMAD.MOV.U32 R7, RZ, RZ, -0xa0 ;  /* 0xffffff60ff077424 */ /* 0x000fe400078e00ff */
[C---:B------:R-:W-:Y:S02]  /*2720*/  IMAD R0, R104.reuse, -0xa0, R17 ;  /* 0xffffff6068007824 */ /* 0x040fe400078e0211 */
[----:B------:R-:W1:Y:S01]  /*2730*/  SHFL.IDX PT, R20, R6, RZ, 0x1c1f ;  /* 0x001c1fff06147589 */ /* 0x000e6200000e0000 */
[----:B------:R-:W-:Y:S02]  /*2740*/  IMAD R7, R104, R7, 0xa1 ;  /* 0x000000a168077424 */ /* 0x000fe400078e0207 */
[----:B------:R-:W-:-:S02]  /*2750*/  VIADD R3, R0, 0xa0 ;  /* 0x000000a000037836 */ /* 0x000fc40000000000 */
[C---:B------:R-:W-:Y:S02]  /*2760*/  IMAD R8, R18.reuse, -0x2, R7 ;  /* 0xfffffffe12087824 */ /* 0x040fe400078e0207 */
[----:B------:R-:W-:Y:S02]  /*2770*/  IMAD R9, R18, -0x2, R3 ;  /* 0xfffffffe12097824 */ /* 0x000fe400078e0203 */
[----:B------:R-:W-:Y:S02]  /*2780*/  VIADD R12, R7, 0xffffffff ;  /* 0xffffffff070c7836 */ /* 0x000fe40000000000 */
[C---:B------:R-:W-:Y:S01]  /*2790*/  VIADD R14, R8.reuse, 0xffffffff ;  /* 0xffffffff080e7836 */ /* 0x040fe20000000000 */
[----:B0-----:R-:W-:-:S05]  /*27a0*/  IADD3 R0, R8, -R5, R17 ;  /* 0x8000000508007210 */ /* 0x001fca0007ffe011 */
[C---:B------:R-:W-:Y:S02]  /*27b0*/  VIADD R10, R0.reuse, UR7 ;  /* 0x00000007000a7c36 */ /* 0x040fe40008000000 */
[----:B------:R-:W-:-:S03]  /*27c0*/  VIADD R11, R0, UR6 ;  /* 0x00000006000b7c36 */ /* 0x000fc60008000000 */
[----:B-1----:R-:W-:Y:S01]  /*27d0*/  VIADDMNMX R0, R20, R10, R9, PT ;  /* 0x0000000a14007246 */ /* 0x002fe20003800109 */
[----:B------:R-:W-:Y:S01]  /*27e0*/  IMAD.IADD R3, R11, 0x1, R20 ;  /* 0x000000010b037824 */ /* 0x000fe200078e0214 */
[----:B------:R-:W-:Y:S06]  /*27f0*/  @!P1 BRA `(.L_x_1110) ;  /* 0x00000000005c9947 */ /* 0x000fec0003800000 */
[----:B------:R-:W-:Y:S01]  /*2800*/  IADD3 R7, R17, -R5, R20 ;  /* 0x8000000511077210 */ /* 0x000fe20007ffe014 */
[----:B------:R-:W-:Y:S03]  /*2810*/  BSSY B0, `(.L_x_1111) ;  /* 0x0000012000007945 */ /* 0x000fe60003800000 */
[----:B------:R-:W-:-:S13]  /*2820*/  ISETP.GT.AND P1, PT, R7, -0x1, PT ;  /* 0xffffffff0700780c */ /* 0x000fda0003f24270 */
[----:B------:R-:W-:Y:S05]  /*2830*/  @P1 BRA `(.L_x_1112) ;  /* 0x0000000000241947 */ /* 0x000fea0003800000 */
[----:B------:R-:W-:Y:S01]  /*2840*/  ULDC UR6, c[0x0][0x9e4] ;  /* 0x0002790000067ab9 */ /* 0x000fe20000000800 */
[----:B------:R-:W-:Y:S01]  /*2850*/  LOP3.LUT R7, RZ, R7, RZ, 0x33, !PT ;  /* 0x00000007ff077212 */ /* 0x000fe200078e33ff */
[----:B------:R-:W-:-:S05]  /*2860*/  IMAD.U32 R13, RZ, RZ, UR6 ;  /* 0x00000006ff0d7e24 */ /* 0x000fca000f8e00ff */
[----:B------:R-:W-:-:S13]  /*2870*/  ISETP.NE.AND P1, PT, R13, 0x1, PT ;  /* 0x000000010d00780c */ /* 0x000fda0003f25270 */
[----:B------:R-:W0:Y:S02]  /*2880*/  @P1 LDC.64 R20, c[0x0][0x9e8] ;  /* 0x00027a00ff141b82 */ /* 0x000e240000000a00 */
[----:B0-----:R-:W-:-:S05]  /*2890*/  @P1 IMAD.HI.U32 R8, R7, R20, RZ ;  /* 0x0000001407081227 */ /* 0x001fca00078e00ff */
[----:B------:R-:W-:-:S04]  /*28a0*/  @P1 SHF.R.U32.HI R7, RZ, R21, R8 ;  /* 0x00000015ff071219 */ /* 0x000fc80000011608 */
[----:B------:R-:W-:Y:S01]  /*28b0*/  LOP3.LUT R7, RZ, R7, RZ, 0x33, !PT ;  /* 0x00000007ff077212 */ /* 0x000fe200078e33ff */
[----:B------:R-:W-:Y:S06]  /*28c0*/  BRA `(.L_x_1113) ;  /* 0x0000000000187947 */ /* 0x000fec0003800000 */
.L_x_1112:
[----:B------:R-:W-:Y:S02]  /*28d0*/  ULDC UR6, c[0x0][0x9e4] ;  /* 0x0002790000067ab9 */ /* 0x000fe40000000800 */
[----:B------:R-:W-:-:S05]  /*28e0*/  IMAD.U32 R13, RZ, RZ, UR6 ;  /* 0x00000006ff0d7e24 */ /* 0x000fca000f8e00ff */
[----:B------:R-:W-:-:S13]  /*28f0*/  ISETP.NE.AND P1, PT, R13, 0x1, PT ;  /* 0x000000010d00780c */ /* 0x000fda0003f25270 */
[----:B------:R-:W0:Y:S02]  /*2900*/  @P1 LDC.64 R20, c[0x0][0x9e8] ;  /* 0x00027a00ff141b82 */ /* 0x000e240000000a00 */
[----:B0-----:R-:W-:-:S05]  /*2910*/  @P1 IMAD.HI.U32 R8, R7, R20, RZ ;  /* 0x0000001407081227 */ /* 0x001fca00078e00ff */
[----:B------:R-:W-:-:S07]  /*2920*/  @P1 SHF.R.U32.HI R7, RZ, R21, R8 ;  /* 0x00000015ff071219 */ /* 0x000fce0000011608 */
.L_x_1113:
[----:B------:R-:W-:Y:S05]  /*2930*/  BSYNC B0 ;  /* 0x0000000000007941 */ /* 0x000fea0003800000 */
.L_x_1111:
[----:B------:R-:W-:-:S05]  /*2940*/  IMAD R7, R7, R13, R14 ;  /* 0x0000000d07077224 */ /* 0x000fca00078e020e */
[----:B------:R-:W-:Y:S02]  /*2950*/  VIADDMNMX R0, R7, R13, R0, PT ;  /* 0x0000000d07007246 */ /* 0x000fe40003800100 */
[----:B------:R-:W-:-:S07]  /*2960*/  VIMNMX R3, R3, R7, !PT ;  /* 0x0000000703037248 */ /* 0x000fce0007fe0100 */
.L_x_1110:
[C---:B------:R-:W-:Y:S01]  /*2970*/  ISETP.GE.AND P1, PT, R12.reuse, 0x9, PT ;  /* 0x000000090c00780c */ /* 0x040fe20003f26270 */
[----:B------:R-:W0:Y:S01]  /*2980*/  SHFL.IDX PT, R6, R6, 0x1, 0x1c1f ;  /* 0x003c1f0006067f89 */ /* 0x000e2200000e0000 */
[----:B------:R-:W-:Y:S02]  /*2990*/  ISETP.GE.AND P2, PT, R12, 0x2, PT ;  /* 0x000000020c00780c */ /* 0x000fe40003f46270 */
[----:B------:R-:W-:Y:S02]  /*29a0*/  P2R R20, PR, RZ, 0x2 ;  /* 0x00000002ff147803 */ /* 0x000fe40000000000 */
[----:B------:R-:W-:Y:S02]  /*29b0*/  ISETP.GT.AND P1, PT, R3, 0x8, !P1 ;  /* 0x000000080300780c */ /* 0x000fe40004f24270 */
[----:B------:R-:W-:Y:S02]  /*29c0*/  P2R R15, PR, RZ, 0x4 ;  /* 0x00000004ff0f7803 */ /* 0x000fe40000000000 */
[----:B------:R-:W-:-:S02]  /*29d0*/  ISETP.LT.OR P1, PT, R0, 0x9, P1 ;  /* 0x000000090000780c */ /* 0x000fc40000f21670 */
[C---:B------:R-:W-:Y:S02]  /*29e0*/  ISETP.GT.AND P2, PT, R3.reuse, 0x1, !P2 ;  /* 0x000000010300780c */ /* 0x040fe40005744270 */
[----:B------:R-:W-:Y:S02]  /*29f0*/  ISETP.GE.AND P3, PT, R12, 0xa, PT ;  /* 0x0000000a0c00780c */ /* 0x000fe40003f66270 */
[----:B------:R-:W-:Y:S02]  /*2a00*/  FSEL R92, R92, -INF , !P1 ;  /* 0xff8000005c5c7808 */ /* 0x000fe40004800000 */
[----:B------:R-:W-:Y:S02]  /*2a10*/  ISETP.LT.OR P2, PT, R0, 0x2, P2 ;  /* 0x000000020000780c */ /* 0x000fe40001741670 */
[----:B------:R-:W-:Y:S02]  /*2a20*/  ISETP.GT.AND P1, PT, R3, 0x9, !P3 ;  /* 0x000000090300780c */ /* 0x000fe40005f24270 */
[----:B------:R-:W-:-:S02]  /*2a30*/  FSEL R89, R89, -INF , !P2 ;  /* 0xff80000059597808 */ /* 0x000fc40005000000 */
[----:B------:R-:W-:Y:S02]  /*2a40*/  ISETP.LT.OR P1, PT, R0, 0xa, P1 ;  /* 0x0000000a0000780c */ /* 0x000fe40000f21670 */
[----:B------:R-:W-:Y:S02]  /*2a50*/  ISETP.GE.AND P2, PT, R12, 0x11, PT ;  /* 0x000000110c00780c */ /* 0x000fe40003f46270 */
[----:B------:R-:W-:Y:S02]  /*2a60*/  FSEL R93, R93, -INF , !P1 ;  /* 0xff8000005d5d7808 */ /* 0x000fe40004800000 */
[----:B------:R-:W-:Y:S02]  /*2a70*/  ISETP.GT.AND P1, PT, R3, 0x10, !P2 ;  /* 0x000000100300780c */ /* 0x000fe40005724270 */
[----:B------:R-:W-:Y:S02]  /*2a80*/  P2R R106, PR, RZ, 0x4 ;  /* 0x00000004ff6a7803 */ /* 0x000fe40000000000 */
[----:B------:R-:W-:-:S02]  /*2a90*/  ISETP.LT.OR P1, PT, R0, 0x11, P1 ;  /* 0x000000110000780c */ /* 0x000fc40000f21670 */
[----:B------:R-:W-:Y:S02]  /*2aa0*/  ISETP.GE.AND P2, PT, R12, 0x12, PT ;  /* 0x000000120c00780c */ /* 0x000fe40003f46270 */
[----:B------:R-:W-:Y:S02]  /*2ab0*/  FSEL R96, R96, -INF , !P1 ;  /* 0xff80000060607808 */ /* 0x000fe40004800000 */
[----:B------:R-:W-:Y:S02]  /*2ac0*/  ISETP.GT.AND P1, PT, R3, 0x11, !P2 ;  /* 0x000000110300780c */ /* 0x000fe40005724270 */
[----:B------:R-:W-:Y:S02]  /*2ad0*/  P2R R107, PR, RZ, 0x4 ;  /* 0x00000004ff6b7803 */ /* 0x000fe40000000000 */
[----:B------:R-:W-:Y:S02]  /*2ae0*/  ISETP.LT.OR P1, PT, R0, 0x12, P1 ;  /* 0x000000120000780c */ /* 0x000fe40000f21670 */
[----:B------:R-:W-:-:S02]  /*2af0*/  ISETP.GE.AND P2, PT, R12, 0x19, PT ;  /* 0x000000190c00780c */ /* 0x000fc40003f46270 */
[----:B------:R-:W-:Y:S02]  /*2b00*/  FSEL R97, R97, -INF , !P1 ;  /* 0xff80000061617808 */ /* 0x000fe40004800000 */
[----:B------:R-:W-:Y:S02]  /*2b10*/  ISETP.GT.AND P1, PT, R3, 0x18, !P2 ;  /* 0x000000180300780c */ /* 0x000fe40005724270 */
[----:B------:R-:W-:Y:S02]  /*2b20*/  P2R R108, PR, RZ, 0x4 ;  /* 0x00000004ff6c7803 */ /* 0x000fe40000000000 */
[----:B------:R-:W-:Y:S02]  /*2b30*/  ISETP.LT.OR P1, PT, R0, 0x19, P1 ;  /* 0x000000190000780c */ /* 0x000fe40000f21670 */
[----:B------:R-:W-:Y:S02]  /*2b40*/  ISETP.GE.AND P2, PT, R12, 0x1a, PT ;  /* 0x0000001a0c00780c */ /* 0x000fe40003f46270 */
[----:B------:R-:W-:-:S02]  /*2b50*/  FSEL R100, R100, -INF , !P1 ;  /* 0xff80000064647808 */ /* 0x000fc40004800000 */
[----:B------:R-:W-:Y:S02]  /*2b60*/  ISETP.GT.AND P1, PT, R3, 0x19, !P2 ;  /* 0x000000190300780c */ /* 0x000fe40005724270 */
[----:B------:R-:W-:Y:S02]  /*2b70*/  P2R R109, PR, RZ, 0x4 ;  /* 0x00000004ff6d7803 */ /* 0x000fe40000000000 */
[----:B------:R-:W-:Y:S02]  /*2b80*/  ISETP.LT.OR P1, PT, R0, 0x1a, P1 ;  /* 0x0000001a0000780c */ /* 0x000fe40000f21670 */
[----:B------:R-:W-:Y:S02]  /*2b90*/  P2R R21, PR, RZ, 0x8 ;  /* 0x00000008ff157803 */ /* 0x000fe40000000000 */
[----:B------:R-:W-:Y:S02]  /*2ba0*/  FSEL R101, R101, -INF , !P1 ;  /* 0xff80000065657808 */ /* 0x000fe40004800000 */
[----:B------:R-:W-:-:S02]  /*2bb0*/  ISETP.GE.AND P1, PT, R12, 0x21, PT ;  /* 0x000000210c00780c */ /* 0x000fc40003f26270 */
[----:B------:R-:W-:Y:S02]  /*2bc0*/  ISETP.GE.AND P3, PT, R12, 0x22, PT ;  /* 0x000000220c00780c */ /* 0x000fe40003f66270 */
[----:B------:R-:W-:Y:S02]  /*2bd0*/  ISETP.GT.AND P2, PT, R3, 0x20, !P1 ;  /* 0x000000200300780c */ /* 0x000fe40004f44270 */
[----:B------:R-:W-:Y:S02]  /*2be0*/  P2R R110, PR, RZ, 0x8 ;  /* 0x00000008ff6e7803 */ /* 0x000fe40000000000 */
[----:B------:R-:W-:Y:S02]  /*2bf0*/  ISETP.LT.OR P2, PT, R0, 0x21, P2 ;  /* 0x000000210000780c */ /* 0x000fe40001741670 */
[----:B------:R-:W-:Y:S02]  /*2c00*/  ISETP.GE.AND P4, PT, R12, 0x2a, PT ;  /* 0x0000002a0c00780c */ /* 0x000fe40003f86270 */
[----:B------:R-:W-:-:S02]  /*2c10*/  FSEL R72, R72, -INF , !P2 ;  /* 0xff80000048487808 */ /* 0x000fc40005000000 */
[----:B------:R-:W-:Y:S02]  /*2c20*/  ISETP.GT.AND P2, PT, R3, 0x21, !P3 ;  /* 0x000000210300780c */ /* 0x000fe40005f44270 */
[----:B------:R-:W-:Y:S02]  /*2c30*/  P2R R111, PR, RZ, 0x10 ;  /* 0x00000010ff6f7803 */ /* 0x000fe40000000000 */
[----:B------:R-:W-:-:S04]  /*2c40*/  ISETP.LT.OR P2, PT, R0, 0x22, P2 ;  /* 0x000000220000780c */ /* 0x000fc80001741670 */
[----:B------:R-:W-:Y:S02]  /*2c50*/  FSEL R73, R73, -INF , !P2 ;  /* 0xff80000049497808 */ /* 0x000fe40005000000 */
[----:B------:R-:W-:-:S04]  /*2c60*/  ISETP.GE.AND P2, PT, R12, 0x29, PT ;  /* 0x000000290c00780c */ /* 0x000fc80003f46270 */
[----:B------:R-:W-:-:S04]  /*2c70*/  ISETP.GT.AND P3, PT, R3, 0x28, !P2 ;  /* 0x000000280300780c */ /* 0x000fc80005764270 */
[----:B------:R-:W-:-:S04]  /*2c80*/  ISETP.LT.OR P3, PT, R0, 0x29, P3 ;  /* 0x000000290000780c */ /* 0x000fc80001f61670 */
[----:B------:R-:W-:Y:S02]  /*2c90*/  FSEL R76, R76, -INF , !P3 ;  /* 0xff8000004c4c7808 */ /* 0x000fe40005800000 */
[----:B------:R-:W-:Y:S02]  /*2ca0*/  ISETP.GT.AND P3, PT, R3, 0x29, !P4 ;  /* 0x000000290300780c */ /* 0x000fe40006764270 */
[----:B------:R-:W-:Y:S02]  /*2cb0*/  ISETP.GE.AND P4, PT, R12, 0x31, PT ;  /* 0x000000310c00780c */ /* 0x000fe40003f86270 */
[----:B------:R-:W-:Y:S02]  /*2cc0*/  ISETP.LT.OR P3, PT, R0, 0x2a, P3 ;  /* 0x0000002a0000780c */ /* 0x000fe40001f61670 */
[----:B------:R-:W-:Y:S02]  /*2cd0*/  P2R R112, PR, RZ, 0x10 ;  /* 0x00000010ff707803 */ /* 0x000fe40000000000 */
[----:B------:R-:W-:-:S02]  /*2ce0*/  FSEL R77, R77, -INF , !P3 ;  /* 0xff8000004d4d7808 */ /* 0x000fc40005800000 */
[C---:B------:R-:W-:Y:S02]  /*2cf0*/  ISETP.GT.AND P3, PT, R3.reuse, 0x30, !P4 ;  /* 0x000000300300780c */ /* 0x040fe40006764270 */
[----:B------:R-:W-:Y:S02]  /*2d00*/  ISETP.GE.AND P4, PT, R12, 0x32, PT ;  /* 0x000000320c00780c */ /* 0x000fe40003f86270 */
[----:B------:R-:W-:Y:S02]  /*2d10*/  ISETP.LT.OR P3, PT, R0, 0x31, P3 ;  /* 0x000000310000780c */ /* 0x000fe40001f61670 */
[----:B------:R-:W-:Y:S02]  /*2d20*/  P2R R113, PR, RZ, 0x10 ;  /* 0x00000010ff717803 */ /* 0x000fe40000000000 */
[----:B------:R-:W-:Y:S02]  /*2d30*/  FSEL R80, R80, -INF , !P3 ;  /* 0xff80000050507808 */ /* 0x000fe40005800000 */
[----:B------:R-:W-:-:S02]  /*2d40*/  ISETP.GT.AND P3, PT, R3, 0x31, !P4 ;  /* 0x000000310300780c */ /* 0x000fc40006764270 */
[----:B------:R-:W-:Y:S02]  /*2d50*/  ISETP.GE.AND P4, PT, R12, 0x39, PT ;  /* 0x000000390c00780c */ /* 0x000fe40003f86270 */
[----:B------:R-:W-:Y:S02]  /*2d60*/  ISETP.LT.OR P3, PT, R0, 0x32, P3 ;  /* 0x000000320000780c */ /* 0x000fe40001f61670 */
[----:B------:R-:W-:Y:S02]  /*2d70*/  P2R R114, PR, RZ, 0x10 ;  /* 0x00000010ff727803 */ /* 0x000fe40000000000 */
[----:B------:R-:W-:Y:S02]  /*2d80*/  FSEL R81, R81, -INF , !P3 ;  /* 0xff80000051517808 */ /* 0x000fe40005800000 */
[----:B------:R-:W-:Y:S02]  /*2d90*/  ISETP.GT.AND P3, PT, R3, 0x38, !P4 ;  /* 0x000000380300780c */ /* 0x000fe40006764270 */
[----:B------:R-:W-:-:S02]  /*2da0*/  ISETP.GE.AND P4, PT, R12, 0x3a, PT ;  /* 0x0000003a0c00780c */ /* 0x000fc40003f86270 */
[----:B------:R-:W-:Y:S02]  /*2db0*/  ISETP.LT.OR P3, PT, R0, 0x39, P3 ;  /* 0x000000390000780c */ /* 0x000fe40001f61670 */
[----:B------:R-:W-:Y:S02]  /*2dc0*/  P2R R115, PR, RZ, 0x10 ;  /* 0x00000010ff737803 */ /* 0x000fe40000000000 */
[----:B------:R-:W-:Y:S02]  /*2dd0*/  FSEL R84, R84, -INF , !P3 ;  /* 0xff80000054547808 */ /* 0x000fe40005800000 */
[----:B------:R-:W-:Y:S02]  /*2de0*/  ISETP.GT.AND P3, PT, R3, 0x39, !P4 ;  /* 0x000000390300780c */ /* 0x000fe40006764270 */
[----:B------:R-:W-:Y:S02]  /*2df0*/  ISETP.GE.AND P4, PT, R12, 0x41, PT ;  /* 0x000000410c00780c */ /* 0x000fe40003f86270 */
[----:B------:R-:W-:-:S02]  /*2e00*/  ISETP.LT.OR P3, PT, R0, 0x3a, P3 ;  /* 0x0000003a0000780c */ /* 0x000fc40001f61670 */
[----:B------:R-:W-:Y:S02]  /*2e10*/  P2R R116, PR, RZ, 0x10 ;  /* 0x00000010ff747803 */ /* 0x000fe40000000000 */
[----:B------:R-:W-:Y:S02]  /*2e20*/  FSEL R85, R85, -INF , !P3 ;  /* 0xff80000055557808 */ /* 0x000fe40005800000 */
[----:B------:R-:W-:Y:S02]  /*2e30*/  ISETP.GT.AND P3, PT, R3, 0x40, !P4 ;  /* 0x000000400300780c */ /* 0x000fe40006764270 */
[----:B------:R-:W-:Y:S02]  /*2e40*/  ISETP.GE.AND P4, PT, R12, 0x42, PT ;  /* 0x000000420c00780c */ /* 0x000fe40003f86270 */
[----:B------:R-:W-:Y:S02]  /*2e50*/  ISETP.LT.OR P3, PT, R0, 0x41, P3 ;  /* 0x000000410000780c */ /* 0x000fe40001f61670 */
[----:B------:R-:W-:-:S02]  /*2e60*/  P2R R117, PR, RZ, 0x10 ;  /* 0x00000010ff757803 */ /* 0x000fc40000000000 */
        /* <DEDUP_REMOVED lines=96> */
[----:B------:R-:W-:-:S04]  /*3470*/  ISETP.GT.AND P3, PT, R3, 0x90, !P4 ;  /* 0x000000900300780c */ /* 0x000fc80006764270 */
[----:B------:R-:W-:-:S04]  /*3480*/  ISETP.LT.OR P3, PT, R0, 0x91, P3 ;  /* 0x000000910000780c */ /* 0x000fc80001f61670 */
[----:B------:R-:W-:Y:S02]  /*3490*/  FSEL R32, R32, -INF , !P3 ;  /* 0xff80000020207808 */ /* 0x000fe40005800000 */
[----:B------:R-:W-:-:S04]  /*34a0*/  ISETP.GE.AND P3, PT, R12, 0x92, PT ;  /* 0x000000920c00780c */ /* 0x000fc80003f66270 */
        /* <DEDUP_REMOVED lines=8> */
[----:B------:R-:W-:-:S04]  /*3530*/  ISETP.GT.AND P6, PT, R3, RZ, !P5 ;  /* 0x000000ff0300720c */ /* 0x000fc80006fc4270 */
[----:B------:R-:W-:-:S04]  /*3540*/  ISETP.LT.OR P6, PT, R0, 0x1, P6 ;  /* 0x000000010000780c */ /* 0x000fc800037c1670 */
[----:B------:R-:W-:Y:S02]  /*3550*/  FSEL R7, R88, -INF , !P6 ;  /* 0xff80000058077808 */ /* 0x000fe40007000000 */
[----:B------:R-:W-:-:S04]  /*3560*/  ISETP.GE.AND P6, PT, R12, 0x9a, PT ;  /* 0x0000009a0c00780c */ /* 0x000fc80003fc6270 */
[----:B------:R-:W-:Y:S02]  /*3570*/  P2R R12, PR, RZ, 0x40 ;  /* 0x00000040ff0c7803 */ /* 0x000fe40000000000 */
[----:B------:R-:W-:Y:S01]  /*3580*/  ISETP.GT.AND P6, PT, R3, 0x99, !P6 ;  /* 0x000000990300780c */ /* 0x000fe200077c4270 */
[----:B0-----:R-:W-:-:S03]  /*3590*/  IMAD.IADD R3, R11, 0x1, R6 ;  /* 0x000000010b037824 */ /* 0x001fc600078e0206 */
[----:B------:R-:W-:Y:S02]  /*35a0*/  ISETP.LT.OR P6, PT, R0, 0x9a, P6 ;  /* 0x0000009a0000780c */ /* 0x000fe400037c1670 */
[----:B------:R-:W-:Y:S02]  /*35b0*/  VIADDMNMX R0, R6, R10, R9, PT ;  /* 0x0000000a06007246 */ /* 0x000fe40003800109 */
[----:B------:R-:W-:Y:S02]  /*35c0*/  FSEL R37, R37, -INF , !P6 ;  /* 0xff80000025257808 */ /* 0x000fe40007000000 */
[----:B------:R-:W-:-:S13]  /*35d0*/  LOP3.LUT P6, RZ, R2, 0x8, RZ, 0xc0, !PT ;  /* 0x0000000802ff7812 */ /* 0x000fda00078cc0ff */
[----:B------:R-:W-:Y:S05]  /*35e0*/  @!P6 BRA `(.L_x_1114) ;  /* 0x00000000005ce947 */ /* 0x000fea0003800000 */
        /* <DEDUP_REMOVED lines=13> */
.L_x_1116:
[----:B------:R-:W-:Y:S02]  /*36c0*/  ULDC UR6, c[0x0][0x9e4] ;  /* 0x0002790000067ab9 */ /* 0x000fe40000000800 */
[----:B------:R-:W-:-:S05]  /*36d0*/  IMAD.U32 R6, RZ, RZ, UR6 ;  /* 0x00000006ff067e24 */ /* 0x000fca000f8e00ff */
[----:B------:R-:W-:-:S13]  /*36e0*/  ISETP.NE.AND P6, PT, R6, 0x1, PT ;  /* 0x000000010600780c */ /* 0x000fda0003fc5270 */
[----:B------:R-:W0:Y:S02]  /*36f0*/  @P6 LDC.64 R8, c[0x0][0x9e8] ;  /* 0x00027a00ff086b82 */ /* 0x000e240000000a00 */
[----:B0-----:R-:W-:-:S05]  /*3700*/  @P6 IMAD.HI.U32 R8, R11, R8, RZ ;  /* 0x000000080b086227 */ /* 0x001fca00078e00ff */
[----:B------:R-:W-:-:S07]  /*3710*/  @P6 SHF.R.U32.HI R11, RZ, R9, R8 ;  /* 0x00000009ff0b6219 */ /* 0x000fce0000011608 */
.L_x_1117:
[----:B------:R-:W-:Y:S05]  /*3720*/  BSYNC B0 ;  /* 0x0000000000007941 */ /* 0x000fea0003800000 */
.L_x_1115:
[----:B------:R-:W-:-:S05]  /*3730*/  IMAD R11, R11, R6, R14 ;  /* 0x000000060b0b7224 */ /* 0x000fca00078e020e */
[----:B------:R-:W-:Y:S02]  /*3740*/  VIADDMNMX R0, R11, R6, R0, PT ;  /* 0x000000060b007246 */ /* 0x000fe40003800100 */
[----:B------:R-:W-:-:S07]  /*3750*/  VIMNMX R3, R3, R11, !PT ;  /* 0x0000000b03037248 */ /* 0x000fce0007fe0100 */
.L_x_1114:
[C---:B------:R-:W-:Y:S01]  /*3760*/  ISETP.GT.AND P1, PT, R3.reuse, 0x20, !P1 ;  /* 0x000000200300780c */ /* 0x040fe20004f24270 */
[----:B------:R-:W-:Y:S01]  /*3770*/  IMAD.U32 R11, RZ, RZ, UR39 ;  /* 0x00000027ff0b7e24 */ /* 0x000fe2000f8e00ff */
[----:B------:R-:W-:Y:S02]  /*3780*/  ISETP.NE.AND P6, PT, R110, RZ, PT ;  /* 0x000000ff6e00720c */ /* 0x000fe40003fc5270 */
[----:B------:R-:W-:Y:S02]  /*3790*/  ISETP.LT.OR P1, PT, R0, 0x21, P1 ;  /* 0x000000210000780c */ /* 0x000fe40000f21670 */
[C---:B------:R-:W-:Y:S02]  /*37a0*/  ISETP.GT.AND P2, PT, R3.reuse, 0x28, !P2 ;  /* 0x000000280300780c */ /* 0x040fe40005744270 */
[----:B------:R-:W-:Y:S02]  /*37b0*/  FSEL R74, R74, -INF , !P1 ;  /* 0xff8000004a4a7808 */ /* 0x000fe40004800000 */
[----:B------:R-:W-:-:S02]  /*37c0*/  ISETP.GT.AND P1, PT, R3, 0x21, !P6 ;  /* 0x000000210300780c */ /* 0x000fc40007724270 */
[C---:B------:R-:W-:Y:S02]  /*37d0*/  ISETP.LT.OR P2, PT, R0.reuse, 0x29, P2 ;  /* 0x000000290000780c */ /* 0x040fe40001741670 */
[----:B------:R-:W-:Y:S02]  /*37e0*/  ISETP.LT.OR P1, PT, R0, 0x22, P1 ;  /* 0x000000220000780c */ /* 0x000fe40000f21670 */
[----:B------:R-:W-:Y:S02]  /*37f0*/  FSEL R78, R78, -INF , !P2 ;  /* 0xff8000004e4e7808 */ /* 0x000fe40005000000 */
[----:B------:R-:W-:Y:S02]  /*3800*/  FSEL R75, R75, -INF , !P1 ;  /* 0xff8000004b4b7808 */ /* 0x000fe40004800000 */
[----:B------:R-:W-:Y:S02]  /*3810*/  ISETP.NE.AND P1, PT, R111, RZ, PT ;  /* 0x000000ff6f00720c */ /* 0x000fe40003f25270 */
[----:B------:R-:W-:-:S02]  /*3820*/  ISETP.NE.AND P2, PT, R119, RZ, PT ;  /* 0x000000ff7700720c */ /* 0x000fc40003f45270 */
[----:B------:R-:W-:Y:S02]  /*3830*/  ISETP.GT.AND P1, PT, R3, 0x29, !P1 ;  /* 0x000000290300780c */ /* 0x000fe40004f24270 */
[----:B------:R-:W-:Y:S02]  /*3840*/  ISETP.NE.AND P6, PT, R120, RZ, PT ;  /* 0x000000ff7800720c */ /* 0x000fe40003fc5270 */
[----:B------:R-:W-:Y:S02]  /*3850*/  ISETP.LT.OR P1, PT, R0, 0x2a, P1 ;  /* 0x0000002a0000780c */ /* 0x000fe40000f21670 */
[----:B------:R-:W-:Y:S02]  /*3860*/  FMNMX.FTZ R9, R7, R89, !PT ;  /* 0x0000005907097209 */ /* 0x000fe40007810000 */
[----:B------:R-:W-:Y:S02]  /*3870*/  FSEL R79, R79, -INF , !P1 ;  /* 0xff8000004f4f7808 */ /* 0x000fe40004800000 */
[----:B------:R-:W-:-:S02]  /*3880*/  ISETP.NE.AND P1, PT, R112, RZ, PT ;  /* 0x000000ff7000720c */ /* 0x000fc40003f25270 */
[----:B------:R-:W-:Y:S02]  /*3890*/  FMNMX.FTZ R6, R92, R9, !PT ;  /* 0x000000095c067209 */ /* 0x000fe40007810000 */
[----:B------:R-:W-:Y:S02]  /*38a0*/  ISETP.GT.AND P1, PT, R3, 0x30, !P1 ;  /* 0x000000300300780c */ /* 0x000fe40004f24270 */
[----:B------:R-:W-:Y:S02]  /*38b0*/  FMNMX.FTZ R9, R93, R6, !PT ;  /* 0x000000065d097209 */ /* 0x000fe40007810000 */
[----:B------:R-:W-:Y:S02]  /*38c0*/  ISETP.LT.OR P1, PT, R0, 0x31, P1 ;  /* 0x000000310000780c */ /* 0x000fe40000f21670 */
[----:B------:R-:W-:Y:S02]  /*38d0*/  FMNMX.FTZ R6, R96, R9, !PT ;  /* 0x0000000960067209 */ /* 0x000fe40007810000 */
[----:B------:R-:W-:-:S02]  /*38e0*/  FSEL R82, R82, -INF , !P1 ;  /* 0xff80000052527808 */ /* 0x000fc40004800000 */
[----:B------:R-:W-:Y:S02]  /*38f0*/  ISETP.NE.AND P1, PT, R113, RZ, PT ;  /* 0x000000ff7100720c */ /* 0x000fe40003f25270 */
[----:B------:R-:W-:Y:S02]  /*3900*/  FMNMX.FTZ R9, R97, R6, !PT ;  /* 0x0000000661097209 */ /* 0x000fe40007810000 */
[----:B------:R-:W-:Y:S02]  /*3910*/  ISETP.GT.AND P1, PT, R3, 0x31, !P1 ;  /* 0x000000310300780c */ /* 0x000fe40004f24270 */
[----:B------:R-:W-:Y:S02]  /*3920*/  FMNMX.FTZ R6, R100, R9, !PT ;  /* 0x0000000964067209 */ /* 0x000fe40007810000 */
[----:B------:R-:W-:Y:S02]  /*3930*/  ISETP.LT.OR P1, PT, R0, 0x32, P1 ;  /* 0x000000320000780c */ /* 0x000fe40000f21670 */
[----:B------:R-:W-:-:S02]  /*3940*/  FMNMX.FTZ R9, R101, R6, !PT ;  /* 0x0000000665097209 */ /* 0x000fc40007810000 */
[----:B------:R-:W-:Y:S02]  /*3950*/  FSEL R83, R83, -INF , !P1 ;  /* 0xff80000053537808 */ /* 0x000fe40004800000 */
[----:B------:R-:W-:Y:S02]  /*3960*/  ISETP.NE.AND P1, PT, R114, RZ, PT ;  /* 0x000000ff7200720c */ /* 0x000fe40003f25270 */
[----:B------:R-:W-:Y:S02]  /*3970*/  FMNMX.FTZ R6, R72, R9, !PT ;  /* 0x0000000948067209 */ /* 0x000fe40007810000 */
[----:B------:R-:W-:Y:S02]  /*3980*/  ISETP.GT.AND P1, PT, R3, 0x38, !P1 ;  /* 0x000000380300780c */ /* 0x000fe40004f24270 */
[----:B------:R-:W-:Y:S02]  /*3990*/  FMNMX.FTZ R9, R73, R6, !PT ;  /* 0x0000000649097209 */ /* 0x000fe40007810000 */
[----:B------:R-:W-:-:S02]  /*39a0*/  ISETP.LT.OR P1, PT, R0, 0x39, P1 ;  /* 0x000000390000780c */ /* 0x000fc40000f21670 */
[----:B------:R-:W-:Y:S02]  /*39b0*/  FMNMX.FTZ R6, R76, R9, !PT ;  /* 0x000000094c067209 */ /* 0x000fe40007810000 */
[----:B------:R-:W-:Y:S02]  /*39c0*/  FSEL R86, R86, -INF , !P1 ;  /* 0xff80000056567808 */ /* 0x000fe40004800000 */
[----:B------:R-:W-:Y:S02]  /*39d0*/  ISETP.NE.AND P1, PT, R115, RZ, PT ;  /* 0x000000ff7300720c */ /* 0x000fe40003f25270 */
[----:B------:R-:W-:Y:S02]  /*39e0*/  FMNMX.FTZ R9, R77, R6, !PT ;  /* 0x000000064d097209 */ /* 0x000fe40007810000 */
[----:B------:R-:W-:Y:S02]  /*39f0*/  ISETP.GT.AND P1, PT, R3, 0x39, !P1 ;  /* 0x000000390300780c */ /* 0x000fe40004f24270 */
[----:B------:R-:W-:-:S02]  /*3a00*/  FMNMX.FTZ R6, R80, R9, !PT ;  /* 0x0000000950067209 */ /* 0x000fc40007810000 */
[----:B------:R-:W-:Y:S02]  /*3a10*/  ISETP.LT.OR P1, PT, R0, 0x3a, P1 ;  /* 0x0000003a0000780c */ /* 0x000fe40000f21670 */
[----:B------:R-:W-:Y:S02]  /*3a20*/  FMNMX.FTZ R9, R81, R6, !PT ;  /* 0x0000000651097209 */ /* 0x000fe40007810000 */
[----:B------:R-:W-:Y:S02]  /*3a30*/  FSEL R87, R87, -INF , !P1 ;  /* 0xff80000057577808 */ /* 0x000fe40004800000 */
[----:B------:R-:W-:Y:S02]  /*3a40*/  ISETP.NE.AND P1, PT, R116, RZ, PT ;  /* 0x000000ff7400720c */ /* 0x000fe40003f25270 */
[----:B------:R-:W-:Y:S02]  /*3a50*/  FMNMX.FTZ R6, R84, R9, !PT ;  /* 0x0000000954067209 */ /* 0x000fe40007810000 */
[----:B------:R-:W-:-:S02]  /*3a60*/  ISETP.GT.AND P1, PT, R3, 0x40, !P1 ;  /* 0x000000400300780c */ /* 0x000fc40004f24270 */
[----:B------:R-:W-:Y:S02]  /*3a70*/  FMNMX.FTZ R9, R85, R6, !PT ;  /* 0x0000000655097209 */ /* 0x000fe40007810000 */
[----:B------:R-:W-:Y:S02]  /*3a80*/  ISETP.LT.OR P1, PT, R0, 0x41, P1 ;  /* 0x000000410000780c */ /* 0x000fe40000f21670 */
[----:B------:R-:W-:Y:S02]  /*3a90*/  FMNMX.FTZ R6, R56, R9, !PT ;  /* 0x0000000938067209 */ /* 0x000fe40007810000 */
[----:B------:R-:W-:Y:S02]  /*3aa0*/  FSEL R58, R58, -INF , !P1 ;  /* 0xff8000003a3a7808 */ /* 0x000fe40004800000 */
[----:B------:R-:W-:Y:S02]  /*3ab0*/  ISETP.NE.AND P1, PT, R117, RZ, PT ;  /* 0x000000ff7500720c */ /* 0x000fe40003f25270 */
[----:B------:R-:W-:-:S02]  /*3ac0*/  FMNMX.FTZ R9, R57, R6, !PT ;  /* 0x0000000639097209 */ /* 0x000fc40007810000 */
[----:B------:R-:W-:Y:S02]  /*3ad0*/  ISETP.GT.AND P1, PT, R3, 0x41, !P1 ;  /* 0x000000410300780c */ /* 0x000fe40004f24270 */
[----:B------:R-:W-:Y:S02]  /*3ae0*/  FMNMX.FTZ R6, R60, R9, !PT ;  /* 0x000000093c067209 */ /* 0x000fe40007810000 */
        /* <DEDUP_REMOVED lines=10> */
[----:B------:R-:W-:Y:S02]  /*3b90*/  ISETP.GT.AND P1, PT, R3, 0x49, !P2 ;  /* 0x000000490300780c */ /* 0x000fe40005724270 */
[----:B------:R-:W-:Y:S02]  /*3ba0*/  ISETP.NE.AND P2, PT, R130, RZ, PT ;  /* 0x000000ff8200720c */ /* 0x000fe40003f45270 */
[----:B------:R-:W-:Y:S02]  /*3bb0*/  ISETP.LT.OR P1, PT, R0, 0x4a, P1 ;  /* 0x0000004a0000780c */ /* 0x000fe40000f21670 */
[----:B------:R-:W-:Y:S02]  /*3bc0*/  FMNMX.FTZ R9, R69, R6, !PT ;  /* 0x0000000645097209 */ /* 0x000fe40007810000 */
[----:B------:R-:W-:Y:S02]  /*3bd0*/  FSEL R63, R63, -INF , !P1 ;  /* 0xff8000003f3f7808 */ /* 0x000fe40004800000 */
[----:B------:R-:W-:-:S02]  /*3be0*/  ISETP.GT.AND P1, PT, R3, 0x50, !P6 ;  /* 0x000000500300780c */ /* 0x000fc40007724270 */
[----:B------:R-:W-:Y:S02]  /*3bf0*/  ISETP.NE.AND P6, PT, R131, RZ, PT ;  /* 0x000000ff8300720c */ /* 0x000fe40003fc5270 */
        /* <DEDUP_REMOVED lines=38> */
[----:B------:R-:W-:Y:S01]  /*3e60*/  ISETP.NE.AND P1, PT, R126, RZ, PT ;  /* 0x000000ff7e00720c */ /* 0x000fe20003f25270 */
[----:B------:R-:W0:Y:S01]  /*3e70*/  SHFL.BFLY PT, R9, R8, 0x2, 0x1f ;  /* 0x0c401f0008097f89 */ /* 0x000e2200000e0000 */
[C---:B------:R-:W-:Y:S02]  /*3e80*/  ISETP.GT.AND P5, PT, R3.reuse, RZ, !P5 ;  /* 0x000000ff0300720c */ /* 0x040fe40006fa4270 */
[----:B------:R-:W-:-:S02]  /*3e90*/  ISETP.GT.AND P1, PT, R3, 0x68, !P1 ;  /* 0x000000680300780c */ /* 0x000fc40004f24270 */
[C---:B------:R-:W-:Y:S02]  /*3ea0*/  ISETP.LT.OR P5, PT, R0.reuse, 0x1, P5 ;  /* 0x000000010000780c */ /* 0x040fe40002fa1670 */
[----:B------:R-:W-:Y:S02]  /*3eb0*/  ISETP.LT.OR P1, PT, R0, 0x69, P1 ;  /* 0x000000690000780c */ /* 0x000fe40000f21670 */
[----:B------:R-:W-:Y:S02]  /*3ec0*/  FSEL R90, R90, -INF , !P5 ;  /* 0xff8000005a5a7808 */ /* 0x000fe40006800000 */
[----:B------:R-:W-:Y:S02]  /*3ed0*/  FSEL R46, R46, -INF , !P1 ;  /* 0xff8000002e2e7808 */ /* 0x000fe40004800000 */
[----:B------:R-:W-:Y:S02]  /*3ee0*/  ISETP.NE.AND P1, PT, R127, RZ, PT ;  /* 0x000000ff7f00720c */ /* 0x000fe40003f25270 */
[----:B------:R-:W-:-:S02]  /*3ef0*/  ISETP.GT.AND P3, PT, R3, 0x91, !P3 ;  /* 0x000000910300780c */ /* 0x000fc40005f64270 */
[C---:B------:R-:W-:Y:S02]  /*3f00*/  ISETP.GT.AND P1, PT, R3.reuse, 0x69, !P1 ;  /* 0x000000690300780c */ /* 0x040fe40004f24270 */
[----:B------:R-:W-:Y:S02]  /*3f10*/  ISETP.GT.AND P4, PT, R3, 0x98, !P4 ;  /* 0x000000980300780c */ /* 0x000fe40006784270 */
[C---:B------:R-:W-:Y:S02]  /*3f20*/  ISETP.LT.OR P1, PT, R0.reuse, 0x6a, P1 ;  /* 0x0000006a0000780c */ /* 0x040fe40000f21670 */
[----:B------:R-:W-:Y:S02]  /*3f30*/  ISETP.LT.OR P3, PT, R0, 0x92, P3 ;  /* 0x000000920000780c */ /* 0x000fe40001f61670 */
[----:B------:R-:W-:Y:S02]  /*3f40*/  FSEL R47, R47, -INF , !P1 ;  /* 0xff8000002f2f7808 */ /* 0x000fe40004800000 */
[----:B------:R-:W-:-:S02]  /*3f50*/  ISETP.NE.AND P1, PT, R128, RZ, PT ;  /* 0x000000ff8000720c */ /* 0x000fc40003f25270 */
[----:B0-----:R-:W-:Y:S02]  /*3f60*/  FMNMX.FTZ R9, R8, R9, !PT ;  /* 0x0000000908097209 */ /* 0x001fe40007810000 */
[----:B------:R-:W-:Y:S02]  /*3f70*/  ISETP.GT.AND P1, PT, R3, 0x70, !P1 ;  /* 0x000000700300780c */ /* 0x000fe40004f24270 */
[C---:B------:R-:W-:Y:S01]  /*3f80*/  ISETP.LT.OR P4, PT, R0.reuse, 0x99, P4 ;  /* 0x000000990000780c */ /* 0x040fe20002781670 */
[----:B------:R-:W0:Y:S01]  /*3f90*/  SHFL.BFLY PT, R6, R9, 0x1, 0x1f ;  /* 0x0c201f0009067f89 */ /* 0x000e2200000e0000 */
[----:B------:R-:W-:Y:S02]  /*3fa0*/  ISETP.LT.OR P1, PT, R0, 0x71, P1 ;  /* 0x000000710000780c */ /* 0x000fe40000f21670 */
[----:B------:R-:W-:Y:S02]  /*3fb0*/  FSEL R35, R35, -INF , !P3 ;  /* 0xff80000023237808 */ /* 0x000fe40005800000 */
[----:B------:R-:W-:-:S02]  /*3fc0*/  FSEL R50, R50, -INF , !P1 ;  /* 0xff80000032327808 */ /* 0x000fc40004800000 */
[----:B------:R-:W-:Y:S02]  /*3fd0*/  ISETP.NE.AND P1, PT, R129, RZ, PT ;  /* 0x000000ff8100720c */ /* 0x000fe40003f25270 */
[----:B------:R-:W-:Y:S02]  /*3fe0*/  FSEL R38, R38, -INF , !P4 ;  /* 0xff80000026267808 */ /* 0x000fe40006000000 */
[----:B------:R-:W-:-:S04]  /*3ff0*/  ISETP.GT.AND P1, PT, R3, 0x71, !P1 ;  /* 0x000000710300780c */ /* 0x000fc80004f24270 */
[----:B------:R-:W-:-:S04]  /*4000*/  ISETP.LT.OR P1, PT, R0, 0x72, P1 ;  /* 0x000000720000780c */ /* 0x000fc80000f21670 */
[----:B------:R-:W-:Y:S02]  /*4010*/  FSEL R51, R51, -INF , !P1 ;  /* 0xff80000033337808 */ /* 0x000fe40004800000 */
[----:B------:R-:W-:Y:S02]  /*4020*/  ISETP.GT.AND P1, PT, R3, 0x78, !P2 ;  /* 0x000000780300780c */ /* 0x000fe40005724270 */
[----:B------:R-:W-:Y:S02]  /*4030*/  ISETP.NE.AND P2, PT, R133, RZ, PT ;  /* 0x000000ff8500720c */ /* 0x000fe40003f45270 */
[----:B------:R-:W-:Y:S02]  /*4040*/  ISETP.LT.OR P1, PT, R0, 0x79, P1 ;  /* 0x000000790000780c */ /* 0x000fe40000f21670 */
[----:B0-----:R-:W-:Y:S02]  /*4050*/  FMNMX.FTZ R6, R9, R6, !PT ;  /* 0x0000000609067209 */ /* 0x001fe40007810000 */
[----:B------:R-:W-:-:S02]  /*4060*/  FSEL R54, R54, -INF , !P1 ;  /* 0xff80000036367808 */ /* 0x000fc40004800000 */
[----:B------:R-:W-:Y:S02]  /*4070*/  ISETP.GT.AND P1, PT, R3, 0x79, !P6 ;  /* 0x000000790300780c */ /* 0x000fe40007724270 */
[----:B------:R-:W-:Y:S02]  /*4080*/  ISETP.NE.AND P6, PT, R134, RZ, PT ;  /* 0x000000ff8600720c */ /* 0x000fe40003fc5270 */
[----:B------:R-:W-:-:S04]  /*4090*/  ISETP.LT.OR P1, PT, R0, 0x7a, P1 ;  /* 0x0000007a0000780c */ /* 0x000fc80000f21670 */
[----:B------:R-:W-:Y:S02]  /*40a0*/  FSEL R55, R55, -INF , !P1 ;  /* 0xff80000037377808 */ /* 0x000fe40004800000 */
[----:B------:R-:W-:-:S04]  /*40b0*/  ISETP.NE.AND P1, PT, R15, RZ, PT ;  /* 0x000000ff0f00720c */ /* 0x000fc80003f25270 */
[----:B------:R-:W-:-:S04]  /*40c0*/  ISETP.GT.AND P1, PT, R3, 0x1, !P1 ;  /* 0x000000010300780c */ /* 0x000fc80004f24270 */
[----:B------:R-:W-:-:S04]  /*40d0*/  ISETP.LT.OR P1, PT, R0, 0x2, P1 ;  /* 0x000000020000780c */ /* 0x000fc80000f21670 */
[----:B------:R-:W-:Y:S02]  /*40e0*/  FSEL R91, R91, -INF , !P1 ;  /* 0xff8000005b5b7808 */ /* 0x000fe40004800000 */
[----:B------:R-:W-:Y:S01]  /*40f0*/  ISETP.NE.AND P1, PT, R20, RZ, PT ;  /* 0x000000ff1400720c */ /* 0x000fe20003f25270 */
[----:B------:R-:W-:-:S01]  /*4100*/  FFMA.FTZ R20, R6, R11, -8 ;  /* 0xc100000006147423 */ /* 0x000fc2000001000b */
[----:B------:R-:W-:Y:S02]  /*4110*/  FMNMX.FTZ R15, R90, R91, !PT ;  /* 0x0000005b5a0f7209 */ /* 0x000fe40007810000 */
[----:B------:R-:W-:-:S04]  /*4120*/  ISETP.GT.AND P1, PT, R3, 0x8, !P1 ;  /* 0x000000080300780c */ /* 0x000fc80004f24270 */
[----:B------:R-:W-:-:S04]  /*4130*/  ISETP.LT.OR P1, PT, R0, 0x9, P1 ;  /* 0x000000090000780c */ /* 0x000fc80000f21670 */
[----:B------:R-:W-:Y:S02]  /*4140*/  FSEL R94, R94, -INF , !P1 ;  /* 0xff8000005e5e7808 */ /* 0x000fe40004800000 */
[----:B------:R-:W-:Y:S02]  /*4150*/  ISETP.NE.AND P1, PT, R21, RZ, PT ;  /* 0x000000ff1500720c */ /* 0x000fe40003f25270 */
        /* <DEDUP_REMOVED lines=24> */
[----:B------:R-:W-:-:S04]  /*42e0*/  ISETP.NE.AND P1, PT, R132, RZ, PT ;  /* 0x000000ff8400720c */ /* 0x000fc80003f25270 */
[----:B------:R-:W-:-:S04]  /*42f0*/  ISETP.GT.AND P1, PT, R3, 0x80, !P1 ;  /* 0x000000800300780c */ /* 0x000fc80004f24270 */
[----:B------:R-:W-:-:S04]  /*4300*/  ISETP.LT.OR P1, PT, R0, 0x81, P1 ;  /* 0x000000810000780c */ /* 0x000fc80000f21670 */
[----:B------:R-:W-:Y:S02]  /*4310*/  FSEL R26, R26, -INF , !P1 ;  /* 0xff8000001a1a7808 */ /* 0x000fe40004800000 */
[----:B------:R-:W-:Y:S02]  /*4320*/  ISETP.GT.AND P1, PT, R3, 0x81, !P2 ;  /* 0x000000810300780c */ /* 0x000fe40005724270 */
[----:B------:R-:W-:Y:S02]  /*4330*/  ISETP.NE.AND P2, PT, R13, RZ, PT ;  /* 0x000000ff0d00720c */ /* 0x000fe40003f45270 */
[----:B------:R-:W-:-:S04]  /*4340*/  ISETP.LT.OR P1, PT, R0, 0x82, P1 ;  /* 0x000000820000780c */ /* 0x000fc80000f21670 */
[----:B------:R-:W-:Y:S02]  /*4350*/  FSEL R27, R27, -INF , !P1 ;  /* 0xff8000001b1b7808 */ /* 0x000fe40004800000 */
[----:B------:R-:W-:Y:S02]  /*4360*/  ISETP.GT.AND P1, PT, R3, 0x88, !P6 ;  /* 0x000000880300780c */ /* 0x000fe40007724270 */
[----:B------:R-:W-:Y:S02]  /*4370*/  ISETP.NE.AND P6, PT, R135, RZ, PT ;  /* 0x000000ff8700720c */ /* 0x000fe40003fc5270 */
[----:B------:R-:W-:-:S04]  /*4380*/  ISETP.LT.OR P1, PT, R0, 0x89, P1 ;  /* 0x000000890000780c */ /* 0x000fc80000f21670 */
[----:B------:R-:W-:Y:S02]  /*4390*/  FSEL R30, R30, -INF , !P1 ;  /* 0xff8000001e1e7808 */ /* 0x000fe40004800000 */
[----:B------:R-:W-:-:S04]  /*43a0*/  FSETP.NEU.FTZ.AND P1, PT, R6, -INF , PT ;  /* 0xff8000000600780b */ /* 0x000fc80003f3d000 */
[----:B------:R-:W-:Y:S02]  /*43b0*/  FSEL R20, R20, RZ, P1 ;  /* 0x000000ff14147208 */ /* 0x000fe40000800000 */
[----:B------:R-:W-:Y:S02]  /*43c0*/  ISETP.GT.AND P1, PT, R3, 0x89, !P6 ;  /* 0x000000890300780c */ /* 0x000fe40007724270 */
[----:B------:R-:W-:Y:S01]  /*43d0*/  ISETP.NE.AND P6, PT, R12, RZ, PT ;  /* 0x000000ff0c00720c */ /* 0x000fe20003fc5270 */
[----:B------:R-:W-:-:S01]  /*43e0*/  FFMA.FTZ R8, R89, UR39, -R20 ;  /* 0x0000002759087c23 */ /* 0x000fc20008010814 */
[--C-:B------:R-:W-:Y:S01]  /*43f0*/  FFMA.FTZ R89, R72, UR39, -R20.reuse ;  /* 0x0000002748597c23 */ /* 0x100fe20008010814 */
[----:B------:R-:W-:-:S01]  /*4400*/  FFMA.FTZ R72, R73, UR39, -R20 ;  /* 0x0000002749487c23 */ /* 0x000fc20008010814 */
[----:B------:R-:W-:Y:S01]  /*4410*/  FMNMX.FTZ R73, R103, R10, !PT ;  /* 0x0000000a67497209 */ /* 0x000fe20007810000 */
[----:B------:R-:W-:-:S01]  /*4420*/  FFMA.FTZ R9, R92, UR39, -R20 ;  /* 0x000000275c097c23 */ /* 0x000fc20008010814 */
[--C-:B------:R-:W-:Y:S01]  /*4430*/  FFMA.FTZ R92, R76, UR39, -R20.reuse ;  /* 0x000000274c5c7c23 */ /* 0x100fe20008010814 */
[----:B------:R-:W-:-:S01]  /*4440*/  FFMA.FTZ R76, R77, UR39, -R20 ;  /* 0x000000274d4c7c23 */ /* 0x000fc20008010814 */
[----:B------:R-:W-:Y:S01]  /*4450*/  FMNMX.FTZ R10, R74, R73, !PT ;  /* 0x000000494a0a7209 */ /* 0x000fe20007810000 */
[----:B------:R0:W-:Y:S01]  /*4460*/  MUFU.EX2 R15, R89 ;  /* 0x00000059000f7308 */ /* 0x0001e20000000800 */
[----:B------:R-:W-:Y:S01]  /*4470*/  ISETP.LT.OR P1, PT, R0, 0x8a, P1 ;  /* 0x0000008a0000780c */ /* 0x000fe20000f21670 */
[--C-:B------:R-:W-:Y:S01]  /*4480*/  FFMA.FTZ R7, R7, UR39, -R20.reuse ;  /* 0x0000002707077c23 */ /* 0x100fe20008010814 */
[----:B------:R-:W-:Y:S01]  /*4490*/  FMNMX.FTZ R73, R75, R10, !PT ;  /* 0x0000000a4b497209 */ /* 0x000fe20007810000 */
[--C-:B------:R-:W-:Y:S01]  /*44a0*/  FFMA.FTZ R12, R93, UR39, -R20.reuse ;  /* 0x000000275d0c7c23 */ /* 0x100fe20008010814 */
[----:B------:R-:W-:Y:S01]  /*44b0*/  FSEL R31, R31, -INF , !P1 ;  /* 0xff8000001f1f7808 */ /* 0x000fe20004800000 */
[--C-:B------:R-:W-:Y:S01]  /*44c0*/  FFMA.FTZ R11, R96, UR39, -R20.reuse ;  /* 0x00000027600b7c23 */ /* 0x100fe20008010814 */
[----:B------:R-:W-:Y:S01]  /*44d0*/  FMNMX.FTZ R10, R78, R73, !PT ;  /* 0x000000494e0a7209 */ /* 0x000fe20007810000 */
[----:B------:R1:W-:Y:S01]  /*44e0*/  MUFU.EX2 R21, R92 ;  /* 0x0000005c00157308 */ /* 0x0003e20000000800 */
[----:B0-----:R-:W-:-:S01]  /*44f0*/  FFMA.FTZ R89, R80, UR39, -R20 ;  /* 0x0000002750597c23 */ /* 0x001fc20008010814 */
[--C-:B------:R-:W-:Y:S01]  /*4500*/  FFMA.FTZ R80, R81, UR39, -R20.reuse ;  /* 0x0000002751507c23 */ /* 0x100fe20008010814 */
[----:B------:R-:W-:Y:S01]  /*4510*/  FMNMX.FTZ R77, R79, R10, !PT ;  /* 0x0000000a4f4d7209 */ /* 0x000fe20007810000 */
[--C-:B------:R-:W-:Y:S01]  /*4520*/  FFMA.FTZ R14, R97, UR39, -R20.reuse ;  /* 0x00000027610e7c23 */ /* 0x100fe20008010814 */
[----:B------:R-:W-:Y:S01]  /*4530*/  ISETP.GT.AND P1, PT, R3, 0x90, !P2 ;  /* 0x000000900300780c */ /* 0x000fe20005724270 */
[--C-:B------:R-:W-:Y:S01]  /*4540*/  FFMA.FTZ R13, R100, UR39, -R20.reuse ;  /* 0x00000027640d7c23 */ /* 0x100fe20008010814 */
[----:B------:R-:W-:Y:S01]  /*4550*/  FMNMX.FTZ R10, R82, R77, !PT ;  /* 0x0000004d520a7209 */ /* 0x000fe20007810000 */
[----:B------:R-:W-:Y:S01]  /*4560*/  MUFU.EX2 R7, R7 ;  /* 0x0000000700077308 */ /* 0x000fe20000000800 */
[----:B------:R-:W-:Y:S01]  /*4570*/  ISETP.LT.OR P1, PT, R0, 0x91, P1 ;  /* 0x000000910000780c */ /* 0x000fe20000f21670 */
[--C-:B-1----:R-:W-:Y:S01]  /*4580*/  FFMA.FTZ R92, R84, UR39, -R20.reuse ;  /* 0x00000027545c7c23 */ /* 0x102fe20008010814 */
[----:B------:R-:W-:Y:S01]  /*4590*/  FMNMX.FTZ R77, R83, R10, !PT ;  /* 0x0000000a534d7209 */ /* 0x000fe20007810000 */
[--C-:B------:R-:W-:Y:S01]  /*45a0*/  FFMA.FTZ R84, R85, UR39, -R20.reuse ;  /* 0x0000002755547c23 */ /* 0x100fe20008010814 */
[----:B------:R-:W-:Y:S01]  /*45b0*/  FSEL R34, R34, -INF , !P1 ;  /* 0xff80000022227808 */ /* 0x000fe20004800000 */
[--C-:B------:R-:W-:Y:S01]  /*45c0*/  FFMA.FTZ R85, R41, UR39, -R20.reuse ;  /* 0x0000002729557c23 */ /* 0x100fe20008010814 */
[----:B------:R-:W-:Y:S01]  /*45d0*/  FMNMX.FTZ R10, R86, R77, !PT ;  /* 0x0000004d560a7209 */ /* 0x000fe20007810000 */
[----:B------:R-:W-:Y:S01]  /*45e0*/  MUFU.EX2 R8, R8 ;  /* 0x0000000800087308 */ /* 0x000fe20000000800 */
[----:B------:R-:W-:Y:S01]  /*45f0*/  ISETP.GT.AND P2, PT, R3, 0x99, !P6 ;  /* 0x000000990300780c */ /* 0x000fe20007744270 */
[--C-:B------:R-:W-:Y:S01]  /*4600*/  FFMA.FTZ R3, R40, UR39, -R20.reuse ;  /* 0x0000002728037c23 */ /* 0x100fe20008010814 */
[----:B------:R-:W-:Y:S01]  /*4610*/  FMNMX.FTZ R81, R87, R10, !PT ;  /* 0x0000000a57517209 */ /* 0x000fe20007810000 */
[--C-:B------:R-:W-:Y:S01]  /*4620*/  FFMA.FTZ R88, R101, UR39, -R20.reuse ;  /* 0x0000002765587c23 */ /* 0x100fe20008010814 */
[----:B------:R-:W-:Y:S01]  /*4630*/  ISETP.LT.OR P2, PT, R0, 0x9a, P2 ;  /* 0x0000009a0000780c */ /* 0x000fe20001741670 */
[--C-:B------:R-:W-:Y:S01]  /*4640*/  FFMA.FTZ R56, R56, UR39, -R20.reuse ;  /* 0x0000002738387c23 */ /* 0x100fe20008010814 */
[----:B------:R-:W-:Y:S01]  /*4650*/  FMNMX.FTZ R10, R58, R81, !PT ;  /* 0x000000513a0a7209 */ /* 0x000fe20007810000 */
[----:B------:R-:W-:Y:S01]  /*4660*/  MUFU.EX2 R9, R9 ;  /* 0x0000000900097308 */ /* 0x000fe20000000800 */
[----:B------:R-:W-:Y:S01]  /*4670*/  FSEL R40, R39, -INF , !P2 ;  /* 0xff80000027287808 */ /* 0x000fe20005000000 */
        /* <DEDUP_REMOVED lines=26> */
[----:B------:R-:W-:Y:S01]  /*4820*/  FFMA.FTZ R37, R37, UR39, -R20 ;  /* 0x0000002725257c23 */ /* 0x000fe20008010814 */
[----:B------:R-:W-:Y:S01]  /*4830*/  MUFU.EX2 R11, R11 ;  /* 0x0000000b000b7308 */ /* 0x000fe20000000800 */
[----:B0-----:R-:W-:-:S02]  /*4840*/  F2FP.SATFINITE.E4M3.F32.PACK_AB_MERGE_C R184, R12, R9, RZ ;  /* 0x000000090cb8723e */ /* 0x001fc400048070ff */
[----:B------:R-:W-:Y:S02]  /*4850*/  FMNMX.FTZ R10, R42, R81, !PT ;  /* 0x000000512a0a7209 */ /* 0x000fe40007810000 */
[----:B------:R-:W-:Y:S02]  /*4860*/  F2FP.SATFINITE.E4M3.F32.PACK_AB_MERGE_C R184, R8, R7, R184 ;  /* 0x0000000708b8723e */ /* 0x000fe400048070b8 */
[----:B------:R-:W-:Y:S01]  /*4870*/  FMNMX.FTZ R81, R43, R10, !PT ;  /* 0x0000000a2b517209 */ /* 0x000fe20007810000 */
[----:B------:R-:W-:Y:S01]  /*4880*/  MUFU.EX2 R0, R85 ;  /* 0x0000005500007308 */ /* 0x000fe20000000800 */
[----:B------:R-:W-:Y:S02]  /*4890*/  ISETP.NE.AND P6, PT, R191, 0x1, PT ;  /* 0x00000001bf00780c */ /* 0x000fe40003fc5270 */
        /* <DEDUP_REMOVED lines=11> */
[----:B------:R-:W0:Y:S03]  /*4950*/  MUFU.EX2 R88, R88 ;  /* 0x0000005800587308 */ /* 0x000e260000000800 */
[----:B------:R-:W-:-:S04]  /*4960*/  FMNMX.FTZ R10, R30, R81, !PT ;  /* 0x000000511e0a7209 */ /* 0x000fc80007810000 */
[----:B------:R-:W-:Y:S01]  /*4970*/  FMNMX.FTZ R81, R31, R10, !PT ;  /* 0x0000000a1f517209 */ /* 0x000fe20007810000 */
[----:B------:R-:W-:Y:S03]  /*4980*/  MUFU.EX2 R72, R72 ;  /* 0x0000004800487308 */ /* 0x000fe60000000800 */
[----:B------:R-:W-:-:S04]  /*4990*/  FMNMX.FTZ R10, R34, R81, !PT ;  /* 0x00000051220a7209 */ /* 0x000fc80007810000 */
[----:B------:R-:W-:Y:S01]  /*49a0*/  FMNMX.FTZ R41, R35, R10, !PT ;  /* 0x0000000a23297209 */ /* 0x000fe20007810000 */
[----:B------:R-:W-:Y:S01]  /*49b0*/  MUFU.EX2 R77, R92 ;  /* 0x0000005c004d7308 */ /* 0x000fe20000000800 */
[----:B0-----:R-:W-:Y:S02]  /*49c0*/  F2FP.SATFINITE.E4M3.F32.PACK_AB_MERGE_C R186, R88, R13, RZ ;  /* 0x0000000d58ba723e */ /* 0x001fe400048070ff */
[----:B------:R-:W-:Y:S02]  /*49d0*/  FMNMX.FTZ R41, R38, R41, !PT ;  /* 0x0000002926297209 */ /* 0x000fe40007810000 */
[----:B------:R-:W-:Y:S02]  /*49e0*/  F2FP.SATFINITE.E4M3.F32.PACK_AB_MERGE_C R186, R14, R11, R186 ;  /* 0x0000000b0eba723e */ /* 0x000fe400048070ba */
[----:B------:R-:W-:Y:S01]  /*49f0*/  FMNMX.FTZ R10, R40, R41, !PT ;  /* 0x00000029280a7209 */ /* 0x000fe20007810000 */
[----:B------:R-:W-:-:S01]  /*4a00*/  FFMA.FTZ R41, R48, UR39, -R20 ;  /* 0x0000002730297c23 */ /* 0x000fc20008010814 */
[----:B------:R-:W-:Y:S01]  /*4a10*/  FFMA.FTZ R48, R49, UR39, -R20 ;  /* 0x0000002731307c23 */ /* 0x000fe20008010814 */
[----:B------:R-:W-:Y:S01]  /*4a20*/  IMAD.U32 R49, RZ, RZ, UR39 ;  /* 0x00000027ff317e24 */ /* 0x000fe2000f8e00ff */
[----:B------:R-:W-:Y:S01]  /*4a30*/  MUFU.EX2 R76, R76 ;  /* 0x0000004c004c7308 */ /* 0x000fe20000000800 */
[----:B------:R-:W0:Y:S07]  /*4a40*/  SHFL.BFLY PT, R81, R10, 0x2, 0x1f ;  /* 0x0c401f000a517f89 */ /* 0x000e2e00000e0000 */
[----:B------:R-:W-:Y:S08]  /*4a50*/  MUFU.EX2 R80, R80 ;  /* 0x0000005000507308 */ /* 0x000ff00000000800 */
[----:B------:R-:W-:Y:S08]  /*4a60*/  MUFU.EX2 R84, R84 ;  /* 0x0000005400547308 */ /* 0x000ff00000000800 */
[----:B------:R-:W-:Y:S01]  /*4a70*/  MUFU.EX2 R56, R56 ;  /* 0x0000003800387308 */ /* 0x000fe20000000800 */
[----:B0-----:R-:W-:-:S05]  /*4a80*/  FMNMX.FTZ R81, R10, R81, !PT ;  /* 0x000000510a517209 */ /* 0x001fca0007810000 */
[----:B------:R-:W0:Y:S02]  /*4a90*/  SHFL.BFLY PT, R10, R81, 0x1, 0x1f ;  /* 0x0c201f00510a7f89 */ /* 0x000e2400000e0000 */
[----:B------:R-:W-:Y:S08]  /*4aa0*/  MUFU.EX2 R57, R57 ;  /* 0x0000003900397308 */ /* 0x000ff00000000800 */
[----:B------:R-:W-:Y:S08]  /*4ab0*/  MUFU.EX2 R60, R60 ;  /* 0x0000003c003c7308 */ /* 0x000ff00000000800 */
[----:B------:R-:W-:Y:S01]  /*4ac0*/  MUFU.EX2 R61, R61 ;  /* 0x0000003d003d7308 */ /* 0x000fe20000000800 */
[----:B0-----:R-:W-:-:S07]  /*4ad0*/  FMNMX.FTZ R10, R81, R10, !PT ;  /* 0x0000000a510a7209 */ /* 0x001fce0007810000 */
[----:B------:R-:W-:Y:S01]  /*4ae0*/  MUFU.EX2 R68, R68 ;  /* 0x0000004400447308 */ /* 0x000fe20000000800 */
[C---:B------:R-:W-:Y:S01]  /*4af0*/  FSETP.NEU.FTZ.AND P1, PT, R10.reuse, -INF , PT ;  /* 0xff8000000a00780b */ /* 0x040fe20003f3d000 */
[----:B------:R-:W-:-:S05]  /*4b00*/  FFMA.FTZ R49, R10, R49, -8 ;  /* 0xc10000000a317423 */ /* 0x000fca0000010031 */
[----:B------:R-:W-:Y:S01]  /*4b10*/  FSEL R81, R49, RZ, P1 ;  /* 0x000000ff31517208 */ /* 0x000fe20000800000 */
[----:B------:R-:W-:Y:S04]  /*4b20*/  MUFU.EX2 R69, R69 ;  /* 0x0000004500457308 */ /* 0x000fe80000000800 */
        /* <DEDUP_REMOVED lines=9> */
[----:B------:R-:W-:Y:S01]  /*4bc0*/  FADD.FTZ R66, R7, R8 ;  /* 0x0000000807427221 */ /* 0x000fe20000010000 */
[----:B------:R-:W-:-:S01]  /*4bd0*/  FFMA.FTZ R79, R83, UR39, -R81 ;  /* 0x00000027534f7c23 */ /* 0x000fc20008010851 */
[--C-:B------:R-:W-:Y:S01]  /*4be0*/  FFMA.FTZ R95, R95, UR39, -R81.reuse ;  /* 0x000000275f5f7c23 */ /* 0x100fe20008010851 */
[----:B------:R-:W-:-:S01]  /*4bf0*/  FFMA.FTZ R83, R63, UR39, -R81 ;  /* 0x000000273f537c23 */ /* 0x000fc20008010851 */
[----:B------:R-:W-:Y:S01]  /*4c00*/  FFMA.FTZ R63, R67, UR39, -R81 ;  /* 0x00000027433f7c23 */ /* 0x000fe20008010851 */
[----:B------:R-:W-:-:S01]  /*4c10*/  FADD.FTZ R67, R9, R66 ;  /* 0x0000004209437221 */ /* 0x000fc20000010000 */
[----:B------:R-:W0:Y:S01]  /*4c20*/  MUFU.EX2 R49, R49 ;  /* 0x0000003100317308 */ /* 0x000e220000000800 */
[----:B------:R-:W-:-:S01]  /*4c30*/  FFMA.FTZ R53, R98, UR39, -R81 ;  /* 0x0000002762357c23 */ /* 0x000fc20008010851 */
[----:B------:R-:W-:Y:S01]  /*4c40*/  FFMA.FTZ R90, R99, UR39, -R81 ;  /* 0x00000027635a7c23 */ /* 0x000fe20008010851 */
[----:B------:R-:W-:-:S01]  /*4c50*/  FADD.FTZ R66, R12, R67 ;  /* 0x000000430c427221 */ /* 0x000fc20000010000 */
[--C-:B------:R-:W-:Y:S01]  /*4c60*/  FFMA.FTZ R102, R102, UR39, -R81.reuse ;  /* 0x0000002766667c23 */ /* 0x100fe20008010851 */
[----:B------:R-:W-:-:S01]  /*4c70*/  FFMA.FTZ R103, R103, UR39, -R81 ;  /* 0x0000002767677c23 */ /* 0x000fc20008010851 */
[----:B------:R-:W-:Y:S01]  /*4c80*/  FFMA.FTZ R74, R74, UR39, -R81 ;  /* 0x000000274a4a7c23 */ /* 0x000fe20008010851 */
[----:B------:R-:W-:-:S01]  /*4c90*/  FADD.FTZ R67, R11, R66 ;  /* 0x000000420b437221 */ /* 0x000fc20000010000 */
[----:B------:R-:W1:Y:S01]  /*4ca0*/  MUFU.EX2 R94, R94 ;  /* 0x0000005e005e7308 */ /* 0x000e620000000800 */
[----:B------:R-:W-:-:S01]  /*4cb0*/  FFMA.FTZ R75, R75, UR39, -R81 ;  /* 0x000000274b4b7c23 */ /* 0x000fc20008010851 */
[----:B------:R-:W-:Y:S01]  /*4cc0*/  FFMA.FTZ R86, R86, UR39, -R81 ;  /* 0x0000002756567c23 */ /* 0x000fe20008010851 */
[----:B------:R-:W-:-:S01]  /*4cd0*/  FADD.FTZ R66, R14, R67 ;  /* 0x000000430e427221 */ /* 0x000fc20000010000 */
[--C-:B------:R-:W-:Y:S01]  /*4ce0*/  FFMA.FTZ R87, R87, UR39, -R81.reuse ;  /* 0x0000002757577c23 */ /* 0x100fe20008010851 */
[----:B------:R-:W-:-:S01]  /*4cf0*/  FFMA.FTZ R58, R58, UR39, -R81 ;  /* 0x000000273a3a7c23 */ /* 0x000fc20008010851 */
[--C-:B------:R-:W-:Y:S01]  /*4d00*/  FFMA.FTZ R59, R59, UR39, -R81.reuse ;  /* 0x000000273b3b7c23 */ /* 0x100fe20008010851 */
[----:B------:R-:W-:-:S01]  /*4d10*/  FFMA.FTZ R70, R70, UR39, -R81 ;  /* 0x0000002746467c23 */ /* 0x000fc20008010851 */
[----:B------:R-:W2:Y:S01]  /*4d20*/  MUFU.EX2 R95, R95 ;  /* 0x0000005f005f7308 */ /* 0x000ea20000000800 */
[----:B0-----:R-:W-:-:S01]  /*4d30*/  FADD.FTZ R67, R20, R49 ;  /* 0x0000003114437221 */ /* 0x001fc20000010000 */
[----:B------:R-:W-:Y:S01]  /*4d40*/  F2FP.SATFINITE.E4M3.F32.PACK_AB_MERGE_C R11, R61, R60, RZ ;  /* 0x0000003c3d0b723e */ /* 0x000fe200048070ff */
[----:B------:R-:W-:-:S01]  /*4d50*/  FFMA.FTZ R71, R71, UR39, -R81 ;  /* 0x0000002747477c23 */ /* 0x000fc20008010851 */
[--C-:B------:R-:W-:Y:S01]  /*4d60*/  FFMA.FTZ R42, R42, UR39, -R81.reuse ;  /* 0x000000272a2a7c23 */ /* 0x100fe20008010851 */
[----:B------:R-:W-:-:S01]  /*4d70*/  FFMA.FTZ R43, R43, UR39, -R81 ;  /* 0x000000272b2b7c23 */ /* 0x000fc20008010851 */
[--C-:B------:R-:W-:Y:S01]  /*4d80*/  FFMA.FTZ R46, R46, UR39, -R81.reuse ;  /* 0x000000272e2e7c23 */ /* 0x100fe20008010851 */
[----:B------:R-:W-:-:S01]  /*4d90*/  FFMA.FTZ R47, R47, UR39, -R81 ;  /* 0x000000272f2f7c23 */ /* 0x000fc20008010851 */
[----:B------:R-:W0:Y:S01]  /*4da0*/  MUFU.EX2 R53, R53 ;  /* 0x0000003500357308 */ /* 0x000e220000000800 */
[----:B------:R-:W-:-:S01]  /*4db0*/  FFMA.FTZ R50, R50, UR39, -R81 ;  /* 0x0000002732327c23 */ /* 0x000fc20008010851 */
[--C-:B------:R-:W-:Y:S01]  /*4dc0*/  FFMA.FTZ R51, R51, UR39, -R81.reuse ;  /* 0x0000002733337c23 */ /* 0x100fe20008010851 */
[----:B------:R-:W-:-:S01]  /*4dd0*/  FFMA.FTZ R54, R54, UR39, -R81 ;  /* 0x0000002736367c23 */ /* 0x000fc20008010851 */
[--C-:B------:R-:W-:Y:S01]  /*4de0*/  FFMA.FTZ R55, R55, UR39, -R81.reuse ;  /* 0x0000002737377c23 */ /* 0x100fe20008010851 */
[----:B------:R-:W-:-:S01]  /*4df0*/  FFMA.FTZ R26, R26, UR39, -R81 ;  /* 0x000000271a1a7c23 */ /* 0x000fc20008010851 */
[--C-:B------:R-:W-:Y:S01]  /*4e00*/  FFMA.FTZ R27, R27, UR39, -R81.reuse ;  /* 0x000000271b1b7c23 */ /* 0x100fe20008010851 */
[----:B------:R-:W-:-:S01]  /*4e10*/  FFMA.FTZ R30, R30, UR39, -R81 ;  /* 0x000000271e1e7c23 */ /* 0x000fc20008010851 */
[----:B------:R-:W3:Y:S01]  /*4e20*/  MUFU.EX2 R90, R90 ;  /* 0x0000005a005a7308 */ /* 0x000ee20000000800 */
[----:B------:R-:W-:-:S01]  /*4e30*/  FFMA.FTZ R31, R31, UR39, -R81 ;  /* 0x000000271f1f7c23 */ /* 0x000fc20008010851 */
[--C-:B------:R-:W-:Y:S01]  /*4e40*/  FFMA.FTZ R34, R34, UR39, -R81.reuse ;  /* 0x0000002722227c23 */ /* 0x100fe20008010851 */
[----:B------:R-:W-:-:S01]  /*4e50*/  FFMA.FTZ R35, R35, UR39, -R81 ;  /* 0x0000002723237c23 */ /* 0x000fc20008010851 */
[--C-:B------:R-:W-:Y:S01]  /*4e60*/  FFMA.FTZ R38, R38, UR39, -R81.reuse ;  /* 0x0000002726267c23 */ /* 0x100fe20008010851 */
[----:B------:R-:W-:-:S01]  /*4e70*/  FFMA.FTZ R40, R40, UR39, -R81 ;  /* 0x0000002728287c23 */ /* 0x000fc20008010851 */
[----:B------:R-:W-:-:S02]  /*4e80*/  F2FP.SATFINITE.E4M3.F32.PACK_AB_MERGE_C R176, R57, R56, R11 ;  /* 0x0000003839b0723e */ /* 0x000fc4000480700b */
[----:B------:R4:W-:Y:S08]  /*4e90*/  MUFU.EX2 R92, R89 ;  /* 0x00000059005c7308 */ /* 0x0009f00000000800 */
[----:B------:R-:W5:Y:S01]  /*4ea0*/  MUFU.EX2 R102, R102 ;  /* 0x0000006600667308 */ /* 0x000f620000000800 */
[----:B----4-:R-:W-:-:S01]  /*4eb0*/  FADD.FTZ R89, R13, R66 ;  /* 0x000000420d597221 */ /* 0x010fc20000010000 */
[----:B-1----:R-:W-:Y:S01]  /*4ec0*/  FADD.FTZ R66, R94, R67 ;  /* 0x000000435e427221 */ /* 0x002fe20000010000 */
[----:B--2---:R-:W-:-:S02]  /*4ed0*/  F2FP.SATFINITE.E4M3.F32.PACK_AB_MERGE_C R94, R95, R94, RZ ;  /* 0x0000005e5f5e723e */ /* 0x004fc400048070ff */
[----:B------:R-:W-:Y:S01]  /*4ee0*/  FADD.FTZ R96, R88, R89 ;  /* 0x0000005958607221 */ /* 0x000fe20000010000 */
[----:B------:R-:W-:-:S01]  /*4ef0*/  FADD.FTZ R66, R95, R66 ;  /* 0x000000425f427221 */ /* 0x000fc20000010000 */
[----:B------:R-:W-:Y:S01]  /*4f00*/  F2FP.SATFINITE.E4M3.F32.PACK_AB_MERGE_C R185, R49, R20, R94 ;  /* 0x0000001431b9723e */ /* 0x000fe2000480705e */
[----:B------:R-:W1:Y:S01]  /*4f10*/  MUFU.EX2 R103, R103 ;  /* 0x0000006700677308 */ /* 0x000e620000000800 */
[----:B------:R-:W-:-:S01]  /*4f20*/  FADD.FTZ R67, R15, R96 ;  /* 0x000000600f437221 */ /* 0x000fc20000010000 */
[----:B0-----:R-:W-:-:S03]  /*4f30*/  FADD.FTZ R9, R53, R66 ;  /* 0x0000004235097221 */ /* 0x001fc60000010000 */
[----:B------:R-:W-:Y:S01]  /*4f40*/  FADD.FTZ R12, R72, R67 ;  /* 0x00000043480c7221 */ /* 0x000fe20000010000 */
[----:B---3--:R-:W-:-:S02]  /*4f50*/  FADD.FTZ R9, R90, R9 ;  /* 0x000000095a097221 */ /* 0x008fc40000010000 */
[----:B------:R-:W0:Y:S01]  /*4f60*/  MUFU.EX2 R74, R74 ;  /* 0x0000004a004a7308 */ /* 0x000e220000000800 */
[----:B------:R-:W-:-:S01]  /*4f70*/  FADD.FTZ R13, R21, R12 ;  /* 0x0000000c150d7221 */ /* 0x000fc20000010000 */
[----:B-----5:R-:W-:Y:S01]  /*4f80*/  FADD.FTZ R12, R102, R9 ;  /* 0x00000009660c7221 */ /* 0x020fe20000010000 */
[C---:B------:R-:W-:Y:S02]  /*4f90*/  F2FP.SATFINITE.E4M3.F32.PACK_AB_MERGE_C R21, R76.reuse, R21, RZ ;  /* 0x000000154c15723e */ /* 0x040fe400048070ff */
[----:B------:R-:W-:Y:S02]  /*4fa0*/  FADD.FTZ R76, R76, R13 ;  /* 0x0000000d4c4c7221 */ /* 0x000fe40000010000 */
[----:B------:R-:W-:Y:S01]  /*4fb0*/  F2FP.SATFINITE.E4M3.F32.PACK_AB_MERGE_C R180, R72, R15, R21 ;  /* 0x0000000f48b4723e */ /* 0x000fe20004807015 */
[----:B------:R-:W2:Y:S01]  /*4fc0*/  MUFU.EX2 R75, R75 ;  /* 0x0000004b004b7308 */ /* 0x000ea20000000800 */
[----:B-1----:R-:W-:-:S01]  /*4fd0*/  FADD.FTZ R7, R103, R12 ;  /* 0x0000000c67077221 */ /* 0x002fc20000010000 */
[----:B------:R-:W-:Y:S01]  /*4fe0*/  FADD.FTZ R9, R73, R76 ;  /* 0x0000004c49097221 */ /* 0x000fe20000010000 */
[----:B------:R-:W-:-:S03]  /*4ff0*/  F2FP.SATFINITE.E4M3.F32.PACK_AB_MERGE_C R102, R103, R102, RZ ;  /* 0x000000666766723e */ /* 0x000fc600048070ff */
[----:B------:R-:W-:Y:S01]  /*5000*/  FADD.FTZ R12, R80, R9 ;  /* 0x00000009500c7221 */ /* 0x000fe20000010000 */
[----:B------:R-:W-:Y:S01]  /*5010*/  F2FP.SATFINITE.E4M3.F32.PACK_AB_MERGE_C R187, R90, R53, R102 ;  /* 0x000000355abb723e */ /* 0x000fe20004807066 */
[----:B------:R-:W1:Y:S01]  /*5020*/  MUFU.EX2 R85, R85 ;  /* 0x0000005500557308 */ /* 0x000e620000000800 */
[----:B0-----:R-:W-:-:S01]  /*5030*/  FADD.FTZ R8, R74, R7 ;  /* 0x000000074a087221 */ /* 0x001fc20000010000 */
[----:B------:R-:W-:Y:S01]  /*5040*/  FADD.FTZ R9, R77, R12 ;  /* 0x0000000c4d097221 */ /* 0x000fe20000010000 */
[----:B------:R-:W-:-:S03]  /*5050*/  F2FP.SATFINITE.E4M3.F32.PACK_AB_MERGE_C R77, R84, R77, RZ ;  /* 0x0000004d544d723e */ /* 0x000fc600048070ff */
[----:B------:R-:W-:Y:S01]  /*5060*/  FADD.FTZ R9, R84, R9 ;  /* 0x0000000954097221 */ /* 0x000fe20000010000 */
[----:B------:R-:W-:Y:S01]  /*5070*/  F2FP.SATFINITE.E4M3.F32.PACK_AB_MERGE_C R182, R80, R73, R77 ;  /* 0x0000004950b6723e */ /* 0x000fe2000480704d */
[----:B------:R-:W0:Y:S01]  /*5080*/  MUFU.EX2 R78, R78 ;  /* 0x0000004e004e7308 */ /* 0x000e220000000800 */
[----:B--2---:R-:W-:-:S01]  /*5090*/  FADD.FTZ R8, R75, R8 ;  /* 0x000000084b087221 */ /* 0x004fc20000010000 */
[----:B------:R-:W-:-:S04]  /*50a0*/  FADD.FTZ R12, R56, R9 ;  /* 0x00000009380c7221 */ /* 0x000fc80000010000 */
[----:B------:R-:W-:Y:S02]  /*50b0*/  FADD.FTZ R9, R57, R12 ;  /* 0x0000000c39097221 */ /* 0x000fe40000010000 */
[----:B------:R-:W2:Y:S01]  /*50c0*/  MUFU.EX2 R79, R79 ;  /* 0x0000004f004f7308 */ /* 0x000ea20000000800 */
[----:B-1----:R-:W-:-:S01]  /*50d0*/  FADD.FTZ R7, R85, R8 ;  /* 0x0000000855077221 */ /* 0x002fc20000010000 */
[----:B------:R-:W-:Y:S01]  /*50e0*/  FADD.FTZ R60, R60, R9 ;  /* 0x000000093c3c7221 */ /* 0x000fe20000010000 */
[----:B------:R-:W-:Y:S01]  /*50f0*/  F2FP.SATFINITE.E4M3.F32.PACK_AB_MERGE_C R9, R69, R68, RZ ;  /* 0x000000444509723e */ /* 0x000fe200048070ff */
[----:B------:R-:W1:Y:S01]  /*5100*/  @P6 LDC R12, c[0x0][0x450] ;  /* 0x00011400ff0c6b82 */ /* 0x000e620000000800 */
[----:B------:R-:W-:-:S01]  /*5110*/  FADD.FTZ R7, R92, R7 ;  /* 0x000000075c077221 */ /* 0x000fc20000010000 */
[----:B------:R-:W-:Y:S01]  /*5120*/  FADD.FTZ R61, R61, R60 ;  /* 0x0000003c3d3d7221 */ /* 0x000fe20000010000 */
[----:B------:R-:W-:Y:S01]  /*5130*/  F2FP.SATFINITE.E4M3.F32.PACK_AB_MERGE_C R85, R92, R85, RZ ;  /* 0x000000555c55723e */ /* 0x000fe200048070ff */
[----:B------:R-:W3:Y:S01]  /*5140*/  MUFU.EX2 R86, R86 ;  /* 0x0000005600567308 */ /* 0x000ee20000000800 */
[----:B0-----:R-:W-:-:S02]  /*5150*/  FADD.FTZ R8, R78, R7 ;  /* 0x000000074e087221 */ /* 0x001fc40000010000 */
[----:B------:R-:W-:-:S05]  /*5160*/  F2FP.SATFINITE.E4M3.F32.PACK_AB_MERGE_C R181, R75, R74, R85 ;  /* 0x0000004a4bb5723e */ /* 0x000fca0004807055 */
[----:B------:R-:W0:Y:S01]  /*5170*/  MUFU.EX2 R87, R87 ;  /* 0x0000005700577308 */ /* 0x000e220000000800 */
[----:B--2---:R-:W-:-:S07]  /*5180*/  FADD.FTZ R7, R79, R8 ;  /* 0x000000084f077221 */ /* 0x004fce0000010000 */
[----:B------:R-:W2:Y:S01]  /*5190*/  MUFU.EX2 R58, R58 ;  /* 0x0000003a003a7308 */ /* 0x000ea20000000800 */
[----:B---3--:R-:W-:-:S07]  /*51a0*/  FADD.FTZ R8, R86, R7 ;  /* 0x0000000756087221 */ /* 0x008fce0000010000 */
[----:B------:R-:W3:Y:S01]  /*51b0*/  MUFU.EX2 R59, R59 ;  /* 0x0000003b003b7308 */ /* 0x000ee20000000800 */
[----:B0-----:R-:W-:-:S01]  /*51c0*/  FADD.FTZ R7, R87, R8 ;  /* 0x0000000857077221 */ /* 0x001fc20000010000 */
[----:B------:R-:W-:-:S04]  /*51d0*/  F2FP.SATFINITE.E4M3.F32.PACK_AB_MERGE_C R86, R87, R86, RZ ;  /* 0x000000565756723e */ /* 0x000fc800048070ff */
[----:B------:R-:W-:Y:S02]  /*51e0*/  F2FP.SATFINITE.E4M3.F32.PACK_AB_MERGE_C R183, R79, R78, R86 ;  /* 0x0000004e4fb7723e */ /* 0x000fe40004807056 */
[----:B------:R-:W0:Y:S01]  /*51f0*/  MUFU.EX2 R82, R82 ;  /* 0x0000005200527308 */ /* 0x000e220000000800 */
[----:B--2---:R-:W-:-:S07]  /*5200*/  FADD.FTZ R8, R58, R7 ;  /* 0x000000073a087221 */ /* 0x004fce0000010000 */
[----:B------:R-:W-:Y:S01]  /*5210*/  MUFU.EX2 R64, R64 ;  /* 0x0000004000407308 */ /* 0x000fe20000000800 */
[----:B---3--:R-:W-:-:S07]  /*5220*/  FADD.FTZ R7, R59, R8 ;  /* 0x000000083b077221 */ /* 0x008fce0000010000 */
[----:B------:R-:W2:Y:S01]  /*5230*/  MUFU.EX2 R65, R65 ;  /* 0x0000004100417308 */ /* 0x000ea20000000800 */
[----:B0-----:R-:W-:-:S07]  /*5240*/  FADD.FTZ R8, R82, R7 ;  /* 0x0000000752087221 */ /* 0x001fce0000010000 */
[----:B------:R-:W0:Y:S08]  /*5250*/  MUFU.EX2 R83, R83 ;  /* 0x0000005300537308 */ /* 0x000e300000000800 */
[----:B------:R-:W3:Y:S01]  /*5260*/  MUFU.EX2 R62, R62 ;  /* 0x0000003e003e7308 */ /* 0x000ee20000000800 */
[----:B--2---:R-:W-:Y:S01]  /*5270*/  F2FP.SATFINITE.E4M3.F32.PACK_AB_MERGE_C R178, R65, R64, R9 ;  /* 0x0000004041b2723e */ /* 0x004fe20004807009 */
[----:B------:R-:W-:-:S04]  /*5280*/  FADD.FTZ R64, R64, R61 ;  /* 0x0000003d40407221 */ /* 0x000fc80000010000 */
[----:B------:R-:W-:Y:S02]  /*5290*/  FADD.FTZ R65, R65, R64 ;  /* 0x0000004041417221 */ /* 0x000fe40000010000 */
[----:B------:R-:W2:Y:S01]  /*52a0*/  MUFU.EX2 R63, R63 ;  /* 0x0000003f003f7308 */ /* 0x000ea20000000800 */
[----:B0-----:R-:W-:-:S01]  /*52b0*/  FADD.FTZ R7, R83, R8 ;  /* 0x0000000853077221 */ /* 0x001fc20000010000 */
[----:B------:R-:W-:Y:S01]  /*52c0*/  FADD.FTZ R68, R68, R65 ;  /* 0x0000004144447221 */ /* 0x000fe20000010000 */
[----:B------:R-:W-:-:S03]  /*52d0*/  F2FP.SATFINITE.E4M3.F32.PACK_AB_MERGE_C R82, R83, R82, RZ ;  /* 0x000000525352723e */ /* 0x000fc600048070ff */
[----:B------:R-:W-:Y:S01]  /*52e0*/  FADD.FTZ R68, R69, R68 ;  /* 0x0000004445447221 */ /* 0x000fe20000010000 */
[----:B------:R-:W-:Y:S01]  /*52f0*/  F2FP.SATFINITE.E4M3.F32.PACK_AB_MERGE_C R177, R59, R58, R82 ;  /* 0x0000003a3bb1723e */ /* 0x000fe20004807052 */
[----:B------:R-:W-:Y:S01]  /*5300*/  MUFU.EX2 R39, R39 ;  /* 0x0000002700277308 */ /* 0x000fe20000000800 */
[----:B---3--:R-:W-:-:S07]  /*5310*/  FADD.FTZ R8, R62, R7 ;  /* 0x000000073e087221 */ /* 0x008fce0000010000 */
[----:B------:R-:W0:Y:S01]  /*5320*/  MUFU.EX2 R44, R44 ;  /* 0x0000002c002c7308 */ /* 0x000e220000000800 */
[----:B--2---:R-:W-:-:S07]  /*5330*/  FADD.FTZ R7, R63, R8 ;  /* 0x000000083f077221 */ /* 0x004fce0000010000 */
[----:B------:R-:W2:Y:S08]  /*5340*/  MUFU.EX2 R70, R70 ;  /* 0x0000004600467308 */ /* 0x000eb00000000800 */
[----:B------:R-:W3:Y:S01]  /*5350*/  MUFU.EX2 R3, R3 ;  /* 0x0000000300037308 */ /* 0x000ee20000000800 */
[----:B0-----:R-:W-:-:S07]  /*5360*/  F2FP.SATFINITE.E4M3.F32.PACK_AB_MERGE_C R9, R44, R39, RZ ;  /* 0x000000272c09723e */ /* 0x001fce00048070ff */
[----:B------:R-:W0:Y:S01]  /*5370*/  MUFU.EX2 R71, R71 ;  /* 0x0000004700477308 */ /* 0x000e220000000800 */
[----:B--2---:R-:W-:-:S07]  /*5380*/  FADD.FTZ R8, R70, R7 ;  /* 0x0000000746087221 */ /* 0x004fce0000010000 */
[----:B------:R-:W2:Y:S01]  /*5390*/  MUFU.EX2 R42, R42 ;  /* 0x0000002a002a7308 */ /* 0x000ea20000000800 */
[----:B---3--:R-:W-:Y:S01]  /*53a0*/  F2FP.SATFINITE.E4M3.F32.PACK_AB_MERGE_C R172, R0, R3, R9 ;  /* 0x0000000300ac723e */ /* 0x008fe20004807009 */
[----:B------:R-:W-:-:S06]  /*53b0*/  FADD.FTZ R7, R3, R68 ;  /* 0x0000004403077221 */ /* 0x000fcc0000010000 */
[----:B------:R-:W3:Y:S01]  /*53c0*/  MUFU.EX2 R43, R43 ;  /* 0x0000002b002b7308 */ /* 0x000ee20000000800 */
[----:B0-----:R-:W-:-:S01]  /*53d0*/  FADD.FTZ R3, R71, R8 ;  /* 0x0000000847037221 */ /* 0x001fc20000010000 */
[----:B------:R-:W-:Y:S01]  /*53e0*/  FADD.FTZ R8, R0, R7 ;  /* 0x0000000700087221 */ /* 0x000fe20000010000 */
[----:B------:R-:W-:-:S03]  /*53f0*/  F2FP.SATFINITE.E4M3.F32.PACK_AB_MERGE_C R70, R71, R70, RZ ;  /* 0x000000464746723e */ /* 0x000fc600048070ff */
[----:B------:R-:W-:Y:S01]  /*5400*/  FADD.FTZ R39, R39, R8 ;  /* 0x0000000827277221 */ /* 0x000fe20000010000 */
[----:B------:R-:W-:Y:S01]  /*5410*/  F2FP.SATFINITE.E4M3.F32.PACK_AB_MERGE_C R179, R63, R62, R70 ;  /* 0x0000003e3fb3723e */ /* 0x000fe20004807046 */
[----:B------:R-:W0:Y:S01]  /*5420*/  MUFU.EX2 R46, R46 ;  /* 0x0000002e002e7308 */ /* 0x000e220000000800 */
[----:B--2---:R-:W-:-:S01]  /*5430*/  FADD.FTZ R0, R42, R3 ;  /* 0x000000032a007221 */ /* 0x004fc20000010000 */
[----:B------:R-:W-:Y:S01]  /*5440*/  FADD.FTZ R44, R44, R39 ;  /* 0x000000272c2c7221 */ /* 0x000fe20000010000 */
[----:B------:R-:W2:Y:S05]  /*5450*/  @P6 LDC R8, c[0x0][0x44c] ;  /* 0x00011300ff086b82 */ /* 0x000eaa0000000800 */
[----:B------:R-:W-:Y:S01]  /*5460*/  MUFU.EX2 R45, R45 ;  /* 0x0000002d002d7308 */ /* 0x000fe20000000800 */
[----:B---3--:R-:W-:-:S07]  /*5470*/  FADD.FTZ R3, R43, R0 ;  /* 0x000000002b037221 */ /* 0x008fce0000010000 */
[----:B------:R-:W3:Y:S01]  /*5480*/  MUFU.EX2 R52, R52 ;  /* 0x0000003400347308 */ /* 0x000ee20000000800 */
[----:B0-----:R-:W-:-:S07]  /*5490*/  FADD.FTZ R0, R46, R3 ;  /* 0x000000032e007221 */ /* 0x001fce0000010000 */
[----:B------:R-:W0:Y:S01]  /*54a0*/  MUFU.EX2 R47, R47 ;  /* 0x0000002f002f7308 */ /* 0x000e220000000800 */
[----:B--2---:R-:W-:-:S04]  /*54b0*/  @P6 IMAD.HI.U32 R9, R8, UR38, RZ ;  /* 0x0000002608096c27 */ /* 0x004fc8000f8e00ff */
[----:B------:R-:W-:-:S03]  /*54c0*/  IMAD.U32 R8, RZ, RZ, UR38 ;  /* 0x00000026ff087e24 */ /* 0x000fc6000f8e00ff */
[----:B------:R-:W-:Y:S01]  /*54d0*/  MUFU.EX2 R41, R41 ;  /* 0x0000002900297308 */ /* 0x000fe20000000800 */
[----:B---3--:R-:W-:Y:S02]  /*54e0*/  F2FP.SATFINITE.E4M3.F32.PACK_AB_MERGE_C R7, R52, R45, RZ ;  /* 0x0000002d3407723e */ /* 0x008fe400048070ff */
[----:B-1----:R-:W-:Y:S02]  /*54f0*/  @P6 SHF.R.U32.HI R8, RZ, R12, R9 ;  /* 0x0000000cff086219 */ /* 0x002fe40000011609 */
[----:B------:R-:W-:-:S03]  /*5500*/  LOP3.LUT P6, RZ, R2, 0x8, RZ, 0xc0, !PT ;  /* 0x0000000802ff7812 */ /* 0x000fc600078cc0ff */
[----:B------:R-:W1:Y:S01]  /*5510*/  MUFU.EX2 R48, R48 ;  /* 0x0000003000307308 */ /* 0x000e620000000800 */
[C---:B0-----:R-:W-:Y:S01]  /*5520*/  F2FP.SATFINITE.E4M3.F32.PACK_AB_MERGE_C R46, R47.reuse, R46, RZ ;  /* 0x0000002e2f2e723e */ /* 0x041fe200048070ff */
[----:B------:R-:W-:Y:S01]  /*5530*/  FADD.FTZ R47, R47, R0 ;  /* 0x000000002f2f7221 */ /* 0x000fe20000010000 */
[----:B------:R-:W-:Y:S02]  /*5540*/  IMAD.IADD R105, R105, 0x1, R8 ;  /* 0x0000000169697824 */ /* 0x000fe400078e0208 */
[----:B------:R-:W-:Y:S02]  /*5550*/  F2FP.SATFINITE.E4M3.F32.PACK_AB_MERGE_C R173, R43, R42, R46 ;  /* 0x0000002a2bad723e */ /* 0x000fe4000480702e */
[----:B------:R-:W-:Y:S01]  /*5560*/  VIADD R9, R105, UR7 ;  /* 0x0000000769097c36 */ /* 0x000fe20008000000 */
[----:B------:R-:W0:Y:S04]  /*5570*/  MUFU.EX2 R50, R50 ;  /* 0x0000003200327308 */ /* 0x000e280000000800 */
[----:B------:R-:W-:Y:S01]  /*5580*/  R2UR UR10, R9 ;  /* 0x00000000090a72ca */ /* 0x000fe200000e0000 */
[----:B------:R-:W-:-:S03]  /*5590*/  VIADD R9, R104, 0xfffffffe ;  /* 0xfffffffe68097836 */ /* 0x000fc60000000000 */
[----:B------:R-:W2:Y:S01]  /*55a0*/  MUFU.EX2 R51, R51 ;  /* 0x0000003300337308 */ /* 0x000ea20000000800 */
[----:B-1----:R-:W-:Y:S01]  /*55b0*/  F2FP.SATFINITE.E4M3.F32.PACK_AB_MERGE_C R174, R48, R41, R7 ;  /* 0x0000002930ae723e */ /* 0x002fe20004807007 */
[----:B------:R-:W-:-:S04]  /*55c0*/  FADD.FTZ R41, R41, R44 ;  /* 0x0000002c29297221 */ /* 0x000fc80000010000 */
[----:B------:R-:W-:Y:S02]  /*55d0*/  FADD.FTZ R48, R48, R41 ;  /* 0x0000002930307221 */ /* 0x000fe40000010000 */
[----:B------:R-:W1:Y:S01]  /*55e0*/  MUFU.EX2 R54, R54 ;  /* 0x0000003600367308 */ /* 0x000e620000000800 */
[----:B0-----:R-:W-:-:S01]  /*55f0*/  FADD.FTZ R0, R50, R47 ;  /* 0x0000002f32007221 */ /* 0x001fc20000010000 */
[----:B------:R-:W-:-:S04]  /*5600*/  FADD.FTZ R45, R45, R48 ;  /* 0x000000302d2d7221 */ /* 0x000fc80000010000 */
[----:B------:R-:W-:Y:S02]  /*5610*/  FADD.FTZ R45, R52, R45 ;  /* 0x0000002d342d7221 */ /* 0x000fe40000010000 */
[----:B------:R-:W-:Y:S01]  /*5620*/  MUFU.EX2 R28, R28 ;  /* 0x0000001c001c7308 */ /* 0x000fe20000000800 */
[----:B--2---:R-:W-:-:S07]  /*5630*/  FADD.FTZ R3, R51, R0 ;  /* 0x0000000033037221 */ /* 0x004fce0000010000 */
[----:B------:R-:W0:Y:S01]  /*5640*/  MUFU.EX2 R29, R29 ;  /* 0x0000001d001d7308 */ /* 0x000e220000000800 */
[----:B-1----:R-:W-:-:S07]  /*5650*/  FADD.FTZ R0, R54, R3 ;  /* 0x0000000336007221 */ /* 0x002fce0000010000 */
[----:B------:R-:W1:Y:S08]  /*5660*/  MUFU.EX2 R55, R55 ;  /* 0x0000003700377308 */ /* 0x000e700000000800 */
[----:B------:R-:W-:Y:S01]  /*5670*/  MUFU.EX2 R24, R24 ;  /* 0x0000001800187308 */ /* 0x000fe20000000800 */
[----:B0-----:R-:W-:-:S07]  /*5680*/  F2FP.SATFINITE.E4M3.F32.PACK_AB_MERGE_C R3, R29, R28, RZ ;  /* 0x0000001c1d03723e */ /* 0x001fce00048070ff */
[----:B------:R-:W0:Y:S01]  /*5690*/  MUFU.EX2 R25, R25 ;  /* 0x0000001900197308 */ /* 0x000e220000000800 */
[C---:B-1----:R-:W-:Y:S01]  /*56a0*/  F2FP.SATFINITE.E4M3.F32.PACK_AB_MERGE_C R54, R55.reuse, R54, RZ ;  /* 0x000000363736723e */ /* 0x042fe200048070ff */
[----:B------:R-:W-:-:S03]  /*56b0*/  FADD.FTZ R55, R55, R0 ;  /* 0x0000000037377221 */ /* 0x000fc60000010000 */
[----:B------:R-:W-:-:S03]  /*56c0*/  F2FP.SATFINITE.E4M3.F32.PACK_AB_MERGE_C R175, R51, R50, R54 ;  /* 0x0000003233af723e */ /* 0x000fc60004807036 */
[----:B------:R-:W1:Y:S08]  /*56d0*/  MUFU.EX2 R26, R26 ;  /* 0x0000001a001a7308 */ /* 0x000e700000000800 */
[----:B------:R-:W2:Y:S01]  /*56e0*/  MUFU.EX2 R27, R27 ;  /* 0x0000001b001b7308 */ /* 0x000ea20000000800 */
[----:B0-----:R-:W-:Y:S01]  /*56f0*/  F2FP.SATFINITE.E4M3.F32.PACK_AB_MERGE_C R168, R25, R24, R3 ;  /* 0x0000001819a8723e */ /* 0x001fe20004807003 */
[----:B------:R-:W-:-:S04]  /*5700*/  FADD.FTZ R24, R24, R45 ;  /* 0x0000002d18187221 */ /* 0x000fc80000010000 */
[----:B------:R-:W-:Y:S02]  /*5710*/  FADD.FTZ R25, R25, R24 ;  /* 0x0000001819197221 */ /* 0x000fe40000010000 */
[----:B------:R-:W0:Y:S01]  /*5720*/  MUFU.EX2 R30, R30 ;  /* 0x0000001e001e7308 */ /* 0x000e220000000800 */
[----:B-1----:R-:W-:-:S01]  /*5730*/  FADD.FTZ R0, R26, R55 ;  /* 0x000000371a007221 */ /* 0x002fc20000010000 */
[----:B------:R-:W-:-:S04]  /*5740*/  FADD.FTZ R28, R28, R25 ;  /* 0x000000191c1c7221 */ /* 0x000fc80000010000 */
[----:B------:R-:W-:Y:S02]  /*5750*/  FADD.FTZ R29, R29, R28 ;  /* 0x0000001c1d1d7221 */ /* 0x000fe40000010000 */
[----:B------:R-:W-:Y:S01]  /*5760*/  MUFU.EX2 R36, R36 ;  /* 0x0000002400247308 */ /* 0x000fe20000000800 */
[----:B--2---:R-:W-:-:S07]  /*5770*/  FADD.FTZ R3, R27, R0 ;  /* 0x000000001b037221 */ /* 0x004fce0000010000 */
[----:B------:R-:W1:Y:S01]  /*5780*/  MUFU.EX2 R37, R37 ;  /* 0x0000002500257308 */ /* 0x000e620000000800 */
[----:B0-----:R-:W-:-:S07]  /*5790*/  FADD.FTZ R0, R30, R3 ;  /* 0x000000031e007221 */ /* 0x001fce0000010000 */
[----:B------:R-:W0:Y:S08]  /*57a0*/  MUFU.EX2 R31, R31 ;  /* 0x0000001f001f7308 */ /* 0x000e300000000800 */
[----:B------:R-:W-:Y:S01]  /*57b0*/  MUFU.EX2 R32, R32 ;  /* 0x0000002000207308 */ /* 0x000fe20000000800 */
[----:B-1----:R-:W-:-:S07]  /*57c0*/  F2FP.SATFINITE.E4M3.F32.PACK_AB_MERGE_C R3, R37, R36, RZ ;  /* 0x000000242503723e */ /* 0x002fce00048070ff */
[----:B------:R-:W1:Y:S01]  /*57d0*/  MUFU.EX2 R33, R33 ;  /* 0x0000002100217308 */ /* 0x000e620000000800 */
[C---:B0-----:R-:W-:Y:S01]  /*57e0*/  F2FP.SATFINITE.E4M3.F32.PACK_AB_MERGE_C R30, R31.reuse, R30, RZ ;  /* 0x0000001e1f1e723e */ /* 0x041fe200048070ff */
[----:B------:R-:W-:-:S03]  /*57f0*/  FADD.FTZ R31, R31, R0 ;  /* 0x000000001f1f7221 */ /* 0x000fc60000010000 */
[----:B------:R-:W-:-:S03]  /*5800*/  F2FP.SATFINITE.E4M3.F32.PACK_AB_MERGE_C R169, R27, R26, R30 ;  /* 0x0000001a1ba9723e */ /* 0x000fc6000480701e */
[----:B------:R-:W0:Y:S08]  /*5810*/  MUFU.EX2 R34, R34 ;  /* 0x0000002200227308 */ /* 0x000e300000000800 */
[----:B------:R-:W2:Y:S01]  /*5820*/  MUFU.EX2 R35, R35 ;  /* 0x0000002300237308 */ /* 0x000ea20000000800 */
[----:B-1----:R-:W-:Y:S01]  /*5830*/  F2FP.SATFINITE.E4M3.F32.PACK_AB_MERGE_C R170, R33, R32, R3 ;  /* 0x0000002021aa723e */ /* 0x002fe20004807003 */
[----:B------:R-:W-:-:S04]  /*5840*/  FADD.FTZ R32, R32, R29 ;  /* 0x0000001d20207221 */ /* 0x000fc80000010000 */
[----:B------:R-:W-:Y:S02]  /*5850*/  FADD.FTZ R33, R33, R32 ;  /* 0x0000002021217221 */ /* 0x000fe40000010000 */
[----:B------:R-:W1:Y:S01]  /*5860*/  MUFU.EX2 R38, R38 ;  /* 0x0000002600267308 */ /* 0x000e620000000800 */
[----:B0-----:R-:W-:-:S01]  /*5870*/  FADD.FTZ R0, R34, R31 ;  /* 0x0000001f22007221 */ /* 0x001fc20000010000 */
[----:B------:R-:W-:-:S06]  /*5880*/  FADD.FTZ R36, R36, R33 ;  /* 0x0000002124247221 */ /* 0x000fcc0000010000 */
[----:B------:R-:W0:Y:S01]  /*5890*/  MUFU.EX2 R7, R40 ;  /* 0x0000002800077308 */ /* 0x000e220000000800 */
[----:B--2---:R-:W-:-:S04]  /*58a0*/  FADD.FTZ R3, R35, R0 ;  /* 0x0000000023037221 */ /* 0x004fc80000010000 */
[----:B-1----:R-:W-:Y:S01]  /*58b0*/  FADD.FTZ R0, R38, R3 ;  /* 0x0000000326007221 */ /* 0x002fe20000010000 */
[----:B------:R-:W-:-:S01]  /*58c0*/  FADD.FTZ R3, R37, R36 ;  /* 0x0000002425037221 */ /* 0x000fc20000010000 */
[C---:B0-----:R-:W-:Y:S02]  /*58d0*/  F2FP.SATFINITE.E4M3.F32.PACK_AB_MERGE_C R8, R7.reuse, R38, RZ ;  /* 0x000000260708723e */ /* 0x041fe400048070ff */
[----:B------:R-:W-:-:S02]  /*58e0*/  FADD.FTZ R0, R7, R0 ;  /* 0x0000000007007221 */ /* 0x000fc40000010000 */
[----:B------:R-:W-:Y:S01]  /*58f0*/  F2FP.SATFINITE.E4M3.F32.PACK_AB_MERGE_C R171, R35, R34, R8 ;  /* 0x0000002223ab723e */ /* 0x000fe20004807008 */
[----:B------:R-:W-:Y:S06]  /*5900*/  @!P6 BRA `(.L_x_1118) ;  /* 0x000000000054e947 */ /* 0x000fec0003800000 */
[C---:B------:R-:W-:Y:S01]  /*5910*/  ISETP.GT.AND P1, PT, R105.reuse, RZ, PT ;  /* 0x000000ff6900720c */ /* 0x040fe20003f24270 */
[----:B------:R-:W-:-:S05]  /*5920*/  VIADD R7, R105, 0xffffffff ;  /* 0xffffffff69077836 */ /* 0x000fca0000000000 */
[----:B------:R-:W-:-:S07]  /*5930*/  R2UR UR11, R7 ;  /* 0x00000000070b72ca */ /* 0x000fce00000e0000 */
[----:B------:R-:W-:Y:S08]  /*5940*/  @P1 BRA `(.L_x_1119) ;  /* 0x0000000000241947 */ /* 0x000ff00003800000 */
[----:B------:R-:W-:Y:S01]  /*5950*/  R2UR UR11, R105 ;  /* 0x00000000690b72ca */ /* 0x000fe200000e0000 */
[----:B------:R-:W-:Y:S02]  /*5960*/  ULDC UR14, c[0x0][0x9e4] ;  /* 0x00027900000e7ab9 */ /* 0x000fe40000000800 */
[----:B------:R-:W-:-:S10]  /*5970*/  UISETP.NE.AND UP0, UPT, UR14, 0x1, UPT ;  /* 0x000000010e00788c */ /* 0x000fd4000bf05270 */
[----:B------:R-:W-:Y:S01]  /*5980*/  UIADD3 UR11, -UR11, URZ, URZ ;  /* 0x0000003f0b0b7290 */ /* 0x000fe2000fffe13f */
[----:B------:R-:W-:-:S03]  /*5990*/  @UP0 ULDC.64 UR18, c[0x0][0x9e8] ;  /* 0x00027a0000120ab9 */ /* 0x000fc60000000a00 */
[----:B------:R-:W-:-:S04]  /*59a0*/  UIMAD.WIDE.U32 UR6, UR11, UR18, URZ ;  /* 0x000000120b0672a5 */ /* 0x000fc8000f8e003f */
[----:B------:R-:W-:-:S04]  /*59b0*/  @UP0 USHF.R.U32.HI UR11, URZ, UR19, UR7 ;  /* 0x000000133f0b0299 */ /* 0x000fc80008011607 */
[----:B------:R-:W-:Y:S01]  /*59c0*/  ULOP3.LUT UR11, URZ, UR11, URZ, 0x33, !UPT ;  /* 0x0000000b3f0b7292 */ /* 0x000fe2000f8e333f */
[----:B------:R-:W-:Y:S11]  /*59d0*/  BRA `(.L_x_1120) ;  /* 0x0000000000147947 */ /* 0x000ff60003800000 */
.L_x_1119:
[----:B------:R-:W-:Y:S02]  /*59e0*/  ULDC UR14, c[0x0][0x9e4] ;  /* 0x00027900000e7ab9 */ /* 0x000fe40000000800 */
[----:B------:R-:W-:-:S11]  /*59f0*/  UISETP.NE.AND UP0, UPT, UR14, 0x1, UPT ;  /* 0x000000010e00788c */ /* 0x000fd6000bf05270 */
[----:B------:R-:W-:Y:S02]  /*5a00*/  @UP0 ULDC.64 UR18, c[0x0][0x9e8] ;  /* 0x00027a0000120ab9 */ /* 0x000fe40000000a00 */
[----:B------:R-:W-:-:S04]  /*5a10*/  UIMAD.WIDE.U32 UR6, UR11, UR18, URZ ;  /* 0x000000120b0672a5 */ /* 0x000fc8000f8e003f */
[----:B------:R-:W-:-:S12]  /*5a20*/  @UP0 USHF.R.U32.HI UR11, URZ, UR19, UR7 ;  /* 0x000000133f0b0299 */ /* 0x000fd80008011607 */
.L_x_1120:
[----:B------:R-:W-:-:S04]  /*5a30*/  UIMAD UR11, UR11, UR14, UR14 ;  /* 0x0000000e0b0b72a4 */ /* 0x000fc8000f8e020e */
[----:B------:R-:W-:-:S04]  /*5a40*/  UISETP.LT.AND UP0, UPT, UR10, UR11, UPT ;  /* 0x0000000b0a00728c */ /* 0x000fc8000bf01270 */
[----:B------:R-:W-:-:S12]  /*5a50*/  USEL UR10, UR10, UR11, UP0 ;  /* 0x0000000b0a0a7287 */ /* 0x000fd80008000000 */
.L_x_1118:
[----:B------:R-:W-:Y:S01]  /*5a60*/  UIMAD.WIDE UR6, UR10, 0x66666667, URZ ;  /* 0x666666670a0678a5 */ /* 0x000fe2000f8e023f */
[----:B------:R-:W-:Y:S02]  /*5a70*/  CS2R R86, SRZ ;  /* 0x0000000000567805 */ /* 0x000fe4000001ff00 */
[----:B------:R-:W-:Y:S02]  /*5a80*/  CS2R R84, SRZ ;  /* 0x0000000000547805 */ /* 0x000fe4000001ff00 */
[----:B------:R-:W-:Y:S01]  /*5a90*/  CS2R R82, SRZ ;  /* 0x0000000000527805 */ /* 0x000fe2000001ff00 */
[----:B------:R-:W-:Y:S01]  /*5aa0*/  USHF.R.U32.HI UR6, URZ, 0x1f, UR7 ;  /* 0x0000001f3f067899 */ /* 0x000fe20008011607 */
[----:B------:R-:W-:Y:S02]  /*5ab0*/  CS2R R80, SRZ ;  /* 0x0000000000507805 */ /* 0x000fe4000001ff00 */
[----:B------:R-:W-:Y:S02]  /*5ac0*/  CS2R R78, SRZ ;  /* 0x00000000004e7805 */ /* 0x000fe4000001ff00 */
[----:B------:R-:W-:Y:S01]  /*5ad0*/  CS2R R76, SRZ ;  /* 0x00000000004c7805 */ /* 0x000fe2000001ff00 */
[----:B------:R-:W-:Y:S01]  /*5ae0*/  ULEA.HI.SX32 UR6, UR7, UR6, 0x1a ;  /* 0x0000000607067291 */ /* 0x000fe2000f8fd23f */
[----:B------:R-:W-:-:S02]  /*5af0*/  CS2R R74, SRZ ;  /* 0x00000000004a7805 */ /* 0x000fc4000001ff00 */
[----:B------:R-:W-:Y:S02]  /*5b00*/  CS2R R72, SRZ ;  /* 0x0000000000487805 */ /* 0x000fe4000001ff00 */
[----:B------:R-:W-:Y:S01]  /*5b10*/  CS2R R70, SRZ ;  /* 0x0000000000467805 */ /* 0x000fe2000001ff00 */
[----:B------:R-:W-:Y:S01]  /*5b20*/  UISETP.LT.AND UP0, UPT, UR40, UR6, UPT ;  /* 0x000000062800728c */ /* 0x000fe2000bf01270 */
[----:B------:R-:W-:Y:S02]  /*5b30*/  CS2R R68, SRZ ;  /* 0x0000000000447805 */ /* 0x000fe4000001ff00 */
[----:B------:R-:W-:Y:S02]  /*5b40*/  CS2R R66, SRZ ;  /* 0x0000000000427805 */ /* 0x000fe4000001ff00 */
[----:B------:R-:W-:Y:S01]  /*5b50*/  CS2R R64, SRZ ;  /* 0x0000000000407805 */ /* 0x000fe2000001ff00 */
[----:B------:R-:W-:Y:S01]  /*5b60*/  USEL UR31, UR40, UR6, !UP0 ;  /* 0x00000006281f7287 */ /* 0x000fe2000c000000 */
[----:B------:R-:W-:-:S02]  /*5b70*/  CS2R R62, SRZ ;  /* 0x00000000003e7805 */ /* 0x000fc4000001ff00 */
[----:B------:R-:W-:Y:S02]  /*5b80*/  CS2R R60, SRZ ;  /* 0x00000000003c7805 */ /* 0x000fe4000001ff00 */
[----:B------:R-:W-:Y:S02]  /*5b90*/  CS2R R58, SRZ ;  /* 0x00000000003a7805 */ /* 0x000fe4000001ff00 */
[----:B------:R-:W-:Y:S02]  /*5ba0*/  CS2R R56, SRZ ;  /* 0x0000000000387805 */ /* 0x000fe4000001ff00 */
[----:B------:R-:W-:Y:S02]  /*5bb0*/  CS2R R54, SRZ ;  /* 0x0000000000367805 */ /* 0x000fe4000001ff00 */
[----:B------:R-:W-:Y:S02]  /*5bc0*/  ISETP.GE.AND P1, PT, R9, UR31, PT ;  /* 0x0000001f09007c0c */ /* 0x000fe4000bf26270 */
        /* <DEDUP_REMOVED lines=16> */
[----:B------:R-:W-:Y:S01]  /*5cd0*/  IMAD.MOV.U32 R8, RZ, RZ, R10 ;  /* 0x000000ffff087224 */ /* 0x000fe200078e000a */
[----:B------:R-:W-:Y:S01]  /*5ce0*/  UMOV UR33, UR46 ;  /* 0x0000002e00217c82 */ /* 0x000fe20008000000 */
[----:B------:R-:W-:Y:S01]  /*5cf0*/  IMAD.MOV.U32 R7, RZ, RZ, R6 ;  /* 0x000000ffff077224 */ /* 0x000fe200078e0006 */
[----:B------:R-:W-:Y:S01]  /*5d00*/  UMOV UR32, UR45 ;  /* 0x0000002d00207c82 */ /* 0x000fe20008000000 */
[----:B------:R-:W-:Y:S01]  /*5d10*/  IMAD.MOV.U32 R87, RZ, RZ, RZ ;  /* 0x000000ffff577224 */ /* 0x000fe200078e00ff */
[----:B------:R-:W-:Y:S01]  /*5d20*/  ULDC UR28, c[0x0][0x9e4] ;  /* 0x00027900001c7ab9 */ /* 0x000fe20000000800 */
[----:B------:R-:W-:Y:S01]  /*5d30*/  ULDC UR29, c[0x0][0x9dc] ;  /* 0x00027700001d7ab9 */ /* 0x000fe20000000800 */
[----:B------:R-:W-:-:S05]  /*5d40*/  ULDC UR30, c[0x0][0x9e0] ;  /* 0x00027800001e7ab9 */ /* 0x000fca0000000800 */
.L_x_1140:
[----:B------:R-:W-:Y:S01]  /*5d50*/  ISETP.NE.AND P2, PT, RZ, UR42, PT ;  /* 0x0000002aff007c0c */ /* 0x000fe2000bf45270 */
[----:B------:R-:W-:-:S04]  /*5d60*/  UISETP.NE.AND UP0, UPT, UR32, 0x1, UPT ;  /* 0x000000012000788c */ /* 0x000fc8000bf05270 */
[----:B------:R-:W-:-:S04]  /*5d70*/  USEL UR46, URZ, 0x1, UP0 ;  /* 0x000000013f2e7887 */ /* 0x000fc80008000000 */
[----:B------:R-:W-:-:S04]  /*5d80*/  ULOP3.LUT UR46, UR33, UR46, URZ, 0x3c, !UPT ;  /* 0x0000002e212e7292 */ /* 0x000fc8000f8e3c3f */
[----:B------:R-:W-:Y:S08]  /*5d90*/  @P2 BRA `(.L_x_1122) ;  /* 0x0000000000382947 */ /* 0x000ff00003800000 */
[----:B------:R-:W-:Y:S05]  /*5da0*/  @!P0 BRA `(.L_x_1123) ;  /* 0x0000000000048947 */ /* 0x000fea0003800000 */
[----:B------:R-:W-:Y:S01]  /*5db0*/  BPT.TRAP 0x1 ;  /* 0x000000040000795c */ /* 0x000fe20000300000 */
.L_x_1123:
        /* <DEDUP_REMOVED lines=9> */
.L_x_1124:
[----:B-1----:R-:W-:Y:S05]  /*5e50*/  @P1 BRA `(.L_x_1122) ;  /* 0x0000000000081947 */ /* 0x002fea0003800000 */
[----:B------:R-:W1:Y:S02]  /*5e60*/  SYNCS.PHASECHK.TRANS64.TRYWAIT P1, [UR6+0x22830], R5 ;  /* 0x02283005ff0075a7 */ /* 0x000e640008020146 */
[----:B-1----:R-:W-:Y:S05]  /*5e70*/  @!P1 BRA `(.L_x_1125) ;  /* 0x0000014000389947 */ /* 0x002fea0003800000 */
.L_x_1122:
[----:B-1----:R-:W1:Y:S01]  /*5e80*/  S2R R6, SR_TID.X ;  /* 0x0000000000067919 */ /* 0x002e620000002100 */
[----:B------:R-:W-:Y:S01]  /*5e90*/  R2UR UR34, R4 ;  /* 0x00000000042272ca */ /* 0x000fe200000e0000 */
[----:B------:R-:W-:Y:S01]  /*5ea0*/  UIADD3 UR45, UR32, 0x1, URZ ;  /* 0x00000001202d7890 */ /* 0x000fe2000fffe03f */
[----:B------:R-:W-:Y:S01]  /*5eb0*/  UMOV UR19, 0x40000040 ;  /* 0x4000004000137882 */ /* 0x000fe20000000000 */
[----:B------:R-:W-:Y:S02]  /*5ec0*/  UMOV UR20, UR16 ;  /* 0x0000001000147c82 */ /* 0x000fe40008000000 */
[----:B------:R-:W-:Y:S01]  /*5ed0*/  UISETP.NE.AND UP0, UPT, UR45, 0x2, UPT ;  /* 0x000000022d00788c */ /* 0x000fe2000bf05270 */
[----:B------:R-:W-:Y:S01]  /*5ee0*/  UMOV UR21, UR17 ;  /* 0x0000001100157c82 */ /* 0x000fe20008000000 */
[----:B------:R-:W-:Y:S02]  /*5ef0*/  UMOV UR23, 0x40000040 ;  /* 0x4000004000177882 */ /* 0x000fe40000000000 */
[----:B------:R-:W-:Y:S01]  /*5f00*/  USEL UR45, UR45, URZ, UP0 ;  /* 0x0000003f2d2d7287 */ /* 0x000fe20008000000 */
[----:B------:R-:W-:Y:S01]  /*5f10*/  UMOV UR24, UR16 ;  /* 0x0000001000187c82 */ /* 0x000fe20008000000 */
[----:B------:R-:W-:-:S02]  /*5f20*/  UMOV UR25, UR17 ;  /* 0x0000001100197c82 */ /* 0x000fc40008000000 */
[----:B------:R-:W-:Y:S01]  /*5f30*/  UIMAD UR34, UR45, 0x500, UR34 ;  /* 0x000005002d2278a4 */ /* 0x000fe2000f8e0222 */
[----:B------:R-:W-:Y:S01]  /*5f40*/  UMOV UR27, 0x40000040 ;  /* 0x40000040001b7882 */ /* 0x000fe20000000000 */
[----:B------:R-:W-:Y:S02]  /*5f50*/  UMOV UR7, 0x40000040 ;  /* 0x4000004000077882 */ /* 0x000fe40000000000 */
[----:B------:R-:W-:Y:S02]  /*5f60*/  UIADD3 UR22, UR34, 0x100, URZ ;  /* 0x0000010022167890 */ /* 0x000fe4000fffe03f */
[----:B------:R-:W-:Y:S02]  /*5f70*/  UIADD3 UR26, UR34, 0x200, URZ ;  /* 0x00000200221a7890 */ /* 0x000fe4000fffe03f */
[----:B------:R-:W-:Y:S01]  /*5f80*/  UMOV UR18, UR34 ;  /* 0x0000002200127c82 */ /* 0x000fe20008000000 */
[----:B------:R-:W-:Y:S02]  /*5f90*/  UIADD3 UR6, UR34, 0x400, URZ ;  /* 0x0000040022067890 */ /* 0x000fe4000fffe03f */
[----:B------:R-:W-:Y:S01]  /*5fa0*/  UIADD3 UR10, UR34, 0x402, URZ ;  /* 0x00000402220a7890 */ /* 0x000fe2000fffe03f */
[----:B------:R-:W-:Y:S01]  /*5fb0*/  UMOV UR11, 0x40000040 ;  /* 0x40000040000b7882 */ /* 0x000fe20000000000 */
[----:B------:R-:W-:Y:S01]  /*5fc0*/  UIADD3 UR14, UR34, 0x6, URZ ;  /* 0x00000006220e7890 */ /* 0x000fe2000fffe03f */
[----:B------:R-:W-:Y:S01]  /*5fd0*/  UMOV UR15, 0x40000040 ;  /* 0x40000040000f7882 */ /* 0x000fe20000000000 */
[----:B-1----:R-:W-:-:S05]  /*5fe0*/  SHF.R.U32.HI R6, RZ, 0x7, R6 ;  /* 0x00000007ff067819 */ /* 0x002fca0000011606 */
[----:B0-----:R-:W-:-:S05]  /*5ff0*/  VIADD R5, R6, 0x8 ;  /* 0x0000000806057836 */ /* 0x001fca0000000000 */
[----:B------:R0:W-:Y:S06]  /*6000*/  BAR.SYNC.DEFER_BLOCKING R5, 0x100 ;  /* 0x000400050000751d */ /* 0x0001ec0000010000 */
[----:B------:R-:W-:-:S06]  /*6010*/  WARPGROUP.ARRIVE ;  /* 0x00000000000079c5 */ /* 0x000fcc0000000000 */
        /* <DEDUP_REMOVED lines=106> */
.L_x_1127:
[----:B------:R-:W-:Y:S01]  /*66c0*/  ULEA UR6, UR32, UR43, 0x3 ;  /* 0x0000002b20067291 */ /* 0x000fe2000f8e183f */
[----:B------:R-:W-:-:S05]  /*66d0*/  IMAD.U32 R5, RZ, RZ, UR33 ;  /* 0x00000021ff057e24 */ /* 0x000fca000f8e00ff */
[----:B------:R-:W-:-:S04]  /*66e0*/  SHF.L.U32 R5, R5, 0x1f, RZ ;  /* 0x0000001f05057819 */ /* 0x000fc800000006ff */
[----:B------:R0:W1:Y:S01]  /*66f0*/  SYNCS.PHASECHK.TRANS64.TRYWAIT P1, [UR6+0x22850], R5 ;  /* 0x02285005ff0075a7 */ /* 0x0000620008020146 */
[----:B------:R-:W-:Y:S05]  /*6700*/  @!P0 BRA `(.L_x_1128) ;  /* 0x0000000000048947 */ /* 0x000fea0003800000 */
[----:B------:R-:W-:Y:S01]  /*6710*/  BPT.TRAP 0x1 ;  /* 0x000000040000795c */ /* 0x000fe20000300000 */
.L_x_1128:
[----:B-1----:R-:W-:Y:S05]  /*6720*/  @P1 BRA `(.L_x_1126) ;  /* 0x0000000000081947 */ /* 0x002fea0003800000 */
[----:B------:R-:W1:Y:S02]  /*6730*/  SYNCS.PHASECHK.TRANS64.TRYWAIT P1, [UR6+0x22850], R5 ;  /* 0x02285005ff0075a7 */ /* 0x000e640008020146 */
[----:B-1----:R-:W-:Y:S05]  /*6740*/  @!P1 BRA `(.L_x_1129) ;  /* 0x00000138001c9947 */ /* 0x002fea0003800000 */
.L_x_1126:
[----:B------:R-:W-:Y:S01]  /*6750*/  UIADD3 UR6, UR43, 0x400, URZ ;  /* 0x000004002b067890 */ /* 0x000fe2000fffe03f */
[----:B------:R-:W-:Y:S01]  /*6760*/  WARPGROUP.ARRIVE ;  /* 0x00000000000079c5 */ /* 0x000fe20000000000 */
[----:B------:R-:W-:-:S05]  /*6770*/  UMOV UR7, 0xc0000010 ;  /* 0xc000001000077882 */ /* 0x000fca0000000000 */
[----:B-1----:R-:W1:Y:S01]  /*6780*/  S2R R6, SR_TID.X ;  /* 0x0000000000067919 */ /* 0x002e620000002100 */
        /* <DEDUP_REMOVED lines=8> */
[----:B-1----:R-:W-:-:S04]  /*6810*/  SHF.R.U32.HI R6, RZ, 0x7, R6 ;  /* 0x00000007ff067819 */ /* 0x002fc80000011606 */
[----:B0-----:R-:W-:Y:S01]  /*6820*/  IADD3 R5, -R6, 0xb, RZ ;  /* 0x0000000b06057810 */ /* 0x001fe20007ffe1ff */
[----:B------:R-:W-:Y:S02]  /*6830*/  WARPGROUP.DEPBAR.LE gsb0, 0x0 ;  /* 0x00008000000079c5 */ /* 0x000fe40000010000 */
[----:B------:R-:W-:-:S06]  /*6840*/  WARPGROUP.ARRIVE ;  /* 0x00000000000079c5 */ /* 0x000fcc0000000000 */
        /* <DEDUP_REMOVED lines=20> */
.L_x_1130:
[----:B------:R-:W-:Y:S01]  /*6990*/  ISETP.NE.AND P2, PT, R191, 0x1, PT ;  /* 0x00000001bf00780c */ /* 0x000fe20003f45270 */
[----:B------:R-:W-:Y:S01]  /*69a0*/  VIADD R10, R19, UR38 ;  /* 0x00000026130a7c36 */ /* 0x000fe20008000000 */
[----:B------:R-:W-:Y:S01]  /*69b0*/  ULEA UR6, UR45, UR43, 0x3 ;  /* 0x0000002b2d067291 */ /* 0x000fe2000f8e183f */
[----:B------:R-:W-:-:S03]  /*69c0*/  LOP3.LUT P1, RZ, R2, 0x8, RZ, 0xc0, !PT ;  /* 0x0000000802ff7812 */ /* 0x000fc6000782c0ff */
[----:B------:R-:W-:-:S04]  /*69d0*/  UIADD3 UR6, UR6, 0x22840, URZ ;  /* 0x0002284006067890 */ /* 0x000fc8000fffe03f */
[----:B------:R-:W-:-:S03]  /*69e0*/  UPRMT UR6, UR41, 0x654, UR6 ;  /* 0x0000065429067896 */ /* 0x000fc60008000006 */
[----:B0-----:R-:W0:Y:S08]  /*69f0*/  @P2 LDC R5, c[0x0][0x44c] ;  /* 0x00011300ff052b82 */ /* 0x001e300000000800 */
[----:B------:R-:W1:Y:S01]  /*6a00*/  @P2 LDC R11, c[0x0][0x450] ;  /* 0x00011400ff0b2b82 */ /* 0x000e620000000800 */
[----:B------:R-:W-:Y:S01]  /*6a10*/  SYNCS.ARRIVE.TRANS64.RED.A1T0 RZ, [UR6], RZ ;  /* 0x000000ffffff79a7 */ /* 0x000fe20008100406 */
[----:B------:R-:W-:Y:S01]  /*6a20*/  ULOP3.LUT UR6, URZ, UR29, URZ, 0x33, !UPT ;  /* 0x0000001d3f067292 */ /* 0x000fe2000f8e333f */
[----:B0-----:R-:W-:-:S05]  /*6a30*/  @P2 IMAD.HI.U32 R6, R10, R5, RZ ;  /* 0x000000050a062227 */ /* 0x001fca00078e00ff */
[----:B------:R-:W0:Y:S01]  /*6a40*/  LDC R5, c[0x0][0x288] ;  /* 0x0000a200ff057b82 */ /* 0x000e220000000800 */
[----:B-1----:R-:W-:Y:S01]  /*6a50*/  @P2 SHF.R.U32.HI R10, RZ, R11, R6 ;  /* 0x0000000bff0a2219 */ /* 0x002fe20000011606 */
[----:B------:R-:W-:-:S04]  /*6a60*/  IMAD R11, R9, -0xa0, RZ ;  /* 0xffffff60090b7824 */ /* 0x000fc800078e02ff */
[----:B------:R-:W1:Y:S01]  /*6a70*/  SHFL.IDX PT, R20, R10, RZ, 0x1c1f ;  /* 0x001c1fff0a147589 */ /* 0x000e6200000e0000 */
[----:B------:R-:W-:-:S04]  /*6a80*/  VIADD R13, R11, 0x1 ;  /* 0x000000010b0d7836 */ /* 0x000fc80000000000 */
[----:B------:R-:W-:-:S05]  /*6a90*/  IMAD R6, R18, -0x2, R13 ;  /* 0xfffffffe12067824 */ /* 0x000fca00078e020d */
[C---:B0-----:R-:W-:Y:S01]  /*6aa0*/  IADD3 R12, R6.reuse, -R5, R17 ;  /* 0x80000005060c7210 */ /* 0x041fe20007ffe011 */
[----:B------:R-:W-:-:S04]  /*6ab0*/  VIADD R6, R6, 0xffffffff ;  /* 0xffffffff06067836 */ /* 0x000fc80000000000 */
[C---:B------:R-:W-:Y:S02]  /*6ac0*/  VIADD R13, R12.reuse, UR30 ;  /* 0x0000001e0c0d7c36 */ /* 0x040fe40008000000 */
[----:B------:R-:W-:Y:S02]  /*6ad0*/  VIADD R12, R12, UR6 ;  /* 0x000000060c0c7c36 */ /* 0x000fe40008000000 */
[--C-:B-1----:R-:W-:Y:S02]  /*6ae0*/  IMAD.IADD R14, R13, 0x1, R20.reuse ;  /* 0x000000010d0e7824 */ /* 0x102fe400078e0214 */
[----:B------:R-:W-:Y:S01]  /*6af0*/  IMAD.IADD R15, R12, 0x1, R20 ;  /* 0x000000010c0f7824 */ /* 0x000fe200078e0214 */
[----:B------:R-:W-:Y:S06]  /*6b00*/  @!P1 BRA `(.L_x_1131) ;  /* 0x0000000000549947 */ /* 0x000fec0003800000 */
[----:B------:R-:W-:Y:S01]  /*6b10*/  IADD3 R21, R17, -R5, R20 ;  /* 0x8000000511157210 */ /* 0x000fe20007ffe014 */
[----:B------:R-:W-:Y:S03]  /*6b20*/  BSSY B0, `(.L_x_1132) ;  /* 0x0000010000007945 */ /* 0x000fe60003800000 */
[----:B------:R-:W-:-:S13]  /*6b30*/  ISETP.GT.AND P1, PT, R21, -0x1, PT ;  /* 0xffffffff1500780c */ /* 0x000fda0003f24270 */
[----:B------:R-:W-:Y:S05]  /*6b40*/  @P1 BRA `(.L_x_1133) ;  /* 0x0000000000201947 */ /* 0x000fea0003800000 */
[----:B------:R-:W-:Y:S01]  /*6b50*/  IMAD.U32 R168, RZ, RZ, UR28 ;  /* 0x0000001cffa87e24 */ /* 0x000fe2000f8e00ff */
[----:B------:R-:W-:-:S04]  /*6b60*/  LOP3.LUT R21, RZ, R21, RZ, 0x33, !PT ;  /* 0x00000015ff157212 */ /* 0x000fc800078e33ff */
[----:B------:R-:W-:-:S13]  /*6b70*/  ISETP.NE.AND P1, PT, R168, 0x1, PT ;  /* 0x00000001a800780c */ /* 0x000fda0003f25270 */
[----:B------:R-:W0:Y:S02]  /*6b80*/  @P1 LDC.64 R170, c[0x0][0x9e8] ;  /* 0x00027a00ffaa1b82 */ /* 0x000e240000000a00 */
[----:B0-----:R-:W-:-:S05]  /*6b90*/  @P1 IMAD.HI.U32 R20, R21, R170, RZ ;  /* 0x000000aa15141227 */ /* 0x001fca00078e00ff */
[----:B------:R-:W-:-:S04]  /*6ba0*/  @P1 SHF.R.U32.HI R21, RZ, R171, R20 ;  /* 0x000000abff151219 */ /* 0x000fc80000011614 */
[----:B------:R-:W-:Y:S01]  /*6bb0*/  LOP3.LUT R21, RZ, R21, RZ, 0x33, !PT ;  /* 0x00000015ff157212 */ /* 0x000fe200078e33ff */
[----:B------:R-:W-:Y:S06]  /*6bc0*/  BRA `(.L_x_1134) ;  /* 0x0000000000147947 */ /* 0x000fec0003800000 */
.L_x_1133:
[----:B------:R-:W-:-:S05]  /*6bd0*/  IMAD.U32 R168, RZ, RZ, UR28 ;  /* 0x0000001cffa87e24 */ /* 0x000fca000f8e00ff */
[----:B------:R-:W-:-:S13]  /*6be0*/  ISETP.NE.AND P1, PT, R168, 0x1, PT ;  /* 0x00000001a800780c */ /* 0x000fda0003f25270 */
[----:B------:R-:W0:Y:S02]  /*6bf0*/  @P1 LDC.64 R170, c[0x0][0x9e8] ;  /* 0x00027a00ffaa1b82 */ /* 0x000e240000000a00 */
[----:B0-----:R-:W-:-:S05]  /*6c00*/  @P1 IMAD.HI.U32 R20, R21, R170, RZ ;  /* 0x000000aa15141227 */ /* 0x001fca00078e00ff */
[----:B------:R-:W-:-:S07]  /*6c10*/  @P1 SHF.R.U32.HI R21, RZ, R171, R20 ;  /* 0x000000abff151219 */ /* 0x000fce0000011614 */
.L_x_1134:
[----:B------:R-:W-:Y:S05]  /*6c20*/  BSYNC B0 ;  /* 0x0000000000007941 */ /* 0x000fea0003800000 */
.L_x_1132:
[----:B------:R-:W-:-:S05]  /*6c30*/  IMAD R21, R21, R168, R6 ;  /* 0x000000a815157224 */ /* 0x000fca00078e0206 */
[----:B------:R-:W-:Y:S02]  /*6c40*/  VIADDMNMX R14, R21, R168, R14, PT ;  /* 0x000000a8150e7246 */ /* 0x000fe4000380010e */
[----:B------:R-:W-:-:S07]  /*6c50*/  VIMNMX R15, R15, R21, !PT ;  /* 0x000000150f0f7248 */ /* 0x000fce0007fe0100 */
.L_x_1131:
[C---:B------:R-:W-:Y:S01]  /*6c60*/  ISETP.GE.AND P2, PT, R11.reuse, 0x2, PT ;  /* 0x000000020b00780c */ /* 0x040fe20003f46270 */
[----:B------:R-:W0:Y:S01]  /*6c70*/  SHFL.IDX PT, R10, R10, 0x1, 0x1c1f ;  /* 0x003c1f000a0a7f89 */ /* 0x000e2200000e0000 */
[C---:B------:R-:W-:Y:S02]  /*6c80*/  ISETP.GE.AND P1, PT, R11.reuse, 0x9, PT ;  /* 0x000000090b00780c */ /* 0x040fe40003f26270 */
[----:B------:R-:W-:Y:S02]  /*6c90*/  LOP3.LUT R16, R16, 0xefffffff, RZ, 0xc0, !PT ;  /* 0xefffffff10107812 */ /* 0x000fe400078ec0ff */
[----:B------:R-:W-:Y:S02]  /*6ca0*/  ISETP.GE.AND P3, PT, R11, 0xa, PT ;  /* 0x0000000a0b00780c */ /* 0x000fe40003f66270 */
[----:B------:R-:W-:-:S05]  /*6cb0*/  LOP3.LUT R2, R2, 0xfffffffe, RZ, 0xc0, !PT ;  /* 0xfffffffe02027812 */ /* 0x000fca00078ec0ff */
[----:B------:R-:W-:Y:S02]  /*6cc0*/  @P2 LOP3.LUT R16, R16, 0x10000000, RZ, 0xfc, !PT ;  /* 0x1000000010102812 */ /* 0x000fe400078efcff */
[C---:B------:R-:W-:Y:S02]  /*6cd0*/  ISETP.GT.AND P2, PT, R15.reuse, 0x1, !P2 ;  /* 0x000000010f00780c */ /* 0x040fe40005744270 */
[----:B------:R-:W-:Y:S02]  /*6ce0*/  LOP3.LUT R16, R16, 0xdfffffff, RZ, 0xc0, !PT ;  /* 0xdfffffff10107812 */ /* 0x000fe400078ec0ff */
[----:B------:R-:W-:Y:S02]  /*6cf0*/  ISETP.LT.OR P2, PT, R14, 0x2, P2 ;  /* 0x000000020e00780c */ /* 0x000fe40001741670 */
[----:B------:R-:W-:Y:S02]  /*6d00*/  @P1 LOP3.LUT R16, R16, 0x20000000, RZ, 0xfc, !PT ;  /* 0x2000000010101812 */ /* 0x000fe400078efcff */
[----:B------:R-:W-:-:S02]  /*6d10*/  ISETP.GT.AND P1, PT, R15, 0x8, !P1 ;  /* 0x000000080f00780c */ /* 0x000fc40004f24270 */
[----:B------:R-:W-:Y:S01]  /*6d20*/  FSEL R153, R153, -INF , !P2 ;  /* 0xff80000099997808 */ /* 0x000fe20005000000 */
[--C-:B0-----:R-:W-:Y:S01]  /*6d30*/  IMAD.IADD R13, R13, 0x1, R10.reuse ;  /* 0x000000010d0d7824 */ /* 0x101fe200078e020a */
[----:B------:R-:W-:Y:S01]  /*6d40*/  ISETP.LT.OR P1, PT, R14, 0x9, P1 ;  /* 0x000000090e00780c */ /* 0x000fe20000f21670 */
[----:B------:R-:W-:Y:S01]  /*6d50*/  IMAD.IADD R12, R12, 0x1, R10 ;  /* 0x000000010c0c7824 */ /* 0x000fe200078e020a */
[----:B------:R-:W-:Y:S02]  /*6d60*/  ISETP.GE.AND P2, PT, R11, 0x11, PT ;  /* 0x000000110b00780c */ /* 0x000fe40003f46270 */
[----:B------:R-:W-:Y:S02]  /*6d70*/  LOP3.LUT R16, R16, 0xbfffffff, RZ, 0xc0, !PT ;  /* 0xbfffffff10107812 */ /* 0x000fe400078ec0ff */
[----:B------:R-:W-:Y:S02]  /*6d80*/  FSEL R156, R156, -INF , !P1 ;  /* 0xff8000009c9c7808 */ /* 0x000fe40004800000 */
[----:B------:R-:W-:-:S02]  /*6d90*/  ISETP.GT.AND P1, PT, R15, 0x9, !P3 ;  /* 0x000000090f00780c */ /* 0x000fc40005f24270 */
[----:B------:R-:W-:Y:S02]  /*6da0*/  @P3 LOP3.LUT R16, R16, 0x40000000, RZ, 0xfc, !PT ;  /* 0x4000000010103812 */ /* 0x000fe400078efcff */
[----:B------:R-:W-:Y:S02]  /*6db0*/  ISETP.LT.OR P1, PT, R14, 0xa, P1 ;  /* 0x0000000a0e00780c */ /* 0x000fe40000f21670 */
[----:B------:R-:W-:Y:S02]  /*6dc0*/  LOP3.LUT R16, R16, 0x7fffffff, RZ, 0xc0, !PT ;  /* 0x7fffffff10107812 */ /* 0x000fe400078ec0ff */
[----:B------:R-:W-:Y:S02]  /*6dd0*/  FSEL R157, R157, -INF , !P1 ;  /* 0xff8000009d9d7808 */ /* 0x000fe40004800000 */
[----:B------:R-:W-:Y:S02]  /*6de0*/  @P2 LOP3.LUT R16, R16, 0x80000000, RZ, 0xfc, !PT ;  /* 0x8000000010102812 */ /* 0x000fe400078efcff */
[----:B------:R-:W-:-:S02]  /*6df0*/  ISETP.GT.AND P1, PT, R15, 0x10, !P2 ;  /* 0x000000100f00780c */ /* 0x000fc40005724270 */
[C---:B------:R-:W-:Y:S02]  /*6e00*/  ISETP.GE.AND P2, PT, R11.reuse, 0x12, PT ;  /* 0x000000120b00780c */ /* 0x040fe40003f46270 */
[----:B------:R-:W-:Y:S02]  /*6e10*/  ISETP.LT.OR P1, PT, R14, 0x11, P1 ;  /* 0x000000110e00780c */ /* 0x000fe40000f21670 */
[----:B------:R-:W-:Y:S02]  /*6e20*/  ISETP.GE.AND P3, PT, R11, 0x22, PT ;  /* 0x000000220b00780c */ /* 0x000fe40003f66270 */
[----:B------:R-:W-:Y:S02]  /*6e30*/  FSEL R160, R160, -INF , !P1 ;  /* 0xff800000a0a07808 */ /* 0x000fe40004800000 */
[----:B------:R-:W-:Y:S02]  /*6e40*/  ISETP.GT.AND P1, PT, R15, 0x11, !P2 ;  /* 0x000000110f00780c */ /* 0x000fe40005724270 */
[----:B------:R-:W-:-:S02]  /*6e50*/  LOP3.LUT R16, R16, 0xfffffffd, RZ, 0xc0, !PT ;  /* 0xfffffffd10107812 */ /* 0x000fc400078ec0ff */
[----:B------:R-:W-:Y:S02]  /*6e60*/  ISETP.LT.OR P1, PT, R14, 0x12, P1 ;  /* 0x000000120e00780c */ /* 0x000fe40000f21670 */
[----:B------:R-:W-:Y:S02]  /*6e70*/  @P2 LOP3.LUT R2, R2, 0x1, RZ, 0xfc, !PT ;  /* 0x0000000102022812 */ /* 0x000fe400078efcff */
[----:B------:R-:W-:Y:S02]  /*6e80*/  ISETP.GE.AND P2, PT, R11, 0x19, PT ;  /* 0x000000190b00780c */ /* 0x000fe40003f46270 */
[----:B------:R-:W-:Y:S02]  /*6e90*/  FSEL R161, R161, -INF , !P1 ;  /* 0xff800000a1a17808 */ /* 0x000fe40004800000 */
[----:B------:R-:W-:Y:S02]  /*6ea0*/  LOP3.LUT R2, R2, 0xfffffffb, RZ, 0xc0, !PT ;  /* 0xfffffffb02027812 */ /* 0x000fe400078ec0ff */
[----:B------:R-:W-:-:S02]  /*6eb0*/  ISETP.GT.AND P1, PT, R15, 0x18, !P2 ;  /* 0x000000180f00780c */ /* 0x000fc40005724270 */
[----:B------:R-:W-:Y:S02]  /*6ec0*/  @P3 LOP3.LUT R16, R16, 0x2, RZ, 0xfc, !PT ;  /* 0x0000000210103812 */ /* 0x000fe400078efcff */
[----:B------:R-:W-:Y:S02]  /*6ed0*/  ISETP.LT.OR P1, PT, R14, 0x19, P1 ;  /* 0x000000190e00780c */ /* 0x000fe40000f21670 */
[----:B------:R-:W-:Y:S02]  /*6ee0*/  LOP3.LUT R16, R16, 0xfffffffb, RZ, 0xc0, !PT ;  /* 0xfffffffb10107812 */ /* 0x000fe400078ec0ff */
[----:B------:R-:W-:Y:S02]  /*6ef0*/  @P2 LOP3.LUT R2, R2, 0x4, RZ, 0xfc, !PT ;  /* 0x0000000402022812 */ /* 0x000fe400078efcff */
[----:B------:R-:W-:Y:S02]  /*6f00*/  ISETP.GE.AND P2, PT, R11, 0x1a, PT ;  /* 0x0000001a0b00780c */ /* 0x000fe40003f46270 */
[----:B------:R-:W-:-:S02]  /*6f10*/  FSEL R164, R164, -INF , !P1 ;  /* 0xff800000a4a47808 */ /* 0x000fc40004800000 */
[----:B------:R-:W-:Y:S02]  /*6f20*/  ISETP.GT.AND P1, PT, R15, 0x19, !P2 ;  /* 0x000000190f00780c */ /* 0x000fe40005724270 */
[----:B------:R-:W-:Y:S02]  /*6f30*/  LOP3.LUT R2, R2, 0xfffffffd, RZ, 0xc0, !PT ;  /* 0xfffffffd02027812 */ /* 0x000fe400078ec0ff */
[----:B------:R-:W-:-:S04]  /*6f40*/  ISETP.LT.OR P1, PT, R14, 0x1a, P1 ;  /* 0x0000001a0e00780c */ /* 0x000fc80000f21670 */
[----:B------:R-:W-:Y:S02]  /*6f50*/  FSEL R165, R165, -INF , !P1 ;  /* 0xff800000a5a57808 */ /* 0x000fe40004800000 */
[----:B------:R-:W-:Y:S02]  /*6f60*/  ISETP.GE.AND P1, PT, R11, 0x21, PT ;  /* 0x000000210b00780c */ /* 0x000fe40003f26270 */
[----:B------:R-:W-:Y:S02]  /*6f70*/  @P2 LOP3.LUT R2, R2, 0x2, RZ, 0xfc, !PT ;  /* 0x0000000202022812 */ /* 0x000fe400078efcff */
[----:B------:R-:W-:-:S04]  /*6f80*/  ISETP.GT.AND P2, PT, R15, 0x20, !P1 ;  /* 0x000000200f00780c */ /* 0x000fc80004f44270 */
[----:B------:R-:W-:-:S04]  /*6f90*/  ISETP.LT.OR P2, PT, R14, 0x21, P2 ;  /* 0x000000210e00780c */ /* 0x000fc80001741670 */
[----:B------:R-:W-:Y:S02]  /*6fa0*/  FSEL R136, R136, -INF , !P2 ;  /* 0xff80000088887808 */ /* 0x000fe40005000000 */
[----:B------:R-:W-:Y:S02]  /*6fb0*/  ISETP.GT.AND P2, PT, R15, 0x21, !P3 ;  /* 0x000000210f00780c */ /* 0x000fe40005f44270 */
[----:B------:R-:W-:Y:S02]  /*6fc0*/  ISETP.GE.AND P3, PT, R11, 0x29, PT ;  /* 0x000000290b00780c */ /* 0x000fe40003f66270 */
[----:B------:R-:W-:-:S04]  /*6fd0*/  ISETP.LT.OR P2, PT, R14, 0x22, P2 ;  /* 0x000000220e00780c */ /* 0x000fc80001741670 */
[----:B------:R-:W-:Y:S02]  /*6fe0*/  FSEL R137, R137, -INF , !P2 ;  /* 0xff80000089897808 */ /* 0x000fe40005000000 */
[----:B------:R-:W-:-:S04]  /*6ff0*/  ISETP.GT.AND P2, PT, R15, 0x28, !P3 ;  /* 0x000000280f00780c */ /* 0x000fc80005f44270 */
[----:B------:R-:W-:Y:S02]  /*7000*/  ISETP.LT.OR P2, PT, R14, 0x29, P2 ;  /* 0x000000290e00780c */ /* 0x000fe40001741670 */
[----:B------:R-:W-:Y:S02]  /*7010*/  @P3 LOP3.LUT R16, R16, 0x4, RZ, 0xfc, !PT ;  /* 0x0000000410103812 */ /* 0x000fe400078efcff */
[----:B------:R-:W-:Y:S02]  /*7020*/  ISETP.GE.AND P3, PT, R11, 0x2a, PT ;  /* 0x0000002a0b00780c */ /* 0x000fe40003f66270 */
[----:B------:R-:W-:Y:S02]  /*7030*/  LOP3.LUT R16, R16, 0xfffffff7, RZ, 0xc0, !PT ;  /* 0xfffffff710107812 */ /* 0x000fe400078ec0ff */
[----:B------:R-:W-:Y:S02]  /*7040*/  FSEL R140, R140, -INF , !P2 ;  /* 0xff8000008c8c7808 */ /* 0x000fe40005000000 */
[----:B------:R-:W-:-:S04]  /*7050*/  ISETP.GT.AND P2, PT, R15, 0x29, !P3 ;  /* 0x000000290f00780c */ /* 0x000fc80005f44270 */
[----:B------:R-:W-:-:S03]  /*7060*/  ISETP.LT.OR P2, PT, R14, 0x2a, P2 ;  /* 0x0000002a0e00780c */ /* 0x000fc60001741670 */
        /* <DEDUP_REMOVED lines=128> */
[----:B------:R-:W-:Y:S02]  /*7870*/  FSEL R88, R88, -INF , !P2 ;  /* 0xff80000058587808 */ /* 0x000fe40005000000 */
[----:B------:R-:W-:Y:S02]  /*7880*/  LOP3.LUT R16, R16, 0xfdffffff, RZ, 0xc0, !PT ;  /* 0xfdffffff10107812 */ /* 0x000fe400078ec0ff */
[----:B------:R-:W-:-:S04]  /*7890*/  ISETP.GT.AND P2, PT, R15, 0x81, !P3 ;  /* 0x000000810f00780c */ /* 0x000fc80005f44270 */
[----:B------:R-:W-:-:S03]  /*78a0*/  ISETP.LT.OR P2, PT, R14, 0x82, P2 ;  /* 0x000000820e00780c */ /* 0x000fc60001741670 */
[----:B------:R-:W-:Y:S02]  /*78b0*/  @P3 LOP3.LUT R16, R16, 0x2000000, RZ, 0xfc, !PT ;  /* 0x0200000010103812 */ /* 0x000fe400078efcff */
[----:B------:R-:W-:Y:S02]  /*78c0*/  ISETP.GE.AND P3, PT, R11, 0x89, PT ;  /* 0x000000890b00780c */ /* 0x000fe40003f66270 */
[----:B------:R-:W-:Y:S02]  /*78d0*/  FSEL R89, R89, -INF , !P2 ;  /* 0xff80000059597808 */ /* 0x000fe40005000000 */
[----:B------:R-:W-:Y:S02]  /*78e0*/  ISETP.GT.AND P2, PT, R15, 0x88, !P3 ;  /* 0x000000880f00780c */ /* 0x000fe40005f44270 */
[----:B------:R-:W-:Y:S02]  /*78f0*/  LOP3.LUT R16, R16, 0xfeffffff, RZ, 0xc0, !PT ;  /* 0xfeffffff10107812 */ /* 0x000fe400078ec0ff */
[----:B------:R-:W-:-:S04]  /*7900*/  ISETP.LT.OR P2, PT, R14, 0x89, P2 ;  /* 0x000000890e00780c */ /* 0x000fc80001741670 */
[----:B------:R-:W-:Y:S02]  /*7910*/  FSEL R92, R92, -INF , !P2 ;  /* 0xff8000005c5c7808 */ /* 0x000fe40005000000 */
[----:B------:R-:W-:Y:S02]  /*7920*/  ISETP.GE.AND P2, PT, R11, 0x8a, PT ;  /* 0x0000008a0b00780c */ /* 0x000fe40003f46270 */
[----:B------:R-:W-:Y:S02]  /*7930*/  @P3 LOP3.LUT R16, R16, 0x1000000, RZ, 0xfc, !PT ;  /* 0x0100000010103812 */ /* 0x000fe400078efcff */
[----:B------:R-:W-:Y:S02]  /*7940*/  ISETP.GT.AND P3, PT, R15, 0x89, !P2 ;  /* 0x000000890f00780c */ /* 0x000fe40005764270 */
[----:B------:R-:W-:Y:S02]  /*7950*/  LOP3.LUT R16, R16, 0xfffffffe, RZ, 0xc0, !PT ;  /* 0xfffffffe10107812 */ /* 0x000fe400078ec0ff */
        /* <DEDUP_REMOVED lines=14> */
[----:B------:R-:W-:-:S13]  /*7a40*/  ISETP.GE.AND P6, PT, R11, 0x1, PT ;  /* 0x000000010b00780c */ /* 0x000fda0003fc6270 */
[----:B------:R-:W-:Y:S02]  /*7a50*/  @P6 LOP3.LUT R16, R16, 0x1, RZ, 0xfc, !PT ;  /* 0x0000000110106812 */ /* 0x000fe400078efcff */
[----:B------:R-:W-:Y:S02]  /*7a60*/  ISETP.GT.AND P6, PT, R15, RZ, !P6 ;  /* 0x000000ff0f00720c */ /* 0x000fe400077c4270 */
[----:B------:R-:W-:Y:S02]  /*7a70*/  LOP3.LUT R16, R16, 0xf7ffffff, RZ, 0xc0, !PT ;  /* 0xf7ffffff10107812 */ /* 0x000fe400078ec0ff */
[----:B------:R-:W-:-:S04]  /*7a80*/  ISETP.LT.OR P6, PT, R14, 0x1, P6 ;  /* 0x000000010e00780c */ /* 0x000fc800037c1670 */
[----:B------:R-:W-:Y:S02]  /*7a90*/  FSEL R152, R152, -INF , !P6 ;  /* 0xff80000098987808 */ /* 0x000fe40007000000 */
[----:B------:R-:W-:-:S13]  /*7aa0*/  ISETP.GE.AND P6, PT, R11, 0x9a, PT ;  /* 0x0000009a0b00780c */ /* 0x000fda0003fc6270 */
[----:B------:R-:W-:Y:S02]  /*7ab0*/  @P6 LOP3.LUT R16, R16, 0x8000000, RZ, 0xfc, !PT ;  /* 0x0800000010106812 */ /* 0x000fe400078efcff */
[----:B------:R-:W-:-:S04]  /*7ac0*/  ISETP.GT.AND P6, PT, R15, 0x99, !P6 ;  /* 0x000000990f00780c */ /* 0x000fc800077c4270 */
[----:B------:R-:W-:-:S04]  /*7ad0*/  ISETP.LT.OR P6, PT, R14, 0x9a, P6 ;  /* 0x0000009a0e00780c */ /* 0x000fc800037c1670 */
[----:B------:R-:W-:Y:S02]  /*7ae0*/  FSEL R101, R101, -INF , !P6 ;  /* 0xff80000065657808 */ /* 0x000fe40007000000 */
[----:B------:R-:W-:-:S13]  /*7af0*/  LOP3.LUT P6, RZ, R2, 0x8, RZ, 0xc0, !PT ;  /* 0x0000000802ff7812 */ /* 0x000fda00078cc0ff */
[----:B------:R-:W-:Y:S05]  /*7b00*/  @!P6 BRA `(.L_x_1135) ;  /* 0x000000000054e947 */ /* 0x000fea0003800000 */
        /* <DEDUP_REMOVED lines=12> */
.L_x_1137:
[----:B------:R-:W-:-:S05]  /*7bd0*/  IMAD.U32 R14, RZ, RZ, UR28 ;  /* 0x0000001cff0e7e24 */ /* 0x000fca000f8e00ff */
[----:B------:R-:W-:-:S13]  /*7be0*/  ISETP.NE.AND P6, PT, R14, 0x1, PT ;  /* 0x000000010e00780c */ /* 0x000fda0003fc5270 */
[----:B------:R-:W0:Y:S02]  /*7bf0*/  @P6 LDC.64 R10, c[0x0][0x9e8] ;  /* 0x00027a00ff0a6b82 */ /* 0x000e240000000a00 */
[----:B0-----:R-:W-:-:S05]  /*7c00*/  @P6 IMAD.HI.U32 R10, R15, R10, RZ ;  /* 0x0000000a0f0a6227 */ /* 0x001fca00078e00ff */
[----:B------:R-:W-:-:S07]  /*7c10*/  @P6 SHF.R.U32.HI R15, RZ, R11, R10 ;  /* 0x0000000bff0f6219 */ /* 0x000fce000001160a */
.L_x_1138:
[----:B------:R-:W-:Y:S05]  /*7c20*/  BSYNC B0 ;  /* 0x0000000000007941 */ /* 0x000fea0003800000 */
.L_x_1136:
[----:B------:R-:W-:-:S05]  /*7c30*/  IMAD R6, R15, R14, R6 ;  /* 0x0000000e0f067224 */ /* 0x000fca00078e0206 */
[----:B------:R-:W-:Y:S02]  /*7c40*/  VIADDMNMX R13, R6, R14, R13, PT ;  /* 0x0000000e060d7246 */ /* 0x000fe4000380010d */
[----:B------:R-:W-:-:S07]  /*7c50*/  VIMNMX R12, R12, R6, !PT ;  /* 0x000000060c0c7248 */ /* 0x000fce0007fe0100 */
.L_x_1135:
[----:B------:R-:W-:Y:S01]  /*7c60*/  ISETP.GT.AND P1, PT, R12, 0x20, !P1 ;  /* 0x000000200c00780c */ /* 0x000fe20004f24270 */
[----:B------:R-:W-:Y:S01]  /*7c70*/  IMAD.U32 R21, RZ, RZ, UR39 ;  /* 0x00000027ff157e24 */ /* 0x000fe2000f8e00ff */
[----:B------:R-:W-:Y:S02]  /*7c80*/  LOP3.LUT P6, RZ, R16, 0x20000, RZ, 0xc0, !PT ;  /* 0x0002000010ff7812 */ /* 0x000fe400078cc0ff */
[----:B------:R-:W-:Y:S02]  /*7c90*/  ISETP.LT.OR P1, PT, R13, 0x21, P1 ;  /* 0x000000210d00780c */ /* 0x000fe40000f21670 */
[----:B------:R-:W-:Y:S02]  /*7ca0*/  FMNMX.FTZ R6, R152, R7, !PT ;  /* 0x0000000798067209 */ /* 0x000fe40007810000 */
[----:B------:R-:W-:Y:S02]  /*7cb0*/  FSEL R138, R138, -INF , !P1 ;  /* 0xff8000008a8a7808 */ /* 0x000fe40004800000 */
[----:B------:R-:W-:-:S02]  /*7cc0*/  LOP3.LUT P1, RZ, R16, 0x2, RZ, 0xc0, !PT ;  /* 0x0000000210ff7812 */ /* 0x000fc4000782c0ff */
[----:B------:R-:W-:Y:S02]  /*7cd0*/  FMNMX.FTZ R11, R153, R6, !PT ;  /* 0x00000006990b7209 */ /* 0x000fe40007810000 */
[----:B------:R-:W-:Y:S02]  /*7ce0*/  ISETP.GT.AND P1, PT, R12, 0x21, !P1 ;  /* 0x000000210c00780c */ /* 0x000fe40004f24270 */
[----:B------:R-:W-:Y:S02]  /*7cf0*/  FMNMX.FTZ R6, R156, R11, !PT ;  /* 0x0000000b9c067209 */ /* 0x000fe40007810000 */
[----:B------:R-:W-:Y:S02]  /*7d00*/  ISETP.LT.OR P1, PT, R13, 0x22, P1 ;  /* 0x000000220d00780c */ /* 0x000fe40000f21670 */
[----:B------:R-:W-:Y:S02]  /*7d10*/  FMNMX.FTZ R11, R157, R6, !PT ;  /* 0x000000069d0b7209 */ /* 0x000fe40007810000 */
[----:B------:R-:W-:-:S02]  /*7d20*/  FSEL R139, R139, -INF , !P1 ;  /* 0xff8000008b8b7808 */ /* 0x000fc40004800000 */
[----:B------:R-:W-:Y:S02]  /*7d30*/  LOP3.LUT P1, RZ, R16, 0x4, RZ, 0xc0, !PT ;  /* 0x0000000410ff7812 */ /* 0x000fe4000782c0ff */
[----:B------:R-:W-:Y:S02]  /*7d40*/  FMNMX.FTZ R6, R160, R11, !PT ;  /* 0x0000000ba0067209 */ /* 0x000fe40007810000 */
[----:B------:R-:W-:Y:S02]  /*7d50*/  ISETP.GT.AND P1, PT, R12, 0x28, !P1 ;  /* 0x000000280c00780c */ /* 0x000fe40004f24270 */
[----:B------:R-:W-:Y:S02]  /*7d60*/  FMNMX.FTZ R11, R161, R6, !PT ;  /* 0x00000006a10b7209 */ /* 0x000fe40007810000 */
[----:B------:R-:W-:Y:S02]  /*7d70*/  ISETP.LT.OR P1, PT, R13, 0x29, P1 ;  /* 0x000000290d00780c */ /* 0x000fe40000f21670 */
[----:B------:R-:W-:-:S02]  /*7d80*/  FMNMX.FTZ R6, R164, R11, !PT ;  /* 0x0000000ba4067209 */ /* 0x000fc40007810000 */
[----:B------:R-:W-:Y:S02]  /*7d90*/  FSEL R142, R142, -INF , !P1 ;  /* 0xff8000008e8e7808 */ /* 0x000fe40004800000 */
[----:B------:R-:W-:Y:S02]  /*7da0*/  LOP3.LUT P1, RZ, R16, 0x8, RZ, 0xc0, !PT ;  /* 0x0000000810ff7812 */ /* 0x000fe4000782c0ff */
[----:B------:R-:W-:Y:S02]  /*7db0*/  FMNMX.FTZ R11, R165, R6, !PT ;  /* 0x00000006a50b7209 */ /* 0x000fe40007810000 */
[----:B------:R-:W-:Y:S02]  /*7dc0*/  ISETP.GT.AND P1, PT, R12, 0x29, !P1 ;  /* 0x000000290c00780c */ /* 0x000fe40004f24270 */
[----:B------:R-:W-:Y:S02]  /*7dd0*/  FMNMX.FTZ R6, R136, R11, !PT ;  /* 0x0000000b88067209 */ /* 0x000fe40007810000 */
[----:B------:R-:W-:-:S02]  /*7de0*/  ISETP.LT.OR P1, PT, R13, 0x2a, P1 ;  /* 0x0000002a0d00780c */ /* 0x000fc40000f21670 */
[----:B------:R-:W-:Y:S02]  /*7df0*/  FMNMX.FTZ R11, R137, R6, !PT ;  /* 0x00000006890b7209 */ /* 0x000fe40007810000 */
[----:B------:R-:W-:Y:S02]  /*7e00*/  FSEL R143, R143, -INF , !P1 ;  /* 0xff8000008f8f7808 */ /* 0x000fe40004800000 */
[----:B------:R-:W-:Y:S02]  /*7e10*/  LOP3.LUT P1, RZ, R16, 0x10, RZ, 0xc0, !PT ;  /* 0x0000001010ff7812 */ /* 0x000fe4000782c0ff */
[----:B------:R-:W-:Y:S02]  /*7e20*/  FMNMX.FTZ R6, R140, R11, !PT ;  /* 0x0000000b8c067209 */ /* 0x000fe40007810000 */
[----:B------:R-:W-:Y:S02]  /*7e30*/  ISETP.GT.AND P1, PT, R12, 0x30, !P1 ;  /* 0x000000300c00780c */ /* 0x000fe40004f24270 */
[----:B------:R-:W-:-:S02]  /*7e40*/  FMNMX.FTZ R11, R141, R6, !PT ;  /* 0x000000068d0b7209 */ /* 0x000fc40007810000 */
[----:B------:R-:W-:Y:S02]  /*7e50*/  ISETP.LT.OR P1, PT, R13, 0x31, P1 ;  /* 0x000000310d00780c */ /* 0x000fe40000f21670 */
[----:B------:R-:W-:Y:S02]  /*7e60*/  FMNMX.FTZ R6, R144, R11, !PT ;  /* 0x0000000b90067209 */ /* 0x000fe40007810000 */
[----:B------:R-:W-:Y:S02]  /*7e70*/  FSEL R146, R146, -INF , !P1 ;  /* 0xff80000092927808 */ /* 0x000fe40004800000 */
[----:B------:R-:W-:Y:S02]  /*7e80*/  LOP3.LUT P1, RZ, R16, 0x800000, RZ, 0xc0, !PT ;  /* 0x0080000010ff7812 */ /* 0x000fe4000782c0ff */
[----:B------:R-:W-:Y:S02]  /*7e90*/  FMNMX.FTZ R11, R145, R6, !PT ;  /* 0x00000006910b7209 */ /* 0x000fe40007810000 */
[----:B------:R-:W-:-:S02]  /*7ea0*/  ISETP.GT.AND P1, PT, R12, 0x31, !P1 ;  /* 0x000000310c00780c */ /* 0x000fc40004f24270 */
[----:B------:R-:W-:Y:S02]  /*7eb0*/  FMNMX.FTZ R6, R148, R11, !PT ;  /* 0x0000000b94067209 */ /* 0x000fe40007810000 */
[----:B------:R-:W-:Y:S02]  /*7ec0*/  ISETP.LT.OR P1, PT, R13, 0x32, P1 ;  /* 0x000000320d00780c */ /* 0x000fe40000f21670 */
[----:B------:R-:W-:Y:S02]  /*7ed0*/  FMNMX.FTZ R11, R149, R6, !PT ;  /* 0x00000006950b7209 */ /* 0x000fe40007810000 */
[----:B------:R-:W-:Y:S02]  /*7ee0*/  FSEL R147, R147, -INF , !P1 ;  /* 0xff80000093937808 */ /* 0x000fe40004800000 */
[----:B------:R-:W-:Y:S02]  /*7ef0*/  LOP3.LUT P1, RZ, R16, 0x400000, RZ, 0xc0, !PT ;  /* 0x0040000010ff7812 */ /* 0x000fe4000782c0ff */
[----:B------:R-:W-:-:S02]  /*7f00*/  FMNMX.FTZ R6, R120, R11, !PT ;  /* 0x0000000b78067209 */ /* 0x000fc40007810000 */
[----:B------:R-:W-:Y:S02]  /*7f10*/  ISETP.GT.AND P1, PT, R12, 0x38, !P1 ;  /* 0x000000380c00780c */ /* 0x000fe40004f24270 */
[----:B------:R-:W-:Y:S02]  /*7f20*/  FMNMX.FTZ R11, R121, R6, !PT ;  /* 0x00000006790b7209 */ /* 0x000fe40007810000 */
        /* <DEDUP_REMOVED lines=28> */
[C---:B------:R-:W-:Y:S02]  /*80f0*/  ISETP.LT.OR P1, PT, R13.reuse, 0x49, P1 ;  /* 0x000000490d00780c */ /* 0x040fe40000f21670 */
[----:B------:R-:W-:Y:S02]  /*8100*/  FMNMX.FTZ R6, R116, R11, !PT ;  /* 0x0000000b74067209 */ /* 0x000fe40007810000 */
[----:B------:R-:W-:Y:S02]  /*8110*/  FSEL R126, R126, -INF , !P1 ;  /* 0xff8000007e7e7808 */ /* 0x000fe40004800000 */
[----:B------:R-:W-:Y:S02]  /*8120*/  ISETP.GT.AND P1, PT, R12, 0x49, !P6 ;  /* 0x000000490c00780c */ /* 0x000fe40007724270 */
[----:B------:R-:W-:Y:S02]  /*8130*/  LOP3.LUT P6, RZ, R16, 0x40, RZ, 0xc0, !PT ;  /* 0x0000004010ff7812 */ /* 0x000fe400078cc0ff */
        /* <DEDUP_REMOVED lines=19> */
[C---:B------:R-:W-:Y:S02]  /*8270*/  ISETP.GT.AND P1, PT, R12.reuse, 0x58, !P1 ;  /* 0x000000580c00780c */ /* 0x040fe40004f24270 */
[----:B------:R-:W-:Y:S02]  /*8280*/  FMNMX.FTZ R11, R101, R6, !PT ;  /* 0x00000006650b7209 */ /* 0x000fe40007810000 */
[----:B------:R-:W-:Y:S02]  /*8290*/  ISETP.LT.OR P1, PT, R13, 0x59, P1 ;  /* 0x000000590d00780c */ /* 0x000fe40000f21670 */
[----:B------:R-:W-:Y:S01]  /*82a0*/  ISETP.GT.AND P2, PT, R12, 0x89, !P2 ;  /* 0x000000890c00780c */ /* 0x000fe20005744270 */
[----:B------:R-:W0:Y:S01]  /*82b0*/  SHFL.BFLY PT, R6, R11, 0x2, 0x1f ;  /* 0x0c401f000b067f89 */ /* 0x000e2200000e0000 */
[----:B------:R-:W-:Y:S02]  /*82c0*/  FSEL R134, R134, -INF , !P1 ;  /* 0xff80000086867808 */ /* 0x000fe40004800000 */
[----:B------:R-:W-:-:S02]  /*82d0*/  LOP3.LUT P1, RZ, R16, 0x2000, RZ, 0xc0, !PT ;  /* 0x0000200010ff7812 */ /* 0x000fc4000782c0ff */
[C---:B------:R-:W-:Y:S02]  /*82e0*/  ISETP.LT.OR P2, PT, R13.reuse, 0x8a, P2 ;  /* 0x0000008a0d00780c */ /* 0x040fe40001741670 */
[C---:B------:R-:W-:Y:S02]  /*82f0*/  ISETP.GT.AND P1, PT, R12.reuse, 0x59, !P1 ;  /* 0x000000590c00780c */ /* 0x040fe40004f24270 */
[----:B------:R-:W-:Y:S02]  /*8300*/  ISETP.GT.AND P3, PT, R12, 0x90, !P3 ;  /* 0x000000900c00780c */ /* 0x000fe40005f64270 */
[----:B------:R-:W-:Y:S02]  /*8310*/  ISETP.LT.OR P1, PT, R13, 0x5a, P1 ;  /* 0x0000005a0d00780c */ /* 0x000fe40000f21670 */
[----:B------:R-:W-:Y:S02]  /*8320*/  FSEL R95, R95, -INF , !P2 ;  /* 0xff8000005f5f7808 */ /* 0x000fe40005000000 */
[----:B------:R-:W-:-:S02]  /*8330*/  FSEL R135, R135, -INF , !P1 ;  /* 0xff80000087877808 */ /* 0x000fc40004800000 */
[----:B------:R-:W-:Y:S02]  /*8340*/  LOP3.LUT P1, RZ, R16, 0x1000, RZ, 0xc0, !PT ;  /* 0x0000100010ff7812 */ /* 0x000fe4000782c0ff */
[C---:B------:R-:W-:Y:S02]  /*8350*/  ISETP.LT.OR P3, PT, R13.reuse, 0x91, P3 ;  /* 0x000000910d00780c */ /* 0x040fe40001f61670 */
[C---:B------:R-:W-:Y:S02]  /*8360*/  ISETP.GT.AND P1, PT, R12.reuse, 0x60, !P1 ;  /* 0x000000600c00780c */ /* 0x040fe40004f24270 */
[----:B------:R-:W-:Y:S02]  /*8370*/  ISETP.GT.AND P4, PT, R12, 0x91, !P4 ;  /* 0x000000910c00780c */ /* 0x000fe40006784270 */
[----:B------:R-:W-:Y:S02]  /*8380*/  ISETP.LT.OR P1, PT, R13, 0x61, P1 ;  /* 0x000000610d00780c */ /* 0x000fe40000f21670 */
[----:B0-----:R-:W-:-:S02]  /*8390*/  FMNMX.FTZ R15, R11, R6, !PT ;  /* 0x000000060b0f7209 */ /* 0x001fc40007810000 */
[----:B------:R-:W-:Y:S02]  /*83a0*/  FSEL R106, R106, -INF , !P1 ;  /* 0xff8000006a6a7808 */ /* 0x000fe40004800000 */
[----:B------:R-:W-:Y:S01]  /*83b0*/  LOP3.LUT P1, RZ, R16, 0x800, RZ, 0xc0, !PT ;  /* 0x0000080010ff7812 */ /* 0x000fe2000782c0ff */
[----:B------:R-:W0:Y:S01]  /*83c0*/  SHFL.BFLY PT, R6, R15, 0x1, 0x1f ;  /* 0x0c201f000f067f89 */ /* 0x000e2200000e0000 */
[----:B------:R-:W-:Y:S02]  /*83d0*/  FSEL R98, R98, -INF , !P3 ;  /* 0xff80000062627808 */ /* 0x000fe40005800000 */
[C---:B------:R-:W-:Y:S02]  /*83e0*/  ISETP.GT.AND P1, PT, R12.reuse, 0x61, !P1 ;  /* 0x000000610c00780c */ /* 0x040fe40004f24270 */
[----:B------:R-:W-:Y:S02]  /*83f0*/  ISETP.GT.AND P5, PT, R12, 0x98, !P5 ;  /* 0x000000980c00780c */ /* 0x000fe40006fa4270 */
[----:B------:R-:W-:-:S02]  /*8400*/  ISETP.LT.OR P1, PT, R13, 0x62, P1 ;  /* 0x000000620d00780c */ /* 0x000fc40000f21670 */
[----:B------:R-:W-:Y:S02]  /*8410*/  ISETP.LT.OR P4, PT, R13, 0x92, P4 ;  /* 0x000000920d00780c */ /* 0x000fe40002781670 */
[----:B------:R-:W-:Y:S02]  /*8420*/  FSEL R107, R107, -INF , !P1 ;  /* 0xff8000006b6b7808 */ /* 0x000fe40004800000 */
[----:B------:R-:W-:Y:S02]  /*8430*/  LOP3.LUT P1, RZ, R16, 0x400, RZ, 0xc0, !PT ;  /* 0x0000040010ff7812 */ /* 0x000fe4000782c0ff */
[----:B------:R-:W-:Y:S02]  /*8440*/  ISETP.LT.OR P5, PT, R13, 0x99, P5 ;  /* 0x000000990d00780c */ /* 0x000fe40002fa1670 */
[----:B------:R-:W-:Y:S02]  /*8450*/  ISETP.GT.AND P1, PT, R12, 0x68, !P1 ;  /* 0x000000680c00780c */ /* 0x000fe40004f24270 */
[----:B------:R-:W-:-:S02]  /*8460*/  FSEL R99, R99, -INF , !P4 ;  /* 0xff80000063637808 */ /* 0x000fc40006000000 */
[----:B------:R-:W-:Y:S02]  /*8470*/  ISETP.LT.OR P1, PT, R13, 0x69, P1 ;  /* 0x000000690d00780c */ /* 0x000fe40000f21670 */
[----:B------:R-:W-:Y:S02]  /*8480*/  FSEL R102, R102, -INF , !P5 ;  /* 0xff80000066667808 */ /* 0x000fe40006800000 */
[----:B------:R-:W-:Y:S02]  /*8490*/  FSEL R110, R110, -INF , !P1 ;  /* 0xff8000006e6e7808 */ /* 0x000fe40004800000 */
[----:B------:R-:W-:Y:S02]  /*84a0*/  LOP3.LUT P1, RZ, R16, 0x200, RZ, 0xc0, !PT ;  /* 0x0000020010ff7812 */ /* 0x000fe4000782c0ff */
[----:B0-----:R-:W-:Y:S02]  /*84b0*/  FMNMX.FTZ R6, R15, R6, !PT ;  /* 0x000000060f067209 */ /* 0x001fe40007810000 */
[----:B------:R-:W-:-:S03]  /*84c0*/  ISETP.GT.AND P1, PT, R12, 0x69, !P1 ;  /* 0x000000690c00780c */ /* 0x000fc60004f24270 */
[----:B------:R-:W-:Y:S01]  /*84d0*/  FFMA.FTZ R10, R6, R21, -8 ;  /* 0xc1000000060a7423 */ /* 0x000fe20000010015 */
[----:B------:R-:W-:-:S04]  /*84e0*/  ISETP.LT.OR P1, PT, R13, 0x6a, P1 ;  /* 0x0000006a0d00780c */ /* 0x000fc80000f21670 */
[----:B------:R-:W-:Y:S02]  /*84f0*/  FSEL R111, R111, -INF , !P1 ;  /* 0xff8000006f6f7808 */ /* 0x000fe40004800000 */
[----:B------:R-:W-:-:S04]  /*8500*/  LOP3.LUT P1, RZ, R16, 0x100, RZ, 0xc0, !PT ;  /* 0x0000010010ff7812 */ /* 0x000fc8000782c0ff */
[----:B------:R-:W-:-:S04]  /*8510*/  ISETP.GT.AND P1, PT, R12, 0x70, !P1 ;  /* 0x000000700c00780c */ /* 0x000fc80004f24270 */
[----:B------:R-:W-:-:S04]  /*8520*/  ISETP.LT.OR P1, PT, R13, 0x71, P1 ;  /* 0x000000710d00780c */ /* 0x000fc80000f21670 */
[----:B------:R-:W-:Y:S02]  /*8530*/  FSEL R114, R114, -INF , !P1 ;  /* 0xff80000072727808 */ /* 0x000fe40004800000 */
[----:B------:R-:W-:-:S04]  /*8540*/  LOP3.LUT P1, RZ, R16, 0x80, RZ, 0xc0, !PT ;  /* 0x0000008010ff7812 */ /* 0x000fc8000782c0ff */
[----:B------:R-:W-:-:S04]  /*8550*/  ISETP.GT.AND P1, PT, R12, 0x71, !P1 ;  /* 0x000000710c00780c */ /* 0x000fc80004f24270 */
[----:B------:R-:W-:-:S04]  /*8560*/  ISETP.LT.OR P1, PT, R13, 0x72, P1 ;  /* 0x000000720d00780c */ /* 0x000fc80000f21670 */
[----:B------:R-:W-:Y:S02]  /*8570*/  FSEL R115, R115, -INF , !P1 ;  /* 0xff80000073737808 */ /* 0x000fe40004800000 */
[----:B------:R-:W-:Y:S02]  /*8580*/  ISETP.GT.AND P1, PT, R12, 0x78, !P6 ;  /* 0x000000780c00780c */ /* 0x000fe40007724270 */
[----:B------:R-:W-:Y:S02]  /*8590*/  LOP3.LUT P6, RZ, R16, 0x1000000, RZ, 0xc0, !PT ;  /* 0x0100000010ff7812 */ /* 0x000fe400078cc0ff */
        /* <DEDUP_REMOVED lines=46> */
[----:B------:R-:W-:Y:S02]  /*8880*/  ISETP.GT.AND P1, PT, R12, RZ, !P6 ;  /* 0x000000ff0c00720c */ /* 0x000fe40007724270 */
[----:B------:R-:W-:Y:S02]  /*8890*/  LOP3.LUT P6, RZ, R16, 0x8000000, RZ, 0xc0, !PT ;  /* 0x0800000010ff7812 */ /* 0x000fe400078cc0ff */
[----:B------:R-:W-:Y:S02]  /*88a0*/  ISETP.LT.OR P1, PT, R13, 0x1, P1 ;  /* 0x000000010d00780c */ /* 0x000fe40000f21670 */
[----:B------:R-:W-:Y:S02]  /*88b0*/  ISETP.GT.AND P2, PT, R12, 0x99, !P6 ;  /* 0x000000990c00780c */ /* 0x000fe40007744270 */
[----:B------:R-:W-:-:S02]  /*88c0*/  FSEL R169, R154, -INF , !P1 ;  /* 0xff8000009aa97808 */ /* 0x000fc40004800000 */
[----:B------:R-:W-:Y:S02]  /*88d0*/  FSETP.NEU.FTZ.AND P1, PT, R6, -INF , PT ;  /* 0xff8000000600780b */ /* 0x000fe40003f3d000 */
[----:B------:R-:W-:Y:S02]  /*88e0*/  ISETP.LT.OR P2, PT, R13, 0x9a, P2 ;  /* 0x0000009a0d00780c */ /* 0x000fe40001741670 */
[----:B------:R-:W-:Y:S02]  /*88f0*/  FSEL R10, R10, RZ, P1 ;  /* 0x000000ff0a0a7208 */ /* 0x000fe40000800000 */
[----:B------:R-:W-:-:S03]  /*8900*/  FSEL R103, R103, -INF , !P2 ;  /* 0xff80000067677808 */ /* 0x000fc60005000000 */
        /* <DEDUP_REMOVED lines=48> */
[----:B------:R-:W-:Y:S01]  /*8c10*/  FFMA.FTZ R100, R100, UR39, -R10 ;  /* 0x0000002764647c23 */ /* 0x000fe2000801080a */
        /* <DEDUP_REMOVED lines=40> */
[----:B------:R-:W-:-:S01]  /*8ea0*/  FFMA.FTZ R109, R113, UR39, -R10 ;  /* 0x00000027716d7c23 */ /* 0x000fc2000801080a */
[----:B------:R-:W-:Y:S01]  /*8eb0*/  FFMA.FTZ R113, R117, UR39, -R10 ;  /* 0x0000002775717c23 */ /* 0x000fe2000801080a */
[----:B------:R-:W-:Y:S01]  /*8ec0*/  MUFU.EX2 R145, R145 ;  /* 0x0000009100917308 */ /* 0x000fe20000000800 */
[----:B------:R-:W-:-:S05]  /*8ed0*/  FMNMX.FTZ R156, R103, R108, !PT ;  /* 0x0000006c679c7209 */ /* 0x000fca0007810000 */
[----:B------:R-:W0:Y:S02]  /*8ee0*/  SHFL.BFLY PT, R157, R156, 0x2, 0x1f ;  /* 0x0c401f009c9d7f89 */ /* 0x000e2400000e0000 */
[----:B------:R1:W-:Y:S08]  /*8ef0*/  MUFU.EX2 R108, R160 ;  /* 0x000000a0006c7308 */ /* 0x0003f00000000800 */
[----:B------:R-:W-:Y:S01]  /*8f00*/  MUFU.EX2 R148, R148 ;  /* 0x0000009400947308 */ /* 0x000fe20000000800 */
[----:B-1----:R-:W-:-:S01]  /*8f10*/  FFMA.FTZ R160, R101, UR39, -R10 ;  /* 0x0000002765a07c23 */ /* 0x002fc2000801080a */
[----:B------:R-:W-:-:S06]  /*8f20*/  IMAD.U32 R101, RZ, RZ, UR39 ;  /* 0x00000027ff657e24 */ /* 0x000fcc000f8e00ff */
[----:B------:R-:W-:Y:S01]  /*8f30*/  MUFU.EX2 R149, R149 ;  /* 0x0000009500957308 */ /* 0x000fe20000000800 */
[----:B0-----:R-:W-:Y:S02]  /*8f40*/  FMNMX.FTZ R157, R156, R157, !PT ;  /* 0x0000009d9c9d7209 */ /* 0x001fe40007810000 */
[----:B------:R-:W-:-:S05]  /*8f50*/  FSEL R156, R6, RZ, P1 ;  /* 0x000000ff069c7208 */ /* 0x000fca0000800000 */
[----:B------:R-:W-:Y:S01]  /*8f60*/  MUFU.EX2 R120, R120 ;  /* 0x0000007800787308 */ /* 0x000fe20000000800 */
[----:B------:R-:W0:Y:S01]  /*8f70*/  SHFL.BFLY PT, R116, R157, 0x1, 0x1f ;  /* 0x0c201f009d747f89 */ /* 0x000e2200000e0000 */
[----:B------:R-:W-:-:S06]  /*8f80*/  FADD.FTZ R156, -R156, R7 ;  /* 0x000000079c9c7221 */ /* 0x000fcc0000010100 */
[----:B------:R1:W-:Y:S08]  /*8f90*/  MUFU.EX2 R7, R160 ;  /* 0x000000a000077308 */ /* 0x0003f00000000800 */
[----:B------:R-:W-:Y:S08]  /*8fa0*/  MUFU.EX2 R121, R121 ;  /* 0x0000007900797308 */ /* 0x000ff00000000800 */
[----:B------:R-:W-:Y:S01]  /*8fb0*/  MUFU.EX2 R124, R124 ;  /* 0x0000007c007c7308 */ /* 0x000fe20000000800 */
[----:B0-----:R-:W-:-:S04]  /*8fc0*/  FMNMX.FTZ R10, R157, R116, !PT ;  /* 0x000000749d0a7209 */ /* 0x001fc80007810000 */
[C---:B------:R-:W-:Y:S01]  /*8fd0*/  FSETP.NEU.FTZ.AND P1, PT, R10.reuse, -INF , PT ;  /* 0xff8000000a00780b */ /* 0x040fe20003f3d000 */
[----:B------:R-:W-:-:S01]  /*8fe0*/  FFMA.FTZ R116, R10, R101, -8 ;  /* 0xc10000000a747423 */ /* 0x000fc20000010065 */
[----:B------:R-:W-:Y:S01]  /*8ff0*/  FMUL.FTZ R101, R156, UR39 ;  /* 0x000000279c657c20 */ /* 0x000fe20008410000 */
[----:B------:R-:W-:Y:S01]  /*9000*/  MUFU.EX2 R125, R125 ;  /* 0x0000007d007d7308 */ /* 0x000fe20000000800 */
[----:B------:R-:W-:Y:S02]  /*9010*/  FSEL R161, R10, RZ, P1 ;  /* 0x000000ff0aa17208 */ /* 0x000fe40000800000 */
[----:B------:R-:W-:-:S03]  /*9020*/  FSEL R116, R116, RZ, P1 ;  /* 0x000000ff74747208 */ /* 0x000fc60000800000 */
[----:B------:R-:W-:Y:S02]  /*9030*/  FADD.FTZ R161, -R161, R8 ;  /* 0x00000008a1a17221 */ /* 0x000fe40000010100 */
[----:B-1----:R-:W-:-:S01]  /*9040*/  FFMA.FTZ R160, R163, UR39, -R116 ;  /* 0x00000027a3a07c23 */ /* 0x002fc20008010874 */
[--C-:B------:R-:W-:Y:S01]  /*9050*/  FFMA.FTZ R163, R126, UR39, -R116.reuse ;  /* 0x000000277ea37c23 */ /* 0x100fe20008010874 */
[----:B------:R-:W-:-:S01]  /*9060*/  FFMA.FTZ R117, R169, UR39, -R116 ;  /* 0x00000027a9757c23 */ /* 0x000fc20008010874 */
[----:B------:R-:W-:Y:S01]  /*9070*/  FMUL.FTZ R126, R161, UR39 ;  /* 0x00000027a17e7c20 */ /* 0x000fe20008410000 */
        /* <DEDUP_REMOVED lines=17> */
[----:B------:R-:W1:Y:S01]  /*9190*/  MUFU.EX2 R126, R126 ;  /* 0x0000007e007e7308 */ /* 0x000e620000000800 */
[----:B0-----:R-:W-:-:S01]  /*91a0*/  FFMA.FTZ R164, R101, R3, R14 ;  /* 0x0000000365a47223 */ /* 0x001fc2000001000e */
[--C-:B------:R-:W-:Y:S01]  /*91b0*/  FFMA.FTZ R123, R123, UR39, -R116.reuse ;  /* 0x000000277b7b7c23 */ /* 0x100fe20008010874 */
[----:B------:R-:W-:-:S01]  /*91c0*/  FFMA.FTZ R127, R127, UR39, -R116 ;  /* 0x000000277f7f7c23 */ /* 0x000fc20008010874 */
[----:B------:R-:W-:Y:S01]  /*91d0*/  FFMA.FTZ R130, R130, UR39, -R116 ;  /* 0x0000002782827c23 */ /* 0x000fe20008010874 */
[----:B------:R-:W-:-:S01]  /*91e0*/  FADD.FTZ R164, R11, R164 ;  /* 0x000000a40ba47221 */ /* 0x000fc20000010000 */
        /* <DEDUP_REMOVED lines=11> */
[----:B-1----:R-:W-:-:S01]  /*92a0*/  FFMA.FTZ R3, R126, R0, R117 ;  /* 0x000000007e037223 */ /* 0x002fc20000010075 */
[--C-:B------:R-:W-:Y:S01]  /*92b0*/  FFMA.FTZ R118, R118, UR39, -R116.reuse ;  /* 0x0000002776767c23 */ /* 0x100fe20008010874 */
[----:B------:R-:W-:-:S01]  /*92c0*/  FFMA.FTZ R119, R119, UR39, -R116 ;  /* 0x0000002777777c23 */ /* 0x000fc20008010874 */
[--C-:B------:R-:W-:Y:S01]  /*92d0*/  FFMA.FTZ R90, R90, UR39, -R116.reuse ;  /* 0x000000275a5a7c23 */ /* 0x100fe20008010874 */
[----:B------:R-:W-:-:S01]  /*92e0*/  FFMA.FTZ R91, R91, UR39, -R116 ;  /* 0x000000275b5b7c23 */ /* 0x000fc20008010874 */
[--C-:B------:R-:W-:Y:S01]  /*92f0*/  FFMA.FTZ R95, R95, UR39, -R116.reuse ;  /* 0x000000275f5f7c23 */ /* 0x100fe20008010874 */
[----:B------:R-:W-:-:S01]  /*9300*/  FFMA.FTZ R99, R99, UR39, -R116 ;  /* 0x0000002763637c23 */ /* 0x000fc20008010874 */
[----:B------:R-:W1:Y:S01]  /*9310*/  MUFU.EX2 R158, R158 ;  /* 0x0000009e009e7308 */ /* 0x000e620000000800 */
[----:B0-----:R-:W-:-:S01]  /*9320*/  FADD.FTZ R0, R156, R3 ;  /* 0x000000039c007221 */ /* 0x001fc20000010000 */
[----:B------:R-:W-:Y:S01]  /*9330*/  FADD.FTZ R3, R15, R164 ;  /* 0x000000a40f037221 */ /* 0x000fe20000010000 */
[----:B------:R-:W-:-:S01]  /*9340*/  FFMA.FTZ R102, R102, UR39, -R116 ;  /* 0x0000002766667c23 */ /* 0x000fc20008010874 */
[----:B------:R-:W-:-:S04]  /*9350*/  FFMA.FTZ R103, R103, UR39, -R116 ;  /* 0x0000002767677c23 */ /* 0x000fc80008010874 */
[----:B------:R-:W0:Y:S01]  /*9360*/  MUFU.EX2 R157, R157 ;  /* 0x0000009d009d7308 */ /* 0x000e220000000800 */
[----:B--2---:R-:W-:-:S01]  /*9370*/  FADD.FTZ R161, R155, R0 ;  /* 0x000000009ba17221 */ /* 0x004fc20000010000 */
[----:B------:R-:W-:-:S04]  /*9380*/  FADD.FTZ R0, R20, R3 ;  /* 0x0000000314007221 */ /* 0x000fc80000010000 */
[----:B------:R-:W-:Y:S02]  /*9390*/  FADD.FTZ R3, R21, R0 ;  /* 0x0000000015037221 */ /* 0x000fe40000010000 */
[----:B------:R-:W2:Y:S01]  /*93a0*/  MUFU.EX2 R160, R160 ;  /* 0x000000a000a07308 */ /* 0x000ea20000000800 */
[----:B-1----:R-:W-:-:S01]  /*93b0*/  FADD.FTZ R164, R158, R161 ;  /* 0x000000a19ea47221 */ /* 0x002fc20000010000 */
[----:B------:R-:W-:-:S04]  /*93c0*/  FADD.FTZ R0, R152, R3 ;  /* 0x0000000398007221 */ /* 0x000fc80000010000 */
[----:B------:R-:W-:Y:S02]  /*93d0*/  FADD.FTZ R3, R153, R0 ;  /* 0x0000000099037221 */ /* 0x000fe40000010000 */
[----:B------:R-:W1:Y:S01]  /*93e0*/  MUFU.EX2 R159, R159 ;  /* 0x0000009f009f7308 */ /* 0x000e620000000800 */
[----:B0-----:R-:W-:-:S01]  /*93f0*/  FADD.FTZ R161, R157, R164 ;  /* 0x000000a49da17221 */ /* 0x001fc20000010000 */
[----:B------:R-:W-:-:S04]  /*9400*/  FADD.FTZ R3, R154, R3 ;  /* 0x000000039a037221 */ /* 0x000fc80000010000 */
[----:B------:R-:W-:Y:S02]  /*9410*/  FADD.FTZ R0, R136, R3 ;  /* 0x0000000388007221 */ /* 0x000fe40000010000 */
        /* <DEDUP_REMOVED lines=22> */
[----:B------:R-:W-:-:S06]  /*9580*/  FADD.FTZ R3, R125, R0 ;  /* 0x000000007d037221 */ /* 0x000fcc0000010000 */
[----:B------:R-:W0:Y:S01]  /*9590*/  MUFU.EX2 R147, R147 ;  /* 0x0000009300937308 */ /* 0x000e220000000800 */
[----:B--2---:R-:W-:-:S07]  /*95a0*/  FADD.FTZ R161, R143, R164 ;  /* 0x000000a48fa17221 */ /* 0x004fce0000010000 */
[----:B------:R-:W2:Y:S01]  /*95b0*/  MUFU.EX2 R150, R150 ;  /* 0x0000009600967308 */ /* 0x000ea20000000800 */
[----:B-1----:R-:W-:-:S07]  /*95c0*/  FADD.FTZ R164, R146, R161 ;  /* 0x000000a192a47221 */ /* 0x002fce0000010000 */
[----:B------:R-:W1:Y:S01]  /*95d0*/  MUFU.EX2 R151, R151 ;  /* 0x0000009700977308 */ /* 0x000e620000000800 */
[----:B0-----:R-:W-:-:S07]  /*95e0*/  FADD.FTZ R161, R147, R164 ;  /* 0x000000a493a17221 */ /* 0x001fce0000010000 */
        /* <DEDUP_REMOVED lines=23> */
[----:B0-----:R-:W-:-:S01]  /*9760*/  FADD.FTZ R164, R134, R161 ;  /* 0x000000a186a47221 */ /* 0x001fc20000010000 */
[----:B------:R-:W-:-:S06]  /*9770*/  FFMA.FTZ R161, R94, UR39, -R116 ;  /* 0x000000275ea17c23 */ /* 0x000fcc0008010874 */
        /* <DEDUP_REMOVED lines=17> */
[----:B0-----:R-:W-:-:S04]  /*9890*/  FADD.FTZ R3, R13, R0 ;  /* 0x000000000d037221 */ /* 0x001fc80000010000 */
[----:B------:R-:W-:-:S03]  /*98a0*/  FADD.FTZ R0, R108, R3 ;  /* 0x000000036c007221 */ /* 0x000fc60000010000 */
[----:B------:R-:W0:Y:S01]  /*98b0*/  MUFU.EX2 R109, R109 ;  /* 0x0000006d006d7308 */ /* 0x000e220000000800 */
[----:B--2---:R-:W-:-:S01]  /*98c0*/  FADD.FTZ R163, R111, R94 ;  /* 0x0000005e6fa37221 */ /* 0x004fc20000010000 */
[----:B------:R-:W-:-:S06]  /*98d0*/  FFMA.FTZ R94, R98, UR39, -R116 ;  /* 0x00000027625e7c23 */ /* 0x000fcc0008010874 */
        /* <DEDUP_REMOVED lines=24> */
[----:B------:R-:W-:Y:S01]  /*9a60*/  MUFU.EX2 R164, R95 ;  /* 0x0000005f00a47308 */ /* 0x000fe20000000800 */
[----:B-1----:R-:W-:-:S07]  /*9a70*/  FADD.FTZ R98, R161, R98 ;  /* 0x00000062a1627221 */ /* 0x002fce0000010000 */
[----:B------:R-:W1:Y:S01]  /*9a80*/  MUFU.EX2 R96, R96 ;  /* 0x0000006000607308 */ /* 0x000e620000000800 */
[----:B0-----:R-:W-:-:S07]  /*9a90*/  FADD.FTZ R3, R93, R0 ;  /* 0x000000005d037221 */ /* 0x001fce0000010000 */
[----:B------:R-:W-:Y:S08]  /*9aa0*/  MUFU.EX2 R94, R94 ;  /* 0x0000005e005e7308 */ /* 0x000ff00000000800 */
[----:B------:R-:W0:Y:S01]  /*9ab0*/  MUFU.EX2 R97, R97 ;  /* 0x0000006100617308 */ /* 0x000e220000000800 */
[----:B-1----:R-:W-:-:S07]  /*9ac0*/  FADD.FTZ R0, R96, R3 ;  /* 0x0000000360007221 */ /* 0x002fce0000010000 */
[----:B------:R1:W2:Y:S08]  /*9ad0*/  MUFU.EX2 R95, R99 ;  /* 0x00000063005f7308 */ /* 0x0002b00000000800 */
[----:B------:R-:W3:Y:S01]  /*9ae0*/  MUFU.EX2 R100, R100 ;  /* 0x0000006400647308 */ /* 0x000ee20000000800 */
[----:B-1----:R-:W-:-:S01]  /*9af0*/  FADD.FTZ R99, R164, R98 ;  /* 0x00000062a4637221 */ /* 0x002fc20000010000 */
[----:B0-----:R-:W-:-:S03]  /*9b00*/  FADD.FTZ R3, R97, R0 ;  /* 0x0000000061037221 */ /* 0x001fc60000010000 */
[----:B------:R-:W-:-:S03]  /*9b10*/  FADD.FTZ R98, R94, R99 ;  /* 0x000000635e627221 */ /* 0x000fc60000010000 */
[----:B------:R-:W0:Y:S01]  /*9b20*/  MUFU.EX2 R163, R102 ;  /* 0x0000006600a37308 */ /* 0x000e220000000800 */
[----:B--2---:R-:W-:-:S07]  /*9b30*/  FADD.FTZ R98, R95, R98 ;  /* 0x000000625f627221 */ /* 0x004fce0000010000 */
[----:B------:R-:W1:Y:S01]  /*9b40*/  MUFU.EX2 R103, R103 ;  /* 0x0000006700677308 */ /* 0x000e620000000800 */
[----:B---3--:R-:W-:-:S04]  /*9b50*/  FADD.FTZ R0, R100, R3 ;  /* 0x0000000364007221 */ /* 0x008fc80000010000 */
[----:B------:R-:W-:Y:S01]  /*9b60*/  FADD.FTZ R3, R7, R0 ;  /* 0x0000000007037221 */ /* 0x000fe20000010000 */
[----:B0-----:R-:W-:-:S04]  /*9b70*/  FADD.FTZ R98, R163, R98 ;  /* 0x00000062a3627221 */ /* 0x001fc80000010000 */
[----:B-1----:R-:W-:Y:S01]  /*9b80*/  FADD.FTZ R0, R103, R98 ;  /* 0x0000006267007221 */ /* 0x002fe20000010000 */
[----:B------:R-:W-:Y:S06]  /*9b90*/  @!P0 BRA `(.L_x_1139) ;  /* 0x0000000000048947 */ /* 0x000fec0003800000 */
[----:B------:R-:W-:Y:S01]  /*9ba0*/  BPT.TRAP 0x1 ;  /* 0x000000040000795c */ /* 0x000fe20000300000 */
.L_x_1139:
[----:B------:R-:W-:Y:S01]  /*9bb0*/  ULEA UR6, UR32, UR43, 0x3 ;  /* 0x0000002b20067291 */ /* 0x000fe2000f8e183f */
[----:B------:R-:W-:Y:S01]  /*9bc0*/  ISETP.GT.AND P1, PT, R9, UR31, PT ;  /* 0x0000001f09007c0c */ /* 0x000fe2000bf24270 */
[----:B------:R-:W-:Y:S01]  /*9bd0*/  UMOV UR33, UR46 ;  /* 0x0000002e00217c82 */ /* 0x000fe20008000000 */
[----:B------:R-:W-:Y:S01]  /*9be0*/  F2FP.SATFINITE.E4M3.F32.PACK_AB_MERGE_C R8, R127, R8, RZ ;  /* 0x000000087f08723e */ /* 0x000fe200048070ff */
[----:B------:R-:W-:Y:S01]  /*9bf0*/  UIADD3 UR6, UR6, 0x22860, URZ ;  /* 0x0002286006067890 */ /* 0x000fe2000fffe03f */
[----:B------:R-:W-:Y:S01]  /*9c00*/  F2FP.SATFINITE.E4M3.F32.PACK_AB_MERGE_C R12, R13, R12, RZ ;  /* 0x0000000c0d0c723e */ /* 0x000fe200048070ff */
[----:B------:R-:W-:Y:S01]  /*9c10*/  UMOV UR32, UR45 ;  /* 0x0000002d00207c82 */ /* 0x000fe20008000000 */
[----:B------:R-:W-:Y:S01]  /*9c20*/  F2FP.SATFINITE.E4M3.F32.PACK_AB_MERGE_C R7, R7, R100, RZ ;  /* 0x000000640707723e */ /* 0x000fe200048070ff */
[----:B------:R-:W-:Y:S01]  /*9c30*/  UPRMT UR6, UR41, 0x654, UR6 ;  /* 0x0000065429067896 */ /* 0x000fe20008000006 */
        /* <DEDUP_REMOVED lines=9> */
[----:B------:R-:W-:Y:S01]  /*9cd0*/  SYNCS.ARRIVE.TRANS64.RED.A1T0 RZ, [UR6], RZ ;  /* 0x000000ffffff79a7 */ /* 0x000fe20008100406 */
[----:B------:R-:W-:Y:S01]  /*9ce0*/  F2FP.SATFINITE.E4M3.F32.PACK_AB_MERGE_C R142, R143, R142, RZ ;  /* 0x0000008e8f8e723e */ /* 0x000fe200048070ff */
[-C--:B------:R-:W-:Y:S01]  /*9cf0*/  FMUL.FTZ R32, R32, R101.reuse ;  /* 0x0000006520207220 */ /* 0x080fe20000410000 */
        /* <DEDUP_REMOVED lines=22> */
[----:B------:R-:W-:Y:S01]  /*9e60*/  F2FP.SATFINITE.E4M3.F32.PACK_AB_MERGE_C R177, R123, R122, R8 ;  /* 0x0000007a7bb1723e */ /* 0x000fe20004807008 */
[-C--:B------:R-:W-:Y:S01]  /*9e70*/  FMUL.FTZ R56, R56, R101.reuse ;  /* 0x0000006538387220 */ /* 0x080fe20000410000 */
        /* <DEDUP_REMOVED lines=31> */
[----:B------:R-:W-:Y:S01]  /*a070*/  VIADD R9, R9, 0xffffffff ;  /* 0xffffffff09097836 */ /* 0x000fe20000000000 */
[----:B------:R-:W-:Y:S01]  /*a080*/  F2FP.SATFINITE.E4M3.F32.PACK_AB_MERGE_C R168, R89, R88, R92 ;  /* 0x0000005859a8723e */ /* 0x000fe2000480705c */
[----:B------:R-:W-:Y:S01]  /*a090*/  FMUL.FTZ R26, R26, R126 ;  /* 0x0000007e1a1a7220 */ /* 0x000fe20000410000 */
[----:B------:R-:W-:Y:S01]  /*a0a0*/  F2FP.SATFINITE.E4M3.F32.PACK_AB_MERGE_C R169, R91, R90, R161 ;  /* 0x0000005a5ba9723e */ /* 0x000fe200048070a1 */
[----:B------:R-:W-:Y:S01]  /*a0b0*/  FMUL.FTZ R27, R27, R126 ;  /* 0x0000007e1b1b7220 */ /* 0x000fe20000410000 */
        /* <DEDUP_REMOVED lines=31> */
[----:B------:R-:W-:-:S02]  /*a2b0*/  IMAD.MOV.U32 R8, RZ, RZ, R10 ;  /* 0x000000ffff087224 */ /* 0x000fc400078e000a */
[----:B------:R-:W-:Y:S01]  /*a2c0*/  IMAD.MOV.U32 R7, RZ, RZ, R6 ;  /* 0x000000ffff077224 */ /* 0x000fe200078e0006 */
[----:B------:R-:W-:Y:S06]  /*a2d0*/  @P1 BRA `(.L_x_1140) ;  /* 0xffffffb8009c1947 */ /* 0x000fec000383ffff */
.L_x_1121:
[----:B------:R-:W-:Y:S01]  /*a2e0*/  ISETP.NE.AND P2, PT, R191, 0x1, PT ;  /* 0x00000001bf00780c */ /* 0x000fe20003f45270 */
[----:B------:R-:W-:Y:S01]  /*a2f0*/  UIADD3 UR6, UR38, 0x7f, URZ ;  /* 0x0000007f26067890 */ /* 0x000fe2000fffe03f */
[----:B------:R-:W-:Y:S02]  /*a300*/  IADD3 R8, R17, 0x1, -R5 ;  /* 0x0000000111087810 */ /* 0x000fe40007ffe805 */
[----:B------:R-:W-:-:S09]  /*a310*/  LOP3.LUT P1, RZ, R2, 0x8, RZ, 0xc0, !PT ;  /* 0x0000000802ff7812 */ /* 0x000fd2000782c0ff */
[----:B------:R-:W0:Y:S08]  /*a320*/  @P2 LDC R7, c[0x0][0x44c] ;  /* 0x00011300ff072b82 */ /* 0x000e300000000800 */
[----:B------:R-:W1:Y:S01]  /*a330*/  @P2 LDC R12, c[0x0][0x450] ;  /* 0x00011400ff0c2b82 */ /* 0x000e620000000800 */
[----:B0-----:R-:W-:-:S04]  /*a340*/  @P2 IMAD.HI.U32 R11, R7, UR6, RZ ;  /* 0x00000006070b2c27 */ /* 0x001fc8000f8e00ff */
[----:B------:R-:W-:Y:S01]  /*a350*/  IMAD.U32 R7, RZ, RZ, UR6 ;  /* 0x00000006ff077e24 */ /* 0x000fe2000f8e00ff */
[----:B-1----:R-:W-:-:S05]  /*a360*/  @P2 SHF.R.U32.HI R7, RZ, R12, R11 ;  /* 0x0000000cff072219 */ /* 0x002fca000001160b */
[----:B------:R-:W-:-:S04]  /*a370*/  IMAD.IADD R7, R8, 0x1, R7 ;  /* 0x0000000108077824 */ /* 0x000fc800078e0207 */
[----:B------:R-:W-:-:S05]  /*a380*/  VIADD R5, R7, -UR29 ;  /* 0x8000001d07057c36 */ /* 0x000fca0008000000 */
[----:B------:R-:W-:Y:S01]  /*a390*/  R2UR UR11, R5 ;  /* 0x00000000050b72ca */ /* 0x000fe200000e0000 */
[----:B------:R-:W-:-:S14]  /*a3a0*/  @!P1 BRA `(.L_x_1141) ;  /* 0x0000000000509947 */ /* 0x000fdc0003800000 */
[----:B------:R-:W-:-:S13]  /*a3b0*/  R2UR UR10, R7 ;  /* 0x00000000070a72ca */ /* 0x000fda00000e0000 */
[----:B------:R-:W-:-:S06]  /*a3c0*/  UISETP.GT.AND UP0, UPT, UR10, -0x1, UPT ;  /* 0xffffffff0a00788c */ /* 0x000fcc000bf04270 */
[----:B------:R-:W-:-:S13]  /*a3d0*/  PLOP3.LUT P1, PT, PT, PT, UP0, 0x80, 0x0 ;  /* 0x000000000000781c */ /* 0x000fda0003f2f008 */
[----:B------:R-:W-:Y:S05]  /*a3e0*/  @P1 BRA `(.L_x_1142) ;  /* 0x0000000000201947 */ /* 0x000fea0003800000 */
[----:B------:R-:W-:Y:S01]  /*a3f0*/  ULDC UR14, c[0x0][0x9e4] ;  /* 0x00027900000e7ab9 */ /* 0x000fe20000000800 */
[----:B------:R-:W-:Y:S02]  /*a400*/  ULOP3.LUT UR10, URZ, UR10, URZ, 0x33, !UPT ;  /* 0x0000000a3f0a7292 */ /* 0x000fe4000f8e333f */
[----:B------:R-:W-:-:S11]  /*a410*/  UISETP.NE.AND UP0, UPT, UR14, 0x1, UPT ;  /* 0x000000010e00788c */ /* 0x000fd6000bf05270 */
[----:B------:R-:W-:Y:S02]  /*a420*/  @UP0 ULDC.64 UR18, c[0x0][0x9e8] ;  /* 0x00027a0000120ab9 */ /* 0x000fe40000000a00 */
[----:B------:R-:W-:-:S04]  /*a430*/  UIMAD.WIDE.U32 UR6, UR10, UR18, URZ ;  /* 0x000000120a0672a5 */ /* 0x000fc8000f8e003f */
[----:B------:R-:W-:-:S04]  /*a440*/  @UP0 USHF.R.U32.HI UR10, URZ, UR19, UR7 ;  /* 0x000000133f0a0299 */ /* 0x000fc80008011607 */
[----:B------:R-:W-:Y:S01]  /*a450*/  ULOP3.LUT UR10, URZ, UR10, URZ, 0x33, !UPT ;  /* 0x0000000a3f0a7292 */ /* 0x000fe2000f8e333f */
[----:B------:R-:W-:Y:S11]  /*a460*/  BRA `(.L_x_1143) ;  /* 0x0000000000147947 */ /* 0x000ff60003800000 */
.L_x_1142:
[----:B------:R-:W-:Y:S02]  /*a470*/  ULDC UR14, c[0x0][0x9e4] ;  /* 0x00027900000e7ab9 */ /* 0x000fe40000000800 */
[----:B------:R-:W-:-:S11]  /*a480*/  UISETP.NE.AND UP0, UPT, UR14, 0x1, UPT ;  /* 0x000000010e00788c */ /* 0x000fd6000bf05270 */
[----:B------:R-:W-:Y:S02]  /*a490*/  @UP0 ULDC.64 UR18, c[0x0][0x9e8] ;  /* 0x00027a0000120ab9 */ /* 0x000fe40000000a00 */
[----:B------:R-:W-:-:S04]  /*a4a0*/  UIMAD.WIDE.U32 UR6, UR10, UR18, URZ ;  /* 0x000000120a0672a5 */ /* 0x000fc8000f8e003f */
[----:B------:R-:W-:-:S12]  /*a4b0*/  @UP0 USHF.R.U32.HI UR10, URZ, UR19, UR7 ;  /* 0x000000133f0a0299 */ /* 0x000fd80008011607 */
.L_x_1143:
[----:B------:R-:W-:-:S04]  /*a4c0*/  UIMAD UR10, UR10, UR14, URZ ;  /* 0x0000000e0a0a72a4 */ /* 0x000fc8000f8e023f */
[----:B------:R-:W-:-:S04]  /*a4d0*/  UISETP.LT.AND UP0, UPT, UR11, UR10, UPT ;  /* 0x0000000a0b00728c */ /* 0x000fc8000bf01270 */
[----:B------:R-:W-:-:S12]  /*a4e0*/  USEL UR11, UR11, UR10, !UP0 ;  /* 0x0000000a0b0b7287 */ /* 0x000fd8000c000000 */
.L_x_1141:
[----:B------:R-:W-:-:S04]  /*a4f0*/  UIADD3 UR6, UR11, 0x9f, URZ ;  /* 0x0000009f0b067890 */ /* 0x000fc8000fffe03f */
[----:B------:R-:W-:-:S04]  /*a500*/  UIMAD.WIDE UR6, UR6, 0x66666667, URZ ;  /* 0x66666667060678a5 */ /* 0x000fc8000f8e023f */
[----:B------:R-:W-:-:S04]  /*a510*/  USHF.R.U32.HI UR6, URZ, 0x1f, UR7 ;  /* 0x0000001f3f067899 */ /* 0x000fc80008011607 */
[----:B------:R-:W-:-:S04]  /*a520*/  ULEA.HI.SX32 UR6, UR7, UR6, 0x1a ;  /* 0x0000000607067291 */ /* 0x000fc8000f8fd23f */
[----:B------:R-:W-:-:S04]  /*a530*/  UISETP.LT.AND UP0, UPT, UR40, UR6, UPT ;  /* 0x000000062800728c */ /* 0x000fc8000bf01270 */
[----:B------:R-:W-:-:S06]  /*a540*/  USEL UR28, UR40, UR6, !UP0 ;  /* 0x00000006281c7287 */ /* 0x000fcc000c000000 */
[----:B------:R-:W-:-:S13]  /*a550*/  ISETP.GE.AND P1, PT, R9, UR28, PT ;  /* 0x0000001c09007c0c */ /* 0x000fda000bf26270 */
[----:B------:R-:W-:Y:S05]  /*a560*/  @!P1 BRA `(.L_x_1144) ;  /* 0x00000028004c9947 */ /* 0x000fea0003800000 */
[----:B------:R-:W-:Y:S01]  /*a570*/  IMAD.MOV.U32 R7, RZ, RZ, R10 ;  /* 0x000000ffff077224 */ /* 0x000fe200078e000a */
[----:B------:R-:W-:Y:S01]  /*a580*/  UMOV UR30, UR46 ;  /* 0x0000002e001e7c82 */ /* 0x000fe20008000000 */
[----:B------:R-:W-:Y:S01]  /*a590*/  IMAD.MOV.U32 R5, RZ, RZ, R6 ;  /* 0x000000ffff057224 */ /* 0x000fe200078e0006 */
[----:B------:R-:W-:-:S06]  /*a5a0*/  UMOV UR29, UR45 ;  /* 0x0000002d001d7c82 */ /* 0x000fcc0008000000 */
.L_x_1155:
[----:B------:R-:W-:Y:S01]  /*a5b0*/  ISETP.NE.AND P2, PT, RZ, UR42, PT ;  /* 0x0000002aff007c0c */ /* 0x000fe2000bf45270 */
[----:B------:R-:W-:-:S04]  /*a5c0*/  UISETP.NE.AND UP0, UPT, UR29, 0x1, UPT ;  /* 0x000000011d00788c */ /* 0x000fc8000bf05270 */
[----:B------:R-:W-:-:S04]  /*a5d0*/  USEL UR46, URZ, 0x1, UP0 ;  /* 0x000000013f2e7887 */ /* 0x000fc80008000000 */
[----:B------:R-:W-:-:S04]  /*a5e0*/  ULOP3.LUT UR46, UR30, UR46, URZ, 0x3c, !UPT ;  /* 0x0000002e1e2e7292 */ /* 0x000fc8000f8e3c3f */
[----:B------:R-:W-:Y:S08]  /*a5f0*/  @P2 BRA `(.L_x_1145) ;  /* 0x0000000000382947 */ /* 0x000ff00003800000 */
[----:B------:R-:W-:Y:S05]  /*a600*/  @!P0 BRA `(.L_x_1146) ;  /* 0x0000000000048947 */ /* 0x000fea0003800000 */
[----:B------:R-:W-:Y:S01]  /*a610*/  BPT.TRAP 0x1 ;  /* 0x000000040000795c */ /* 0x000fe20000300000 */
.L_x_1146:
        /* <DEDUP_REMOVED lines=9> */
.L_x_1147:
[----:B-1----:R-:W-:Y:S05]  /*a6b0*/  @P1 BRA `(.L_x_1145) ;  /* 0x0000000000081947 */ /* 0x002fea0003800000 */
[----:B------:R-:W1:Y:S02]  /*a6c0*/  SYNCS.PHASECHK.TRANS64.TRYWAIT P1, [UR6+0x22830], R6 ;  /* 0x02283006ff0075a7 */ /* 0x000e640008020146 */
[----:B-1----:R-:W-:Y:S05]  /*a6d0*/  @!P1 BRA `(.L_x_1148) ;  /* 0x000000f800509947 */ /* 0x002fea0003800000 */
.L_x_1145:
[----:B------:R-:W2:Y:S01]  /*a6e0*/  S2R R8, SR_TID.X ;  /* 0x0000000000087919 */ /* 0x000ea20000002100 */
        /* <DEDUP_REMOVED lines=21> */
[----:B--2---:R-:W-:-:S05]  /*a840*/  SHF.R.U32.HI R8, RZ, 0x7, R8 ;  /* 0x00000007ff087819 */ /* 0x004fca0000011608 */
[----:B01----:R-:W-:-:S05]  /*a850*/  VIADD R6, R8, 0x8 ;  /* 0x0000000808067836 */ /* 0x003fca0000000000 */
        /* <DEDUP_REMOVED lines=108> */
.L_x_1150:
[----:B------:R-:W-:Y:S01]  /*af20*/  ULEA UR6, UR29, UR43, 0x3 ;  /* 0x0000002b1d067291 */ /* 0x000fe2000f8e183f */
[----:B------:R-:W-:-:S05]  /*af30*/  IMAD.U32 R6, RZ, RZ, UR30 ;  /* 0x0000001eff067e24 */ /* 0x000fca000f8e00ff */
[----:B------:R-:W-:-:S04]  /*af40*/  SHF.L.U32 R6, R6, 0x1f, RZ ;  /* 0x0000001f06067819 */ /* 0x000fc800000006ff */
[----:B------:R0:W1:Y:S01]  /*af50*/  SYNCS.PHASECHK.TRANS64.TRYWAIT P1, [UR6+0x22850], R6 ;  /* 0x02285006ff0075a7 */ /* 0x0000620008020146 */
[----:B------:R-:W-:Y:S05]  /*af60*/  @!P0 BRA `(.L_x_1151) ;  /* 0x0000000000048947 */ /* 0x000fea0003800000 */
[----:B------:R-:W-:Y:S01]  /*af70*/  BPT.TRAP 0x1 ;  /* 0x000000040000795c */ /* 0x000fe20000300000 */
.L_x_1151:
[----:B-1----:R-:W-:Y:S05]  /*af80*/  @P1 BRA `(.L_x_1149) ;  /* 0x0000000000081947 */ /* 0x002fea0003800000 */
[----:B------:R-:W1:Y:S02]  /*af90*/  SYNCS.PHASECHK.TRANS64.TRYWAIT P1, [UR6+0x22850], R6 ;  /* 0x02285006ff0075a7 */ /* 0x000e640008020146 */
[----:B-1----:R-:W-:Y:S05]  /*afa0*/  @!P1 BRA `(.L_x_1152) ;  /* 0x000000f000349947 */ /* 0x002fea0003800000 */
.L_x_1149:
[----:B------:R-:W-:Y:S01]  /*afb0*/  UIADD3 UR6, UR43, 0x400, URZ ;  /* 0x000004002b067890 */ /* 0x000fe2000fffe03f */
[----:B------:R-:W-:Y:S01]  /*afc0*/  WARPGROUP.ARRIVE ;  /* 0x00000000000079c5 */ /* 0x000fe20000000000 */
[----:B------:R-:W-:-:S05]  /*afd0*/  UMOV UR7, 0xc0000010 ;  /* 0xc000001000077882 */ /* 0x000fca0000000000 */
[----:B------:R-:W2:Y:S01]  /*afe0*/  S2R R8, SR_TID.X ;  /* 0x0000000000087919 */ /* 0x000ea20000002100 */
        /* <DEDUP_REMOVED lines=8> */
[----:B--2---:R-:W-:-:S04]  /*b070*/  SHF.R.U32.HI R8, RZ, 0x7, R8 ;  /* 0x00000007ff087819 */ /* 0x004fc80000011608 */
[----:B01----:R-:W-:Y:S01]  /*b080*/  IADD3 R6, -R8, 0xb, RZ ;  /* 0x0000000b08067810 */ /* 0x003fe20007ffe1ff */
        /* <DEDUP_REMOVED lines=22> */
.L_x_1153:
[----:B0-----:R-:W-:Y:S01]  /*b1f0*/  FMNMX.FTZ R6, R152, R5, !PT ;  /* 0x0000000598067209 */ /* 0x001fe20007810000 */
[----:B------:R-:W-:Y:S01]  /*b200*/  ULEA UR6, UR45, UR43, 0x3 ;  /* 0x0000002b2d067291 */ /* 0x000fe2000f8e183f */
[----:B------:R-:W-:Y:S02]  /*b210*/  FMNMX.FTZ R8, R154, R7, !PT ;  /* 0x000000079a087209 */ /* 0x000fe40007810000 */
        /* <DEDUP_REMOVED lines=88> */
[----:B-1----:R-:W-:Y:S01]  /*b7a0*/  FMNMX.FTZ R10, R14, R15, !PT ;  /* 0x0000000f0e0a7209 */ /* 0x002fe20007810000 */
[----:B------:R-:W-:Y:S02]  /*b7b0*/  IMAD.U32 R15, RZ, RZ, UR39 ;  /* 0x00000027ff0f7e24 */ /* 0x000fe4000f8e00ff */
[----:B------:R-:W-:-:S02]  /*b7c0*/  FADD.FTZ R5, -R6, R5 ;  /* 0x0000000506057221 */ /* 0x000fc40000010100 */
[----:B------:R-:W-:Y:S02]  /*b7d0*/  FFMA.FTZ R168, R6, R15, -8 ;  /* 0xc100000006a87423 */ /* 0x000fe4000001000f */
[----:B------:R-:W-:Y:S01]  /*b7e0*/  FMUL.FTZ R13, R5, UR39 ;  /* 0x00000027050d7c20 */ /* 0x000fe20008410000 */
[----:B------:R-:W-:Y:S01]  /*b7f0*/  FADD.FTZ R5, -R10, R7 ;  /* 0x000000070a057221 */ /* 0x000fe20000010100 */
[----:B------:R-:W-:-:S01]  /*b800*/  FFMA.FTZ R21, R136, UR39, -R168 ;  /* 0x0000002788157c23 */ /* 0x000fc200080108a8 */
[--C-:B------:R-:W-:Y:S01]  /*b810*/  FFMA.FTZ R136, R137, UR39, -R168.reuse ;  /* 0x0000002789887c23 */ /* 0x100fe200080108a8 */
[----:B------:R-:W-:-:S01]  /*b820*/  FFMA.FTZ R137, R140, UR39, -R168 ;  /* 0x000000278c897c23 */ /* 0x000fc200080108a8 */
[--C-:B------:R-:W-:Y:S01]  /*b830*/  FFMA.FTZ R140, R141, UR39, -R168.reuse ;  /* 0x000000278d8c7c23 */ /* 0x100fe200080108a8 */
[----:B------:R-:W-:-:S01]  /*b840*/  FFMA.FTZ R12, R153, UR39, -R168 ;  /* 0x00000027990c7c23 */ /* 0x000fc200080108a8 */
[--C-:B------:R-:W-:Y:S01]  /*b850*/  FFMA.FTZ R141, R144, UR39, -R168.reuse ;  /* 0x00000027908d7c23 */ /* 0x100fe200080108a8 */
[----:B------:R-:W-:-:S01]  /*b860*/  FFMA.FTZ R144, R145, UR39, -R168 ;  /* 0x0000002791907c23 */ /* 0x000fc200080108a8 */
[----:B------:R-:W-:-:S02]  /*b870*/  IMAD.U32 R153, RZ, RZ, UR39 ;  /* 0x00000027ff997e24 */ /* 0x000fc4000f8e00ff */
[----:B------:R-:W-:-:S01]  /*b880*/  FFMA.FTZ R145, R148, UR39, -R168 ;  /* 0x0000002794917c23 */ /* 0x000fc200080108a8 */
[--C-:B------:R-:W-:Y:S01]  /*b890*/  FFMA.FTZ R148, R149, UR39, -R168.reuse ;  /* 0x0000002795947c23 */ /* 0x100fe200080108a8 */
[----:B------:R-:W-:-:S01]  /*b8a0*/  FFMA.FTZ R149, R101, UR39, -R168 ;  /* 0x0000002765957c23 */ /* 0x000fc200080108a8 */
[----:B------:R-:W-:Y:S01]  /*b8b0*/  FFMA.FTZ R101, R10, R153, -8 ;  /* 0xc10000000a657423 */ /* 0x000fe20000010099 */
[----:B------:R-:W-:-:S01]  /*b8c0*/  FFMA.FTZ R7, R152, UR39, -R168 ;  /* 0x0000002798077c23 */ /* 0x000fc200080108a8 */
[----:B------:R-:W-:Y:S01]  /*b8d0*/  FMUL.FTZ R5, R5, UR39 ;  /* 0x0000002705057c20 */ /* 0x000fe20008410000 */
[----:B------:R0:W-:Y:S01]  /*b8e0*/  MUFU.EX2 R8, R13 ;  /* 0x0000000d00087308 */ /* 0x0001e20000000800 */
[----:B------:R-:W-:-:S01]  /*b8f0*/  FFMA.FTZ R154, R154, UR39, -R101 ;  /* 0x000000279a9a7c23 */ /* 0x000fc20008010865 */
[----:B------:R-:W-:Y:S01]  /*b900*/  FFMA.FTZ R153, R155, UR39, -R101 ;  /* 0x000000279b997c23 */ /* 0x000fe20008010865 */
[----:B------:R-:W-:-:S01]  /*b910*/  FFMA.FTZ R11, R156, UR39, -R168 ;  /* 0x000000279c0b7c23 */ /* 0x000fc200080108a8 */
[----:B------:R-:W-:Y:S01]  /*b920*/  FFMA.FTZ R155, R158, UR39, -R101 ;  /* 0x000000279e9b7c23 */ /* 0x000fe20008010865 */
[----:B------:R-:W-:-:S01]  /*b930*/  FFMA.FTZ R14, R157, UR39, -R168 ;  /* 0x000000279d0e7c23 */ /* 0x000fc200080108a8 */
[--C-:B------:R-:W-:Y:S01]  /*b940*/  FFMA.FTZ R156, R159, UR39, -R101.reuse ;  /* 0x000000279f9c7c23 */ /* 0x100fe20008010865 */
        /* <DEDUP_REMOVED lines=19> */
[----:B------:R-:W-:Y:S01]  /*ba80*/  FFMA.FTZ R151, R151, UR39, -R101 ;  /* 0x0000002797977c23 */ /* 0x000fe20008010865 */
        /* <DEDUP_REMOVED lines=59> */
[----:B------:R-:W-:-:S02]  /*be40*/  FFMA.FTZ R101, R103, UR39, -R101 ;  /* 0x0000002767657c23 */ /* 0x000fc40008010865 */
        /* <DEDUP_REMOVED lines=112> */
[----:B------:R-:W-:Y:S01]  /*c550*/  MUFU.EX2 R90, R90 ;  /* 0x0000005a005a7308 */ /* 0x000fe20000000800 */
[----:B--2---:R-:W-:-:S07]  /*c560*/  FADD.FTZ R161, R119, R162 ;  /* 0x000000a277a17221 */ /* 0x004fce0000010000 */
        /* <DEDUP_REMOVED lines=11> */
[----:B------:R1:W-:Y:S08]  /*c620*/  MUFU.EX2 R94, R98 ;  /* 0x00000062005e7308 */ /* 0x0003f00000000800 */
[----:B------:R-:W2:Y:S01]  /*c630*/  MUFU.EX2 R97, R97 ;  /* 0x0000006100617308 */ /* 0x000ea20000000800 */
[----:B-1----:R-:W-:-:S01]  /*c640*/  FADD.FTZ R98, R90, R161 ;  /* 0x000000a15a627221 */ /* 0x002fc20000010000 */
[----:B0-----:R-:W-:-:S03]  /*c650*/  FADD.FTZ R0, R96, R3 ;  /* 0x0000000360007221 */ /* 0x001fc60000010000 */
[----:B------:R-:W-:-:S03]  /*c660*/  FADD.FTZ R98, R91, R98 ;  /* 0x000000625b627221 */ /* 0x000fc60000010000 */
[----:B------:R0:W1:Y:S01]  /*c670*/  MUFU.EX2 R95, R99 ;  /* 0x00000063005f7308 */ /* 0x0000620000000800 */
[----:B------:R-:W-:-:S07]  /*c680*/  FADD.FTZ R98, R163, R98 ;  /* 0x00000062a3627221 */ /* 0x000fce0000010000 */
[----:B------:R-:W3:Y:S01]  /*c690*/  MUFU.EX2 R100, R100 ;  /* 0x0000006400647308 */ /* 0x000ee20000000800 */
[----:B0-----:R-:W-:-:S01]  /*c6a0*/  FADD.FTZ R99, R164, R98 ;  /* 0x00000062a4637221 */ /* 0x001fc20000010000 */
[----:B--2---:R-:W-:-:S03]  /*c6b0*/  FADD.FTZ R3, R97, R0 ;  /* 0x0000000061037221 */ /* 0x004fc60000010000 */
[----:B------:R-:W-:-:S03]  /*c6c0*/  FADD.FTZ R98, R94, R99 ;  /* 0x000000635e627221 */ /* 0x000fc60000010000 */
[----:B------:R-:W0:Y:S01]  /*c6d0*/  MUFU.EX2 R161, R102 ;  /* 0x0000006600a17308 */ /* 0x000e220000000800 */
[----:B-1----:R-:W-:-:S07]  /*c6e0*/  FADD.FTZ R98, R95, R98 ;  /* 0x000000625f627221 */ /* 0x002fce0000010000 */
[----:B------:R-:W1:Y:S01]  /*c6f0*/  MUFU.EX2 R149, R149 ;  /* 0x0000009500957308 */ /* 0x000e620000000800 */
[----:B---3--:R-:W-:-:S07]  /*c700*/  FADD.FTZ R0, R100, R3 ;  /* 0x0000000364007221 */ /* 0x008fce0000010000 */
[----:B------:R-:W2:Y:S01]  /*c710*/  MUFU.EX2 R101, R101 ;  /* 0x0000006500657308 */ /* 0x000ea20000000800 */
[----:B0-----:R-:W-:-:S01]  /*c720*/  FADD.FTZ R98, R161, R98 ;  /* 0x00000062a1627221 */ /* 0x001fc20000010000 */
[----:B-1----:R-:W-:-:S03]  /*c730*/  FADD.FTZ R3, R149, R0 ;  /* 0x0000000095037221 */ /* 0x002fc60000010000 */
[----:B--2---:R-:W-:Y:S01]  /*c740*/  FADD.FTZ R0, R101, R98 ;  /* 0x0000006265007221 */ /* 0x004fe20000010000 */
[----:B------:R-:W-:Y:S06]  /*c750*/  @!P0 BRA `(.L_x_1154) ;  /* 0x0000000000048947 */ /* 0x000fec0003800000 */
[----:B------:R-:W-:Y:S01]  /*c760*/  BPT.TRAP 0x1 ;  /* 0x000000040000795c */ /* 0x000fe20000300000 */
.L_x_1154:
        /* <DEDUP_REMOVED lines=111> */
[----:B------:R-:W-:-:S02]  /*ce60*/  VIADD R9, R9, 0xffffffff ;  /* 0xffffffff09097836 */ /* 0x000fc40000000000 */
[----:B------:R-:W-:Y:S02]  /*ce70*/  IMAD.MOV.U32 R7, RZ, RZ, R10 ;  /* 0x000000ffff077224 */ /* 0x000fe400078e000a */
[----:B------:R-:W-:Y:S01]  /*ce80*/  IMAD.MOV.U32 R5, RZ, RZ, R6 ;  /* 0x000000ffff057224 */ /* 0x000fe200078e0006 */
[----:B------:R-:W-:Y:S06]  /*ce90*/  @P1 BRA `(.L_x_1155) ;  /* 0xffffffd400c41947 */ /* 0x000fec000383ffff */
.L_x_1144:
[----:B------:R-:W-:-:S13]  /*cea0*/  ISETP.GE.AND P1, PT, R9, UR40, PT ;  /* 0x0000002809007c0c */ /* 0x000fda000bf26270 */
[----:B------:R-:W-:Y:S05]  /*ceb0*/  @!P1 BRA `(.L_x_1156) ;  /* 0x0000004400709947 */ /* 0x000fea0003800000 */
[----:B------:R-:W-:Y:S01]  /*cec0*/  IMAD.MOV.U32 R7, RZ, RZ, R10 ;  /* 0x000000ffff077224 */ /* 0x000fe200078e000a */
[----:B------:R-:W-:Y:S01]  /*ced0*/  UMOV UR33, UR46 ;  /* 0x0000002e00217c82 */ /* 0x000fe20008000000 */
[----:B------:R-:W-:Y:S01]  /*cee0*/  IMAD.MOV.U32 R5, RZ, RZ, R6 ;  /* 0x000000ffff057224 */ /* 0x000fe200078e0006 */
[----:B------:R-:W-:Y:S01]  /*cef0*/  UMOV UR32, UR45 ;  /* 0x0000002d00207c82 */ /* 0x000fe20008000000 */
[----:B------:R-:W-:Y:S01]  /*cf00*/  ULDC UR28, c[0x0][0x9e4] ;  /* 0x00027900001c7ab9 */ /* 0x000fe20000000800 */
[----:B------:R-:W-:Y:S01]  /*cf10*/  ULDC UR31, c[0x0][0x9dc] ;  /* 0x00027700001f7ab9 */ /* 0x000fe20000000800 */
[----:B------:R-:W-:Y:S01]  /*cf20*/  ULDC UR30, c[0x0][0x288] ;  /* 0x0000a200001e7ab9 */ /* 0x000fe20000000800 */
[----:B------:R-:W-:-:S05]  /*cf30*/  ULDC UR29, c[0x0][0x9e0] ;  /* 0x00027800001d7ab9 */ /* 0x000fca0000000800 */
.L_x_1175:
[----:B------:R-:W-:Y:S01]  /*cf40*/  UIADD3 UR45, UR32, 0x1, URZ ;  /* 0x00000001202d7890 */ /* 0x000fe2000fffe03f */
[----:B------:R-:W-:-:S03]  /*cf50*/  ISETP.NE.AND P2, PT, RZ, UR42, PT ;  /* 0x0000002aff007c0c */ /* 0x000fc6000bf45270 */
[----:B------:R-:W-:-:S04]  /*cf60*/  UISETP.NE.AND UP0, UPT, UR45, 0x2, UPT ;  /* 0x000000022d00788c */ /* 0x000fc8000bf05270 */
[----:B------:R-:W-:Y:S02]  /*cf70*/  USEL UR46, URZ, 0x1, UP0 ;  /* 0x000000013f2e7887 */ /* 0x000fe40008000000 */
[----:B------:R-:W-:Y:S02]  /*cf80*/  USEL UR45, UR45, URZ, UP0 ;  /* 0x0000003f2d2d7287 */ /* 0x000fe40008000000 */
[----:B------:R-:W-:Y:S02]  /*cf90*/  ULOP3.LUT UR46, UR33, UR46, URZ, 0x3c, !UPT ;  /* 0x0000002e212e7292 */ /* 0x000fe4000f8e3c3f */
[----:B------:R-:W-:Y:S10]  /*cfa0*/  @P2 BRA `(.L_x_1157) ;  /* 0x00000000002c2947 */ /* 0x000ff40003800000 */
[----:B------:R-:W-:Y:S05]  /*cfb0*/  @!P0 BRA `(.L_x_1158) ;  /* 0x0000000000048947 */ /* 0x000fea0003800000 */
[----:B------:R-:W-:Y:S01]  /*cfc0*/  BPT.TRAP 0x1 ;  /* 0x000000040000795c */ /* 0x000fe20000300000 */
.L_x_1158:
[----:B------:R-:W-:Y:S01]  /*cfd0*/  ULEA UR6, UR45, UR43, 0x3 ;  /* 0x0000002b2d067291 */ /* 0x000fe2000f8e183f */
[----:B------:R-:W-:-:S05]  /*cfe0*/  IMAD.U32 R6, RZ, RZ, UR46 ;  /* 0x0000002eff067e24 */ /* 0x000fca000f8e00ff */
[----:B------:R-:W-:-:S04]  /*cff0*/  SHF.L.U32 R6, R6, 0x1f, RZ ;  /* 0x0000001f06067819 */ /* 0x000fc800000006ff */
[----:B------:R0:W1:Y:S01]  /*d000*/  SYNCS.PHASECHK.TRANS64.TRYWAIT P1, [UR6+0x22830], R6 ;  /* 0x02283006ff0075a7 */ /* 0x0000620008020146 */
[----:B------:R-:W-:Y:S05]  /*d010*/  @!P0 BRA `(.L_x_1159) ;  /* 0x0000000000048947 */ /* 0x000fea0003800000 */
[----:B------:R-:W-:Y:S01]  /*d020*/  BPT.TRAP 0x1 ;  /* 0x000000040000795c */ /* 0x000fe20000300000 */
.L_x_1159:
[----:B-1----:R-:W-:Y:S05]  /*d030*/  @P1 BRA `(.L_x_1157) ;  /* 0x0000000000081947 */ /* 0x002fea0003800000 */
[----:B------:R-:W1:Y:S02]  /*d040*/  SYNCS.PHASECHK.TRANS64.TRYWAIT P1, [UR6+0x22830], R6 ;  /* 0x02283006ff0075a7 */ /* 0x000e640008020146 */
[----:B-1----:R-:W-:Y:S05]  /*d050*/  @!P1 BRA `(.L_x_1160) ;  /* 0x000000d000209947 */ /* 0x002fea0003800000 */
.L_x_1157:
[----:B------:R-:W2:Y:S01]  /*d060*/  S2R R8, SR_TID.X ;  /* 0x0000000000087919 */ /* 0x000ea20000002100 */
[----:B------:R-:W-:Y:S01]  /*d070*/  R2UR UR34, R4 ;  /* 0x00000000042272ca */ /* 0x000fe200000e0000 */
[----:B------:R-:W-:Y:S01]  /*d080*/  UMOV UR19, 0x40000040 ;  /* 0x4000004000137882 */ /* 0x000fe20000000000 */
[----:B------:R-:W-:Y:S01]  /*d090*/  UMOV UR20, UR16 ;  /* 0x0000001000147c82 */ /* 0x000fe20008000000 */
[----:B------:R-:W-:Y:S01]  /*d0a0*/  UMOV UR21, UR17 ;  /* 0x0000001100157c82 */ /* 0x000fe20008000000 */
[----:B------:R-:W-:Y:S01]  /*d0b0*/  UMOV UR23, 0x40000040 ;  /* 0x4000004000177882 */ /* 0x000fe20000000000 */
[----:B------:R-:W-:Y:S01]  /*d0c0*/  UMOV UR24, UR16 ;  /* 0x0000001000187c82 */ /* 0x000fe20008000000 */
[----:B------:R-:W-:Y:S01]  /*d0d0*/  UMOV UR25, UR17 ;  /* 0x0000001100197c82 */ /* 0x000fe20008000000 */
[----:B------:R-:W-:Y:S01]  /*d0e0*/  UMOV UR27, 0x40000040 ;  /* 0x40000040001b7882 */ /* 0x000fe20000000000 */
[----:B------:R-:W-:Y:S01]  /*d0f0*/  UMOV UR7, 0x40000040 ;  /* 0x4000004000077882 */ /* 0x000fe20000000000 */
[----:B------:R-:W-:Y:S01]  /*d100*/  UMOV UR11, 0x40000040 ;  /* 0x40000040000b7882 */ /* 0x000fe20000000000 */
[----:B------:R-:W-:-:S03]  /*d110*/  UMOV UR15, 0x40000040 ;  /* 0x40000040000f7882 */ /* 0x000fc60000000000 */
[----:B------:R-:W-:-:S04]  /*d120*/  UIMAD UR34, UR45, 0x500, UR34 ;  /* 0x000005002d2278a4 */ /* 0x000fc8000f8e0222 */
[----:B------:R-:W-:Y:S02]  /*d130*/  UIADD3 UR22, UR34, 0x100, URZ ;  /* 0x0000010022167890 */ /* 0x000fe4000fffe03f */
[----:B------:R-:W-:Y:S02]  /*d140*/  UIADD3 UR26, UR34, 0x200, URZ ;  /* 0x00000200221a7890 */ /* 0x000fe4000fffe03f */
[----:B------:R-:W-:Y:S01]  /*d150*/  UMOV UR18, UR34 ;  /* 0x0000002200127c82 */ /* 0x000fe20008000000 */
[----:B------:R-:W-:Y:S02]  /*d160*/  UIADD3 UR6, UR34, 0x400, URZ ;  /* 0x0000040022067890 */ /* 0x000fe4000fffe03f */
[----:B------:R-:W-:Y:S02]  /*d170*/  UIADD3 UR10, UR34, 0x402, URZ ;  /* 0x00000402220a7890 */ /* 0x000fe4000fffe03f */
[----:B------:R-:W-:Y:S01]  /*d180*/  UIADD3 UR14, UR34, 0x6, URZ ;  /* 0x00000006220e7890 */ /* 0x000fe2000fffe03f */
        /* <DEDUP_REMOVED lines=110> */
.L_x_1162:
[----:B------:R-:W-:Y:S01]  /*d870*/  ULEA UR6, UR32, UR43, 0x3 ;  /* 0x0000002b20067291 */ /* 0x000fe2000f8e183f */
[----:B------:R-:W-:-:S05]  /*d880*/  IMAD.U32 R6, RZ, RZ, UR33 ;  /* 0x00000021ff067e24 */ /* 0x000fca000f8e00ff */
[----:B------:R-:W-:-:S04]  /*d890*/  SHF.L.U32 R6, R6, 0x1f, RZ ;  /* 0x0000001f06067819 */ /* 0x000fc800000006ff */
[----:B------:R0:W1:Y:S01]  /*d8a0*/  SYNCS.PHASECHK.TRANS64.TRYWAIT P1, [UR6+0x22850], R6 ;  /* 0x02285006ff0075a7 */ /* 0x0000620008020146 */
[----:B------:R-:W-:Y:S05]  /*d8b0*/  @!P0 BRA `(.L_x_1163) ;  /* 0x0000000000048947 */ /* 0x000fea0003800000 */
[----:B------:R-:W-:Y:S01]  /*d8c0*/  BPT.TRAP 0x1 ;  /* 0x000000040000795c */ /* 0x000fe20000300000 */
.L_x_1163:
[----:B-1----:R-:W-:Y:S05]  /*d8d0*/  @P1 BRA `(.L_x_1161) ;  /* 0x0000000000081947 */ /* 0x002fea0003800000 */
[----:B------:R-:W1:Y:S02]  /*d8e0*/  SYNCS.PHASECHK.TRANS64.TRYWAIT P1, [UR6+0x22850], R6 ;  /* 0x02285006ff0075a7 */ /* 0x000e640008020146 */
[----:B-1----:R-:W-:Y:S05]  /*d8f0*/  @!P1 BRA `(.L_x_1164) ;  /* 0x000000c800109947 */ /* 0x002fea0003800000 */
.L_x_1161:
        /* <DEDUP_REMOVED lines=36> */
.L_x_1165:
[----:B------:R-:W-:Y:S01]  /*db40*/  ISETP.NE.AND P2, PT, R191, 0x1, PT ;  /* 0x00000001bf00780c */ /* 0x000fe20003f45270 */
[----:B------:R-:W-:Y:S01]  /*db50*/  VIADD R10, R19, UR38 ;  /* 0x00000026130a7c36 */ /* 0x000fe20008000000 */
[----:B------:R-:W-:Y:S01]  /*db60*/  ULEA UR6, UR45, UR43, 0x3 ;  /* 0x0000002b2d067291 */ /* 0x000fe2000f8e183f */
[----:B------:R-:W-:Y:S01]  /*db70*/  IMAD R20, R9, -0xa0, RZ ;  /* 0xffffff6009147824 */ /* 0x000fe200078e02ff */
[----:B------:R-:W-:Y:S02]  /*db80*/  LOP3.LUT P1, RZ, R2, 0x8, RZ, 0xc0, !PT ;  /* 0x0000000802ff7812 */ /* 0x000fe4000782c0ff */
[----:B------:R-:W-:-:S04]  /*db90*/  UIADD3 UR6, UR6, 0x22840, URZ ;  /* 0x0002284006067890 */ /* 0x000fc8000fffe03f */
[----:B------:R-:W-:-:S03]  /*dba0*/  UPRMT UR6, UR41, 0x654, UR6 ;  /* 0x0000065429067896 */ /* 0x000fc60008000006 */
[----:B------:R-:W1:Y:S08]  /*dbb0*/  @P2 LDC R11, c[0x0][0x44c] ;  /* 0x00011300ff0b2b82 */ /* 0x000e700000000800 */
[----:B0-----:R-:W0:Y:S01]  /*dbc0*/  @P2 LDC R6, c[0x0][0x450] ;  /* 0x00011400ff062b82 */ /* 0x001e220000000800 */
[----:B------:R-:W-:Y:S01]  /*dbd0*/  SYNCS.ARRIVE.TRANS64.RED.A1T0 RZ, [UR6], RZ ;  /* 0x000000ffffff79a7 */ /* 0x000fe20008100406 */
[----:B------:R-:W-:Y:S01]  /*dbe0*/  ULOP3.LUT UR6, URZ, UR31, URZ, 0x33, !UPT ;  /* 0x0000001f3f067292 */ /* 0x000fe2000f8e333f */
[----:B-1----:R-:W-:-:S05]  /*dbf0*/  @P2 IMAD.HI.U32 R11, R10, R11, RZ ;  /* 0x0000000b0a0b2227 */ /* 0x002fca00078e00ff */
[----:B0-----:R-:W-:Y:S01]  /*dc00*/  @P2 SHF.R.U32.HI R10, RZ, R6, R11 ;  /* 0x00000006ff0a2219 */ /* 0x001fe2000001160b */
[----:B------:R-:W-:-:S04]  /*dc10*/  VIADD R11, R20, 0x1 ;  /* 0x00000001140b7836 */ /* 0x000fc80000000000 */
[----:B------:R-:W0:Y:S01]  /*dc20*/  SHFL.IDX PT, R15, R10, RZ, 0x1c1f ;  /* 0x001c1fff0a0f7589 */ /* 0x000e2200000e0000 */
[----:B------:R-:W-:-:S05]  /*dc30*/  IMAD R6, R18, -0x2, R11 ;  /* 0xfffffffe12067824 */ /* 0x000fca00078e020b */
[C---:B------:R-:W-:Y:S01]  /*dc40*/  IADD3 R8, R6.reuse, -UR30, R17 ;  /* 0x8000001e06087c10 */ /* 0x040fe2000fffe011 */
[----:B------:R-:W-:-:S04]  /*dc50*/  VIADD R6, R6, 0xffffffff ;  /* 0xffffffff06067836 */ /* 0x000fc80000000000 */
[C---:B------:R-:W-:Y:S02]  /*dc60*/  VIADD R12, R8.reuse, UR29 ;  /* 0x0000001d080c7c36 */ /* 0x040fe40008000000 */
[----:B------:R-:W-:Y:S02]  /*dc70*/  VIADD R8, R8, UR6 ;  /* 0x0000000608087c36 */ /* 0x000fe40008000000 */
[--C-:B0-----:R-:W-:Y:S02]  /*dc80*/  IMAD.IADD R11, R12, 0x1, R15.reuse ;  /* 0x000000010c0b7824 */ /* 0x101fe400078e020f */
[----:B------:R-:W-:Y:S01]  /*dc90*/  IMAD.IADD R13, R8, 0x1, R15 ;  /* 0x00000001080d7824 */ /* 0x000fe200078e020f */
[----:B------:R-:W-:Y:S06]  /*dca0*/  @!P1 BRA `(.L_x_1166) ;  /* 0x0000000000549947 */ /* 0x000fec0003800000 */
[----:B------:R-:W-:Y:S01]  /*dcb0*/  IADD3 R15, R17, -UR30, R15 ;  /* 0x8000001e110f7c10 */ /* 0x000fe2000fffe00f */
        /* <DEDUP_REMOVED lines=11> */
.L_x_1168:
[----:B------:R-:W-:-:S05]  /*dd70*/  IMAD.U32 R21, RZ, RZ, UR28 ;  /* 0x0000001cff157e24 */ /* 0x000fca000f8e00ff */
[----:B------:R-:W-:-:S13]  /*dd80*/  ISETP.NE.AND P1, PT, R21, 0x1, PT ;  /* 0x000000011500780c */ /* 0x000fda0003f25270 */
[----:B------:R-:W0:Y:S02]  /*dd90*/  @P1 LDC.64 R168, c[0x0][0x9e8] ;  /* 0x00027a00ffa81b82 */ /* 0x000e240000000a00 */
[----:B0-----:R-:W-:-:S05]  /*dda0*/  @P1 IMAD.HI.U32 R14, R15, R168, RZ ;  /* 0x000000a80f0e1227 */ /* 0x001fca00078e00ff */
[----:B------:R-:W-:-:S07]  /*ddb0*/  @P1 SHF.R.U32.HI R15, RZ, R169, R14 ;  /* 0x000000a9ff0f1219 */ /* 0x000fce000001160e */
.L_x_1169:
[----:B------:R-:W-:Y:S05]  /*ddc0*/  BSYNC B0 ;  /* 0x0000000000007941 */ /* 0x000fea0003800000 */
.L_x_1167:
[----:B------:R-:W-:-:S05]  /*ddd0*/  IMAD R14, R15, R21, R6 ;  /* 0x000000150f0e7224 */ /* 0x000fca00078e0206 */
[----:B------:R-:W-:Y:S02]  /*dde0*/  VIADDMNMX R11, R14, R21, R11, PT ;  /* 0x000000150e0b7246 */ /* 0x000fe4000380010b */
[----:B------:R-:W-:-:S07]  /*ddf0*/  VIMNMX R13, R13, R14, !PT ;  /* 0x0000000e0d0d7248 */ /* 0x000fce0007fe0100 */
.L_x_1166:
[C---:B------:R-:W-:Y:S02]  /*de00*/  ISETP.GE.AND P2, PT, R20.reuse, 0x2, PT ;  /* 0x000000021400780c */ /* 0x040fe40003f46270 */
[----:B------:R-:W-:Y:S02]  /*de10*/  ISETP.GE.AND P1, PT, R20, 0x9, PT ;  /* 0x000000091400780c */ /* 0x000fe40003f26270 */
[----:B------:R-:W-:Y:S02]  /*de20*/  LOP3.LUT R16, R16, 0xefffffff, RZ, 0xc0, !PT ;  /* 0xefffffff10107812 */ /* 0x000fe400078ec0ff */
[----:B------:R-:W-:Y:S02]  /*de30*/  ISETP.GE.AND P3, PT, R20, 0xa, PT ;  /* 0x0000000a1400780c */ /* 0x000fe40003f66270 */
[----:B------:R-:W-:-:S05]  /*de40*/  LOP3.LUT R2, R2, 0xfffffffe, RZ, 0xc0, !PT ;  /* 0xfffffffe02027812 */ /* 0x000fca00078ec0ff */
[----:B------:R-:W-:Y:S02]  /*de50*/  @P2 LOP3.LUT R16, R16, 0x10000000, RZ, 0xfc, !PT ;  /* 0x1000000010102812 */ /* 0x000fe400078efcff */
[----:B------:R-:W-:Y:S02]  /*de60*/  ISETP.GT.AND P2, PT, R13, 0x1, !P2 ;  /* 0x000000010d00780c */ /* 0x000fe40005744270 */
[----:B------:R-:W-:Y:S02]  /*de70*/  LOP3.LUT R16, R16, 0xdfffffff, RZ, 0xc0, !PT ;  /* 0xdfffffff10107812 */ /* 0x000fe400078ec0ff */
[----:B------:R-:W-:Y:S02]  /*de80*/  ISETP.LT.OR P2, PT, R11, 0x2, P2 ;  /* 0x000000020b00780c */ /* 0x000fe40001741670 */
[----:B------:R-:W-:Y:S02]  /*de90*/  @P1 LOP3.LUT R16, R16, 0x20000000, RZ, 0xfc, !PT ;  /* 0x2000000010101812 */ /* 0x000fe400078efcff */
[----:B------:R-:W-:-:S02]  /*dea0*/  ISETP.GT.AND P1, PT, R13, 0x8, !P1 ;  /* 0x000000080d00780c */ /* 0x000fc40004f24270 */
[----:B------:R-:W-:Y:S02]  /*deb0*/  FSEL R153, R153, -INF , !P2 ;  /* 0xff80000099997808 */ /* 0x000fe40005000000 */
[----:B------:R-:W-:Y:S02]  /*dec0*/  ISETP.LT.OR P1, PT, R11, 0x9, P1 ;  /* 0x000000090b00780c */ /* 0x000fe40000f21670 */
        /* <DEDUP_REMOVED lines=214> */
[----:B------:R-:W-:Y:S02]  /*ec30*/  ISETP.GT.AND P6, PT, R13, 0x99, !P6 ;  /* 0x000000990d00780c */ /* 0x000fe400077c4270 */
[----:B------:R-:W0:Y:S02]  /*ec40*/  SHFL.IDX PT, R13, R10, 0x1, 0x1c1f ;  /* 0x003c1f000a0d7f89 */ /* 0x000e2400000e0000 */
[----:B------:R-:W-:-:S04]  /*ec50*/  ISETP.LT.OR P6, PT, R11, 0x9a, P6 ;  /* 0x0000009a0b00780c */ /* 0x000fc800037c1670 */
[----:B------:R-:W-:Y:S02]  /*ec60*/  FSEL R101, R101, -INF , !P6 ;  /* 0xff80000065657808 */ /* 0x000fe40007000000 */
[----:B------:R-:W-:Y:S01]  /*ec70*/  LOP3.LUT P6, RZ, R2, 0x8, RZ, 0xc0, !PT ;  /* 0x0000000802ff7812 */ /* 0x000fe200078cc0ff */
[--C-:B0-----:R-:W-:Y:S02]  /*ec80*/  IMAD.IADD R12, R12, 0x1, R13.reuse ;  /* 0x000000010c0c7824 */ /* 0x101fe400078e020d */
[----:B------:R-:W-:-:S10]  /*ec90*/  IMAD.IADD R8, R8, 0x1, R13 ;  /* 0x0000000108087824 */ /* 0x000fd400078e020d */
[----:B------:R-:W-:Y:S05]  /*eca0*/  @!P6 BRA `(.L_x_1170) ;  /* 0x000000000054e947 */ /* 0x000fea0003800000 */
        /* <DEDUP_REMOVED lines=12> */
.L_x_1172:
[----:B------:R-:W-:-:S05]  /*ed70*/  IMAD.U32 R14, RZ, RZ, UR28 ;  /* 0x0000001cff0e7e24 */ /* 0x000fca000f8e00ff */
[----:B------:R-:W-:-:S13]  /*ed80*/  ISETP.NE.AND P6, PT, R14, 0x1, PT ;  /* 0x000000010e00780c */ /* 0x000fda0003fc5270 */
[----:B------:R-:W0:Y:S02]  /*ed90*/  @P6 LDC.64 R10, c[0x0][0x9e8] ;  /* 0x00027a00ff0a6b82 */ /* 0x000e240000000a00 */
[----:B0-----:R-:W-:-:S05]  /*eda0*/  @P6 IMAD.HI.U32 R10, R13, R10, RZ ;  /* 0x0000000a0d0a6227 */ /* 0x001fca00078e00ff */
[----:B------:R-:W-:-:S07]  /*edb0*/  @P6 SHF.R.U32.HI R13, RZ, R11, R10 ;  /* 0x0000000bff0d6219 */ /* 0x000fce000001160a */
.L_x_1173:
[----:B------:R-:W-:Y:S05]  /*edc0*/  BSYNC B0 ;  /* 0x0000000000007941 */ /* 0x000fea0003800000 */
.L_x_1171:
[----:B------:R-:W-:-:S05]  /*edd0*/  IMAD R13, R13, R14, R6 ;  /* 0x0000000e0d0d7224 */ /* 0x000fca00078e0206 */
[----:B------:R-:W-:Y:S02]  /*ede0*/  VIADDMNMX R12, R13, R14, R12, PT ;  /* 0x0000000e0d0c7246 */ /* 0x000fe4000380010c */
[----:B------:R-:W-:-:S07]  /*edf0*/  VIMNMX R8, R8, R13, !PT ;  /* 0x0000000d08087248 */ /* 0x000fce0007fe0100 */
.L_x_1170:
        /* <DEDUP_REMOVED lines=100> */
[----:B------:R-:W-:Y:S01]  /*f440*/  ISETP.GT.AND P2, PT, R8, 0x89, !P2 ;  /* 0x000000890800780c */ /* 0x000fe20005744270 */
[----:B------:R-:W0:Y:S01]  /*f450*/  SHFL.BFLY PT, R6, R11, 0x2, 0x1f ;  /* 0x0c401f000b067f89 */ /* 0x000e2200000e0000 */
[----:B------:R-:W-:Y:S02]  /*f460*/  FSEL R134, R134, -INF , !P1 ;  /* 0xff80000086867808 */ /* 0x000fe40004800000 */
[----:B------:R-:W-:-:S02]  /*f470*/  LOP3.LUT P1, RZ, R16, 0x2000, RZ, 0xc0, !PT ;  /* 0x0000200010ff7812 */ /* 0x000fc4000782c0ff */
[----:B------:R-:W-:Y:S02]  /*f480*/  ISETP.LT.OR P2, PT, R12, 0x8a, P2 ;  /* 0x0000008a0c00780c */ /* 0x000fe40001741670 */
[C---:B------:R-:W-:Y:S02]  /*f490*/  ISETP.GT.AND P1, PT, R8.reuse, 0x59, !P1 ;  /* 0x000000590800780c */ /* 0x040fe40004f24270 */
[----:B------:R-:W-:Y:S02]  /*f4a0*/  ISETP.GT.AND P3, PT, R8, 0x90, !P3 ;  /* 0x000000900800780c */ /* 0x000fe40005f64270 */
[----:B------:R-:W-:Y:S02]  /*f4b0*/  ISETP.LT.OR P1, PT, R12, 0x5a, P1 ;  /* 0x0000005a0c00780c */ /* 0x000fe40000f21670 */
[----:B------:R-:W-:Y:S02]  /*f4c0*/  FSEL R95, R95, -INF , !P2 ;  /* 0xff8000005f5f7808 */ /* 0x000fe40005000000 */
[----:B------:R-:W-:-:S02]  /*f4d0*/  FSEL R135, R135, -INF , !P1 ;  /* 0xff80000087877808 */ /* 0x000fc40004800000 */
[----:B------:R-:W-:Y:S02]  /*f4e0*/  LOP3.LUT P1, RZ, R16, 0x1000, RZ, 0xc0, !PT ;  /* 0x0000100010ff7812 */ /* 0x000fe4000782c0ff */
[----:B------:R-:W-:Y:S02]  /*f4f0*/  ISETP.LT.OR P3, PT, R12, 0x91, P3 ;  /* 0x000000910c00780c */ /* 0x000fe40001f61670 */
        /* <DEDUP_REMOVED lines=101> */
[----:B------:R0:W-:Y:S01]  /*fb50*/  MUFU.EX2 R103, R157 ;  /* 0x0000009d00677308 */ /* 0x0001e20000000800 */
        /* <DEDUP_REMOVED lines=37> */
[----:B0-----:R-:W-:Y:S01]  /*fdb0*/  FFMA.FTZ R157, R101, UR39, -R10 ;  /* 0x00000027659d7c23 */ /* 0x001fe2000801080a */
[----:B------:R-:W-:Y:S01]  /*fdc0*/  FMNMX.FTZ R156, R146, R153, !PT ;  /* 0x00000099929c7209 */ /* 0x000fe20007810000 */
[----:B------:R-:W-:Y:S01]  /*fdd0*/  IMAD.U32 R101, RZ, RZ, UR39 ;  /* 0x00000027ff657e24 */ /* 0x000fe2000f8e00ff */
        /* <DEDUP_REMOVED lines=37> */
[----:B------:R-:W-:Y:S01]  /*10030*/  FMNMX.FTZ R109, R99, R108, !PT ;  /* 0x0000006c636d7209 */ /* 0x000fe20007810000 */
[--C-:B------:R-:W-:Y:S01]  /*10040*/  FFMA.FTZ R108, R112, UR39, -R10.reuse ;  /* 0x00000027706c7c23 */ /* 0x100fe2000801080a */
[----:B------:R-:W-:-:S01]  /*10050*/  FFMA.FTZ R112, R116, UR39, -R10 ;  /* 0x0000002774707c23 */ /* 0x000fc2000801080a */
[----:B------:R-:W-:Y:S02]  /*10060*/  FSEL R116, R6, RZ, P1 ;  /* 0x000000ff06747208 */ /* 0x000fe40000800000 */
[----:B------:R-:W-:Y:S01]  /*10070*/  FMNMX.FTZ R109, R102, R109, !PT ;  /* 0x0000006d666d7209 */ /* 0x000fe20007810000 */
[----:B------:R-:W-:Y:S02]  /*10080*/  MUFU.EX2 R145, R145 ;  /* 0x0000009100917308 */ /* 0x000fe40000000800 */
[----:B------:R-:W-:-:S01]  /*10090*/  FADD.FTZ R116, -R116, R5 ;  /* 0x0000000574747221 */ /* 0x000fc20000010100 */
[----:B------:R-:W-:Y:S01]  /*100a0*/  FMNMX.FTZ R153, R12, R109, !PT ;  /* 0x0000006d0c997209 */ /* 0x000fe20007810000 */
[----:B------:R-:W-:-:S01]  /*100b0*/  FFMA.FTZ R109, R113, UR39, -R10 ;  /* 0x00000027716d7c23 */ /* 0x000fc2000801080a */
[----:B------:R-:W-:-:S03]  /*100c0*/  FFMA.FTZ R113, R117, UR39, -R10 ;  /* 0x0000002775717c23 */ /* 0x000fc6000801080a */
[----:B------:R-:W0:Y:S01]  /*100d0*/  SHFL.BFLY PT, R156, R153, 0x2, 0x1f ;  /* 0x0c401f00999c7f89 */ /* 0x000e2200000e0000 */
[----:B------:R1:W-:Y:S08]  /*100e0*/  MUFU.EX2 R5, R157 ;  /* 0x0000009d00057308 */ /* 0x0003f00000000800 */
[----:B------:R-:W-:Y:S08]  /*100f0*/  MUFU.EX2 R148, R148 ;  /* 0x0000009400947308 */ /* 0x000ff00000000800 */
[----:B------:R-:W-:Y:S01]  /*10100*/  MUFU.EX2 R149, R149 ;  /* 0x0000009500957308 */ /* 0x000fe20000000800 */
[----:B0-----:R-:W-:-:S07]  /*10110*/  FMNMX.FTZ R156, R153, R156, !PT ;  /* 0x0000009c999c7209 */ /* 0x001fce0007810000 */
[----:B------:R-:W-:Y:S01]  /*10120*/  MUFU.EX2 R120, R120 ;  /* 0x0000007800787308 */ /* 0x000fe20000000800 */
[----:B------:R-:W0:Y:S07]  /*10130*/  SHFL.BFLY PT, R117, R156, 0x1, 0x1f ;  /* 0x0c201f009c757f89 */ /* 0x000e2e00000e0000 */
[----:B------:R-:W-:Y:S08]  /*10140*/  MUFU.EX2 R121, R121 ;  /* 0x0000007900797308 */ /* 0x000ff00000000800 */
[----:B------:R-:W-:Y:S08]  /*10150*/  MUFU.EX2 R124, R124 ;  /* 0x0000007c007c7308 */ /* 0x000ff00000000800 */
[----:B------:R-:W-:Y:S01]  /*10160*/  MUFU.EX2 R125, R125 ;  /* 0x0000007d007d7308 */ /* 0x000fe20000000800 */
[----:B0-----:R-:W-:Y:S01]  /*10170*/  FMNMX.FTZ R10, R156, R117, !PT ;  /* 0x000000759c0a7209 */ /* 0x001fe20007810000 */
[----:B------:R-:W-:-:S03]  /*10180*/  FMUL.FTZ R117, R116, UR39 ;  /* 0x0000002774757c20 */ /* 0x000fc60008410000 */
[C---:B------:R-:W-:Y:S01]  /*10190*/  FSETP.NEU.FTZ.AND P1, PT, R10.reuse, -INF , PT ;  /* 0xff8000000a00780b */ /* 0x040fe20003f3d000 */
[----:B------:R-:W-:-:S02]  /*101a0*/  FFMA.FTZ R101, R10, R101, -8 ;  /* 0xc10000000a657423 */ /* 0x000fc40000010065 */
[----:B------:R-:W-:Y:S03]  /*101b0*/  MUFU.EX2 R128, R128 ;  /* 0x0000008000807308 */ /* 0x000fe60000000800 */
[----:B------:R-:W-:-:S05]  /*101c0*/  FSEL R101, R101, RZ, P1 ;  /* 0x000000ff65657208 */ /* 0x000fca0000800000 */
[----:B------:R-:W0:Y:S01]  /*101d0*/  MUFU.EX2 R117, R117 ;  /* 0x0000007500757308 */ /* 0x000e220000000800 */
[----:B-1----:R-:W-:-:S01]  /*101e0*/  FFMA.FTZ R157, R162, UR39, -R101 ;  /* 0x00000027a29d7c23 */ /* 0x002fc20008010865 */
[----:B------:R-:W-:Y:S01]  /*101f0*/  FSEL R162, R10, RZ, P1 ;  /* 0x000000ff0aa27208 */ /* 0x000fe20000800000 */
[----:B------:R-:W-:-:S01]  /*10200*/  FFMA.FTZ R161, R126, UR39, -R101 ;  /* 0x000000277ea17c23 */ /* 0x000fc20008010865 */
[--C-:B------:R-:W-:Y:S01]  /*10210*/  FFMA.FTZ R153, R168, UR39, -R101.reuse ;  /* 0x00000027a8997c23 */ /* 0x100fe20008010865 */
[----:B------:R-:W-:-:S01]  /*10220*/  FFMA.FTZ R116, R155, UR39, -R101 ;  /* 0x000000279b747c23 */ /* 0x000fc20008010865 */
[----:B------:R-:W-:Y:S01]  /*10230*/  FFMA.FTZ R155, R158, UR39, -R101 ;  /* 0x000000279e9b7c23 */ /* 0x000fe20008010865 */
[----:B------:R-:W-:-:S01]  /*10240*/  FADD.FTZ R162, -R162, R7 ;  /* 0x00000007a2a27221 */ /* 0x000fc20000010100 */
[--C-:B------:R-:W-:Y:S01]  /*10250*/  FFMA.FTZ R156, R159, UR39, -R101.reuse ;  /* 0x000000279f9c7c23 */ /* 0x100fe20008010865 */
[----:B------:R-:W-:-:S01]  /*10260*/  FFMA.FTZ R158, R163, UR39, -R101 ;  /* 0x00000027a39e7c23 */ /* 0x000fc20008010865 */
[----:B------:R-:W-:Y:S01]  /*10270*/  MUFU.EX2 R153, R153 ;  /* 0x0000009900997308 */ /* 0x000fe20000000800 */
[----:B------:R-:W-:Y:S01]  /*10280*/  FMUL.FTZ R126, R162, UR39 ;  /* 0x00000027a27e7c20 */ /* 0x000fe20008410000 */
[--C-:B------:R-:W-:Y:S01]  /*10290*/  FFMA.FTZ R162, R127, UR39, -R101.reuse ;  /* 0x000000277fa27c23 */ /* 0x100fe20008010865 */
[----:B------:R-:W-:-:S01]  /*102a0*/  FFMA.FTZ R127, R130, UR39, -R101 ;  /* 0x00000027827f7c23 */ /* 0x000fc20008010865 */
[--C-:B------:R-:W-:Y:S01]  /*102b0*/  FFMA.FTZ R130, R131, UR39, -R101.reuse ;  /* 0x0000002783827c23 */ /* 0x100fe20008010865 */
[----:B------:R-:W-:-:S01]  /*102c0*/  FFMA.FTZ R131, R134, UR39, -R101 ;  /* 0x0000002786837c23 */ /* 0x000fc20008010865 */
[----:B------:R-:W-:Y:S01]  /*102d0*/  FFMA.FTZ R159, R166, UR39, -R101 ;  /* 0x00000027a69f7c23 */ /* 0x000fe20008010865 */
[----:B0-----:R-:W-:-:S01]  /*102e0*/  FFMA.FTZ R134, R117, R3, R14 ;  /* 0x0000000375867223 */ /* 0x001fc2000001000e */
        /* <DEDUP_REMOVED lines=17> */
[----:B0-----:R-:W-:-:S01]  /*10400*/  FFMA.FTZ R3, R126, R0, R153 ;  /* 0x000000007e037223 */ /* 0x001fc20000010099 */
[----:B------:R-:W-:Y:S01]  /*10410*/  FADD.FTZ R0, R11, R134 ;  /* 0x000000860b007221 */ /* 0x000fe20000010000 */
        /* <DEDUP_REMOVED lines=11> */
[----:B------:R-:W-:Y:S01]  /*104d0*/  FADD.FTZ R0, R20, R3 ;  /* 0x0000000314007221 */ /* 0x000fe20000010000 */
[----:B------:R-:W-:-:S01]  /*104e0*/  FFMA.FTZ R94, R94, UR39, -R101 ;  /* 0x000000275e5e7c23 */ /* 0x000fc20008010865 */
[----:B------:R-:W1:Y:S01]  /*104f0*/  MUFU.EX2 R157, R157 ;  /* 0x0000009d009d7308 */ /* 0x000e620000000800 */
[----:B--2---:R-:W-:-:S01]  /*10500*/  FADD.FTZ R135, R155, R164 ;  /* 0x000000a49b877221 */ /* 0x004fc20000010000 */
[----:B------:R-:W-:Y:S01]  /*10510*/  FADD.FTZ R3, R15, R0 ;  /* 0x000000000f037221 */ /* 0x000fe20000010000 */
[----:B------:R-:W-:-:S01]  /*10520*/  FFMA.FTZ R95, R95, UR39, -R101 ;  /* 0x000000275f5f7c23 */ /* 0x000fc20008010865 */
[--C-:B------:R-:W-:Y:S01]  /*10530*/  FFMA.FTZ R98, R98, UR39, -R101.reuse ;  /* 0x0000002762627c23 */ /* 0x100fe20008010865 */
[----:B------:R-:W-:-:S01]  /*10540*/  FFMA.FTZ R99, R99, UR39, -R101 ;  /* 0x0000002763637c23 */ /* 0x000fc20008010865 */
[----:B------:R-:W-:Y:S01]  /*10550*/  FADD.FTZ R0, R152, R3 ;  /* 0x0000000398007221 */ /* 0x000fe20000010000 */
[----:B------:R-:W-:-:S01]  /*10560*/  FFMA.FTZ R102, R102, UR39, -R101 ;  /* 0x0000002766667c23 */ /* 0x000fc20008010865 */
[----:B------:R-:W2:Y:S01]  /*10570*/  MUFU.EX2 R158, R158 ;  /* 0x0000009e009e7308 */ /* 0x000ea20000000800 */
[----:B0-----:R-:W-:-:S01]  /*10580*/  FADD.FTZ R164, R156, R135 ;  /* 0x000000879ca47221 */ /* 0x001fc20000010000 */
[----:B------:R-:W-:Y:S01]  /*10590*/  FADD.FTZ R3, R21, R0 ;  /* 0x0000000015037221 */ /* 0x000fe20000010000 */
[----:B------:R-:W-:-:S03]  /*105a0*/  FFMA.FTZ R12, R12, UR39, -R101 ;  /* 0x000000270c0c7c23 */ /* 0x000fc60008010865 */
[----:B------:R-:W-:Y:S02]  /*105b0*/  FADD.FTZ R3, R154, R3 ;  /* 0x000000039a037221 */ /* 0x000fe40000010000 */
[----:B------:R-:W0:Y:S01]  /*105c0*/  MUFU.EX2 R159, R159 ;  /* 0x0000009f009f7308 */ /* 0x000e220000000800 */
[----:B-1----:R-:W-:-:S01]  /*105d0*/  FADD.FTZ R135, R157, R164 ;  /* 0x000000a49d877221 */ /* 0x002fc20000010000 */
[----:B------:R-:W-:-:S04]  /*105e0*/  FADD.FTZ R0, R136, R3 ;  /* 0x0000000388007221 */ /* 0x000fc80000010000 */
[----:B------:R-:W-:Y:S02]  /*105f0*/  FADD.FTZ R3, R137, R0 ;  /* 0x0000000089037221 */ /* 0x000fe40000010000 */
[----:B------:R-:W1:Y:S01]  /*10600*/  MUFU.EX2 R160, R160 ;  /* 0x000000a000a07308 */ /* 0x000e620000000800 */
[----:B--2---:R-:W-:-:S01]  /*10610*/  FADD.FTZ R164, R158, R135 ;  /* 0x000000879ea47221 */ /* 0x004fc20000010000 */
[----:B------:R-:W-:-:S04]  /*10620*/  FADD.FTZ R0, R140, R3 ;  /* 0x000000038c007221 */ /* 0x000fc80000010000 */
[----:B------:R-:W-:Y:S02]  /*10630*/  FADD.FTZ R3, R141, R0 ;  /* 0x000000008d037221 */ /* 0x000fe40000010000 */
[----:B------:R-:W2:Y:S01]  /*10640*/  MUFU.EX2 R138, R138 ;  /* 0x0000008a008a7308 */ /* 0x000ea20000000800 */
[----:B0-----:R-:W-:-:S01]  /*10650*/  FADD.FTZ R135, R159, R164 ;  /* 0x000000a49f877221 */ /* 0x001fc20000010000 */
[----:B------:R-:W-:-:S04]  /*10660*/  FADD.FTZ R0, R144, R3 ;  /* 0x0000000390007221 */ /* 0x000fc80000010000 */
        /* <DEDUP_REMOVED lines=11> */
[----:B------:R-:W-:-:S06]  /*10720*/  FADD.FTZ R0, R124, R3 ;  /* 0x000000037c007221 */ /* 0x000fcc0000010000 */
        /* <DEDUP_REMOVED lines=14> */
[----:B------:R-:W-:-:S06]  /*10810*/  FADD.FTZ R135, R125, R0 ;  /* 0x000000007d877221 */ /* 0x000fcc0000010000 */
[----:B------:R-:W1:Y:S01]  /*10820*/  MUFU.EX2 R162, R162 ;  /* 0x000000a200a27308 */ /* 0x000e620000000800 */
[----:B--2---:R-:W-:-:S07]  /*10830*/  FADD.FTZ R164, R123, R164 ;  /* 0x000000a47ba47221 */ /* 0x004fce0000010000 */
        /* <DEDUP_REMOVED lines=28> */
[----:B-1----:R-:W-:-:S04]  /*10a00*/  FADD.FTZ R0, R8, R3 ;  /* 0x0000000308007221 */ /* 0x002fc80000010000 */
[----:B------:R-:W-:-:S03]  /*10a10*/  FADD.FTZ R3, R103, R0 ;  /* 0x0000000067037221 */ /* 0x000fc60000010000 */
        /* <DEDUP_REMOVED lines=45> */
[----:B---3--:R-:W-:-:S04]  /*10cf0*/  FADD.FTZ R0, R100, R3 ;  /* 0x0000000364007221 */ /* 0x008fc80000010000 */
[----:B------:R-:W-:Y:S01]  /*10d00*/  FADD.FTZ R3, R5, R0 ;  /* 0x0000000005037221 */ /* 0x000fe20000010000 */
[----:B0-----:R-:W-:-:S04]  /*10d10*/  FADD.FTZ R98, R135, R98 ;  /* 0x0000006287627221 */ /* 0x001fc80000010000 */
[----:B-1----:R-:W-:Y:S01]  /*10d20*/  FADD.FTZ R0, R101, R98 ;  /* 0x0000006265007221 */ /* 0x002fe20000010000 */
[----:B------:R-:W-:Y:S06]  /*10d30*/  @!P0 BRA `(.L_x_1174) ;  /* 0x0000000000048947 */ /* 0x000fec0003800000 */
[----:B------:R-:W-:Y:S01]  /*10d40*/  BPT.TRAP 0x1 ;  /* 0x000000040000795c */ /* 0x000fe20000300000 */
.L_x_1174:
        /* <DEDUP_REMOVED lines=115> */
.L_x_1156:
[----:B------:R-:W-:Y:S06]  /*11480*/  BAR.ARV 0x8, 0x180 ;  /* 0x0206000000007b1d */ /* 0x000fec0000002000 */
[----:B------:R-:W-:Y:S05]  /*11490*/  @!P0 BRA `(.L_x_1176) ;  /* 0x0000000000048947 */ /* 0x000fea0003800000 */
[----:B------:R-:W-:Y:S01]  /*114a0*/  BPT.TRAP 0x1 ;  /* 0x000000040000795c */ /* 0x000fe20000300000 */
.L_x_1176:
[----:B------:R-:W-:Y:S01]  /*114b0*/  ULEA UR9, UR45, UR43, 0x3 ;  /* 0x0000002b2d097291 */ /* 0x000fe2000f8e183f */
[----:B------:R-:W-:-:S05]  /*114c0*/  IMAD.U32 R4, RZ, RZ, UR46 ;  /* 0x0000002eff047e24 */ /* 0x000fca000f8e00ff */
[----:B------:R-:W-:-:S04]  /*114d0*/  SHF.L.U32 R4, R4, 0x1f, RZ ;  /* 0x0000001f04047819 */ /* 0x000fc800000006ff */
[----:B------:R0:W1:Y:S01]  /*114e0*/  SYNCS.PHASECHK.TRANS64.TRYWAIT P1, [UR9+0x22850], R4 ;  /* 0x02285004ff0075a7 */ /* 0x0000620008020149 */
[----:B------:R-:W-:Y:S05]  /*114f0*/  @!P0 BRA `(.L_x_1177) ;  /* 0x0000000000048947 */ /* 0x000fea0003800000 */
[----:B------:R-:W-:Y:S01]  /*11500*/  BPT.TRAP 0x1 ;  /* 0x000000040000795c */ /* 0x000fe20000300000 */
.L_x_1177:
[----:B-1----:R-:W-:Y:S05]  /*11510*/  @P1 BRA `(.L_x_1178) ;  /* 0x0000000000081947 */ /* 0x002fea0003800000 */
[----:B------:R-:W1:Y:S02]  /*11520*/  SYNCS.PHASECHK.TRANS64.TRYWAIT P1, [UR9+0x22850], R4 ;  /* 0x02285004ff0075a7 */ /* 0x000e640008020149 */
[----:B-1----:R-:W-:Y:S05]  /*11530*/  @!P1 BRA `(.L_x_1179) ;  /* 0x0000008c00189947 */ /* 0x002fea0003800000 */
.L_x_1178:
[----:B------:R-:W-:Y:S01]  /*11540*/  UIADD3 UR43, UR43, 0x400, URZ ;  /* 0x000004002b2b7890 */ /* 0x000fe2000fffe03f */
[----:B------:R-:W-:Y:S01]  /*11550*/  WARPGROUP.ARRIVE ;  /* 0x00000000000079c5 */ /* 0x000fe20000000000 */
[----:B------:R-:W-:Y:S01]  /*11560*/  UMOV UR7, 0xc0000010 ;  /* 0xc000001000077882 */ /* 0x000fe20000000000 */
[----:B------:R-:W-:Y:S01]  /*11570*/  ULDC.64 UR10, c[0x0][0x9a0] ;  /* 0x00026800000a7ab9 */ /* 0x000fe20000000a00 */
[----:B------:R-:W-:Y:S01]  /*11580*/  USHF.R.U32.HI UR43, URZ, 0x4, UR43 ;  /* 0x000000043f2b7899 */ /* 0x000fe2000801162b */
[----:B------:R-:W-:Y:S01]  /*11590*/  IMAD.MOV.U32 R7, RZ, RZ, 0x3f800000 ;  /* 0x3f800000ff077424 */ /* 0x000fe200078e00ff */
        /* <DEDUP_REMOVED lines=16> */
[----:B------:R-:W-:Y:S02]  /*116a0*/  @UP0 USHF.R.S32.HI UR6, URZ, 0x1f, UR44 ;  /* 0x0000001f3f060899 */ /* 0x000fe4000801142c */
[----:B------:R-:W-:Y:S02]  /*116b0*/  @UP0 USHF.R.S32.HI UR7, URZ, 0x1f, UR37 ;  /* 0x0000001f3f070899 */ /* 0x000fe40008011425 */
[----:B------:R-:W-:-:S04]  /*116c0*/  @UP0 UIMAD UR6, UR6, UR12, URZ ;  /* 0x0000000c060602a4 */ /* 0x000fc8000f8e023f */
        /* <DEDUP_REMOVED lines=10> */
[----:B01----:R-:W-:-:S03]  /*11770*/  IMAD.U32 R4, RZ, RZ, UR6 ;  /* 0x00000006ff047e24 */ /* 0x003fc6000f8e00ff */
[----:B------:R-:W-:Y:S01]  /*11780*/  IMAD.U32 R5, RZ, RZ, UR7 ;  /* 0x00000007ff057e24 */ /* 0x000fe2000f8e00ff */
[----:B------:R-:W-:Y:S02]  /*11790*/  UMOV UR7, 0xc0000010 ;  /* 0xc000001000077882 */ /* 0x000fe40000000000 */
[----:B------:R-:W-:Y:S02]  /*117a0*/  UMOV UR6, UR4 ;  /* 0x0000000400067c82 */ /* 0x000fe40008000000 */
[----:B------:R0:W2:Y:S01]  /*117b0*/  @P1 LDG.E R7, desc[UR50][R4.64] ;  /* 0x0000003204071981 */ /* 0x0000a2000c1e1900 */
[----:B------:R-:W-:Y:S02]  /*117c0*/  WARPGROUP.DEPBAR.LE gsb0, 0x0 ;  /* 0x00008000000079c5 */ /* 0x000fe40000010000 */
[----:B------:R-:W-:-:S06]  /*117d0*/  WARPGROUP.ARRIVE ;  /* 0x00000000000079c5 */ /* 0x000fcc0000000000 */
[----:B------:R-:W-:Y:S01]  /*117e0*/  QGMMA.64x128x32.F32.E4M3.E4M3 R24, R176, gdesc[UR4], R24, gsb0 ;  /* 0x01e00004b0187df3 */ /* 0x000fe20008000818 */
[----:B------:R-:W-:Y:S01]  /*117f0*/  UIADD3 UR4, UR8, 0x300, URZ ;  /* 0x0000030008047890 */ /* 0x000fe2000fffe03f */
[----:B------:R-:W-:-:S06]  /*11800*/  UMOV UR7, 0xc0000010 ;  /* 0xc000001000077882 */ /* 0x000fcc0000000000 */
[----:B------:R-:W-:Y:S01]  /*11810*/  UMOV UR6, UR4 ;  /* 0x0000000400067c82 */ /* 0x000fe20008000000 */
[----:B------:R-:W-:Y:S01]  /*11820*/  UIADD3 UR8, UR8, 0x400, URZ ;  /* 0x0000040008087890 */ /* 0x000fe2000fffe03f */
[----:B------:R-:W1:Y:S04]  /*11830*/  SHFL.BFLY PT, R8, R3, 0x2, 0x1f ;  /* 0x0c401f0003087f89 */ /* 0x000e6800000e0000 */
[----:B------:R-:W3:Y:S01]  /*11840*/  SHFL.BFLY PT, R9, R0, 0x2, 0x1f ;  /* 0x0c401f0000097f89 */ /* 0x000ee200000e0000 */
[----:B------:R-:W-:Y:S02]  /*11850*/  WARPGROUP.DEPBAR.LE gsb0, 0x0 ;  /* 0x00008000000079c5 */ /* 0x000fe40000010000 */
[----:B------:R-:W-:-:S06]  /*11860*/  WARPGROUP.ARRIVE ;  /* 0x00000000000079c5 */ /* 0x000fcc0000000000 */
[----:B------:R-:W-:Y:S01]  /*11870*/  QGMMA.64x128x32.F32.E4M3.E4M3 R24, R172, gdesc[UR4], R24, gsb0 ;  /* 0x01e00004ac187df3 */ /* 0x000fe20008000818 */
[----:B------:R-:W-:Y:S01]  /*11880*/  UMOV UR6, UR8 ;  /* 0x0000000800067c82 */ /* 0x000fe20008000000 */
[----:B------:R-:W-:Y:S01]  /*11890*/  UMOV UR7, 0xc0000010 ;  /* 0xc000001000077882 */ /* 0x000fe20000000000 */
[----:B-1----:R-:W-:-:S01]  /*118a0*/  FADD.FTZ R8, R8, R3 ;  /* 0x0000000308087221 */ /* 0x002fc20000010000 */
[----:B---3--:R-:W-:-:S04]  /*118b0*/  FADD.FTZ R9, R9, R0 ;  /* 0x0000000009097221 */ /* 0x008fc80000010000 */
[----:B0-----:R-:W0:Y:S04]  /*118c0*/  SHFL.BFLY PT, R5, R8, 0x1, 0x1f ;  /* 0x0c201f0008057f89 */ /* 0x001e2800000e0000 */
[----:B------:R-:W1:Y:S01]  /*118d0*/  SHFL.BFLY PT, R4, R9, 0x1, 0x1f ;  /* 0x0c201f0009047f89 */ /* 0x000e6200000e0000 */
[----:B0-----:R-:W-:-:S01]  /*118e0*/  FADD.FTZ R5, R8, R5 ;  /* 0x0000000508057221 */ /* 0x001fc20000010000 */
[----:B-1----:R-:W-:-:S04]  /*118f0*/  FADD.FTZ R11, R9, R4 ;  /* 0x00000004090b7221 */ /* 0x002fc80000010000 */
[C---:B------:R-:W-:Y:S01]  /*11900*/  FSETP.NE.FTZ.AND P1, PT, R5.reuse, RZ, PT ;  /* 0x000000ff0500720b */ /* 0x040fe20003f35000 */
[----:B------:R-:W-:Y:S01]  /*11910*/  FMUL.FTZ R13, R5, 0.00390625 ;  /* 0x3b800000050d7820 */ /* 0x000fe20000410000 */
[----:B------:R-:W-:Y:S01]  /*11920*/  FMUL.FTZ R14, R11, 0.00390625 ;  /* 0x3b8000000b0e7820 */ /* 0x000fe20000410000 */
[----:B------:R-:W-:-:S03]  /*11930*/  IMAD.MOV.U32 R4, RZ, RZ, RZ ;  /* 0x000000ffff047224 */ /* 0x000fc600078e00ff */
        /* <DEDUP_REMOVED lines=26> */
.L_x_1180:
        /* <DEDUP_REMOVED lines=74> */
.L_x_1102:
[----:B------:R-:W0:Y:S01]  /*11f80*/  S2R R7, SR_CgaCtaId ;  /* 0x0000000000077919 */ /* 0x000e220000008800 */
[----:B------:R-:W-:Y:S01]  /*11f90*/  MOV R4, 0x400 ;  /* 0x0000040000047802 */ /* 0x000fe20000000f00 */
[----:B------:R-:W-:Y:S01]  /*11fa0*/  BSSY B0, `(.L_x_1181) ;  /* 0x0000230000007945 */ /* 0x000fe20003800000 */
[----:B------:R-:W-:Y:S02]  /*11fb0*/  BAR.SYNC.DEFER_BLOCKING 0x5, 0x180 ;  /* 0x0146000000007b1d */ /* 0x000fe40000010000 */
[----:B0-----:R-:W-:-:S05]  /*11fc0*/  LEA R4, R7, R4, 0x18 ;  /* 0x0000000407047211 */ /* 0x001fca00078ec0ff */
[----:B------:R-:W0:Y:S02]  /*11fd0*/  LDS R6, [R4+0x228d0] ;  /* 0x0228d00004067984 */ /* 0x000e240000000800 */
[----:B0-----:R-:W-:Y:S01]  /*11fe0*/  R2UR UR4, R6 ;  /* 0x00000000060472ca */ /* 0x001fe200000e0000 */
[----:B------:R-:W-:Y:S06]  /*11ff0*/  BAR.ARV 0x4, 0x180 ;  /* 0x0106000000007b1d */ /* 0x000fec0000002000 */
[----:B------:R-:W-:Y:S08]  /*12000*/  @P0 BRA `(.L_x_1182) ;  /* 0x0000001800500947 */ /* 0x000ff00003800000 */
[----:B------:R-:W0:Y:S01]  /*12010*/  S2R R35, SR_TID.X ;  /* 0x0000000000237919 */ /* 0x000e220000002100 */
[----:B------:R-:W-:Y:S01]  /*12020*/  ULDC.64 UR6, c[0x4][0x38] ;  /* 0x01000e0000067ab9 */ /* 0x000fe20000000a00 */
        /* <DEDUP_REMOVED lines=15> */
[----:B------:R-:W-:Y:S01]  /*12120*/  F2FP.BF16.F32.PACK_AB R36, R45, R36 ;  /* 0x000000242d24723e */ /* 0x000fe200000010ff */
[----:B0-----:R-:W-:Y:S01]  /*12130*/  IMAD.SHL.U32 R6, R35, 0x4, RZ ;  /* 0x0000000423067824 */ /* 0x001fe200078e00ff */
        /* <DEDUP_REMOVED lines=10> */
[----:B------:R-:W-:Y:S01]  /*121e0*/  F2FP.BF16.F32.PACK_AB R28, R61, R28 ;  /* 0x0000001c3d1c723e */ /* 0x000fe200000010ff */
[----:B------:R-:W-:Y:S01]  /*121f0*/  VIADD R59, R19, UR38 ;  /* 0x00000026133b7c36 */ /* 0x000fe20008000000 */
[----:B------:R-:W-:Y:S02]  /*12200*/  LOP3.LUT R6, R6, 0xc, RZ, 0xc0, !PT ;  /* 0x0000000c06067812 */ /* 0x000fe400078ec0ff */
[----:B------:R-:W-:-:S02]  /*12210*/  F2FP.BF16.F32.PACK_AB R94, R94, R95 ;  /* 0x0000005f5e5e723e */ /* 0x000fc400000010ff */
[----:B------:R-:W-:Y:S02]  /*12220*/  F2FP.BF16.F32.PACK_AB R90, R90, R91 ;  /* 0x0000005b5a5a723e */ /* 0x000fe400000010ff */
[----:B------:R-:W-:Y:S02]  /*12230*/  F2FP.BF16.F32.PACK_AB R56, R56, R57 ;  /* 0x000000393838723e */ /* 0x000fe400000010ff */
[----:B------:R-:W-:Y:S01]  /*12240*/  F2FP.BF16.F32.PACK_AB R49, R48, R49 ;  /* 0x000000313031723e */ /* 0x000fe200000010ff */
[----:B------:R-:W-:Y:S01]  /*12250*/  USHF.R.S32.HI UR12, URZ, 0x1f, UR37 ;  /* 0x0000001f3f0c7899 */ /* 0x000fe20008011425 */
[----:B------:R-:W-:Y:S01]  /*12260*/  BAR.SYNC.DEFER_BLOCKING 0x1, 0x100 ;  /* 0x0044000000007b1d */ /* 0x000fe20000010000 */
[----:B------:R-:W-:-:S05]  /*12270*/  IADD3 R6, P0, R6, UR6, RZ ;  /* 0x0000000606067c10 */ /* 0x000fca000ff1e0ff */
[----:B------:R-:W-:Y:S01]  /*12280*/  IMAD.X R7, RZ, RZ, UR7, P0 ;  /* 0x00000007ff077e24 */ /* 0x000fe200080e06ff */
[----:B------:R-:W-:Y:S01]  /*12290*/  ULDC.64 UR8, c[0x0][0xb90] ;  /* 0x0002e40000087ab9 */ /* 0x000fe20000000a00 */
[----:B------:R-:W-:Y:S01]  /*122a0*/  USHF.R.S32.HI UR13, URZ, 0x1f, UR44 ;  /* 0x0000001f3f0d7899 */ /* 0x000fe2000801142c */
[----:B------:R-:W-:Y:S02]  /*122b0*/  ULDC.64 UR10, c[0x0][0xb98] ;  /* 0x0002e600000a7ab9 */ /* 0x000fe40000000a00 */
[----:B------:R0:W2:Y:S01]  /*122c0*/  LDG.E.CONSTANT R17, desc[UR50][R6.64] ;  /* 0x0000003206117981 */ /* 0x0000a2000c1e9900 */
[----:B------:R-:W-:Y:S01]  /*122d0*/  F2FP.BF16.F32.PACK_AB R34, R55, R30 ;  /* 0x0000001e3722723e */ /* 0x000fe200000010ff */
[----:B------:R-:W-:Y:S02]  /*122e0*/  UIMAD UR5, UR12, UR8, URZ ;  /* 0x000000080c0572a4 */ /* 0x000fe4000f8e023f */
[----:B------:R-:W-:Y:S02]  /*122f0*/  UIMAD.WIDE.U32 UR6, UR37, UR8, URZ ;  /* 0x00000008250672a5 */ /* 0x000fe4000f8e003f */
[----:B------:R-:W-:-:S02]  /*12300*/  UIMAD UR5, UR37, UR9, UR5 ;  /* 0x00000009250572a4 */ /* 0x000fc4000f8e0205 */
[----:B------:R-:W-:Y:S01]  /*12310*/  UIMAD UR8, UR13, UR10, URZ ;  /* 0x0000000a0d0872a4 */ /* 0x000fe2000f8e023f */
[----:B0-----:R-:W0:Y:S01]  /*12320*/  S2R R7, SR_SWINHI ;  /* 0x0000000000077919 */ /* 0x001e220000002f00 */
[----:B------:R-:W-:Y:S01]  /*12330*/  LOP3.LUT P0, R6, R35, 0x3, RZ, 0xc0, !PT ;  /* 0x0000000323067812 */ /* 0x000fe2000780c0ff */
[----:B------:R-:W-:Y:S02]  /*12340*/  UIADD3 UR7, UR7, UR5, URZ ;  /* 0x0000000507077290 */ /* 0x000fe4000fffe03f */
[----:B------:R-:W-:Y:S01]  /*12350*/  UIMAD UR8, UR44, UR11, UR8 ;  /* 0x0000000b2c0872a4 */ /* 0x000fe2000f8e0208 */
[----:B------:R-:W-:Y:S01]  /*12360*/  ISETP.EQ.OR P0, PT, R6, 0x3, !P0 ;  /* 0x000000030600780c */ /* 0x000fe20004702670 */
[----:B------:R-:W-:Y:S01]  /*12370*/  UIMAD.WIDE.U32 UR6, UR44, UR10, UR6 ;  /* 0x0000000a2c0672a5 */ /* 0x000fe2000f8e0006 */
[----:B------:R-:W-:Y:S02]  /*12380*/  ULDC UR5, c[0x0][0xa88] ;  /* 0x0002a20000057ab9 */ /* 0x000fe40000000800 */
[----:B------:R-:W-:Y:S01]  /*12390*/  SEL R72, R9, R10, P0 ;  /* 0x0000000a09487207 */ /* 0x000fe20000000000 */
[----:B------:R-:W-:Y:S01]  /*123a0*/  ULDC.64 UR10, c[0x0][0xaf0] ;  /* 0x0002bc00000a7ab9 */ /* 0x000fe20000000a00 */
[----:B------:R-:W-:Y:S01]  /*123b0*/  SEL R74, R10, R9, P0 ;  /* 0x000000090a4a7207 */ /* 0x000fe20000000000 */
[----:B------:R-:W-:Y:S01]  /*123c0*/  IMAD R9, R189, 0x40, R22 ;  /* 0x00000040bd097824 */ /* 0x000fe200078e0216 */
[----:B------:R-:W-:-:S02]  /*123d0*/  SEL R100, R11, R12, P0 ;  /* 0x0000000c0b647207 */ /* 0x000fc40000000000 */
[----:B------:R-:W-:Y:S02]  /*123e0*/  SEL R102, R12, R11, P0 ;  /* 0x0000000b0c667207 */ /* 0x000fe40000000000 */
[----:B------:R-:W-:Y:S02]  /*123f0*/  SEL R68, R13, R14, P0 ;  /* 0x0000000e0d447207 */ /* 0x000fe40000000000 */
[----:B------:R-:W-:Y:S02]  /*12400*/  SEL R70, R14, R13, P0 ;  /* 0x0000000d0e467207 */ /* 0x000fe40000000000 */
[----:B------:R-:W-:Y:S02]  /*12410*/  SEL R104, R5, R8, P0 ;  /* 0x0000000805687207 */ /* 0x000fe40000000000 */
[----:B------:R-:W-:Y:S02]  /*12420*/  SEL R106, R8, R5, P0 ;  /* 0x00000005086a7207 */ /* 0x000fe40000000000 */
[----:B------:R-:W-:-:S02]  /*12430*/  SEL R50, R37, R36, P0 ;  /* 0x0000002425327207 */ /* 0x000fc40000000000 */
[----:B------:R-:W-:Y:S02]  /*12440*/  SEL R52, R36, R37, P0 ;  /* 0x0000002524347207 */ /* 0x000fe40000000000 */
[----:B------:R-:W-:Y:S02]  /*12450*/  SEL R54, R33, R32, P0 ;  /* 0x0000002021367207 */ /* 0x000fe40000000000 */
[----:B------:R-:W-:Y:S02]  /*12460*/  SEL R58, R32, R33, P0 ;  /* 0x00000021203a7207 */ /* 0x000fe40000000000 */
[----:B------:R-:W-:Y:S02]  /*12470*/  MOV R30, R4 ;  /* 0x00000004001e7202 */ /* 0x000fe40000000f00 */
[----:B0-----:R-:W-:Y:S02]  /*12480*/  MOV R31, R7 ;  /* 0x00000007001f7202 */ /* 0x001fe40000000f00 */
[----:B------:R-:W-:-:S02]  /*12490*/  SEL R88, R25, R26, P0 ;  /* 0x0000001a19587207 */ /* 0x000fc40000000000 */
[----:B------:R-:W-:Y:S01]  /*124a0*/  SEL R92, R26, R25, P0 ;  /* 0x000000191a5c7207 */ /* 0x000fe20000000000 */
[--C-:B------:R-:W-:Y:S01]  /*124b0*/  IMAD.WIDE R6, R194, 0x2, R30.reuse ;  /* 0x00000002c2067825 */ /* 0x100fe200078e021e */
[----:B------:R-:W-:Y:S02]  /*124c0*/  SEL R64, R21, R24, P0 ;  /* 0x0000001815407207 */ /* 0x000fe40000000000 */
[----:B------:R-:W-:Y:S01]  /*124d0*/  SEL R66, R24, R21, P0 ;  /* 0x0000001518427207 */ /* 0x000fe20000000000 */
[----:B------:R-:W-:Y:S01]  /*124e0*/  IMAD.WIDE R30, R9, 0x2, R30 ;  /* 0x00000002091e7825 */ /* 0x000fe200078e021e */
[C---:B------:R-:W-:Y:S02]  /*124f0*/  IADD3 R41, P6, R6.reuse, 0x4060, RZ ;  /* 0x0000406006297810 */ /* 0x040fe40007fde0ff */
[----:B------:R-:W-:Y:S02]  /*12500*/  LOP3.LUT R43, R6, 0x380, RZ, 0xc0, !PT ;  /* 0x00000380062b7812 */ /* 0x000fe400078ec0ff */
[----:B------:R-:W-:-:S02]  /*12510*/  LOP3.LUT R40, R41, 0x380, RZ, 0xc0, !PT ;  /* 0x0000038029287812 */ /* 0x000fc400078ec0ff */
[----:B------:R-:W-:Y:S02]  /*12520*/  SHF.R.U64 R43, R43, 0x3, RZ ;  /* 0x000000032b2b7819 */ /* 0x000fe400000012ff */
[----:B------:R-:W-:Y:S02]  /*12530*/  SHF.R.U64 R40, R40, 0x3, RZ ;  /* 0x0000000328287819 */ /* 0x000fe400000012ff */
[----:B------:R-:W-:Y:S02]  /*12540*/  IADD3 R11, P3, R6, 0x4000, RZ ;  /* 0x00004000060b7810 */ /* 0x000fe40007f7e0ff */
[----:B------:R-:W-:Y:S01]  /*12550*/  LOP3.LUT R40, R40, R41, RZ, 0x3c, !PT ;  /* 0x0000002928287212 */ /* 0x000fe200078e3cff */
[--C-:B------:R-:W-:Y:S01]  /*12560*/  IMAD.X R41, RZ, RZ, R7.reuse, P6 ;  /* 0x000000ffff297224 */ /* 0x100fe200030e0607 */
[C---:B------:R-:W-:Y:S01]  /*12570*/  IADD3 R14, P5, R6.reuse, 0x4040, RZ ;  /* 0x00004040060e7810 */ /* 0x040fe20007fbe0ff */
[----:B------:R-:W-:Y:S01]  /*12580*/  IMAD.X R37, RZ, RZ, R7, P3 ;  /* 0x000000ffff257224 */ /* 0x000fe200018e0607 */
[----:B------:R-:W-:-:S02]  /*12590*/  IADD3 R12, P4, R6, 0x4020, RZ ;  /* 0x00004020060c7810 */ /* 0x000fc40007f9e0ff */
[C---:B------:R-:W-:Y:S02]  /*125a0*/  IADD3 R8, P2, R6.reuse, 0x20, RZ ;  /* 0x0000002006087810 */ /* 0x040fe40007f5e0ff */
[C---:B------:R-:W-:Y:S01]  /*125b0*/  IADD3 R10, P1, R6.reuse, 0x60, RZ ;  /* 0x00000060060a7810 */ /* 0x040fe20007f3e0ff */
[--C-:B------:R-:W-:Y:S01]  /*125c0*/  IMAD.X R35, RZ, RZ, R7.reuse, P4 ;  /* 0x000000ffff237224 */ /* 0x100fe200020e0607 */
[----:B------:R-:W-:Y:S01]  /*125d0*/  IADD3 R9, P6, R6, 0x40, RZ ;  /* 0x0000004006097810 */ /* 0x000fe20007fde0ff */
[--C-:B------:R-:W-:Y:S01]  /*125e0*/  IMAD.X R33, RZ, RZ, R7.reuse, P2 ;  /* 0x000000ffff217224 */ /* 0x100fe200010e0607 */
[----:B------:R-:W-:Y:S01]  /*125f0*/  LOP3.LUT R42, R43, R6, RZ, 0x3c, !PT ;  /* 0x000000062b2a7212 */ /* 0x000fe200078e3cff */
[--C-:B------:R-:W-:Y:S01]  /*12600*/  IMAD.MOV.U32 R43, RZ, RZ, R7.reuse ;  /* 0x000000ffff2b7224 */ /* 0x100fe200078e0007 */
[----:B------:R-:W-:Y:S01]  /*12610*/  LOP3.LUT R6, R11, 0x380, RZ, 0xc0, !PT ;  /* 0x000003800b067812 */ /* 0x000fe200078ec0ff */
[----:B------:R-:W-:Y:S01]  /*12620*/  IMAD.X R25, RZ, RZ, R7, P6 ;  /* 0x000000ffff197224 */ /* 0x000fe200030e0607 */
[----:B------:R-:W-:-:S02]  /*12630*/  LOP3.LUT R5, R8, 0x380, RZ, 0xc0, !PT ;  /* 0x0000038008057812 */ /* 0x000fc400078ec0ff */
[----:B------:R-:W-:Y:S02]  /*12640*/  SHF.R.U64 R6, R6, 0x3, RZ ;  /* 0x0000000306067819 */ /* 0x000fe400000012ff */
[----:B------:R-:W-:Y:S02]  /*12650*/  SHF.R.U64 R5, R5, 0x3, RZ ;  /* 0x0000000305057819 */ /* 0x000fe400000012ff */
[----:B------:R-:W-:Y:S02]  /*12660*/  LOP3.LUT R36, R6, R11, RZ, 0x3c, !PT ;  /* 0x0000000b06247212 */ /* 0x000fe400078e3cff */
[----:B------:R-:W-:Y:S02]  /*12670*/  LOP3.LUT R6, R10, 0x380, RZ, 0xc0, !PT ;  /* 0x000003800a067812 */ /* 0x000fe400078ec0ff */
[----:B------:R-:W-:Y:S02]  /*12680*/  LOP3.LUT R32, R5, R8, RZ, 0x3c, !PT ;  /* 0x0000000805207212 */ /* 0x000fe400078e3cff */
[----:B------:R-:W-:-:S02]  /*12690*/  SHF.R.U64 R5, R6, 0x3, RZ ;  /* 0x0000000306057819 */ /* 0x000fc400000012ff */
[----:B------:R-:W-:Y:S02]  /*126a0*/  IADD3 R21, P2, R30, 0x2000, RZ ;  /* 0x000020001e157810 */ /* 0x000fe40007f5e0ff */
[----:B------:R-:W-:Y:S02]  /*126b0*/  LOP3.LUT R26, R5, R10, RZ, 0x3c, !PT ;  /* 0x0000000a051a7212 */ /* 0x000fe400078e3cff */
[----:B------:R-:W0:Y:S01]  /*126c0*/  LDC R5, c[0x0][0xbe8] ;  /* 0x0002fa00ff057b82 */ /* 0x000e220000000800 */
[----:B------:R-:W-:Y:S02]  /*126d0*/  SEL R96, R15, R20, P0 ;  /* 0x000000140f607207 */ /* 0x000fe40000000000 */
[----:B------:R-:W-:Y:S02]  /*126e0*/  SEL R98, R20, R15, P0 ;  /* 0x0000000f14627207 */ /* 0x000fe40000000000 */
[----:B------:R-:W-:Y:S02]  /*126f0*/  LOP3.LUT R20, R21, 0x380, RZ, 0xc0, !PT ;  /* 0x0000038015147812 */ /* 0x000fe400078ec0ff */
[----:B------:R-:W-:-:S02]  /*12700*/  SEL R84, R27, R34, P0 ;  /* 0x000000221b547207 */ /* 0x000fc40000000000 */
[----:B------:R-:W-:Y:S02]  /*12710*/  SHF.R.U64 R20, R20, 0x3, RZ ;  /* 0x0000000314147819 */ /* 0x000fe400000012ff */
[----:B------:R-:W-:Y:S01]  /*12720*/  SEL R86, R34, R27, P0 ;  /* 0x0000001b22567207 */ /* 0x000fe20000000000 */
[----:B------:R-:W-:Y:S01]  /*12730*/  IMAD.X R27, RZ, RZ, R7, P1 ;  /* 0x000000ffff1b7224 */ /* 0x000fe200008e0607 */
[----:B------:R-:W-:Y:S01]  /*12740*/  LOP3.LUT R20, R20, R21, RZ, 0x3c, !PT ;  /* 0x0000001514147212 */ /* 0x000fe200078e3cff */
[----:B------:R-:W-:Y:S01]  /*12750*/  IMAD.X R21, RZ, RZ, R31, P2 ;  /* 0x000000ffff157224 */ /* 0x000fe200010e061f */
[----:B------:R-:W-:Y:S01]  /*12760*/  MOV R73, R40 ;  /* 0x0000002800497202 */ /* 0x000fe20000000f00 */
[----:B------:R-:W-:Y:S01]  /*12770*/  IMAD.U32 R41, RZ, RZ, UR8 ;  /* 0x00000008ff297e24 */ /* 0x000fe2000f8e00ff */
[----:B------:R-:W-:Y:S01]  /*12780*/  MOV R81, R26 ;  /* 0x0000001a00517202 */ /* 0x000fe20000000f00 */
[----:B------:R-:W-:Y:S01]  /*12790*/  ULDC.64 UR8, c[0x0][0xae8] ;  /* 0x0002ba0000087ab9 */ /* 0x000fe20000000a00 */
[----:B------:R-:W-:-:S02]  /*127a0*/  SEL R78, R38, R39, P0 ;  /* 0x00000027264e7207 */ /* 0x000fc40000000000 */
[----:B------:R-:W-:Y:S01]  /*127b0*/  SEL R80, R39, R38, P0 ;  /* 0x0000002627507207 */ /* 0x000fe20000000000 */
[----:B------:R-:W-:Y:S01]  /*127c0*/  IMAD.X R39, RZ, RZ, R7, P5 ;  /* 0x000000ffff277224 */ /* 0x000fe200028e0607 */
[----:B------:R-:W-:Y:S02]  /*127d0*/  LOP3.LUT R6, R9, 0x380, RZ, 0xc0, !PT ;  /* 0x0000038009067812 */ /* 0x000fe400078ec0ff */
[----:B0-----:R-:W-:Y:S02]  /*127e0*/  ISETP.NE.AND P2, PT, R5, 0x1, PT ;  /* 0x000000010500780c */ /* 0x001fe40003f45270 */
[----:B------:R-:W-:Y:S02]  /*127f0*/  LOP3.LUT R7, R12, 0x380, RZ, 0xc0, !PT ;  /* 0x000003800c077812 */ /* 0x000fe400078ec0ff */
[----:B------:R-:W-:Y:S02]  /*12800*/  SEL R60, R29, R28, P0 ;  /* 0x0000001c1d3c7207 */ /* 0x000fe40000000000 */
[----:B------:R-:W-:-:S02]  /*12810*/  SEL R62, R28, R29, P0 ;  /* 0x0000001d1c3e7207 */ /* 0x000fc40000000000 */
[----:B------:R-:W-:Y:S02]  /*12820*/  SHF.R.U64 R6, R6, 0x3, RZ ;  /* 0x0000000306067819 */ /* 0x000fe400000012ff */
[----:B------:R-:W-:Y:S02]  /*12830*/  SHF.R.U64 R7, R7, 0x3, RZ ;  /* 0x0000000307077819 */ /* 0x000fe400000012ff */
[----:B------:R-:W-:Y:S01]  /*12840*/  IADD3 R29, P6, R30, 0x1000, RZ ;  /* 0x000010001e1d7810 */ /* 0x000fe20007fde0ff */
[----:B------:R-:W0:Y:S01]  /*12850*/  @P2 LDC R40, c[0x0][0xbec] ;  /* 0x0002fb00ff282b82 */ /* 0x000e220000000800 */
[----:B------:R-:W-:Y:S02]  /*12860*/  LOP3.LUT R24, R6, R9, RZ, 0x3c, !PT ;  /* 0x0000000906187212 */ /* 0x000fe400078e3cff */
[----:B------:R-:W-:Y:S02]  /*12870*/  LOP3.LUT R34, R7, R12, RZ, 0x3c, !PT ;  /* 0x0000000c07227212 */ /* 0x000fe400078e3cff */
[----:B------:R-:W-:-:S02]  /*12880*/  LOP3.LUT R28, R29, 0x380, RZ, 0xc0, !PT ;  /* 0x000003801d1c7812 */ /* 0x000fc400078ec0ff */
[----:B------:R-:W-:Y:S01]  /*12890*/  MOV R63, R42 ;  /* 0x0000002a003f7202 */ /* 0x000fe20000000f00 */
[----:B------:R-:W1:Y:S01]  /*128a0*/  @P2 LDC R26, c[0x0][0xbf0] ;  /* 0x0002fc00ff1a2b82 */ /* 0x000e620000000800 */
[----:B------:R-:W-:Y:S01]  /*128b0*/  MOV R42, R24 ;  /* 0x00000018002a7202 */ /* 0x000fe20000000f00 */
[----:B------:R-:W-:Y:S01]  /*128c0*/  IMAD.MOV.U32 R24, RZ, RZ, R59 ;  /* 0x000000ffff187224 */ /* 0x000fe200078e003b */
[----:B------:R-:W-:Y:S02]  /*128d0*/  SEL R44, R94, R93, P0 ;  /* 0x0000005d5e2c7207 */ /* 0x000fe40000000000 */
[----:B------:R-:W-:Y:S02]  /*128e0*/  SEL R48, R90, R89, P0 ;  /* 0x000000595a307207 */ /* 0x000fe40000000000 */
[----:B------:R-:W-:Y:S02]  /*128f0*/  SHF.R.U64 R28, R28, 0x3, RZ ;  /* 0x000000031c1c7819 */ /* 0x000fe400000012ff */
[----:B------:R-:W-:-:S02]  /*12900*/  MOV R77, R34 ;  /* 0x00000022004d7202 */ /* 0x000fc40000000f00 */
[----:B------:R-:W-:Y:S02]  /*12910*/  SEL R94, R93, R94, P0 ;  /* 0x0000005e5d5e7207 */ /* 0x000fe40000000000 */
[----:B------:R-:W-:Y:S02]  /*12920*/  SEL R90, R89, R90, P0 ;  /* 0x0000005a595a7207 */ /* 0x000fe40000000000 */
[----:B------:R-:W-:Y:S01]  /*12930*/  SEL R76, R56, R49, P0 ;  /* 0x00000031384c7207 */ /* 0x000fe20000000000 */
[----:B0-----:R-:W-:Y:S01]  /*12940*/  @P2 IMAD.HI.U32 R25, R59, R40, RZ ;  /* 0x000000283b192227 */ /* 0x001fe200078e00ff */
[----:B------:R-:W-:Y:S02]  /*12950*/  LOP3.LUT R13, R14, 0x380, RZ, 0xc0, !PT ;  /* 0x000003800e0d7812 */ /* 0x000fe400078ec0ff */
[----:B------:R-:W-:Y:S02]  /*12960*/  SEL R56, R49, R56, P0 ;  /* 0x0000003831387207 */ /* 0x000fe40000000000 */
[----:B------:R-:W-:-:S02]  /*12970*/  SEL R82, R46, R47, P0 ;  /* 0x0000002f2e527207 */ /* 0x000fc40000000000 */
[----:B------:R-:W-:Y:S01]  /*12980*/  LOP3.LUT R28, R28, R29, RZ, 0x3c, !PT ;  /* 0x0000001d1c1c7212 */ /* 0x000fe200078e3cff */
[----:B------:R-:W-:Y:S01]  /*12990*/  IMAD.X R29, RZ, RZ, R31, P6 ;  /* 0x000000ffff1d7224 */ /* 0x000fe200030e061f */
[----:B------:R-:W-:Y:S02]  /*129a0*/  SHF.R.U64 R13, R13, 0x3, RZ ;  /* 0x000000030d0d7819 */ /* 0x000fe400000012ff */
[----:B-1----:R-:W-:Y:S02]  /*129b0*/  @P2 SHF.R.U32.HI R24, RZ, R26, R25 ;  /* 0x0000001aff182219 */ /* 0x002fe40000011619 */
[C---:B------:R-:W-:Y:S02]  /*129c0*/  IADD3 R45, P6, R30.reuse, 0x7000, RZ ;  /* 0x000070001e2d7810 */ /* 0x040fe40007fde0ff */
[----:B------:R-:W-:Y:S01]  /*129d0*/  MOV R61, R32 ;  /* 0x00000020003d7202 */ /* 0x000fe20000000f00 */
[----:B------:R-:W-:Y:S01]  /*129e0*/  IMAD.MOV R32, RZ, RZ, -R24 ;  /* 0x000000ffff207224 */ /* 0x000fe200078e0a18 */
[----:B------:R-:W-:-:S02]  /*129f0*/  IADD3 R15, P1, R30, 0x3000, RZ ;  /* 0x000030001e0f7810 */ /* 0x000fc40007f3e0ff */
[----:B------:R-:W-:Y:S01]  /*12a00*/  SEL R46, R47, R46, P0 ;  /* 0x0000002e2f2e7207 */ /* 0x000fe20000000000 */
[----:B------:R-:W-:Y:S01]  /*12a10*/  IMAD R59, R5, R32, R59 ;  /* 0x00000020053b7224 */ /* 0x000fe200078e023b */
[----:B------:R-:W-:Y:S02]  /*12a20*/  LOP3.LUT R38, R13, R14, RZ, 0x3c, !PT ;  /* 0x0000000e0d267212 */ /* 0x000fe400078e3cff */
[----:B------:R-:W-:Y:S02]  /*12a30*/  LOP3.LUT R6, R45, 0x380, RZ, 0xc0, !PT ;  /* 0x000003802d067812 */ /* 0x000fe400078ec0ff */
[----:B------:R-:W-:Y:S02]  /*12a40*/  LOP3.LUT R14, R15, 0x380, RZ, 0xc0, !PT ;  /* 0x000003800f0e7812 */ /* 0x000fe400078ec0ff */
[----:B------:R-:W-:Y:S02]  /*12a50*/  MOV R79, R36 ;  /* 0x00000024004f7202 */ /* 0x000fe40000000f00 */
[----:B------:R-:W-:-:S02]  /*12a60*/  MOV R75, R38 ;  /* 0x00000026004b7202 */ /* 0x000fc40000000f00 */
[----:B------:R-:W-:Y:S02]  /*12a70*/  SHF.R.U64 R6, R6, 0x3, RZ ;  /* 0x0000000306067819 */ /* 0x000fe400000012ff */
[----:B------:R-:W-:Y:S02]  /*12a80*/  SHF.R.U64 R14, R14, 0x3, RZ ;  /* 0x000000030e0e7819 */ /* 0x000fe400000012ff */
[----:B------:R-:W-:Y:S02]  /*12a90*/  LOP3.LUT R6, R6, R45, RZ, 0x3c, !PT ;  /* 0x0000002d06067212 */ /* 0x000fe400078e3cff */
[----:B------:R-:W-:Y:S01]  /*12aa0*/  LOP3.LUT R14, R14, R15, RZ, 0x3c, !PT ;  /* 0x0000000f0e0e7212 */ /* 0x000fe200078e3cff */
[----:B------:R-:W-:Y:S01]  /*12ab0*/  IMAD.X R15, RZ, RZ, R31, P1 ;  /* 0x000000ffff0f7224 */ /* 0x000fe200008e061f */
[----:B------:R-:W-:Y:S02]  /*12ac0*/  SHF.R.S32.HI R26, RZ, 0x1f, R24 ;  /* 0x0000001fff1a7819 */ /* 0x000fe40000011418 */
[----:B------:R-:W-:-:S02]  /*12ad0*/  IADD3 R40, P1, R24, UR6, RZ ;  /* 0x0000000618287c10 */ /* 0x000fc4000ff3e0ff */
[----:B------:R-:W-:Y:S02]  /*12ae0*/  IADD3 R11, P4, R30, 0x5000, RZ ;  /* 0x000050001e0b7810 */ /* 0x000fe40007f9e0ff */
[----:B------:R-:W-:Y:S02]  /*12af0*/  SHF.R.S32.HI R36, RZ, 0x1f, R59 ;  /* 0x0000001fff247819 */ /* 0x000fe4000001143b */
[----:B------:R-:W-:Y:S01]  /*12b00*/  IADD3.X R41, R26, UR7, R41, P1, !PT ;  /* 0x000000071a297c10 */ /* 0x000fe20008ffe429 */
[----:B------:R-:W-:Y:S01]  /*12b10*/  ULDC.64 UR6, c[0x0][0xb88] ;  /* 0x0002e20000067ab9 */ /* 0x000fe20000000a00 */
[----:B------:R-:W-:Y:S01]  /*12b20*/  IADD3 R13, P3, R30, 0x4000, RZ ;  /* 0x000040001e0d7810 */ /* 0x000fe20007f7e0ff */
[----:B------:R-:W-:Y:S01]  /*12b30*/  IMAD R36, R36, UR6, RZ ;  /* 0x0000000624247c24 */ /* 0x000fe2000f8e02ff */
[----:B------:R-:W-:Y:S01]  /*12b40*/  LOP3.LUT R10, R11, 0x380, RZ, 0xc0, !PT ;  /* 0x000003800b0a7812 */ /* 0x000fe200078ec0ff */
[----:B------:R-:W-:Y:S01]  /*12b50*/  IMAD.WIDE.U32 R40, R59, UR6, R40 ;  /* 0x000000063b287c25 */ /* 0x000fe2000f8e0028 */
[----:B------:R-:W-:-:S02]  /*12b60*/  LOP3.LUT R12, R13, 0x380, RZ, 0xc0, !PT ;  /* 0x000003800d0c7812 */ /* 0x000fc400078ec0ff */
[----:B------:R-:W-:Y:S01]  /*12b70*/  SHF.R.U64 R10, R10, 0x3, RZ ;  /* 0x000000030a0a7819 */ /* 0x000fe200000012ff */
[----:B------:R-:W-:Y:S01]  /*12b80*/  IMAD R59, R59, UR7, R36 ;  /* 0x000000073b3b7c24 */ /* 0x000fe2000f8e0224 */
[----:B------:R-:W-:Y:S01]  /*12b90*/  SHF.R.U64 R12, R12, 0x3, RZ ;  /* 0x000000030c0c7819 */ /* 0x000fe200000012ff */
[----:B------:R-:W-:Y:S01]  /*12ba0*/  ULDC.64 UR6, c[0x0][0xb50] ;  /* 0x0002d40000067ab9 */ /* 0x000fe20000000a00 */
[----:B------:R-:W-:Y:S01]  /*12bb0*/  LOP3.LUT R10, R10, R11, RZ, 0x3c, !PT ;  /* 0x0000000b0a0a7212 */ /* 0x000fe200078e3cff */
[--C-:B------:R-:W-:Y:S01]  /*12bc0*/  IMAD.X R11, RZ, RZ, R31.reuse, P4 ;  /* 0x000000ffff0b7224 */ /* 0x100fe200020e061f */
[----:B------:R-:W-:Y:S02]  /*12bd0*/  LOP3.LUT P1, RZ, R190, 0x3, RZ, 0xc0, !PT ;  /* 0x00000003beff7812 */ /* 0x000fe4000782c0ff */
[----:B------:R-:W-:Y:S01]  /*12be0*/  LOP3.LUT R12, R12, R13, RZ, 0x3c, !PT ;  /* 0x0000000d0c0c7212 */ /* 0x000fe200078e3cff */
[----:B------:R-:W-:Y:S01]  /*12bf0*/  IMAD.X R13, RZ, RZ, R31, P3 ;  /* 0x000000ffff0d7224 */ /* 0x000fe200018e061f */
[----:B------:R-:W-:-:S02]  /*12c00*/  IADD3 R9, P5, R30, 0x6000, RZ ;  /* 0x000060001e097810 */ /* 0x000fc40007fbe0ff */
[----:B------:R-:W-:Y:S02]  /*12c10*/  LOP3.LUT R7, R30, 0x380, RZ, 0xc0, !PT ;  /* 0x000003801e077812 */ /* 0x000fe400078ec0ff */
[----:B------:R-:W-:Y:S02]  /*12c20*/  LOP3.LUT R8, R9, 0x380, RZ, 0xc0, !PT ;  /* 0x0000038009087812 */ /* 0x000fe400078ec0ff */
[----:B------:R-:W-:Y:S02]  /*12c30*/  SHF.R.U64 R7, R7, 0x3, RZ ;  /* 0x0000000307077819 */ /* 0x000fe400000012ff */
[----:B------:R-:W-:Y:S02]  /*12c40*/  SHF.R.U64 R8, R8, 0x3, RZ ;  /* 0x0000000308087819 */ /* 0x000fe400000012ff */
[----:B------:R-:W-:Y:S01]  /*12c50*/  LOP3.LUT R30, R7, R30, RZ, 0x3c, !PT ;  /* 0x0000001e071e7212 */ /* 0x000fe200078e3cff */
[--C-:B------:R-:W-:Y:S01]  /*12c60*/  IMAD.X R7, RZ, RZ, R31.reuse, P6 ;  /* 0x000000ffff077224 */ /* 0x100fe200030e061f */
[----:B------:R-:W-:Y:S01]  /*12c70*/  LOP3.LUT R8, R8, R9, RZ, 0x3c, !PT ;  /* 0x0000000908087212 */ /* 0x000fe200078e3cff */
[----:B------:R-:W-:Y:S01]  /*12c80*/  IMAD.X R9, RZ, RZ, R31, P5 ;  /* 0x000000ffff097224 */ /* 0x000fe200028e061f */
[----:B--2---:R-:W-:Y:S01]  /*12c90*/  LOP3.LUT R35, R17, 0x2, RZ, 0x3c, !PT ;  /* 0x0000000211237812 */ /* 0x004fe200078e3cff */
[----:B------:R-:W-:Y:S04]  /*12ca0*/  SHFL.IDX PT, R44, R44, R17, 0x1c1f ;  /* 0x001c1f112c2c7589 */ /* 0x000fe800000e0000 */
[----:B------:R-:W-:Y:S04]  /*12cb0*/  SHFL.IDX PT, R48, R48, R17, 0x1c1f ;  /* 0x001c1f1130307589 */ /* 0x000fe800000e0000 */
[----:B------:R-:W0:Y:S04]  /*12cc0*/  SHFL.IDX PT, R25, R94, R35, 0x1c1f ;  /* 0x001c1f235e197589 */ /* 0x000e2800000e0000 */
[----:B------:R-:W1:Y:S04]  /*12cd0*/  SHFL.IDX PT, R27, R90, R35, 0x1c1f ;  /* 0x001c1f235a1b7589 */ /* 0x000e6800000e0000 */
[----:B------:R-:W-:Y:S04]  /*12ce0*/  SHFL.IDX PT, R76, R76, R17, 0x1c1f ;  /* 0x001c1f114c4c7589 */ /* 0x000fe800000e0000 */
[----:B------:R-:W2:Y:S04]  /*12cf0*/  SHFL.IDX PT, R33, R56, R35, 0x1c1f ;  /* 0x001c1f2338217589 */ /* 0x000ea800000e0000 */
[----:B------:R-:W-:Y:S04]  /*12d00*/  SHFL.IDX PT, R50, R50, R17, 0x1c1f ;  /* 0x001c1f1132327589 */ /* 0x000fe800000e0000 */
[----:B------:R-:W-:Y:S04]  /*12d10*/  SHFL.IDX PT, R54, R54, R17, 0x1c1f ;  /* 0x001c1f1136367589 */ /* 0x000fe800000e0000 */
[----:B------:R-:W-:Y:S01]  /*12d20*/  SHFL.IDX PT, R60, R60, R17, 0x1c1f ;  /* 0x001c1f113c3c7589 */ /* 0x000fe200000e0000 */
[----:B0-----:R-:W-:-:S02]  /*12d30*/  SEL R24, R44, R25, P0 ;  /* 0x000000192c187207 */ /* 0x001fc40000000000 */
[----:B------:R-:W-:Y:S01]  /*12d40*/  SEL R26, R25, R44, P0 ;  /* 0x0000002c191a7207 */ /* 0x000fe20000000000 */
[----:B------:R-:W-:Y:S01]  /*12d50*/  SHFL.IDX PT, R64, R64, R17, 0x1c1f ;  /* 0x001c1f1140407589 */ /* 0x000fe200000e0000 */
[----:B-1----:R-:W-:Y:S01]  /*12d60*/  SEL R32, R48, R27, P0 ;  /* 0x0000001b30207207 */ /* 0x002fe20000000000 */
[----:B------:R-:W-:Y:S01]  /*12d70*/  VIADD R44, R193, UR38 ;  /* 0x00000026c12c7c36 */ /* 0x000fe20008000000 */
[----:B------:R-:W-:Y:S01]  /*12d80*/  SEL R34, R27, R48, P0 ;  /* 0x000000301b227207 */ /* 0x000fe20000000000 */
[----:B------:R-:W-:Y:S04]  /*12d90*/  SHFL.IDX PT, R68, R68, R17, 0x1c1f ;  /* 0x001c1f1144447589 */ /* 0x000fe800000e0000 */
[----:B------:R-:W-:Y:S01]  /*12da0*/  SHFL.IDX PT, R72, R72, R17, 0x1c1f ;  /* 0x001c1f1148487589 */ /* 0x000fe200000e0000 */
[----:B--2---:R-:W-:-:S02]  /*12db0*/  SEL R25, R76, R33, P0 ;  /* 0x000000214c197207 */ /* 0x004fc40000000000 */
[----:B------:R-:W-:Y:S01]  /*12dc0*/  SEL R27, R33, R76, P0 ;  /* 0x0000004c211b7207 */ /* 0x000fe20000000000 */
        /* <DEDUP_REMOVED lines=8> */
[----:B------:R-:W1:Y:S04]  /*12e50*/  SHFL.IDX PT, R37, R80, R35, 0x1c1f ;  /* 0x001c1f2350257589 */ /* 0x000e6800000e0000 */
[----:B------:R-:W2:Y:S04]  /*12e60*/  SHFL.IDX PT, R39, R46, R35, 0x1c1f ;  /* 0x001c1f232e277589 */ /* 0x000ea800000e0000 */
[----:B------:R-:W-:Y:S04]  /*12e70*/  SHFL.IDX PT, R43, R58, R35, 0x1c1f ;  /* 0x001c1f233a2b7589 */ /* 0x000fe800000e0000 */
[----:B------:R-:W-:Y:S04]  /*12e80*/  SHFL.IDX PT, R45, R62, R35, 0x1c1f ;  /* 0x001c1f233e2d7589 */ /* 0x000fe800000e0000 */
[----:B------:R-:W-:Y:S04]  /*12e90*/  SHFL.IDX PT, R53, R86, R35, 0x1c1f ;  /* 0x001c1f2356357589 */ /* 0x000fe800000e0000 */
[----:B------:R-:W-:Y:S01]  /*12ea0*/  SHFL.IDX PT, R55, R92, R35, 0x1c1f ;  /* 0x001c1f235c377589 */ /* 0x000fe200000e0000 */
[----:B0-----:R-:W-:-:S02]  /*12eb0*/  SEL R36, R50, R17, P0 ;  /* 0x0000001132247207 */ /* 0x001fc40000000000 */
[----:B------:R-:W-:Y:S01]  /*12ec0*/  SEL R38, R17, R50, P0 ;  /* 0x0000003211267207 */ /* 0x000fe20000000000 */
[----:B------:R-:W-:Y:S01]  /*12ed0*/  SHFL.IDX PT, R47, R66, R35, 0x1c1f ;  /* 0x001c1f23422f7589 */ /* 0x000fe200000e0000 */
[----:B------:R-:W-:Y:S01]  /*12ee0*/  IMAD R17, R5, UR5, RZ ;  /* 0x0000000505117c24 */ /* 0x000fe2000f8e02ff */
[----:B-1----:R-:W-:Y:S02]  /*12ef0*/  SEL R33, R78, R37, P0 ;  /* 0x000000254e217207 */ /* 0x002fe40000000000 */
[----:B------:R-:W-:Y:S02]  /*12f00*/  SHFL.IDX PT, R57, R98, R35, 0x1c1f ;  /* 0x001c1f2362397589 */ /* 0x000fe400000e0000 */
[----:B------:R-:W-:Y:S02]  /*12f10*/  ISETP.GE.OR P3, PT, R44, R17, P1 ;  /* 0x000000112c00720c */ /* 0x000fe40000f66670 */
[----:B------:R-:W0:Y:S04]  /*12f20*/  SHFL.IDX PT, R67, R102, R35, 0x1c1f ;  /* 0x001c1f2366437589 */ /* 0x000e2800000e0000 */
[----:B------:R-:W1:Y:S04]  /*12f30*/  SHFL.IDX PT, R49, R70, R35, 0x1c1f ;  /* 0x001c1f2346317589 */ /* 0x000e6800000e0000 */
[----:B------:R-:W3:Y:S04]  /*12f40*/  SHFL.IDX PT, R71, R106, R35, 0x1c1f ;  /* 0x001c1f236a477589 */ /* 0x000ee800000e0000 */
[----:B------:R4:W3:Y:S04]  /*12f50*/  SHFL.IDX PT, R51, R74, R35, 0x1c1f ;  /* 0x001c1f234a337589 */ /* 0x0008e800000e0000 */
[----:B------:R1:W-:Y:S01]  /*12f60*/  STSM.16.M88.4 [R63], R24 ;  /* 0x000000183f007844 */ /* 0x0003e20000000200 */
[----:B----4-:R-:W-:-:S02]  /*12f70*/  SEL R35, R37, R78, P0 ;  /* 0x0000004e25237207 */ /* 0x010fc40000000000 */
[----:B--2---:R-:W-:Y:S02]  /*12f80*/  SEL R37, R82, R39, P0 ;  /* 0x0000002752257207 */ /* 0x004fe40000000000 */
[----:B------:R-:W-:Y:S01]  /*12f90*/  SEL R39, R39, R82, P0 ;  /* 0x0000005227277207 */ /* 0x000fe20000000000 */
[----:B------:R2:W-:Y:S01]  /*12fa0*/  STSM.16.M88.4 [R61], R32 ;  /* 0x000000203d007844 */ /* 0x0005e20000000200 */
[----:B0-----:R-:W-:Y:S02]  /*12fb0*/  SEL R65, R100, R67, P0 ;  /* 0x0000004364417207 */ /* 0x001fe40000000000 */
[----:B-1----:R-:W-:Y:S01]  /*12fc0*/  SEL R66, R49, R68, P0 ;  /* 0x0000004431427207 */ /* 0x002fe20000000000 */
[----:B------:R0:W-:Y:S01]  /*12fd0*/  STSM.16.M88.4 [R42], R36 ;  /* 0x000000242a007844 */ /* 0x0001e20000000200 */
[----:B------:R-:W-:Y:S01]  /*12fe0*/  VIADD R24, R44, 0x8 ;  /* 0x000000082c187836 */ /* 0x000fe20000000000 */
[----:B------:R-:W-:Y:S01]  /*12ff0*/  SEL R26, R43, R54, P0 ;  /* 0x000000362b1a7207 */ /* 0x000fe20000000000 */
[----:B------:R-:W-:Y:S01]  /*13000*/  IMAD.IADD R25, R41, 0x1, R59 ;  /* 0x0000000129197824 */ /* 0x000fe200078e023b */
[----:B------:R-:W-:-:S02]  /*13010*/  LEA R41, P4, R40, UR6, 0x2 ;  /* 0x0000000628297c11 */ /* 0x000fc4000f8810ff */
[----:B------:R-:W-:Y:S02]  /*13020*/  ISETP.GE.OR P1, PT, R24, R17, P1 ;  /* 0x000000111800720c */ /* 0x000fe40000f26670 */
[----:B------:R-:W-:Y:S01]  /*13030*/  LEA.HI.X R44, R40, UR7, R25, 0x2, P4 ;  /* 0x00000007282c7c11 */ /* 0x000fe2000a0f1419 */
[----:B------:R-:W-:Y:S01]  /*13040*/  SHFL.IDX PT, R62, R41, 0x1, 0x1c1f ;  /* 0x003c1f00293e7f89 */ /* 0x000fe200000e0000 */
[----:B------:R-:W-:Y:S02]  /*13050*/  SEL R24, R54, R43, P0 ;  /* 0x0000002b36187207 */ /* 0x000fe40000000000 */
[----:B--2---:R-:W-:Y:S01]  /*13060*/  SEL R32, R60, R45, P0 ;  /* 0x0000002d3c207207 */ /* 0x004fe20000000000 */
[----:B------:R-:W-:Y:S01]  /*13070*/  SHFL.IDX PT, R61, R44, RZ, 0x1c1f ;  /* 0x001c1fff2c3d7589 */ /* 0x000fe200000e0000 */
[----:B------:R-:W-:Y:S02]  /*13080*/  SEL R34, R45, R60, P0 ;  /* 0x0000003c2d227207 */ /* 0x000fe40000000000 */
[----:B------:R-:W-:Y:S01]  /*13090*/  SEL R25, R84, R53, P0 ;  /* 0x0000003554197207 */ /* 0x000fe20000000000 */
[----:B------:R1:W2:Y:S01]  /*130a0*/  SHFL.IDX PT, R60, R41, RZ, 0x1c1f ;  /* 0x001c1fff293c7589 */ /* 0x0002a200000e0000 */
[----:B------:R-:W-:-:S02]  /*130b0*/  SEL R27, R53, R84, P0 ;  /* 0x00000054351b7207 */ /* 0x000fc40000000000 */
[----:B------:R-:W-:Y:S01]  /*130c0*/  SEL R33, R88, R55, P0 ;  /* 0x0000003758217207 */ /* 0x000fe20000000000 */
[----:B------:R-:W4:Y:S01]  /*130d0*/  SHFL.IDX PT, R63, R44, 0x1, 0x1c1f ;  /* 0x003c1f002c3f7f89 */ /* 0x000f2200000e0000 */
[----:B------:R-:W-:Y:S02]  /*130e0*/  SEL R35, R55, R88, P0 ;  /* 0x0000005837237207 */ /* 0x000fe40000000000 */
[----:B------:R-:W-:Y:S01]  /*130f0*/  SEL R40, R64, R47, P0 ;  /* 0x0000002f40287207 */ /* 0x000fe20000000000 */
[----:B------:R-:W-:Y:S01]  /*13100*/  STSM.16.M88.4 [R81], R24 ;  /* 0x0000001851007844 */ /* 0x000fe20000000200 */
[----:B0-----:R-:W-:Y:S02]  /*13110*/  SEL R42, R47, R64, P0 ;  /* 0x000000402f2a7207 */ /* 0x001fe40000000000 */
[----:B-1----:R-:W-:Y:S01]  /*13120*/  SEL R41, R96, R57, P0 ;  /* 0x0000003960297207 */ /* 0x002fe20000000000 */
[----:B------:R-:W-:Y:S01]  /*13130*/  STSM.16.M88.4 [R79], R32 ;  /* 0x000000204f007844 */ /* 0x000fe20000000200 */
[----:B------:R-:W-:-:S02]  /*13140*/  SEL R43, R57, R96, P0 ;  /* 0x00000060392b7207 */ /* 0x000fc40000000000 */
[----:B------:R-:W-:Y:S02]  /*13150*/  SEL R64, R68, R49, P0 ;  /* 0x0000003144407207 */ /* 0x000fe40000000000 */
[----:B------:R-:W-:Y:S01]  /*13160*/  SEL R67, R67, R100, P0 ;  /* 0x0000006443437207 */ /* 0x000fe20000000000 */
[----:B------:R-:W-:Y:S01]  /*13170*/  STSM.16.M88.4 [R77], R40 ;  /* 0x000000284d007844 */ /* 0x000fe20000000200 */
[----:B---3--:R-:W-:Y:S02]  /*13180*/  SEL R69, R104, R71, P0 ;  /* 0x0000004768457207 */ /* 0x008fe40000000000 */
[----:B------:R-:W-:Y:S01]  /*13190*/  SEL R68, R72, R51, P0 ;  /* 0x0000003348447207 */ /* 0x000fe20000000000 */
[----:B------:R0:W-:Y:S01]  /*131a0*/  STSM.16.M88.4 [R75], R64 ;  /* 0x000000404b007844 */ /* 0x0001e20000000200 */
[----:B------:R-:W-:Y:S02]  /*131b0*/  SEL R70, R51, R72, P0 ;  /* 0x0000004833467207 */ /* 0x000fe40000000000 */
[----:B------:R-:W-:-:S05]  /*131c0*/  SEL R71, R71, R104, P0 ;  /* 0x0000006847477207 */ /* 0x000fca0000000000 */
[----:B------:R-:W-:Y:S01]  /*131d0*/  STSM.16.M88.4 [R73], R68 ;  /* 0x0000004449007844 */ /* 0x000fe20000000200 */
[----:B------:R-:W-:Y:S08]  /*131e0*/  BAR.SYNC.DEFER_BLOCKING 0x1, 0x100 ;  /* 0x0044000000007b1d */ /* 0x000ff00000010000 */
[----:B0-----:R-:W0:Y:S01]  /*131f0*/  @P2 LDC R64, c[0x0][0xbec] ;  /* 0x0002fb00ff402b82 */ /* 0x001e220000000800 */
[----:B------:R-:W-:Y:S01]  /*13200*/  UIMAD UR5, UR12, UR8, URZ ;  /* 0x000000080c0572a4 */ /* 0x000fe2000f8e023f */
[----:B--2---:R1:W-:Y:S04]  /*13210*/  @!P3 ST.E desc[UR50][R60.64], R3 ;  /* 0x000000033c00b985 */ /* 0x0043e8000c101932 */
[----:B----4-:R2:W-:Y:S01]  /*13220*/  @!P1 ST.E desc[UR50][R62.64], R0 ;  /* 0x000000003e009985 */ /* 0x0105e2000c101932 */
[----:B------:R-:W-:-:S03]  /*13230*/  UIMAD.WIDE.U32 UR6, UR37, UR8, URZ ;  /* 0x00000008250672a5 */ /* 0x000fc6000f8e003f */
[----:B------:R3:W5:Y:S01]  /*13240*/  LD.E.128 R40, desc[UR50][R8.64] ;  /* 0x0000003208287980 */ /* 0x000762000c101d00 */
[----:B-1----:R-:W1:Y:S01]  /*13250*/  @P2 LDC R61, c[0x0][0xbf0] ;  /* 0x0002fc00ff3d2b82 */ /* 0x002e620000000800 */
[----:B--2---:R-:W-:Y:S01]  /*13260*/  IMAD R0, R188, 0x20, R189 ;  /* 0x00000020bc007824 */ /* 0x004fe200078e02bd */
[----:B------:R-:W-:Y:S01]  /*13270*/  UIMAD UR5, UR37, UR9, UR5 ;  /* 0x00000009250572a4 */ /* 0x000fe2000f8e0205 */
[----:B------:R2:W5:Y:S02]  /*13280*/  LD.E.128 R32, desc[UR50][R6.64] ;  /* 0x0000003206207980 */ /* 0x000564000c101d00 */
[----:B---3--:R-:W-:Y:S01]  /*13290*/  VIADD R9, R0, UR38 ;  /* 0x0000002600097c36 */ /* 0x008fe20008000000 */
[----:B------:R-:W-:Y:S01]  /*132a0*/  UIMAD UR8, UR13, UR10, URZ ;  /* 0x0000000a0d0872a4 */ /* 0x000fe2000f8e023f */
[----:B------:R-:W5:Y:S02]  /*132b0*/  LD.E.128 R48, desc[UR50][R30.64] ;  /* 0x000000321e307980 */ /* 0x000f64000c101d00 */
[----:B0-----:R-:W-:Y:S01]  /*132c0*/  @P2 IMAD.HI.U32 R0, R9, R64, RZ ;  /* 0x0000004009002227 */ /* 0x001fe200078e00ff */
[----:B------:R-:W-:Y:S01]  /*132d0*/  UIADD3 UR7, UR7, UR5, URZ ;  /* 0x0000000507077290 */ /* 0x000fe2000fffe03f */
[----:B------:R-:W5:Y:S02]  /*132e0*/  LD.E.128 R44, desc[UR50][R28.64] ;  /* 0x000000321c2c7980 */ /* 0x000f64000c101d00 */
[----:B------:R-:W-:Y:S01]  /*132f0*/  IMAD.MOV.U32 R3, RZ, RZ, R9 ;  /* 0x000000ffff037224 */ /* 0x000fe200078e0009 */
[----:B------:R-:W-:Y:S01]  /*13300*/  UIMAD UR5, UR44, UR11, UR8 ;  /* 0x0000000b2c0572a4 */ /* 0x000fe2000f8e0208 */
[----:B------:R-:W5:Y:S01]  /*13310*/  LD.E.128 R36, desc[UR50][R20.64] ;  /* 0x0000003214247980 */ /* 0x000f62000c101d00 */
[----:B------:R-:W-:Y:S01]  /*13320*/  UIMAD.WIDE.U32 UR6, UR44, UR10, UR6 ;  /* 0x0000000a2c0672a5 */ /* 0x000fe2000f8e0006 */
[----:B------:R-:W-:-:S02]  /*13330*/  ULDC.64 UR8, c[0x0][0xae0] ;  /* 0x0002b80000087ab9 */ /* 0x000fc40000000a00 */
[----:B------:R-:W5:Y:S01]  /*13340*/  LD.E.128 R24, desc[UR50][R14.64] ;  /* 0x000000320e187980 */ /* 0x000f62000c101d00 */
[----:B-1----:R-:W-:Y:S01]  /*13350*/  @P2 SHF.R.U32.HI R3, RZ, R61, R0 ;  /* 0x0000003dff032219 */ /* 0x002fe20000011600 */
[----:B------:R-:W-:Y:S02]  /*13360*/  UIADD3 UR5, UR7, UR5, URZ ;  /* 0x0000000507057290 */ /* 0x000fe4000fffe03f */
[----:B------:R-:W5:Y:S01]  /*13370*/  LD.E.128 R56, desc[UR50][R12.64] ;  /* 0x000000320c387980 */ /* 0x000f62000c101d00 */
[--C-:B------:R-:W-:Y:S01]  /*13380*/  SHF.R.S32.HI R0, RZ, 0x1f, R3.reuse ;  /* 0x0000001fff007819 */ /* 0x100fe20000011403 */
[----:B------:R-:W-:Y:S02]  /*13390*/  IMAD.MOV R8, RZ, RZ, -R3 ;  /* 0x000000ffff087224 */ /* 0x000fe400078e0a03 */
[----:B------:R0:W5:Y:S01]  /*133a0*/  LD.E.128 R52, desc[UR50][R10.64] ;  /* 0x000000320a347980 */ /* 0x000162000c101d00 */
[----:B--2---:R-:W-:Y:S02]  /*133b0*/  IMAD.U32 R7, RZ, RZ, UR7 ;  /* 0x00000007ff077e24 */ /* 0x004fe4000f8e00ff */
[----:B------:R-:W-:Y:S01]  /*133c0*/  IMAD R0, R0, UR8, RZ ;  /* 0x0000000800007c24 */ /* 0x000fe2000f8e02ff */
[----:B------:R-:W-:Y:S01]  /*133d0*/  @!PT LDS RZ, [RZ] ;  /* 0x00000000fffff984 */ /* 0x000fe20000000800 */
[----:B------:R-:W-:Y:S01]  /*133e0*/  @!PT LDS RZ, [RZ] ;  /* 0x00000000fffff984 */ /* 0x000fe20000000800 */
[----:B------:R-:W-:Y:S01]  /*133f0*/  @!PT LDS RZ, [RZ] ;  /* 0x00000000fffff984 */ /* 0x000fe20000000800 */
[----:B------:R-:W-:Y:S01]  /*13400*/  @!PT LDS RZ, [RZ] ;  /* 0x00000000fffff984 */ /* 0x000fe20000000800 */
[----:B------:R1:W-:Y:S06]  /*13410*/  MEMBAR.ALL.CTA ;  /* 0x0000000000007992 */ /* 0x0003ec0000008000 */
[----:B-1----:R-:W1:Y:S01]  /*13420*/  FENCE.VIEW.ASYNC.S ;  /* 0x00000000000073c6 */ /* 0x002e620000000000 */
[----:B------:R-:W-:-:S02]  /*13430*/  IMAD R5, R5, R8, R9 ;  /* 0x0000000805057224 */ /* 0x000fc400078e0209 */
[----:B------:R-:W-:Y:S01]  /*13440*/  IMAD.U32 R6, RZ, RZ, UR6 ;  /* 0x00000006ff067e24 */ /* 0x000fe2000f8e00ff */
[----:B------:R-:W-:Y:S01]  /*13450*/  ULDC.64 UR6, c[0x0][0xad8] ;  /* 0x0002b60000067ab9 */ /* 0x000fe20000000a00 */
[----:B------:R-:W-:Y:S02]  /*13460*/  IMAD.U32 R7, RZ, RZ, UR5 ;  /* 0x00000005ff077e24 */ /* 0x000fe4000f8e00ff */
[C---:B------:R-:W-:Y:S01]  /*13470*/  IMAD R9, R3.reuse, UR9, R0 ;  /* 0x0000000903097c24 */ /* 0x040fe2000f8e0200 */
[----:B------:R-:W-:Y:S01]  /*13480*/  SHF.R.S32.HI R0, RZ, 0x1f, R5 ;  /* 0x0000001fff007819 */ /* 0x000fe20000011405 */
[----:B------:R-:W-:-:S04]  /*13490*/  IMAD.WIDE.U32 R6, R3, UR8, R6 ;  /* 0x0000000803067c25 */ /* 0x000fc8000f8e0006 */
[----:B------:R-:W-:Y:S02]  /*134a0*/  IMAD.IADD R7, R7, 0x1, R9 ;  /* 0x0000000107077824 */ /* 0x000fe400078e0209 */
[----:B------:R-:W-:Y:S02]  /*134b0*/  IMAD R8, R0, UR6, RZ ;  /* 0x0000000600087c24 */ /* 0x000fe4000f8e02ff */
[----:B0-----:R-:W-:Y:S02]  /*134c0*/  VIADD R10, R189, UR38 ;  /* 0x00000026bd0a7c36 */ /* 0x001fe40008000000 */
        /* <DEDUP_REMOVED lines=8> */
[-C--:B------:R-:W-:Y:S01]  /*13550*/  ISETP.GE.AND P0, PT, R0, R17.reuse, PT ;  /* 0x000000110000720c */ /* 0x080fe20003f06270 */
[----:B------:R-:W-:Y:S01]  /*13560*/  VIADD R0, R10, 0x40 ;  /* 0x000000400a007836 */ /* 0x000fe20000000000 */
[----:B------:R-:W-:Y:S02]  /*13570*/  LEA.HI.X R3, R6, UR7, R3, 0x1, P3 ;  /* 0x0000000706037c11 */ /* 0x000fe400098f0c03 */
[----:B------:R-:W-:Y:S01]  /*13580*/  PRMT R4, RZ, 0x654, R4 ;  /* 0x00000654ff047816 */ /* 0x000fe20000000004 */
[----:B-1----:R0:W1:Y:S01]  /*13590*/  SHFL.IDX PT, R6, R8, RZ, 0x181f ;  /* 0x00181fff08067589 */ /* 0x00206200000e0000 */
[----:B------:R-:W-:Y:S01]  /*135a0*/  ISETP.GE.AND P1, PT, R0, R17, PT ;  /* 0x000000110000720c */ /* 0x000fe20003f26270 */
[----:B------:R-:W-:Y:S01]  /*135b0*/  BSSY B1, `(.L_x_1183) ;  /* 0x000000d000017945 */ /* 0x000fe20003800000 */
[----:B------:R0:W-:Y:S01]  /*135c0*/  SYNCS.ARRIVE.TRANS64.RED.A1T0 RZ, [R4+URZ], RZ ;  /* 0x000000ff04ff79a7 */ /* 0x0001e2000810043f */
[----:B------:R0:W2:Y:S02]  /*135d0*/  SHFL.IDX PT, R0, R3, RZ, 0x181f ;  /* 0x00181fff03007589 */ /* 0x0000a400000e0000 */
[----:B------:R-:W-:Y:S08]  /*135e0*/  @P2 BRA `(.L_x_1184) ;  /* 0x0000000000242947 */ /* 0x000ff00003800000 */
[----:B------:R-:W-:Y:S02]  /*135f0*/  ULDC UR5, c[0x0][0xac8] ;  /* 0x0002b20000057ab9 */ /* 0x000fe40000000800 */
[----:B------:R-:W-:Y:S02]  /*13600*/  ISETP.GE.AND P2, PT, R22, UR5, PT ;  /* 0x0000000516007c0c */ /* 0x000fe4000bf46270 */
[----:B------:R-:W-:-:S11]  /*13610*/  ISETP.GE.AND P3, PT, R23, UR5, PT ;  /* 0x0000000517007c0c */ /* 0x000fd6000bf66270 */
[CC--:B01----:R-:W-:Y:S02]  /*13620*/  @!P2 LEA R4, P4, R22.reuse, R6.reuse, 0x1 ;  /* 0x000000061604a211 */ /* 0x0c3fe400078808ff */
[C---:B------:R-:W-:Y:S02]  /*13630*/  @!P3 LEA R6, P5, R23.reuse, R6, 0x1 ;  /* 0x000000061706b211 */ /* 0x040fe400078a08ff */
[-C--:B--2---:R-:W-:Y:S02]  /*13640*/  @!P2 LEA.HI.X R5, R22, R0.reuse, R196, 0x1, P4 ;  /* 0x000000001605a211 */ /* 0x084fe400020f0cc4 */
[----:B------:R-:W-:-:S03]  /*13650*/  @!P3 LEA.HI.X R7, R23, R0, R195, 0x1, P5 ;  /* 0x000000001707b211 */ /* 0x000fc600028f0cc3 */
[----:B-----5:R3:W-:Y:S04]  /*13660*/  @!P2 ST.E.128 desc[UR50][R4.64], R48 ;  /* 0x000000300400a985 */ /* 0x0207e8000c101d32 */
[----:B------:R3:W-:Y:S02]  /*13670*/  @!P3 ST.E.128 desc[UR50][R6.64], R56 ;  /* 0x000000380600b985 */ /* 0x0007e4000c101d32 */
.L_x_1184:
[----:B------:R-:W-:Y:S05]  /*13680*/  BSYNC B1 ;  /* 0x0000000000017941 */ /* 0x000fea0003800000 */
.L_x_1183:
[----:B--2---:R2:W4:Y:S01]  /*13690*/  SHFL.IDX PT, R0, R3, 0x1, 0x181f ;  /* 0x00381f0003007f89 */ /* 0x00452200000e0000 */
[----:B------:R-:W-:Y:S03]  /*136a0*/  BSSY B1, `(.L_x_1185) ;  /* 0x000000c000017945 */ /* 0x000fe60003800000 */
[----:B-1-3--:R2:W1:Y:S01]  /*136b0*/  SHFL.IDX PT, R6, R8, 0x1, 0x181f ;  /* 0x00381f0008067f89 */ /* 0x00a46200000e0000 */
[----:B------:R-:W-:Y:S05]  /*136c0*/  @P0 BRA `(.L_x_1186) ;  /* 0x0000000000240947 */ /* 0x000fea0003800000 */
[----:B------:R-:W-:Y:S02]  /*136d0*/  ULDC UR5, c[0x0][0xac8] ;  /* 0x0002b20000057ab9 */ /* 0x000fe40000000800 */
[----:B------:R-:W-:Y:S02]  /*136e0*/  ISETP.GE.AND P3, PT, R22, UR5, PT ;  /* 0x0000000516007c0c */ /* 0x000fe4000bf66270 */
[----:B------:R-:W-:-:S11]  /*136f0*/  ISETP.GE.AND P4, PT, R23, UR5, PT ;  /* 0x0000000517007c0c */ /* 0x000fd6000bf86270 */
[CC--:B01----:R-:W-:Y:S02]  /*13700*/  @!P3 LEA R4, P0, R22.reuse, R6.reuse, 0x1 ;  /* 0x000000061604b211 */ /* 0x0c3fe400078008ff */
[C---:B------:R-:W-:Y:S02]  /*13710*/  @!P4 LEA R6, P2, R23.reuse, R6, 0x1 ;  /* 0x000000061706c211 */ /* 0x040fe400078408ff */
[-C--:B----4-:R-:W-:Y:S02]  /*13720*/  @!P3 LEA.HI.X R5, R22, R0.reuse, R196, 0x1, P0 ;  /* 0x000000001605b211 */ /* 0x090fe400000f0cc4 */
[----:B------:R-:W-:-:S03]  /*13730*/  @!P4 LEA.HI.X R7, R23, R0, R195, 0x1, P2 ;  /* 0x000000001707c211 */ /* 0x000fc600010f0cc3 */
[----:B-----5:R3:W-:Y:S04]  /*13740*/  @!P3 ST.E.128 desc[UR50][R4.64], R44 ;  /* 0x0000002c0400b985 */ /* 0x0207e8000c101d32 */
[----:B------:R3:W-:Y:S02]  /*13750*/  @!P4 ST.E.128 desc[UR50][R6.64], R52 ;  /* 0x000000340600c985 */ /* 0x0007e4000c101d32 */
.L_x_1186:
[----:B------:R-:W-:Y:S05]  /*13760*/  BSYNC B1 ;  /* 0x0000000000017941 */ /* 0x000fea0003800000 */
.L_x_1185:
[----:B----4-:R4:W0:Y:S01]  /*13770*/  SHFL.IDX PT, R0, R3, 0x2, 0x181f ;  /* 0x00581f0003007f89 */ /* 0x01082200000e0000 */
        /* <DEDUP_REMOVED lines=8> */
[-C--:B------:R-:W-:Y:S02]  /*13800*/  @!P2 LEA.HI.X R5, R22, R0.reuse, R196, 0x1, P0 ;  /* 0x000000001605a211 */ /* 0x080fe400000f0cc4 */
[----:B------:R-:W-:-:S03]  /*13810*/  @!P3 LEA.HI.X R7, R23, R0, R195, 0x1, P1 ;  /* 0x000000001707b211 */ /* 0x000fc600008f0cc3 */
[----:B-----5:R3:W-:Y:S04]  /*13820*/  @!P2 ST.E.128 desc[UR50][R4.64], R36 ;  /* 0x000000240400a985 */ /* 0x0207e8000c101d32 */
[----:B------:R3:W-:Y:S02]  /*13830*/  @!P3 ST.E.128 desc[UR50][R6.64], R40 ;  /* 0x000000280600b985 */ /* 0x0007e4000c101d32 */
.L_x_1188:
[----:B------:R-:W-:Y:S05]  /*13840*/  BSYNC B1 ;  /* 0x0000000000017941 */ /* 0x000fea0003800000 */
.L_x_1187:
[----:B0-----:R-:W-:Y:S01]  /*13850*/  VIADD R0, R10, 0x60 ;  /* 0x000000600a007836 */ /* 0x001fe20000000000 */
[----:B--2-4-:R-:W0:Y:S04]  /*13860*/  SHFL.IDX PT, R3, R3, 0x3, 0x181f ;  /* 0x00781f0003037f89 */ /* 0x014e2800000e0000 */
[----:B------:R-:W-:Y:S01]  /*13870*/  ISETP.GE.AND P0, PT, R0, R17, PT ;  /* 0x000000110000720c */ /* 0x000fe20003f06270 */
[----:B------:R-:W2:-:S12]  /*13880*/  SHFL.IDX PT, R8, R8, 0x3, 0x181f ;  /* 0x00781f0008087f89 */ /* 0x000e9800000e0000 */
[----:B------:R-:W-:Y:S05]  /*13890*/  @P0 BRA `(.L_x_1189) ;  /* 0x0000000800800947 */ /* 0x000fea0003800000 */
[----:B------:R-:W-:Y:S02]  /*138a0*/  ULDC UR5, c[0x0][0xac8] ;  /* 0x0002b20000057ab9 */ /* 0x000fe40000000800 */
[----:B------:R-:W-:-:S13]  /*138b0*/  ISETP.GE.AND P1, PT, R22, UR5, PT ;  /* 0x0000000516007c0c */ /* 0x000fda000bf26270 */
[----:B--23--:R-:W-:-:S04]  /*138c0*/  @!P1 LEA R4, P0, R22, R8, 0x1 ;  /* 0x0000000816049211 */ /* 0x00cfc800078008ff */
[----:B0-----:R-:W-:Y:S02]  /*138d0*/  @!P1 LEA.HI.X R5, R22, R3, R196, 0x1, P0 ;  /* 0x0000000316059211 */ /* 0x001fe400000f0cc4 */
[----:B------:R-:W-:-:S03]  /*138e0*/  ISETP.GE.AND P0, PT, R23, UR5, PT ;  /* 0x0000000517007c0c */ /* 0x000fc6000bf06270 */
[----:B-----5:R4:W-:Y:S10]  /*138f0*/  @!P1 ST.E.128 desc[UR50][R4.64], R24 ;  /* 0x0000001804009985 */ /* 0x0209f4000c101d32 */
[----:B------:R-:W-:Y:S05]  /*13900*/  @P0 BRA `(.L_x_1189) ;  /* 0x0000000800640947 */ /* 0x000fea0003800000 */
[----:B----4-:R-:W-:-:S04]  /*13910*/  LEA R4, P0, R23, R8, 0x1 ;  /* 0x0000000817047211 */ /* 0x010fc800078008ff */
[----:B------:R-:W-:-:S05]  /*13920*/  LEA.HI.X R5, R23, R3, R195, 0x1, P0 ;  /* 0x0000000317057211 */ /* 0x000fca00000f0cc3 */
[----:B------:R0:W-:Y:S01]  /*13930*/  ST.E.128 desc[UR50][R4.64], R32 ;  /* 0x0000002004007985 */ /* 0x0001e2000c101d32 */
[----:B------:R-:W-:Y:S05]  /*13940*/  BRA `(.L_x_1189) ;  /* 0x0000000800547947 */ /* 0x000fea0003800000 */
.L_x_1182:
[----:B------:R-:W0:Y:S01]  /*13950*/  LDC R10, c[0x0][0xbe8] ;  /* 0x0002fa00ff0a7b82 */ /* 0x000e220000000800 */
[----:B------:R-:W-:Y:S01]  /*13960*/  ISETP.GE.AND P0, PT, R197, 0x80, PT ;  /* 0x00000080c500780c */ /* 0x000fe20003f06270 */
[----:B------:R-:W-:Y:S01]  /*13970*/  USHF.R.S32.HI UR8, URZ, 0x1f, UR37 ;  /* 0x0000001f3f087899 */ /* 0x000fe20008011425 */
[----:B------:R-:W-:Y:S01]  /*13980*/  BSSY B1, `(.L_x_1190) ;  /* 0x000002f000017945 */ /* 0x000fe20003800000 */
[----:B------:R-:W-:Y:S01]  /*13990*/  USHF.R.S32.HI UR9, URZ, 0x1f, UR44 ;  /* 0x0000001f3f097899 */ /* 0x000fe2000801142c */
[----:B------:R-:W-:Y:S01]  /*139a0*/  IMAD R8, R188, 0x20, R189 ;  /* 0x00000020bc087824 */ /* 0x000fe200078e02bd */
[----:B0-----:R-:W-:-:S13]  /*139b0*/  ISETP.NE.AND P1, PT, R10, 0x1, PT ;  /* 0x000000010a00780c */ /* 0x001fda0003f25270 */
[----:B------:R-:W0:Y:S08]  /*139c0*/  @P1 LDC R9, c[0x0][0xbec] ;  /* 0x0002fb00ff091b82 */ /* 0x000e300000000800 */
[----:B------:R-:W1:Y:S01]  /*139d0*/  @P1 LDC R11, c[0x0][0xbf0] ;  /* 0x0002fc00ff0b1b82 */ /* 0x000e620000000800 */
[----:B------:R-:W-:Y:S05]  /*139e0*/  @P0 BRA `(.L_x_1191) ;  /* 0x0000000000a00947 */ /* 0x000fea0003800000 */
[----:B------:R-:W2:Y:S01]  /*139f0*/  S2R R0, SR_TID.X ;  /* 0x0000000000007919 */ /* 0x000ea20000002100 */
[----:B------:R-:W3:Y:S01]  /*13a00*/  LDC R5, c[0x0][0xbe8] ;  /* 0x0002fa00ff057b82 */ /* 0x000ee20000000800 */
[----:B------:R-:W-:Y:S01]  /*13a10*/  IMAD.U32 R6, RZ, RZ, UR38 ;  /* 0x00000026ff067e24 */ /* 0x000fe2000f8e00ff */
[----:B------:R-:W-:Y:S02]  /*13a20*/  ULDC UR5, c[0x0][0xa88] ;  /* 0x0002a20000057ab9 */ /* 0x000fe40000000800 */
[----:B---3--:R-:W-:Y:S02]  /*13a30*/  IMAD R3, R5, UR5, RZ ;  /* 0x0000000505037c24 */ /* 0x008fe4000f8e02ff */
[----:B--2---:R-:W-:-:S04]  /*13a40*/  IADD3 R6, R6, -0x80, R0 ;  /* 0xffffff8006067810 */ /* 0x004fc80007ffe000 */
[----:B------:R-:W-:-:S13]  /*13a50*/  ISETP.GE.AND P0, PT, R6, R3, PT ;  /* 0x000000030600720c */ /* 0x000fda0003f06270 */
[----:B------:R-:W-:Y:S05]  /*13a60*/  @P0 BRA `(.L_x_1191) ;  /* 0x0000000000800947 */ /* 0x000fea0003800000 */
[----:B------:R-:W-:Y:S01]  /*13a70*/  ISETP.NE.AND P0, PT, R5, 0x1, PT ;  /* 0x000000010500780c */ /* 0x000fe20003f05270 */
[----:B------:R-:W-:Y:S01]  /*13a80*/  ULDC.64 UR10, c[0x0][0xb90] ;  /* 0x0002e400000a7ab9 */ /* 0x000fe20000000a00 */
[----:B------:R-:W-:Y:S01]  /*13a90*/  IMAD.MOV.U32 R4, RZ, RZ, R6 ;  /* 0x000000ffff047224 */ /* 0x000fe200078e0006 */
[----:B------:R-:W-:Y:S02]  /*13aa0*/  UIMAD UR5, UR8, UR10, URZ ;  /* 0x0000000a080572a4 */ /* 0x000fe4000f8e023f */
[----:B------:R-:W-:Y:S02]  /*13ab0*/  UIMAD.WIDE.U32 UR6, UR37, UR10, URZ ;  /* 0x0000000a250672a5 */ /* 0x000fe4000f8e003f */
[----:B------:R-:W-:-:S03]  /*13ac0*/  UIMAD UR5, UR37, UR11, UR5 ;  /* 0x0000000b250572a4 */ /* 0x000fc6000f8e0205 */
[----:B------:R-:W-:Y:S01]  /*13ad0*/  ULDC.64 UR10, c[0x0][0xb98] ;  /* 0x0002e600000a7ab9 */ /* 0x000fe20000000a00 */
[----:B------:R-:W-:Y:S02]  /*13ae0*/  UIADD3 UR7, UR7, UR5, URZ ;  /* 0x0000000507077290 */ /* 0x000fe4000fffe03f */
[----:B------:R-:W2:Y:S01]  /*13af0*/  @P0 LDC R3, c[0x0][0xbec] ;  /* 0x0002fb00ff030b82 */ /* 0x000ea20000000800 */
[----:B------:R-:W-:Y:S02]  /*13b00*/  UIMAD UR5, UR9, UR10, URZ ;  /* 0x0000000a090572a4 */ /* 0x000fe4000f8e023f */
[----:B------:R-:W-:Y:S02]  /*13b10*/  UIMAD.WIDE.U32 UR6, UR44, UR10, UR6 ;  /* 0x0000000a2c0672a5 */ /* 0x000fe4000f8e0006 */
[----:B------:R-:W-:-:S03]  /*13b20*/  UIMAD UR5, UR44, UR11, UR5 ;  /* 0x0000000b2c0572a4 */ /* 0x000fc6000f8e0205 */
[----:B------:R-:W3:Y:S01]  /*13b30*/  @P0 LDC R7, c[0x0][0xbf0] ;  /* 0x0002fc00ff070b82 */ /* 0x000ee20000000800 */
[----:B------:R-:W-:Y:S01]  /*13b40*/  ULDC.64 UR10, c[0x0][0xb88] ;  /* 0x0002e200000a7ab9 */ /* 0x000fe20000000a00 */
[----:B--2---:R-:W-:-:S05]  /*13b50*/  @P0 IMAD.HI.U32 R0, R6, R3, RZ ;  /* 0x0000000306000227 */ /* 0x004fca00078e00ff */
[----:B---3--:R-:W-:-:S05]  /*13b60*/  @P0 SHF.R.U32.HI R4, RZ, R7, R0 ;  /* 0x00000007ff040219 */ /* 0x008fca0000011600 */
[----:B------:R-:W-:-:S04]  /*13b70*/  IMAD.MOV R3, RZ, RZ, -R4 ;  /* 0x000000ffff037224 */ /* 0x000fc800078e0a04 */
[----:B------:R-:W-:Y:S01]  /*13b80*/  IMAD R3, R5, R3, R6 ;  /* 0x0000000305037224 */ /* 0x000fe200078e0206 */
[----:B------:R-:W-:Y:S01]  /*13b90*/  SHF.R.S32.HI R5, RZ, 0x1f, R4 ;  /* 0x0000001fff057819 */ /* 0x000fe20000011404 */
[----:B------:R-:W-:Y:S01]  /*13ba0*/  IMAD.U32 R6, RZ, RZ, UR5 ;  /* 0x00000005ff067e24 */ /* 0x000fe2000f8e00ff */
        /* <DEDUP_REMOVED lines=12> */
.L_x_1191:
[----:B------:R-:W-:Y:S05]  /*13c70*/  BSYNC B1 ;  /* 0x0000000000017941 */ /* 0x000fea0003800000 */
.L_x_1190:
[----:B------:R-:W-:Y:S01]  /*13c80*/  ULDC.64 UR10, c[0x0][0xae8] ;  /* 0x0002ba00000a7ab9 */ /* 0x000fe20000000a00 */
[----:B------:R-:W-:Y:S01]  /*13c90*/  VIADD R8, R8, UR38 ;  /* 0x0000002608087c36 */ /* 0x000fe20008000000 */
[----:B------:R-:W-:Y:S01]  /*13ca0*/  UIMAD UR5, UR8, UR10, URZ ;  /* 0x0000000a080572a4 */ /* 0x000fe2000f8e023f */
[----:B------:R-:W-:Y:S01]  /*13cb0*/  BSSY B1, `(.L_x_1192) ;  /* 0x0000034000017945 */ /* 0x000fe20003800000 */
[----:B------:R-:W-:Y:S01]  /*13cc0*/  UIMAD.WIDE.U32 UR6, UR37, UR10, URZ ;  /* 0x0000000a250672a5 */ /* 0x000fe2000f8e003f */
[----:B0-----:R-:W-:Y:S01]  /*13cd0*/  @P1 IMAD.HI.U32 R0, R8, R9, RZ ;  /* 0x0000000908001227 */ /* 0x001fe200078e00ff */
[----:B------:R-:W-:-:S03]  /*13ce0*/  UIMAD UR5, UR37, UR11, UR5 ;  /* 0x0000000b250572a4 */ /* 0x000fc6000f8e0205 */
[----:B------:R-:W-:Y:S01]  /*13cf0*/  ULDC.64 UR10, c[0x0][0xaf0] ;  /* 0x0002bc00000a7ab9 */ /* 0x000fe20000000a00 */
[----:B------:R-:W-:Y:S01]  /*13d00*/  UIADD3 UR7, UR7, UR5, URZ ;  /* 0x0000000507077290 */ /* 0x000fe2000fffe03f */
[----:B--2---:R-:W-:Y:S01]  /*13d10*/  IMAD.MOV.U32 R3, RZ, RZ, R8 ;  /* 0x000000ffff037224 */ /* 0x004fe200078e0008 */
        /* <DEDUP_REMOVED lines=10> */
[----:B------:R-:W-:Y:S02]  /*13dc0*/  IMAD R7, R10, R7, R8 ;  /* 0x000000070a077224 */ /* 0x000fe400078e0208 */
[----:B------:R-:W-:Y:S01]  /*13dd0*/  IMAD.U32 R4, RZ, RZ, UR6 ;  /* 0x00000006ff047e24 */ /* 0x000fe2000f8e00ff */
[----:B------:R-:W-:Y:S01]  /*13de0*/  ULDC.64 UR6, c[0x0][0xad8] ;  /* 0x0002b60000067ab9 */ /* 0x000fe20000000a00 */
[----:B------:R-:W-:Y:S01]  /*13df0*/  IMAD.U32 R5, RZ, RZ, UR5 ;  /* 0x00000005ff057e24 */ /* 0x000fe2000f8e00ff */
[----:B------:R-:W-:Y:S01]  /*13e00*/  ULDC UR5, c[0x0][0xa88] ;  /* 0x0002a20000057ab9 */ /* 0x000fe20000000800 */
[C---:B------:R-:W-:Y:S01]  /*13e10*/  IMAD R9, R3.reuse, UR9, R0 ;  /* 0x0000000903097c24 */ /* 0x040fe2000f8e0200 */
[----:B------:R-:W-:Y:S01]  /*13e20*/  SHF.R.S32.HI R0, RZ, 0x1f, R7 ;  /* 0x0000001fff007819 */ /* 0x000fe20000011407 */
[----:B------:R-:W-:-:S04]  /*13e30*/  IMAD.WIDE.U32 R4, R3, UR8, R4 ;  /* 0x0000000803047c25 */ /* 0x000fc8000f8e0004 */
[----:B------:R-:W-:Y:S02]  /*13e40*/  IMAD.IADD R5, R5, 0x1, R9 ;  /* 0x0000000105057824 */ /* 0x000fe400078e0209 */
[----:B------:R-:W-:Y:S02]  /*13e50*/  IMAD R6, R0, UR6, RZ ;  /* 0x0000000600067c24 */ /* 0x000fe4000f8e02ff */
[----:B------:R-:W-:Y:S02]  /*13e60*/  VIADD R8, R189, UR38 ;  /* 0x00000026bd087c36 */ /* 0x000fe40008000000 */
[----:B------:R-:W-:Y:S02]  /*13e70*/  IMAD R9, R10, UR5, RZ ;  /* 0x000000050a097c24 */ /* 0x000fe4000f8e02ff */
[C---:B------:R-:W-:Y:S02]  /*13e80*/  IMAD R3, R7.reuse, UR7, R6 ;  /* 0x0000000707037c24 */ /* 0x040fe4000f8e0206 */
[----:B------:R-:W-:Y:S01]  /*13e90*/  IMAD.WIDE.U32 R4, R7, UR6, R4 ;  /* 0x0000000607047c25 */ /* 0x000fe2000f8e0004 */
[----:B------:R-:W-:Y:S01]  /*13ea0*/  ISETP.GE.AND P2, PT, R8, R9, PT ;  /* 0x000000090800720c */ /* 0x000fe20003f46270 */
[----:B------:R-:W-:-:S02]  /*13eb0*/  ULDC.64 UR6, c[0x0][0xa80] ;  /* 0x0002a00000067ab9 */ /* 0x000fc40000000a00 */
[----:B------:R-:W-:Y:S01]  /*13ec0*/  VIADD R0, R8, 0x20 ;  /* 0x0000002008007836 */ /* 0x000fe20000000000 */
[----:B------:R-:W-:Y:S01]  /*13ed0*/  LEA R6, P3, R4, UR6, 0x1 ;  /* 0x0000000604067c11 */ /* 0x000fe2000f8608ff */
[----:B------:R-:W-:-:S03]  /*13ee0*/  IMAD.IADD R3, R5, 0x1, R3 ;  /* 0x0000000105037824 */ /* 0x000fc600078e0203 */
[-C--:B------:R-:W-:Y:S01]  /*13ef0*/  ISETP.GE.AND P1, PT, R0, R9.reuse, PT ;  /* 0x000000090000720c */ /* 0x080fe20003f26270 */
[----:B------:R-:W-:Y:S01]  /*13f00*/  VIADD R0, R8, 0x40 ;  /* 0x0000004008007836 */ /* 0x000fe20000000000 */
[----:B------:R-:W-:Y:S02]  /*13f10*/  LEA.HI.X R7, R4, UR7, R3, 0x1, P3 ;  /* 0x0000000704077c11 */ /* 0x000fe400098f0c03 */
[----:B------:R0:W1:Y:S02]  /*13f20*/  SHFL.IDX PT, R4, R6, RZ, 0x181f ;  /* 0x00181fff06047589 */ /* 0x00006400000e0000 */
[----:B------:R-:W-:Y:S02]  /*13f30*/  ISETP.GE.AND P0, PT, R0, R9, PT ;  /* 0x000000090000720c */ /* 0x000fe40003f06270 */
[----:B------:R0:W2:Y:S01]  /*13f40*/  SHFL.IDX PT, R0, R7, RZ, 0x181f ;  /* 0x00181fff07007589 */ /* 0x0000a200000e0000 */
[----:B------:R-:W-:Y:S10]  /*13f50*/  @P2 BRA `(.L_x_1193) ;  /* 0x0000000000242947 */ /* 0x000ff40003800000 */
[----:B------:R-:W-:Y:S02]  /*13f60*/  ULDC UR5, c[0x0][0xac8] ;  /* 0x0002b20000057ab9 */ /* 0x000fe40000000800 */
[----:B------:R-:W-:Y:S02]  /*13f70*/  ISETP.GE.AND P4, PT, R22, UR5, PT ;  /* 0x0000000516007c0c */ /* 0x000fe4000bf86270 */
[----:B------:R-:W-:-:S11]  /*13f80*/  ISETP.GE.AND P5, PT, R23, UR5, PT ;  /* 0x0000000517007c0c */ /* 0x000fd6000bfa6270 */
[CC--:B-1----:R-:W-:Y:S02]  /*13f90*/  @!P4 LEA R10, P2, R22.reuse, R4.reuse, 0x1 ;  /* 0x00000004160ac211 */ /* 0x0c2fe400078408ff */
[C---:B------:R-:W-:Y:S02]  /*13fa0*/  @!P5 LEA R4, P3, R23.reuse, R4, 0x1 ;  /* 0x000000041704d211 */ /* 0x040fe400078608ff */
[-C--:B--2---:R-:W-:Y:S02]  /*13fb0*/  @!P4 LEA.HI.X R11, R22, R0.reuse, R196, 0x1, P2 ;  /* 0x00000000160bc211 */ /* 0x084fe400010f0cc4 */
[----:B------:R-:W-:-:S03]  /*13fc0*/  @!P5 LEA.HI.X R5, R23, R0, R195, 0x1, P3 ;  /* 0x000000001705d211 */ /* 0x000fc600018f0cc3 */
[----:B------:R3:W-:Y:S04]  /*13fd0*/  @!P4 ST.E.128 desc[UR50][R10.64], RZ ;  /* 0x000000ff0a00c985 */ /* 0x0007e8000c101d32 */
[----:B------:R3:W-:Y:S02]  /*13fe0*/  @!P5 ST.E.128 desc[UR50][R4.64], RZ ;  /* 0x000000ff0400d985 */ /* 0x0007e4000c101d32 */
.L_x_1193:
[----:B------:R-:W-:Y:S05]  /*13ff0*/  BSYNC B1 ;  /* 0x0000000000017941 */ /* 0x000fea0003800000 */
.L_x_1192:
[----:B--2---:R2:W4:Y:S01]  /*14000*/  SHFL.IDX PT, R0, R7, 0x1, 0x181f ;  /* 0x00381f0007007f89 */ /* 0x00452200000e0000 */
[----:B------:R-:W-:Y:S03]  /*14010*/  BSSY B1, `(.L_x_1194) ;  /* 0x000000c000017945 */ /* 0x000fe60003800000 */
[----:B-1-3--:R2:W1:Y:S01]  /*14020*/  SHFL.IDX PT, R4, R6, 0x1, 0x181f ;  /* 0x00381f0006047f89 */ /* 0x00a46200000e0000 */
[----:B------:R-:W-:Y:S05]  /*14030*/  @P1 BRA `(.L_x_1195) ;  /* 0x0000000000241947 */ /* 0x000fea0003800000 */
[----:B------:R-:W-:Y:S02]  /*14040*/  ULDC UR5, c[0x0][0xac8] ;  /* 0x0002b20000057ab9 */ /* 0x000fe40000000800 */
[----:B------:R-:W-:Y:S02]  /*14050*/  ISETP.GE.AND P3, PT, R22, UR5, PT ;  /* 0x0000000516007c0c */ /* 0x000fe4000bf66270 */
[----:B------:R-:W-:-:S11]  /*14060*/  ISETP.GE.AND P4, PT, R23, UR5, PT ;  /* 0x0000000517007c0c */ /* 0x000fd6000bf86270 */
[CC--:B-1----:R-:W-:Y:S02]  /*14070*/  @!P3 LEA R10, P1, R22.reuse, R4.reuse, 0x1 ;  /* 0x00000004160ab211 */ /* 0x0c2fe400078208ff */
[C---:B------:R-:W-:Y:S02]  /*14080*/  @!P4 LEA R4, P2, R23.reuse, R4, 0x1 ;  /* 0x000000041704c211 */ /* 0x040fe400078408ff */
[-C--:B----4-:R-:W-:Y:S02]  /*14090*/  @!P3 LEA.HI.X R11, R22, R0.reuse, R196, 0x1, P1 ;  /* 0x00000000160bb211 */ /* 0x090fe400008f0cc4 */
[----:B------:R-:W-:-:S03]  /*140a0*/  @!P4 LEA.HI.X R5, R23, R0, R195, 0x1, P2 ;  /* 0x000000001705c211 */ /* 0x000fc600010f0cc3 */
[----:B------:R3:W-:Y:S04]  /*140b0*/  @!P3 ST.E.128 desc[UR50][R10.64], RZ ;  /* 0x000000ff0a00b985 */ /* 0x0007e8000c101d32 */
[----:B------:R3:W-:Y:S02]  /*140c0*/  @!P4 ST.E.128 desc[UR50][R4.64], RZ ;  /* 0x000000ff0400c985 */ /* 0x0007e4000c101d32 */
.L_x_1195:
[----:B------:R-:W-:Y:S05]  /*140d0*/  BSYNC B1 ;  /* 0x0000000000017941 */ /* 0x000fea0003800000 */
.L_x_1194:
[----:B----4-:R4:W0:Y:S01]  /*140e0*/  SHFL.IDX PT, R0, R7, 0x2, 0x181f ;  /* 0x00581f0007007f89 */ /* 0x01082200000e0000 */
        /* <DEDUP_REMOVED lines=8> */
[-C--:B0-----:R-:W-:Y:S02]  /*14170*/  @!P2 LEA.HI.X R11, R22, R0.reuse, R196, 0x1, P0 ;  /* 0x00000000160ba211 */ /* 0x081fe400000f0cc4 */
[----:B------:R-:W-:-:S03]  /*14180*/  @!P3 LEA.HI.X R5, R23, R0, R195, 0x1, P1 ;  /* 0x000000001705b211 */ /* 0x000fc600008f0cc3 */
[----:B------:R3:W-:Y:S04]  /*14190*/  @!P2 ST.E.128 desc[UR50][R10.64], RZ ;  /* 0x000000ff0a00a985 */ /* 0x0007e8000c101d32 */
[----:B------:R3:W-:Y:S02]  /*141a0*/  @!P3 ST.E.128 desc[UR50][R4.64], RZ ;  /* 0x000000ff0400b985 */ /* 0x0007e4000c101d32 */
.L_x_1197:
[----:B------:R-:W-:Y:S05]  /*141b0*/  BSYNC B1 ;  /* 0x0000000000017941 */ /* 0x000fea0003800000 */
.L_x_1196:
[----:B------:R-:W-:Y:S01]  /*141c0*/  VIADD R3, R8, 0x60 ;  /* 0x0000006008037836 */ /* 0x000fe20000000000 */
[----:B0-----:R0:W0:Y:S04]  /*141d0*/  SHFL.IDX PT, R0, R7, 0x3, 0x181f ;  /* 0x00781f0007007f89 */ /* 0x00102800000e0000 */
[----:B------:R-:W-:Y:S01]  /*141e0*/  ISETP.GE.AND P0, PT, R3, R9, PT ;  /* 0x000000090300720c */ /* 0x000fe20003f06270 */
[----:B-1-3--:R1:W3:-:S12]  /*141f0*/  SHFL.IDX PT, R4, R6, 0x3, 0x181f ;  /* 0x00781f0006047f89 */ /* 0x00a2d800000e0000 */
[----:B-1----:R-:W-:Y:S05]  /*14200*/  @P0 BRA `(.L_x_1189) ;  /* 0x0000000000240947 */ /* 0x002fea0003800000 */
[----:B------:R-:W-:Y:S02]  /*14210*/  ULDC UR5, c[0x0][0xac8] ;  /* 0x0002b20000057ab9 */ /* 0x000fe40000000800 */
[----:B------:R-:W-:Y:S02]  /*14220*/  ISETP.GE.AND P2, PT, R22, UR5, PT ;  /* 0x0000000516007c0c */ /* 0x000fe4000bf46270 */
[----:B------:R-:W-:-:S11]  /*14230*/  ISETP.GE.AND P3, PT, R23, UR5, PT ;  /* 0x0000000517007c0c */ /* 0x000fd6000bf66270 */
[CC--:B--234-:R-:W-:Y:S02]  /*14240*/  @!P2 LEA R6, P0, R22.reuse, R4.reuse, 0x1 ;  /* 0x000000041606a211 */ /* 0x0dcfe400078008ff */
[C---:B------:R-:W-:Y:S02]  /*14250*/  @!P3 LEA R4, P1, R23.reuse, R4, 0x1 ;  /* 0x000000041704b211 */ /* 0x040fe400078208ff */
[-C--:B0-----:R-:W-:Y:S02]  /*14260*/  @!P2 LEA.HI.X R7, R22, R0.reuse, R196, 0x1, P0 ;  /* 0x000000001607a211 */ /* 0x081fe400000f0cc4 */
[----:B------:R-:W-:-:S03]  /*14270*/  @!P3 LEA.HI.X R5, R23, R0, R195, 0x1, P1 ;  /* 0x000000001705b211 */ /* 0x000fc600008f0cc3 */
[----:B------:R0:W-:Y:S04]  /*14280*/  @!P2 ST.E.128 desc[UR50][R6.64], RZ ;  /* 0x000000ff0600a985 */ /* 0x0001e8000c101d32 */
[----:B------:R0:W-:Y:S02]  /*14290*/  @!P3 ST.E.128 desc[UR50][R4.64], RZ ;  /* 0x000000ff0400b985 */ /* 0x0001e4000c101d32 */
.L_x_1189:
[----:B------:R-:W-:Y:S05]  /*142a0*/  BSYNC B0 ;  /* 0x0000000000007941 */ /* 0x000fea0003800000 */
.L_x_1181:
[----:B------:R-:W-:Y:S02]  /*142b0*/  ULDC UR5, c[0x0][0xc38] ;  /* 0x00030e0000057ab9 */ /* 0x000fe40000000800 */
[----:B------:R-:W-:-:S06]  /*142c0*/  UISETP.GE.AND UP0, UPT, UR4, UR5, UPT ;  /* 0x000000050400728c */ /* 0x000fcc000bf06270 */
[----:B------:R-:W-:-:S13]  /*142d0*/  PLOP3.LUT P0, PT, PT, PT, UP0, 0x80, 0x0 ;  /* 0x000000000000781c */ /* 0x000fda0003f0f008 */
[----:B------:R-:W-:Y:S05]  /*142e0*/  @!P0 BRA `(.L_x_1198) ;  /* 0xfffffec800848947 */ /* 0x000fea000383ffff */
[----:B------:R-:W-:Y:S05]  /*142f0*/  EXIT ;  /* 0x000000000000794d */ /* 0x000fea0003800000 */
.L_x_1092:
[----:B------:R-:W-:-:S08]  /*14300*/  NOP ;  /* 0x0000000000007918 */ /* 0x000fd00000000000 */
[----:B------:R-:W0:-:S00]  /*14310*/  USETMAXREG.DEALLOC.CTAPOOL 0x28 ;  /* 0x00000028000079c8 */ /* 0x000e0000080e0500 */
[----:B0-----:R-:W-:-:S06]  /*14320*/  LOP3.LUT R0, R0, 0x3, RZ, 0xc0, !PT ;  /* 0x0000000300007812 */ /* 0x001fcc00078ec0ff */
[----:B------:R-:W0:Y:S01]  /*14330*/  S2UR UR5, SR_CTAID.X ;  /* 0x00000000000579c3 */ /* 0x000e220000002500 */
[----:B------:R-:W-:Y:S01]  /*14340*/  LOP3.LUT R16, R16, 0xffffefff, RZ, 0xc0, !PT ;  /* 0xffffefff10107812 */ /* 0x000fe200078ec0ff */
[----:B------:R-:W-:Y:S01]  /*14350*/  STL [R1+0x20], RZ ;  /* 0x000020ff01007387 */ /* 0x000fe20000100800 */
[----:B------:R-:W-:Y:S02]  /*14360*/  IMAD.MOV.U32 R29, RZ, RZ, RZ ;  /* 0x000000ffff1d7224 */ /* 0x000fe400078e00ff */
[----:B------:R-:W-:Y:S01]  /*14370*/  IMAD.MOV.U32 R35, RZ, RZ, 0x1 ;  /* 0x00000001ff237424 */ /* 0x000fe200078e00ff */
[----:B------:R1:W2:Y:S02]  /*14380*/  SHFL.IDX PT, R2, R0, RZ, 0x1f ;  /* 0x00001fff00027589 */ /* 0x0002a400000e0000 */
[----:B-1----:R-:W0:Y:S01]  /*14390*/  LDC R0, c[0x0][0xc38] ;  /* 0x00030e00ff007b82 */ /* 0x002e220000000800 */
[----:B--2---:R-:W-:-:S13]  /*143a0*/  ISETP.NE.AND P0, PT, R2, RZ, PT ;  /* 0x000000ff0200720c */ /* 0x004fda0003f05270 */
[----:B------:R-:W-:Y:S01]  /*143b0*/  @P0 LOP3.LUT R16, R16, 0x1000, RZ, 0xfc, !PT ;  /* 0x0000100010100812 */ /* 0x000fe200078efcff */
[----:B------:R-:W-:Y:S06]  /*143c0*/  @P0 BAR.ARV 0x4, 0x180 ;  /* 0x0106000000000b1d */ /* 0x000fec0000002000 */
[----:B0-----:R-:W-:-:S13]  /*143d0*/  ISETP.LE.AND P0, PT, R0, UR5, PT ;  /* 0x0000000500007c0c */ /* 0x001fda000bf03270 */
[----:B------:R-:W-:Y:S05]  /*143e0*/  @P0 BRA `(.L_x_1199) ;  /* 0x0000005400a80947 */ /* 0x000fea0003800000 */
[----:B------:R-:W0:Y:S01]  /*143f0*/  S2R R5, SR_TID.X ;  /* 0x0000000000057919 */ /* 0x000e220000002100 */
[----:B------:R-:W-:Y:S01]  /*14400*/  ULDC.64 UR42, c[0x0][0x2f0] ;  /* 0x0000bc00002a7ab9 */ /* 0x000fe20000000a00 */
[----:B------:R-:W-:Y:S01]  /*14410*/  ULDC.64 UR6, c[0x0][0x418] ;  /* 0x0001060000067ab9 */ /* 0x000fe20000000a00 */
[----:B------:R-:W-:Y:S01]  /*14420*/  MOV R17, 0x400 ;  /* 0x0000040000117802 */ /* 0x000fe20000000f00 */
[----:B------:R-:W-:Y:S01]  /*14430*/  UISETP.NE.U32.AND UP0, UPT, UR6, URZ, UPT ;  /* 0x0000003f0600728c */ /* 0x000fe2000bf05070 */
[----:B------:R-:W-:Y:S01]  /*14440*/  LOP3.LUT R16, R16, 0xfffffffe, RZ, 0xc0, !PT ;  /* 0xfffffffe10107812 */ /* 0x000fe200078ec0ff */
[----:B------:R-:W-:Y:S01]  /*14450*/  ULDC UR4, c[0x0][0x424] ;  /* 0x0001090000047ab9 */ /* 0x000fe20000000800 */
[----:B------:R-:W-:Y:S01]  /*14460*/  ULDC UR6, c[0x0][0x2b8] ;  /* 0x0000ae0000067ab9 */ /* 0x000fe20000000800 */
[----:B------:R-:W-:Y:S01]  /*14470*/  UISETP.NE.AND.EX UP0, UPT, UR7, URZ, UPT, UP0 ;  /* 0x0000003f0700728c */ /* 0x000fe2000bf05300 */
[----:B------:R-:W-:Y:S01]  /*14480*/  ULDC UR40, c[0x0][0x288] ;  /* 0x0000a20000287ab9 */ /* 0x000fe20000000800 */
[----:B------:R-:W-:-:S02]  /*14490*/  ULDC UR41, c[0x0][0x448] ;  /* 0x0001120000297ab9 */ /* 0x000fc40000000800 */
[----:B------:R-:W-:Y:S01]  /*144a0*/  USEL UR4, UR4, 0x1, UP0 ;  /* 0x0000000104047887 */ /* 0x000fe20008000000 */
[C---:B0-----:R-:W-:Y:S01]  /*144b0*/  IMAD.SHL.U32 R3, R5.reuse, 0x20, RZ ;  /* 0x0000002005037824 */ /* 0x041fe200078e00ff */
[C---:B------:R-:W-:Y:S01]  /*144c0*/  LOP3.LUT R10, R5.reuse, 0x7f, RZ, 0xc0, !PT ;  /* 0x0000007f050a7812 */ /* 0x040fe200078ec0ff */
[C---:B------:R-:W-:Y:S01]  /*144d0*/  IMAD.SHL.U32 R7, R5.reuse, 0x4, RZ ;  /* 0x0000000405077824 */ /* 0x040fe200078e00ff */
[C---:B------:R-:W-:Y:S01]  /*144e0*/  LOP3.LUT P0, RZ, R5.reuse, 0x4, RZ, 0xc0, !PT ;  /* 0x0000000405ff7812 */ /* 0x040fe2000780c0ff */
[----:B------:R-:W-:Y:S01]  /*144f0*/  IMAD.SHL.U32 R2, R5, 0x80, RZ ;  /* 0x0000008005027824 */ /* 0x000fe200078e00ff */
[----:B------:R-:W-:Y:S01]  /*14500*/  LOP3.LUT R0, R3, 0x80, RZ, 0xc0, !PT ;  /* 0x0000008003007812 */ /* 0x000fe200078ec0ff */
[----:B------:R-:W-:Y:S01]  /*14510*/  IMAD.SHL.U32 R4, R5, 0x10, RZ ;  /* 0x0000001005047824 */ /* 0x000fe200078e00ff */
[----:B------:R-:W-:Y:S01]  /*14520*/  LOP3.LUT R6, R3, 0x100, RZ, 0xc0, !PT ;  /* 0x0000010003067812 */ /* 0x000fe200078ec0ff */
[----:B------:R-:W-:Y:S01]  /*14530*/  IMAD.SHL.U32 R9, R5, 0x2, RZ ;  /* 0x0000000205097824 */ /* 0x000fe200078e00ff */
[----:B------:R-:W-:-:S02]  /*14540*/  LOP3.LUT R0, R0, 0x10, R5, 0xf8, !PT ;  /* 0x0000001000007812 */ /* 0x000fc400078ef805 */
[----:B------:R-:W-:Y:S02]  /*14550*/  LOP3.LUT R5, R3, 0x60, RZ, 0xc0, !PT ;  /* 0x0000006003057812 */ /* 0x000fe400078ec0ff */
[----:B------:R-:W-:Y:S02]  /*14560*/  LOP3.LUT R7, R0, 0x10, R7, 0x78, !PT ;  /* 0x0000001000077812 */ /* 0x000fe400078e7807 */
[----:B------:R-:W-:Y:S02]  /*14570*/  SHF.R.U32.HI R0, RZ, 0x5, R10 ;  /* 0x00000005ff007819 */ /* 0x000fe4000001160a */
[----:B------:R-:W-:Y:S02]  /*14580*/  LOP3.LUT R3, R2, 0x380, RZ, 0xc0, !PT ;  /* 0x0000038002037812 */ /* 0x000fe400078ec0ff */
[----:B------:R-:W-:Y:S01]  /*14590*/  LOP3.LUT R33, R4, 0x70, RZ, 0xc0, !PT ;  /* 0x0000007004217812 */ /* 0x000fe200078ec0ff */
[----:B------:R-:W-:Y:S01]  /*145a0*/  IMAD R5, R0, 0x200, R5 ;  /* 0x0000020000057824 */ /* 0x000fe200078e0205 */
[----:B------:R-:W-:Y:S01]  /*145b0*/  LOP3.LUT R8, R4, 0x3f0, RZ, 0xc0, !PT ;  /* 0x000003f004087812 */ /* 0x000fe200078ec0ff */
[----:B------:R-:W-:-:S03]  /*145c0*/  IMAD R3, R0, 0x10, R3 ;  /* 0x0000001000037824 */ /* 0x000fc600078e0203 */
[----:B------:R-:W-:Y:S02]  /*145d0*/  IADD3 R0, R7, R5, R6 ;  /* 0x0000000507007210 */ /* 0x000fe40007ffe006 */
[----:B------:R-:W-:Y:S02]  /*145e0*/  LOP3.LUT R3, R3, 0x70, R4, 0x78, !PT ;  /* 0x0000007003037812 */ /* 0x000fe400078e7804 */
[----:B------:R-:W-:Y:S01]  /*145f0*/  ISETP.GE.AND P2, PT, R33, UR43, PT ;  /* 0x0000002b21007c0c */ /* 0x000fe2000bf46270 */
[----:B------:R0:W-:Y:S01]  /*14600*/  STL [R1+0xc], R0 ;  /* 0x00000c0001007387 */ /* 0x0001e20000100800 */
[----:B------:R-:W-:-:S03]  /*14610*/  LOP3.LUT R9, R8, 0x70, R9, 0x78, !PT ;  /* 0x0000007008097812 */ /* 0x000fc600078e7809 */
[----:B------:R-:W2:Y:S01]  /*14620*/  LDL R5, [R1+0x4] ;  /* 0x0000040001057983 */ /* 0x000ea20000100800 */
[----:B0-----:R-:W-:Y:S01]  /*14630*/  LOP3.LUT R0, R3, 0xc00, R2, 0xf8, !PT ;  /* 0x00000c0003007812 */ /* 0x001fe200078ef802 */
[----:B------:R-:W-:Y:S01]  /*14640*/  IMAD.U32 R2, RZ, RZ, UR5 ;  /* 0x00000005ff027e24 */ /* 0x000fe2000f8e00ff */
[----:B------:R-:W-:-:S03]  /*14650*/  SHF.R.U32.HI R3, RZ, 0x3, R10 ;  /* 0x00000003ff037819 */ /* 0x000fc6000001160a */
[----:B------:R0:W-:Y:S04]  /*14660*/  STL [R1+0x10], R0 ;  /* 0x0000100001007387 */ /* 0x0001e80000100800 */
[----:B------:R1:W-:Y:S01]  /*14670*/  STL [R1+0x18], R2 ;  /* 0x0000180201007387 */ /* 0x0003e20000100800 */
[----:B------:R-:W-:Y:S01]  /*14680*/  ISETP.GE.AND P1, PT, R33, UR43, PT ;  /* 0x0000002b21007c0c */ /* 0x000fe2000bf26270 */
[----:B0-----:R-:W-:Y:S01]  /*14690*/  IMAD.MOV.U32 R0, RZ, RZ, 0x40 ;  /* 0x00000040ff007424 */ /* 0x001fe200078e00ff */
[--C-:B------:R-:W-:Y:S02]  /*146a0*/  LOP3.LUT R3, R3, 0x70, R4.reuse, 0xf8, !PT ;  /* 0x0000007003037812 */ /* 0x100fe400078ef804 */
[----:B-1----:R-:W-:Y:S02]  /*146b0*/  LOP3.LUT R2, R9, 0x400, R4, 0xf8, !PT ;  /* 0x0000040009027812 */ /* 0x002fe400078ef804 */
[----:B------:R-:W-:Y:S01]  /*146c0*/  SEL R4, R0, 0xffffffc0, !P0 ;  /* 0xffffffc000047807 */ /* 0x000fe20004000000 */
[----:B------:R0:W-:Y:S01]  /*146d0*/  STL [R1+0x20], RZ ;  /* 0x000020ff01007387 */ /* 0x0001e20000100800 */
[----:B------:R-:W-:-:S03]  /*146e0*/  @P2 LOP3.LUT R16, R16, 0x1, RZ, 0xfc, !PT ;  /* 0x0000000110102812 */ /* 0x000fc600078efcff */
[----:B------:R0:W-:Y:S01]  /*146f0*/  STL [R1+0x8], R2 ;  /* 0x0000080201007387 */ /* 0x0001e20000100800 */
[----:B------:R-:W-:-:S03]  /*14700*/  LOP3.LUT R16, R16, 0xfffffdff, RZ, 0xc0, !PT ;  /* 0xfffffdff10107812 */ /* 0x000fc600078ec0ff */
[----:B------:R0:W-:Y:S01]  /*14710*/  STL [R1+0x14], R4 ;  /* 0x0000140401007387 */ /* 0x0001e20000100800 */
[----:B------:R-:W-:Y:S01]  /*14720*/  @P1 LOP3.LUT R16, R16, 0x200, RZ, 0xfc, !PT ;  /* 0x0000020010101812 */ /* 0x000fe200078efcff */
[----:B------:R-:W-:Y:S01]  /*14730*/  UIMAD UR42, UR4, UR42, URZ ;  /* 0x0000002a042a72a4 */ /* 0x000fe2000f8e023f */
[----:B------:R-:W-:-:S03]  /*14740*/  ISETP.GE.AND P1, PT, R33, UR6, PT ;  /* 0x0000000621007c0c */ /* 0x000fc6000bf26270 */
[----:B------:R-:W-:Y:S01]  /*14750*/  UIADD3 UR4, UR42, 0x9f, URZ ;  /* 0x0000009f2a047890 */ /* 0x000fe2000fffe03f */
[----:B------:R-:W-:-:S03]  /*14760*/  LOP3.LUT R16, R16, 0xfffff7ff, RZ, 0xc0, !PT ;  /* 0xfffff7ff10107812 */ /* 0x000fc600078ec0ff */
[----:B------:R-:W-:Y:S01]  /*14770*/  UIMAD.WIDE UR4, UR4, 0x66666667, URZ ;  /* 0x66666667040478a5 */ /* 0x000fe2000f8e023f */
[----:B------:R-:W-:Y:S01]  /*14780*/  IMAD.MOV.U32 R35, RZ, RZ, 0x1 ;  /* 0x00000001ff237424 */ /* 0x000fe200078e00ff */
[----:B------:R-:W-:Y:S01]  /*14790*/  LOP3.LUT R3, R3, 0x80, RZ, 0xfc, !PT ;  /* 0x0000008003037812 */ /* 0x000fe200078efcff */
[----:B------:R-:W-:Y:S01]  /*147a0*/  IMAD.MOV.U32 R29, RZ, RZ, RZ ;  /* 0x000000ffff1d7224 */ /* 0x000fe200078e00ff */
[----:B------:R-:W-:Y:S02]  /*147b0*/  USHF.R.U32.HI UR39, URZ, 0x1f, UR5 ;  /* 0x0000001f3f277899 */ /* 0x000fe40008011605 */
[----:B------:R-:W-:Y:S01]  /*147c0*/  @P1 LOP3.LUT R16, R16, 0x800, RZ, 0xfc, !PT ;  /* 0x0000080010101812 */ /* 0x000fe200078efcff */
[----:B------:R-:W-:Y:S02]  /*147d0*/  UIMAD UR41, UR41, UR40, URZ ;  /* 0x00000028292972a4 */ /* 0x000fe4000f8e023f */
[----:B------:R-:W-:Y:S02]  /*147e0*/  UIADD3 UR47, UR42, 0x1, -UR40 ;  /* 0x000000012a2f7890 */ /* 0x000fe4000fffe828 */
[----:B------:R-:W-:-:S02]  /*147f0*/  ULOP3.LUT UR49, UR36, 0x2, URZ, 0xfc, !UPT ;  /* 0x0000000224317892 */ /* 0x000fc4000f8efc3f */
[----:B------:R-:W-:Y:S02]  /*14800*/  ULOP3.LUT UR48, UR36, 0x1, URZ, 0xfc, !UPT ;  /* 0x0000000124307892 */ /* 0x000fe4000f8efc3f */
[----:B------:R-:W-:Y:S02]  /*14810*/  UIADD3 UR40, UR42, -UR40, URZ ;  /* 0x800000282a287290 */ /* 0x000fe4000fffe03f */
[----:B------:R-:W-:Y:S01]  /*14820*/  ULEA.HI.SX32 UR39, UR5, UR39, 0x1a ;  /* 0x0000002705277291 */ /* 0x000fe2000f8fd23f */
[----:B------:R-:W-:Y:S01]  /*14830*/  ULDC UR46, c[0x0][0xc] ;  /* 0x00000300002e7ab9 */ /* 0x000fe20000000800 */
[----:B--2---:R-:W-:-:S05]  /*14840*/  LEA R17, R5, R17, 0x18 ;  /* 0x0000001105117211 */ /* 0x004fca00078ec0ff */
[----:B------:R-:W-:-:S05]  /*14850*/  IMAD.IADD R0, R17, 0x1, R2 ;  /* 0x0000000111007824 */ /* 0x000fca00078e0202 */
[----:B------:R0:W-:Y:S02]  /*14860*/  STL [R1+0x1c], R0 ;  /* 0x00001c0001007387 */ /* 0x0001e40000100800 */
.L_x_1270:
[----:B0-----:R-:W2:Y:S01]  /*14870*/  LDL R0, [R1+0x18] ;  /* 0x0000180001007983 */ /* 0x001ea20000100800 */
[----:B------:R-:W-:Y:S02]  /*14880*/  ULDC UR7, c[0x0][0xc60] ;  /* 0x0003180000077ab9 */ /* 0x000fe40000000800 */
[----:B------:R-:W-:-:S11]  /*14890*/  UISETP.NE.AND UP0, UPT, UR7, 0x1, UPT ;  /* 0x000000010700788c */ /* 0x000fd6000bf05270 */
[----:B------:R-:W-:Y:S01]  /*148a0*/  @UP0 ULDC UR4, c[0x0][0xc64] ;  /* 0x0003190000040ab9 */ /* 0x000fe20000000800 */
[----:B------:R-:W-:Y:S01]  /*148b0*/  @UP0 ULDC UR8, c[0x0][0xc68] ;  /* 0x00031a0000080ab9 */ /* 0x000fe20000000800 */
[C---:B--2---:R-:W-:Y:S02]  /*148c0*/  R2UR UR38, R0.reuse ;  /* 0x00000000002672ca */ /* 0x044fe400000e0000 */
[----:B------:R-:W-:-:S11]  /*148d0*/  R2UR UR6, R0 ;  /* 0x00000000000672ca */ /* 0x000fd600000e0000 */
[----:B------:R-:W-:-:S04]  /*148e0*/  UIMAD.WIDE.U32 UR4, UR38, UR4, URZ ;  /* 0x00000004260472a5 */ /* 0x000fc8000f8e003f */
[----:B------:R-:W-:-:S03]  /*148f0*/  @UP0 USHF.R.U32.HI UR38, URZ, UR8, UR5 ;  /* 0x000000083f260299 */ /* 0x000fc60008011605 */
[----:B------:R-:W-:Y:S02]  /*14900*/  ULDC UR4, c[0x0][0xc78] ;  /* 0x00031e0000047ab9 */ /* 0x000fe40000000800 */
[----:B------:R-:W-:Y:S02]  /*14910*/  UISETP.GE.AND UP0, UPT, UR38, UR4, UPT ;  /* 0x000000042600728c */ /* 0x000fe4000bf06270 */
[----:B------:R-:W-:-:S04]  /*14920*/  UIADD3 UR4, -UR38, URZ, URZ ;  /* 0x0000003f26047290 */ /* 0x000fc8000fffe13f */
[----:B------:R-:W-:Y:S01]  /*14930*/  PLOP3.LUT P0, PT, PT, PT, UP0, 0x80, 0x0 ;  /* 0x000000000000781c */ /* 0x000fe20003f0f008 */
[----:B------:R-:W-:-:S12]  /*14940*/  UIMAD UR7, UR7, UR4, UR6 ;  /* 0x00000004070772a4 */ /* 0x000fd8000f8e0206 */
[----:B-1----:R-:W-:Y:S05]  /*14950*/  @!P0 BRA `(.L_x_1200) ;  /* 0x0000000000208947 */ /* 0x002fea0003800000 */
        /* <DEDUP_REMOVED lines=8> */
.L_x_1200:
[----:B------:R-:W-:Y:S01]  /*149e0*/  ULDC UR8, c[0x0][0xc54] ;  /* 0x0003150000087ab9 */ /* 0x000fe20000000800 */
[----:B------:R-:W-:Y:S01]  /*149f0*/  UMOV UR6, UR7 ;  /* 0x0000000700067c82 */ /* 0x000fe20008000000 */
[----:B------:R-:W-:-:S11]  /*14a00*/  UISETP.NE.AND UP0, UPT, UR8, 0x1, UPT ;  /* 0x000000010800788c */ /* 0x000fd6000bf05270 */
[----:B------:R-:W-:Y:S02]  /*14a10*/  @UP0 ULDC.64 UR10, c[0x0][0xc58] ;  /* 0x00031600000a0ab9 */ /* 0x000fe40000000a00 */
[----:B------:R-:W-:-:S04]  /*14a20*/  UIMAD.WIDE.U32 UR4, UR7, UR10, URZ ;  /* 0x0000000a070472a5 */ /* 0x000fc8000f8e003f */
[----:B------:R-:W-:-:S04]  /*14a30*/  @UP0 USHF.R.U32.HI UR6, URZ, UR11, UR5 ;  /* 0x0000000b3f060299 */ /* 0x000fc80008011605 */
[----:B------:R-:W-:-:S12]  /*14a40*/  UIMAD UR4, UR6, UR8, URZ ;  /* 0x00000008060472a4 */ /* 0x000fd8000f8e023f */
.L_x_1201:
[----:B------:R-:W-:Y:S01]  /*14a50*/  ULDC UR5, c[0x0][0xc48] ;  /* 0x0003120000057ab9 */ /* 0x000fe20000000800 */
[----:B------:R-:W-:Y:S01]  /*14a60*/  ULDC.64 UR8, c[0x0][0xa28] ;  /* 0x00028a0000087ab9 */ /* 0x000fe20000000a00 */
[----:B------:R-:W-:Y:S01]  /*14a70*/  UISETP.NE.AND UP1, UPT, UR5, 0x1, UPT ;  /* 0x000000010500788c */ /* 0x000fe2000bf25270 */
[----:B------:R-:W-:Y:S01]  /*14a80*/  IMAD.MOV.U32 R22, RZ, RZ, RZ ;  /* 0x000000ffff167224 */ /* 0x000fe200078e00ff */
[----:B------:R-:W-:Y:S02]  /*14a90*/  UIADD3 UR4, UR7, -UR4, URZ ;  /* 0x8000000407047290 */ /* 0x000fe4000fffe03f */
[----:B------:R-:W-:Y:S01]  /*14aa0*/  UISETP.NE.U32.AND UP0, UPT, UR8, URZ, UPT ;  /* 0x0000003f0800728c */ /* 0x000fe2000bf05070 */
[----:B------:R-:W-:Y:S02]  /*14ab0*/  ULDC UR5, c[0x0][0xc54] ;  /* 0x0003150000057ab9 */ /* 0x000fe40000000800 */
[----:B------:R-:W-:Y:S02]  /*14ac0*/  UIMAD UR38, UR38, UR5, UR4 ;  /* 0x00000005262672a4 */ /* 0x000fe4000f8e0204 */
[----:B------:R-:W-:-:S02]  /*14ad0*/  UISETP.NE.AND.EX UP0, UPT, UR9, URZ, UPT, UP0 ;  /* 0x0000003f0900728c */ /* 0x000fc4000bf05300 */
[----:B------:R-:W-:Y:S01]  /*14ae0*/  @UP1 ULDC UR4, c[0x0][0xc4c] ;  /* 0x0003130000041ab9 */ /* 0x000fe20000000800 */
[----:B------:R-:W-:Y:S01]  /*14af0*/  @UP1 ULDC UR7, c[0x0][0xc50] ;  /* 0x0003140000071ab9 */ /* 0x000fe20000000800 */
[----:B------:R-:W-:Y:S02]  /*14b00*/  UIMAD.WIDE.U32 UR4, UR38, UR4, URZ ;  /* 0x00000004260472a5 */ /* 0x000fe4000f8e003f */
[----:B------:R-:W-:Y:S01]  /*14b10*/  UMOV UR37, UR38 ;  /* 0x0000002600257c82 */ /* 0x000fe20008000000 */
[----:B------:R-:W-:Y:S01]  /*14b20*/  PLOP3.LUT P0, PT, PT, PT, UP0, 0x80, 0x0 ;  /* 0x000000000000781c */ /* 0x000fe20003f0f008 */
[----:B------:R-:W-:-:S03]  /*14b30*/  @UP1 USHF.R.U32.HI UR37, URZ, UR7, UR5 ;  /* 0x000000073f251299 */ /* 0x000fc60008011605 */
[----:B------:R-:W-:Y:S02]  /*14b40*/  @UP0 ULDC.64 UR4, c[0x0][0xa28] ;  /* 0x00028a0000040ab9 */ /* 0x000fe40000000a00 */
[----:B------:R-:W-:-:S06]  /*14b50*/  @UP0 UIMAD.WIDE UR4, UR37, 0x4, UR4 ;  /* 0x00000004250408a5 */ /* 0x000fcc000f8e0204 */
[----:B------:R-:W-:Y:S01]  /*14b60*/  IMAD.U32 R2, RZ, RZ, UR4 ;  /* 0x00000004ff027e24 */ /* 0x000fe2000f8e00ff */
[----:B------:R-:W-:Y:S01]  /*14b70*/  ULOP3.LUT UR6, UR6, 0x1ffffff, URZ, 0x3c, !UPT ;  /* 0x01ffffff06067892 */ /* 0x000fe2000f8e3c3f */
[----:B------:R-:W-:Y:S01]  /*14b80*/  IMAD.U32 R3, RZ, RZ, UR5 ;  /* 0x00000005ff037e24 */ /* 0x000fe2000f8e00ff */
[----:B------:R-:W-:Y:S01]  /*14b90*/  ULDC UR5, c[0x0][0x448] ;  /* 0x0001120000057ab9 */ /* 0x000fe20000000800 */
[----:B------:R-:W-:-:S03]  /*14ba0*/  ULDC UR4, c[0x0][0xc3c] ;  /* 0x00030f0000047ab9 */ /* 0x000fc60000000800 */
[----:B------:R-:W2:Y:S01]  /*14bb0*/  @P0 LDG.E R22, desc[UR50][R2.64] ;  /* 0x0000003202160981 */ /* 0x000ea2000c1e1900 */
[----:B------:R-:W-:Y:S02]  /*14bc0*/  UISETP.NE.AND UP2, UPT, UR5, 0x1, UPT ;  /* 0x000000010500788c */ /* 0x000fe4000bf45270 */
[----:B------:R-:W-:Y:S02]  /*14bd0*/  UIADD3 UR6, UR6, UR4, URZ ;  /* 0x0000000406067290 */ /* 0x000fe4000fffe03f */
[----:B------:R-:W-:Y:S02]  /*14be0*/  UP2UR UR52, UPR, URZ, 0x4 ;  /* 0x000000043f347883 */ /* 0x000fe40008000000 */
[----:B------:R-:W-:Y:S01]  /*14bf0*/  USHF.L.U32 UR43, UR6, 0x7, URZ ;  /* 0x00000007062b7899 */ /* 0x000fe2000800063f */
[----:B------:R-:W-:Y:S02]  /*14c00*/  ULDC.64 UR4, c[0x0][0x9e0] ;  /* 0x0002780000047ab9 */ /* 0x000fe40000000a00 */
[----:B------:R-:W-:-:S02]  /*14c10*/  UISETP.GE.AND UP0, UPT, UR5, 0x1, UPT ;  /* 0x000000010500788c */ /* 0x000fc4000bf06270 */
[----:B------:R-:W-:Y:S01]  /*14c20*/  UIADD3 UR8, UR43, 0x7f, URZ ;  /* 0x0000007f2b087890 */ /* 0x000fe2000fffe03f */
[----:B------:R-:W-:Y:S01]  /*14c30*/  @UP2 ULDC UR6, c[0x0][0x44c] ;  /* 0x0001130000062ab9 */ /* 0x000fe20000000800 */
[----:B------:R-:W-:Y:S02]  /*14c40*/  @UP2 ULDC UR9, c[0x0][0x450] ;  /* 0x0001140000092ab9 */ /* 0x000fe40000000800 */
[----:B------:R-:W-:Y:S01]  /*14c50*/  UIMAD.WIDE.U32 UR6, UR8, UR6, URZ ;  /* 0x00000006080672a5 */ /* 0x000fe2000f8e003f */
[----:B------:R-:W-:-:S03]  /*14c60*/  PLOP3.LUT P1, PT, PT, PT, UP0, 0x80, 0x0 ;  /* 0x000000000000781c */ /* 0x000fc60003f2f008 */
[----:B------:R-:W-:-:S04]  /*14c70*/  @UP2 USHF.R.U32.HI UR8, URZ, UR9, UR7 ;  /* 0x000000093f082299 */ /* 0x000fc80008011607 */
[----:B------:R-:W-:-:S04]  /*14c80*/  UIADD3 UR6, UR47, UR8, URZ ;  /* 0x000000082f067290 */ /* 0x000fc8000fffe03f */
[----:B------:R-:W-:Y:S01]  /*14c90*/  UIADD3 UR4, UR6, UR4, URZ ;  /* 0x0000000406047290 */ /* 0x000fe2000fffe03f */
[----:B--2---:R0:W-:Y:S01]  /*14ca0*/  STL [R1], R22 ;  /* 0x0000001601007387 */ /* 0x0041e20000100800 */
[----:B------:R-:W-:Y:S10]  /*14cb0*/  @!P1 BRA `(.L_x_1202) ;  /* 0x0000000000449947 */ /* 0x000ff40003800000 */
[----:B------:R-:W-:Y:S01]  /*14cc0*/  ISETP.LT.AND P0, PT, RZ, UR6, PT ;  /* 0x00000006ff007c0c */ /* 0x000fe2000bf01270 */
[----:B------:R-:W-:-:S12]  /*14cd0*/  UIADD3 UR8, UR6, -0x1, URZ ;  /* 0xffffffff06087890 */ /* 0x000fd8000fffe03f */
[----:B------:R-:W-:Y:S05]  /*14ce0*/  @P0 BRA `(.L_x_1203) ;  /* 0x00000000001c0947 */ /* 0x000fea0003800000 */
[----:B------:R-:W-:Y:S02]  /*14cf0*/  UISETP.NE.AND UP0, UPT, UR5, 0x1, UPT ;  /* 0x000000010500788c */ /* 0x000fe4000bf05270 */
[----:B------:R-:W-:-:S09]  /*14d00*/  UIADD3 UR8, -UR6, URZ, URZ ;  /* 0x0000003f06087290 */ /* 0x000fd2000fffe13f */
[----:B------:R-:W-:Y:S02]  /*14d10*/  @UP0 ULDC.64 UR10, c[0x0][0x9e8] ;  /* 0x00027a00000a0ab9 */ /* 0x000fe40000000a00 */
[----:B------:R-:W-:-:S04]  /*14d20*/  UIMAD.WIDE.U32 UR6, UR8, UR10, URZ ;  /* 0x0000000a080672a5 */ /* 0x000fc8000f8e003f */
[----:B------:R-:W-:-:S04]  /*14d30*/  @UP0 USHF.R.U32.HI UR8, URZ, UR11, UR7 ;  /* 0x0000000b3f080299 */ /* 0x000fc80008011607 */
[----:B------:R-:W-:Y:S01]  /*14d40*/  ULOP3.LUT UR8, URZ, UR8, URZ, 0x33, !UPT ;  /* 0x000000083f087292 */ /* 0x000fe2000f8e333f */
[----:B------:R-:W-:Y:S11]  /*14d50*/  BRA `(.L_x_1204) ;  /* 0x0000000000107947 */ /* 0x000ff60003800000 */
.L_x_1203:
[----:B------:R-:W-:-:S11]  /*14d60*/  UISETP.NE.AND UP0, UPT, UR5, 0x1, UPT ;  /* 0x000000010500788c */ /* 0x000fd6000bf05270 */
[----:B------:R-:W-:Y:S02]  /*14d70*/  @UP0 ULDC.64 UR10, c[0x0][0x9e8] ;  /* 0x00027a00000a0ab9 */ /* 0x000fe40000000a00 */
[----:B------:R-:W-:-:S04]  /*14d80*/  UIMAD.WIDE.U32 UR6, UR8, UR10, URZ ;  /* 0x0000000a080672a5 */ /* 0x000fc8000f8e003f */
[----:B------:R-:W-:-:S12]  /*14d90*/  @UP0 USHF.R.U32.HI UR8, URZ, UR11, UR7 ;  /* 0x0000000b3f080299 */ /* 0x000fd80008011607 */
.L_x_1204:
[----:B------:R-:W-:-:S04]  /*14da0*/  UIMAD UR8, UR8, UR5, UR5 ;  /* 0x00000005080872a4 */ /* 0x000fc8000f8e0205 */
[----:B------:R-:W-:-:S04]  /*14db0*/  UISETP.LT.AND UP0, UPT, UR4, UR8, UPT ;  /* 0x000000080400728c */ /* 0x000fc8000bf01270 */
[----:B------:R-:W-:-:S12]  /*14dc0*/  USEL UR4, UR4, UR8, UP0 ;  /* 0x0000000804047287 */ /* 0x000fd80008000000 */
.L_x_1202:
[----:B------:R-:W-:Y:S02]  /*14dd0*/  UISETP.NE.AND UP0, UPT, UR52, URZ, UPT ;  /* 0x0000003f3400728c */ /* 0x000fe4000bf05270 */
[----:B------:R-:W-:Y:S01]  /*14de0*/  UIADD3 UR6, UR4, 0x9f, URZ ;  /* 0x0000009f04067890 */ /* 0x000fe2000fffe03f */
[----:B------:R-:W-:-:S03]  /*14df0*/  UMOV UR10, UR43 ;  /* 0x0000002b000a7c82 */ /* 0x000fc60008000000 */
[----:B------:R-:W-:-:S04]  /*14e00*/  UIMAD.WIDE UR6, UR6, 0x66666667, URZ ;  /* 0x66666667060678a5 */ /* 0x000fc8000f8e023f */
[----:B------:R-:W-:Y:S01]  /*14e10*/  USHF.R.U32.HI UR4, URZ, 0x1f, UR7 ;  /* 0x0000001f3f047899 */ /* 0x000fe20008011607 */
[----:B------:R-:W-:Y:S02]  /*14e20*/  @UP0 ULDC UR8, c[0x0][0x44c] ;  /* 0x0001130000080ab9 */ /* 0x000fe40000000800 */
[----:B------:R-:W-:Y:S01]  /*14e30*/  @UP0 ULDC UR6, c[0x0][0x450] ;  /* 0x0001140000060ab9 */ /* 0x000fe20000000800 */
[----:B------:R-:W-:Y:S02]  /*14e40*/  UIMAD.WIDE.U32 UR8, UR43, UR8, URZ ;  /* 0x000000082b0872a5 */ /* 0x000fe4000f8e003f */
[----:B------:R-:W-:Y:S02]  /*14e50*/  ULEA.HI.SX32 UR4, UR7, UR4, 0x1a ;  /* 0x0000000407047291 */ /* 0x000fe4000f8fd23f */
[----:B------:R-:W-:Y:S02]  /*14e60*/  @UP0 USHF.R.U32.HI UR10, URZ, UR6, UR9 ;  /* 0x000000063f0a0299 */ /* 0x000fe40008011609 */
[----:B------:R-:W-:-:S02]  /*14e70*/  UISETP.LT.AND UP0, UPT, UR39, UR4, UPT ;  /* 0x000000042700728c */ /* 0x000fc4000bf01270 */
[----:B------:R-:W-:Y:S01]  /*14e80*/  UIADD3 UR6, UR40, UR10, URZ ;  /* 0x0000000a28067290 */ /* 0x000fe2000fffe03f */
[----:B------:R-:W-:Y:S01]  /*14e90*/  ULDC UR8, c[0x0][0x9dc] ;  /* 0x0002770000087ab9 */ /* 0x000fe20000000800 */
[----:B------:R-:W-:Y:S02]  /*14ea0*/  USEL UR44, UR39, UR4, UP0 ;  /* 0x00000004272c7287 */ /* 0x000fe40008000000 */
[----:B------:R-:W-:Y:S01]  /*14eb0*/  UIADD3 UR8, UR6, -UR8, URZ ;  /* 0x8000000806087290 */ /* 0x000fe2000fffe03f */
[----:B------:R-:W-:Y:S11]  /*14ec0*/  @!P1 BRA `(.L_x_1205) ;  /* 0x0000000000489947 */ /* 0x000ff60003800000 */
[----:B------:R-:W-:Y:S02]  /*14ed0*/  UMOV UR4, UR6 ;  /* 0x0000000600047c82 */ /* 0x000fe40008000000 */
[----:B------:R-:W-:-:S06]  /*14ee0*/  UISETP.GT.AND UP0, UPT, UR4, -0x1, UPT ;  /* 0xffffffff0400788c */ /* 0x000fcc000bf04270 */
[----:B------:R-:W-:-:S13]  /*14ef0*/  PLOP3.LUT P0, PT, PT, PT, UP0, 0x80, 0x0 ;  /* 0x000000000000781c */ /* 0x000fda0003f0f008 */
[----:B------:R-:W-:Y:S05]  /*14f00*/  @P0 BRA `(.L_x_1206) ;  /* 0x00000000001c0947 */ /* 0x000fea0003800000 */
[----:B------:R-:W-:Y:S02]  /*14f10*/  UISETP.NE.AND UP0, UPT, UR5, 0x1, UPT ;  /* 0x000000010500788c */ /* 0x000fe4000bf05270 */
[----:B------:R-:W-:-:S09]  /*14f20*/  ULOP3.LUT UR4, URZ, UR4, URZ, 0x33, !UPT ;  /* 0x000000043f047292 */ /* 0x000fd2000f8e333f */
[----:B------:R-:W-:Y:S02]  /*14f30*/  @UP0 ULDC.64 UR10, c[0x0][0x9e8] ;  /* 0x00027a00000a0ab9 */ /* 0x000fe40000000a00 */
[----:B------:R-:W-:-:S04]  /*14f40*/  UIMAD.WIDE.U32 UR6, UR4, UR10, URZ ;  /* 0x0000000a040672a5 */ /* 0x000fc8000f8e003f */
[----:B------:R-:W-:-:S04]  /*14f50*/  @UP0 USHF.R.U32.HI UR4, URZ, UR11, UR7 ;  /* 0x0000000b3f040299 */ /* 0x000fc80008011607 */
[----:B------:R-:W-:Y:S01]  /*14f60*/  ULOP3.LUT UR4, URZ, UR4, URZ, 0x33, !UPT ;  /* 0x000000043f047292 */ /* 0x000fe2000f8e333f */
[----:B------:R-:W-:Y:S11]  /*14f70*/  BRA `(.L_x_1207) ;  /* 0x0000000000107947 */ /* 0x000ff60003800000 */
.L_x_1206:
[----:B------:R-:W-:-:S11]  /*14f80*/  UISETP.NE.AND UP0, UPT, UR5, 0x1, UPT ;  /* 0x000000010500788c */ /* 0x000fd6000bf05270 */
[----:B------:R-:W-:Y:S02]  /*14f90*/  @UP0 ULDC.64 UR10, c[0x0][0x9e8] ;  /* 0x00027a00000a0ab9 */ /* 0x000fe40000000a00 */
[----:B------:R-:W-:-:S04]  /*14fa0*/  UIMAD.WIDE.U32 UR6, UR4, UR10, URZ ;  /* 0x0000000a040672a5 */ /* 0x000fc8000f8e003f */
[----:B------:R-:W-:-:S12]  /*14fb0*/  @UP0 USHF.R.U32.HI UR4, URZ, UR11, UR7 ;  /* 0x0000000b3f040299 */ /* 0x000fd80008011607 */
.L_x_1207:
[----:B------:R-:W-:-:S04]  /*14fc0*/  UIMAD UR4, UR4, UR5, URZ ;  /* 0x00000005040472a4 */ /* 0x000fc8000f8e023f */
[----:B------:R-:W-:-:S04]  /*14fd0*/  UISETP.LT.AND UP0, UPT, UR8, UR4, UPT ;  /* 0x000000040800728c */ /* 0x000fc8000bf01270 */
[----:B------:R-:W-:-:S12]  /*14fe0*/  USEL UR8, UR8, UR4, !UP0 ;  /* 0x0000000408087287 */ /* 0x000fd8000c000000 */
.L_x_1205:
[----:B------:R-:W-:Y:S01]  /*14ff0*/  UIMAD.WIDE UR4, UR8, 0x66666667, URZ ;  /* 0x66666667080478a5 */ /* 0x000fe2000f8e023f */
[----:B------:R-:W-:Y:S03]  /*15000*/  BSSY B7, `(.L_x_1208) ;  /* 0x000048c000077945 */ /* 0x000fe60003800000 */
[----:B------:R-:W-:-:S04]  /*15010*/  USHF.R.U32.HI UR4, URZ, 0x1f, UR5 ;  /* 0x0000001f3f047899 */ /* 0x000fc80008011605 */
[----:B------:R-:W-:-:S04]  /*15020*/  ULEA.HI.SX32 UR4, UR5, UR4, 0x1a ;  /* 0x0000000405047291 */ /* 0x000fc8000f8fd23f */
[----:B------:R-:W-:-:S04]  /*15030*/  UISETP.LT.AND UP0, UPT, URZ, UR4, UPT ;  /* 0x000000043f00728c */ /* 0x000fc8000bf01270 */
[----:B------:R-:W-:-:S04]  /*15040*/  USEL UR45, URZ, UR4, !UP0 ;  /* 0x000000043f2d7287 */ /* 0x000fc8000c000000 */
[----:B------:R-:W-:-:S06]  /*15050*/  UISETP.GT.AND UP0, UPT, UR44, UR45, UPT ;  /* 0x0000002d2c00728c */ /* 0x000fcc000bf04270 */
[----:B------:R-:W-:-:S13]  /*15060*/  PLOP3.LUT P0, PT, PT, PT, UP0, 0x80, 0x0 ;  /* 0x000000000000781c */ /* 0x000fda0003f0f008 */
        /* <DEDUP_REMOVED lines=16> */
[----:B-1----:R-:W-:-:S05]  /*15170*/  IADD3 R0, R0, UR46, R7 ;  /* 0x0000002e00007c10 */ /* 0x002fca000fffe007 */
[----:B------:R1:W-:Y:S01]  /*15180*/  STL [R1+0x18], R0 ;  /* 0x0000180001007387 */ /* 0x0003e20000100800 */
[----:B------:R-:W-:Y:S05]  /*15190*/  BRA `(.L_x_1210) ;  /* 0x0000004400c87947 */ /* 0x000fea0003800000 */
.L_x_1209:
        /* <DEDUP_REMOVED lines=8> */
[----:B------:R-:W-:Y:S02]  /*15220*/  IMAD.U32 R4, RZ, RZ, UR6 ;  /* 0x00000006ff047e24 */ /* 0x000fe4000f8e00ff */
[----:B------:R-:W1:Y:S01]  /*15230*/  LDC.64 R2, c[0x4][R2] ;  /* 0x0100000002027b82 */ /* 0x000e620000000a00 */
        /* <DEDUP_REMOVED lines=9> */
[----:B01----:R-:W-:Y:S05]  /*152d0*/  CALL.ABS.NOINC R2 ;  /* 0x0000000002007343 */ /* 0x003fea0003c00000 */
.L_x_1212:
[----:B------:R-:W-:Y:S05]  /*152e0*/  BSYNC B6 ;  /* 0x0000000000067941 */ /* 0x000fea0003800000 */
.L_x_1211:
        /* <DEDUP_REMOVED lines=22> */
.L_x_1214:
[----:B------:R-:W-:Y:S05]  /*15450*/  BSYNC B6 ;  /* 0x0000000000067941 */ /* 0x000fea0003800000 */
.L_x_1213:
        /* <DEDUP_REMOVED lines=20> */
.L_x_1216:
[----:B------:R-:W-:Y:S05]  /*155a0*/  BSYNC B6 ;  /* 0x0000000000067941 */ /* 0x000fea0003800000 */
.L_x_1215:
        /* <DEDUP_REMOVED lines=19> */
.L_x_1218:
[----:B------:R-:W-:Y:S05]  /*156e0*/  BSYNC B6 ;  /* 0x0000000000067941 */ /* 0x000fea0003800000 */
.L_x_1217:
[----:B------:R-:W-:Y:S01]  /*156f0*/  ULDC.64 UR4, c[0x0][0x9f8] ;  /* 0x00027e0000047ab9 */ /* 0x000fe20000000a00 */
[----:B------:R-:W-:Y:S01]  /*15700*/  IMAD.U32 R34, RZ, RZ, UR37 ;  /* 0x00000025ff227e24 */ /* 0x000fe2000f8e00ff */
[----:B------:R-:W-:Y:S01]  /*15710*/  UISETP.NE.U32.AND UP0, UPT, UR4, URZ, UPT ;  /* 0x0000003f0400728c */ /* 0x000fe2000bf05070 */
[----:B------:R-:W1:Y:S03]  /*15720*/  LDC R19, c[0x0][0x430] ;  /* 0x00010c00ff137b82 */ /* 0x000e660000000800 */
[----:B------:R-:W-:-:S06]  /*15730*/  UISETP.NE.AND.EX UP0, UPT, UR5, URZ, UPT, UP0 ;  /* 0x0000003f0500728c */ /* 0x000fcc000bf05300 */
[----:B------:R-:W-:-:S05]  /*15740*/  PLOP3.LUT P0, PT, PT, PT, UP0, 0x80, 0x0 ;  /* 0x000000000000781c */ /* 0x000fca0003f0f008 */
[----:B------:R-:W-:Y:S02]  /*15750*/  @UP0 ULDC.64 UR4, c[0x0][0x9f8] ;  /* 0x00027e0000040ab9 */ /* 0x000fe40000000a00 */
[----:B------:R-:W-:-:S06]  /*15760*/  @UP0 UIMAD.WIDE UR4, UR37, 0x4, UR4 ;  /* 0x00000004250408a5 */ /* 0x000fcc000f8e0204 */
[----:B------:R-:W-:Y:S01]  /*15770*/  IMAD.U32 R2, RZ, RZ, UR4 ;  /* 0x00000004ff027e24 */ /* 0x000fe2000f8e00ff */
[----:B------:R-:W-:Y:S01]  /*15780*/  ULDC UR4, c[0x0][0xc48] ;  /* 0x0003120000047ab9 */ /* 0x000fe20000000800 */
[----:B------:R-:W-:-:S05]  /*15790*/  IMAD.U32 R3, RZ, RZ, UR5 ;  /* 0x00000005ff037e24 */ /* 0x000fca000f8e00ff */
[----:B------:R2:W5:Y:S01]  /*157a0*/  @P0 LDG.E R34, desc[UR50][R2.64] ;  /* 0x0000003202220981 */ /* 0x000562000c1e1900 */
[----:B-1----:R-:W-:Y:S01]  /*157b0*/  ISETP.NE.AND P2, PT, R19, 0x1, PT ;  /* 0x000000011300780c */ /* 0x002fe20003f45270 */
[----:B------:R-:W-:Y:S01]  /*157c0*/  UMOV UR5, 0xffffffff ;  /* 0xffffffff00057882 */ /* 0x000fe20000000000 */
[----:B------:R-:W-:Y:S01]  /*157d0*/  LOP3.LUT R16, R16, 0xfffffff7, RZ, 0xc0, !PT ;  /* 0xfffffff710107812 */ /* 0x000fe200078ec0ff */
[----:B------:R-:W-:-:S10]  /*157e0*/  IMAD.U32 R18, RZ, RZ, UR4 ;  /* 0x00000004ff127e24 */ /* 0x000fd4000f8e00ff */
[----:B------:R-:W-:Y:S01]  /*157f0*/  @P2 LOP3.LUT R16, R16, 0x8, RZ, 0xfc, !PT ;  /* 0x0000000810102812 */ /* 0x000fe200078efcff */
[----:B--2---:R-:W-:Y:S06]  /*15800*/  BRA.DIV UR5, `(.L_x_1219) ;  /* 0x0000004a057c7947 */ /* 0x004fec000b800000 */
.L_x_1290:
[----:B------:R-:W1:Y:S01]  /*15810*/  S2R R0, SR_TID.X ;  /* 0x0000000000007919 */ /* 0x000e620000002100 */
[----:B------:R-:W-:Y:S01]  /*15820*/  UMOV UR4, 0xa0 ;  /* 0x000000a000047882 */ /* 0x000fe20000000000 */
[----:B------:R-:W2:Y:S01]  /*15830*/  @P2 LDC R3, c[0x0][0x434] ;  /* 0x00010d00ff032b82 */ /* 0x000ea20000000800 */
[----:B------:R-:W-:Y:S01]  /*15840*/  UIMAD UR4, UR44, UR4, -0xa0 ;  /* 0xffffff602c0474a4 */ /* 0x000fe2000f8e0204 */
[----:B------:R-:W3:Y:S01]  /*15850*/  S2R R9, SR_TID.X ;  /* 0x0000000000097919 */ /* 0x000ee20000002100 */
[----:B-----5:R-:W-:-:S05]  /*15860*/  SHF.R.S32.HI R37, RZ, 0x1f, R34 ;  /* 0x0000001fff257819 */ /* 0x020fca0000011422 */
[----:B------:R-:W4:Y:S01]  /*15870*/  @P2 LDC R5, c[0x0][0x438] ;  /* 0x00010e00ff052b82 */ /* 0x000f220000000800 */
[----:B-1----:R-:W-:Y:S01]  /*15880*/  LOP3.LUT R0, R0, 0x7f, RZ, 0xc0, !PT ;  /* 0x0000007f00007812 */ /* 0x002fe200078ec0ff */
[----:B---3--:R-:W-:-:S03]  /*15890*/  IMAD.SHL.U32 R14, R9, 0x10, RZ ;  /* 0x00000010090e7824 */ /* 0x008fc600078e00ff */
[----:B------:R-:W-:Y:S01]  /*158a0*/  SHF.R.U32.HI R8, RZ, 0x3, R0 ;  /* 0x00000003ff087819 */ /* 0x000fe20000011600 */
[----:B------:R-:W-:-:S03]  /*158b0*/  IMAD.SHL.U32 R11, R9, 0x10, RZ ;  /* 0x00000010090b7824 */ /* 0x000fc600078e00ff */
[C---:B------:R-:W-:Y:S02]  /*158c0*/  LOP3.LUT R14, R8.reuse, 0x70, R14, 0xf8, !PT ;  /* 0x00000070080e7812 */ /* 0x040fe400078ef80e */
[----:B------:R-:W-:Y:S02]  /*158d0*/  LOP3.LUT R11, R8, 0x70, R11, 0xf8, !PT ;  /* 0x00000070080b7812 */ /* 0x000fe400078ef80b */
[----:B------:R-:W-:-:S03]  /*158e0*/  LOP3.LUT R14, R14, 0x80, RZ, 0xfc, !PT ;  /* 0x000000800e0e7812 */ /* 0x000fc600078efcff */
[----:B------:R-:W-:Y:S02]  /*158f0*/  VIADD R11, R11, UR4 ;  /* 0x000000040b0b7c36 */ /* 0x000fe40008000000 */
[----:B------:R-:W-:-:S05]  /*15900*/  VIADD R0, R14, UR4 ;  /* 0x000000040e007c36 */ /* 0x000fca0008000000 */
[C---:B------:R-:W-:Y:S01]  /*15910*/  ISETP.GE.AND P0, PT, R0.reuse, UR42, PT ;  /* 0x0000002a00007c0c */ /* 0x040fe2000bf06270 */
[----:B------:R-:W-:-:S03]  /*15920*/  IMAD.IADD R0, R0, 0x1, R22 ;  /* 0x0000000100007824 */ /* 0x000fc600078e0216 */
[----:B------:R-:W-:Y:S01]  /*15930*/  ISETP.GT.U32.OR P0, PT, R14, 0x9f, P0 ;  /* 0x0000009f0e00780c */ /* 0x000fe20000704470 */
[----:B--2---:R-:W-:-:S04]  /*15940*/  @P2 IMAD.HI.U32 R2, R0, R3, RZ ;  /* 0x0000000300022227 */ /* 0x004fc800078e00ff */
[----:B------:R-:W-:Y:S01]  /*15950*/  IMAD.MOV.U32 R10, RZ, RZ, R0 ;  /* 0x000000ffff0a7224 */ /* 0x000fe200078e0000 */
[----:B----4-:R-:W-:-:S07]  /*15960*/  @P2 SHF.R.U32.HI R10, RZ, R5, R2 ;  /* 0x00000005ff0a2219 */ /* 0x010fce0000011602 */
[----:B------:R-:W1:Y:S01]  /*15970*/  @!P0 LDC.64 R6, c[0x0][0x428] ;  /* 0x00010a00ff068b82 */ /* 0x000e620000000a00 */
[----:B------:R-:W-:-:S07]  /*15980*/  @!P0 SHF.R.S32.HI R3, RZ, 0x1f, R10 ;  /* 0x0000001fff038819 */ /* 0x000fce000001140a */
[----:B------:R-:W2:Y:S01]  /*15990*/  @!P0 LDC.64 R4, c[0x0][0x418] ;  /* 0x00010600ff048b82 */ /* 0x000ea20000000a00 */
[----:B-1----:R-:W-:-:S04]  /*159a0*/  @!P0 IMAD R2, R37, R6, RZ ;  /* 0x0000000625028224 */ /* 0x002fc800078e02ff */
[----:B------:R-:W-:Y:S02]  /*159b0*/  @!P0 IMAD R7, R34, R7, R2 ;  /* 0x0000000722078224 */ /* 0x000fe400078e0202 */
[----:B------:R-:W-:-:S04]  /*159c0*/  @!P0 IMAD.MOV.U32 R2, RZ, RZ, R10 ;  /* 0x000000ffff028224 */ /* 0x000fc800078e000a */
[----:B------:R-:W-:-:S04]  /*159d0*/  @!P0 IMAD.WIDE.U32 R2, R34, R6, R2 ;  /* 0x0000000622028225 */ /* 0x000fc800078e0002 */
[----:B------:R-:W-:Y:S01]  /*159e0*/  @!P0 IMAD.IADD R3, R7, 0x1, R3 ;  /* 0x0000000107038824 */ /* 0x000fe200078e0203 */
[----:B--2---:R-:W-:-:S04]  /*159f0*/  @!P0 LEA R8, P1, R2, R4, 0x2 ;  /* 0x0000000402088211 */ /* 0x004fc800078210ff */
[----:B------:R-:W-:Y:S02]  /*15a00*/  @!P0 LEA.HI.X R9, R2, R5, R3, 0x2, P1 ;  /* 0x0000000502098211 */ /* 0x000fe400008f1403 */
[C---:B------:R-:W-:Y:S01]  /*15a10*/  ISETP.GE.AND P1, PT, R11.reuse, UR42, PT ;  /* 0x0000002a0b007c0c */ /* 0x040fe2000bf26270 */
[----:B------:R-:W1:Y:S01]  /*15a20*/  @P2 LDC R2, c[0x0][0x434] ;  /* 0x00010d00ff022b82 */ /* 0x000e620000000800 */
[----:B------:R-:W-:-:S04]  /*15a30*/  IMAD.IADD R11, R11, 0x1, R22 ;  /* 0x000000010b0b7824 */ /* 0x000fc800078e0216 */
[----:B------:R-:W-:-:S03]  /*15a40*/  IMAD.MOV.U32 R12, RZ, RZ, R11 ;  /* 0x000000ffff0c7224 */ /* 0x000fc600078e000b */
[----:B------:R-:W2:Y:S08]  /*15a50*/  @P2 LDC R3, c[0x0][0x438] ;  /* 0x00010e00ff032b82 */ /* 0x000eb00000000800 */
[----:B------:R-:W3:Y:S08]  /*15a60*/  @!P1 LDC.64 R4, c[0x0][0x428] ;  /* 0x00010a00ff049b82 */ /* 0x000ef00000000a00 */
[----:B------:R-:W4:Y:S01]  /*15a70*/  @!P1 LDC.64 R6, c[0x0][0x418] ;  /* 0x00010600ff069b82 */ /* 0x000f220000000a00 */
[----:B-1----:R-:W-:-:S05]  /*15a80*/  @P2 IMAD.HI.U32 R2, R11, R2, RZ ;  /* 0x000000020b022227 */ /* 0x002fca00078e00ff */
[----:B--2---:R-:W-:-:S04]  /*15a90*/  @P2 SHF.R.U32.HI R12, RZ, R3, R2 ;  /* 0x00000003ff0c2219 */ /* 0x004fc80000011602 */
[--C-:B------:R-:W-:Y:S01]  /*15aa0*/  @!P1 SHF.R.S32.HI R3, RZ, 0x1f, R12.reuse ;  /* 0x0000001fff039819 */ /* 0x100fe2000001140c */
[----:B------:R-:W-:Y:S02]  /*15ab0*/  @!P1 IMAD.MOV.U32 R2, RZ, RZ, R12 ;  /* 0x000000ffff029224 */ /* 0x000fe400078e000c */
[-C--:B---3--:R-:W-:Y:S02]  /*15ac0*/  @!P1 IMAD R13, R37, R4.reuse, RZ ;  /* 0x00000004250d9224 */ /* 0x088fe400078e02ff */
[----:B------:R-:W-:-:S04]  /*15ad0*/  @!P1 IMAD.WIDE.U32 R2, R34, R4, R2 ;  /* 0x0000000422029225 */ /* 0x000fc800078e0002 */
[----:B------:R-:W-:Y:S02]  /*15ae0*/  @!P1 IMAD R13, R34, R5, R13 ;  /* 0x00000005220d9224 */ /* 0x000fe400078e020d */
[----:B------:R-:W-:Y:S02]  /*15af0*/  IMAD.MOV.U32 R5, RZ, RZ, RZ ;  /* 0x000000ffff057224 */ /* 0x000fe400078e00ff */
[----:B------:R-:W-:-:S04]  /*15b00*/  @!P1 IMAD.IADD R13, R3, 0x1, R13 ;  /* 0x00000001030d9824 */ /* 0x000fc800078e020d */
[----:B------:R4:W5:Y:S02]  /*15b10*/  @!P0 LDG.E R5, desc[UR50][R8.64] ;  /* 0x0000003208058981 */ /* 0x000964000c1e1900 */
[----:B----4-:R-:W-:Y:S02]  /*15b20*/  @!P1 LEA R8, P0, R2, R6, 0x2 ;  /* 0x0000000602089211 */ /* 0x010fe400078010ff */
[----:B------:R-:W-:Y:S01]  /*15b30*/  LOP3.LUT R16, R16, 0xfffffffb, RZ, 0xc0, !PT ;  /* 0xfffffffb10107812 */ /* 0x000fe200078ec0ff */
[----:B------:R-:W-:Y:S01]  /*15b40*/  IMAD R3, RZ, RZ, -UR37 ;  /* 0x80000025ff037e24 */ /* 0x000fe2000f8e02ff */
[----:B------:R-:W-:Y:S01]  /*15b50*/  @!P1 LEA.HI.X R9, R2, R7, R13, 0x2, P0 ;  /* 0x0000000702099211 */ /* 0x000fe200000f140d */
[----:B------:R-:W-:Y:S02]  /*15b60*/  IMAD.MOV R7, RZ, RZ, -R10 ;  /* 0x000000ffff077224 */ /* 0x000fe400078e0a0a */
[----:B------:R-:W-:Y:S02]  /*15b70*/  IMAD.MOV.U32 R6, RZ, RZ, RZ ;  /* 0x000000ffff067224 */ /* 0x000fe400078e00ff */
[----:B------:R-:W-:-:S02]  /*15b80*/  IMAD R7, R19, R7, R0 ;  /* 0x0000000713077224 */ /* 0x000fc400078e0200 */
[----:B------:R-:W-:Y:S01]  /*15b90*/  IMAD.U32 R0, RZ, RZ, UR49 ;  /* 0x00000031ff007e24 */ /* 0x000fe2000f8e00ff */
[----:B------:R-:W-:Y:S02]  /*15ba0*/  ISETP.GT.U32.AND P0, PT, R14, 0x9f, PT ;  /* 0x0000009f0e00780c */ /* 0x000fe40003f04070 */
[----:B------:R-:W-:Y:S01]  /*15bb0*/  LOP3.LUT R16, R16, 0xfffffffd, RZ, 0xc0, !PT ;  /* 0xfffffffd10107812 */ /* 0x000fe200078ec0ff */
[----:B------:R-:W-:Y:S01]  /*15bc0*/  IMAD R18, R18, R3, UR38 ;  /* 0x0000002612127e24 */ /* 0x000fe2000f8e0203 */
[----:B------:R-:W-:Y:S01]  /*15bd0*/  ISETP.NE.AND P2, PT, R0, 0x3, PT ;  /* 0x000000030000780c */ /* 0x000fe20003f45270 */
[----:B------:R-:W-:Y:S01]  /*15be0*/  IMAD.MOV R2, RZ, RZ, -R12 ;  /* 0x000000ffff027224 */ /* 0x000fe200078e0a0c */
[----:B------:R1:W5:Y:S01]  /*15bf0*/  @!P1 LDG.E R6, desc[UR50][R8.64] ;  /* 0x0000003208069981 */ /* 0x000362000c1e1900 */
[----:B------:R-:W-:Y:S01]  /*15c00*/  IMAD.U32 R4, RZ, RZ, UR44 ;  /* 0x0000002cff047e24 */ /* 0x000fe2000f8e00ff */
[----:B------:R-:W-:-:S03]  /*15c10*/  SHF.R.S32.HI R36, RZ, 0x1f, R18 ;  /* 0x0000001fff247819 */ /* 0x000fc60000011412 */
[----:B------:R-:W-:Y:S02]  /*15c20*/  VIADD R4, R4, 0xffffffff ;  /* 0xffffffff04047836 */ /* 0x000fe40000000000 */
[----:B------:R-:W-:Y:S01]  /*15c30*/  @P0 LOP3.LUT R16, R16, 0x2, RZ, 0xfc, !PT ;  /* 0x0000000210100812 */ /* 0x000fe200078efcff */
[----:B-1----:R-:W-:-:S03]  /*15c40*/  IMAD R8, R19, R2, R11 ;  /* 0x0000000213087224 */ /* 0x002fc600078e020b */
[----:B------:R-:W-:Y:S01]  /*15c50*/  @P2 LOP3.LUT R16, R16, 0x4, RZ, 0xfc, !PT ;  /* 0x0000000410102812 */ /* 0x000fe200078efcff */
[----:B------:R-:W-:Y:S06]  /*15c60*/  @!P2 BRA `(.L_x_1220) ;  /* 0x000000000004a947 */ /* 0x000fec0003800000 */
[----:B------:R-:W-:Y:S01]  /*15c70*/  BPT.TRAP 0x1 ;  /* 0x000000040000795c */ /* 0x000fe20000300000 */
.L_x_1220:
[----:B------:R-:W-:Y:S01]  /*15c80*/  IMAD R0, R29, 0x8, R17 ;  /* 0x000000081d007824 */ /* 0x000fe200078e0211 */
[----:B------:R-:W-:Y:S01]  /*15c90*/  SHF.L.U32 R26, R35, 0x1f, RZ ;  /* 0x0000001f231a7819 */ /* 0x000fe200000006ff */
[----:B------:R-:W-:Y:S01]  /*15ca0*/  BSSY B0, `(.L_x_1221) ;  /* 0x0000004000007945 */ /* 0x000fe20003800000 */
[----:B0-----:R-:W-:Y:S02]  /*15cb0*/  SHF.R.S32.HI R22, RZ, 0x1f, R8 ;  /* 0x0000001fff167819 */ /* 0x001fe40000011408 */
[----:B------:R-:W0:Y:S02]  /*15cc0*/  SYNCS.PHASECHK.TRANS64.TRYWAIT P0, [R0+URZ+0x22880], R26 ;  /* 0x0228801a000075a7 */ /* 0x000e24000800017f */
[----:B0-----:R-:W-:Y:S05]  /*15cd0*/  @!P0 BRA `(.L_x_1222) ;  /* 0x0000004400748947 */ /* 0x001fea0003800000 */
.L_x_1291:
[----:B------:R-:W-:Y:S05]  /*15ce0*/  BSYNC B0 ;  /* 0x0000000000007941 */ /* 0x000fea0003800000 */
.L_x_1221:
[----:B------:R-:W2:Y:S01]  /*15cf0*/  LDL R12, [R1+0x8] ;  /* 0x00000800010c7983 */ /* 0x000ea20000100800 */
[----:B------:R-:W-:Y:S01]  /*15d00*/  ULDC.64 UR4, c[0x0][0x328] ;  /* 0x0000ca0000047ab9 */ /* 0x000fe20000000a00 */
[----:B-----5:R-:W-:Y:S01]  /*15d10*/  SHF.R.S32.HI R23, RZ, 0x1f, R6 ;  /* 0x0000001fff177819 */ /* 0x020fe20000011406 */
[----:B------:R-:W-:Y:S01]  /*15d20*/  IMAD R3, R22, UR4, RZ ;  /* 0x0000000416037c24 */ /* 0x000fe2000f8e02ff */
[----:B------:R-:W-:Y:S01]  /*15d30*/  ULDC.64 UR6, c[0x0][0x338] ;  /* 0x0000ce0000067ab9 */ /* 0x000fe20000000a00 */
[----:B------:R-:W-:Y:S01]  /*15d40*/  ULDC.64 UR8, c[0x0][0x330] ;  /* 0x0000cc0000087ab9 */ /* 0x000fe20000000a00 */
[----:B------:R-:W1:Y:S01]  /*15d50*/  S2R R13, SR_TID.X ;  /* 0x00000000000d7919 */ /* 0x000e620000002100 */
[C---:B------:R-:W-:Y:S01]  /*15d60*/  IMAD R9, R8.reuse, UR5, R3 ;  /* 0x0000000508097c24 */ /* 0x040fe2000f8e0203 */
[----:B------:R-:W-:Y:S01]  /*15d70*/  SHF.R.S32.HI R24, RZ, 0x1f, R7 ;  /* 0x0000001fff187819 */ /* 0x000fe20000011407 */
[----:B------:R-:W-:Y:S01]  /*15d80*/  IMAD.WIDE.U32 R2, R8, UR4, RZ ;  /* 0x0000000408027c25 */ /* 0x000fe2000f8e00ff */
[----:B------:R-:W-:Y:S01]  /*15d90*/  ULDC.64 UR10, c[0x0][0x318] ;  /* 0x0000c600000a7ab9 */ /* 0x000fe20000000a00 */
[----:B------:R-:W-:-:S02]  /*15da0*/  SHF.R.S32.HI R25, RZ, 0x1f, R5 ;  /* 0x0000001fff197819 */ /* 0x000fc40000011405 */
[----:B------:R-:W-:Y:S01]  /*15db0*/  IMAD.IADD R3, R3, 0x1, R9 ;  /* 0x0000000103037824 */ /* 0x000fe200078e0209 */
[----:B------:R-:W-:Y:S01]  /*15dc0*/  LOP3.LUT R16, R16, 0xffffff7f, RZ, 0xc0, !PT ;  /* 0xffffff7f10107812 */ /* 0x000fe200078ec0ff */
[----:B------:R-:W-:Y:S02]  /*15dd0*/  IMAD R9, R23, UR6, RZ ;  /* 0x0000000617097c24 */ /* 0x000fe4000f8e02ff */
[----:B------:R-:W-:-:S04]  /*15de0*/  IMAD.WIDE.U32 R2, R6, UR6, R2 ;  /* 0x0000000606027c25 */ /* 0x000fc8000f8e0002 */
[----:B------:R-:W-:Y:S02]  /*15df0*/  IMAD R9, R6, UR7, R9 ;  /* 0x0000000706097c24 */ /* 0x000fe4000f8e0209 */
[----:B------:R-:W-:Y:S02]  /*15e00*/  IMAD R21, R36, UR8, RZ ;  /* 0x0000000824157c24 */ /* 0x000fe4000f8e02ff */
[----:B------:R-:W-:Y:S02]  /*15e10*/  IMAD.IADD R3, R3, 0x1, R9 ;  /* 0x0000000103037824 */ /* 0x000fe400078e0209 */
[C---:B------:R-:W-:Y:S02]  /*15e20*/  IMAD R21, R18.reuse, UR9, R21 ;  /* 0x0000000912157c24 */ /* 0x040fe4000f8e0215 */
[----:B------:R-:W-:-:S04]  /*15e30*/  IMAD.WIDE.U32 R2, R18, UR8, R2 ;  /* 0x0000000812027c25 */ /* 0x000fc8000f8e0002 */
[----:B------:R-:W-:Y:S01]  /*15e40*/  IMAD R11, R24, UR4, RZ ;  /* 0x00000004180b7c24 */ /* 0x000fe2000f8e02ff */
[----:B------:R-:W-:-:S03]  /*15e50*/  IADD3 R9, P0, R2, UR10, RZ ;  /* 0x0000000a02097c10 */ /* 0x000fc6000ff1e0ff */
[----:B------:R-:W-:Y:S01]  /*15e60*/  IMAD R11, R7, UR5, R11 ;  /* 0x00000005070b7c24 */ /* 0x000fe2000f8e020b */
[----:B------:R-:W-:Y:S01]  /*15e70*/  IADD3.X R10, R3, UR11, R21, P0, !PT ;  /* 0x0000000b030a7c10 */ /* 0x000fe200087fe415 */
[----:B------:R-:W-:Y:S01]  /*15e80*/  IMAD.WIDE.U32 R2, R7, UR4, RZ ;  /* 0x0000000407027c25 */ /* 0x000fe2000f8e00ff */
[----:B-1----:R-:W-:Y:S01]  /*15e90*/  LOP3.LUT R13, R13, 0x7f, RZ, 0xc0, !PT ;  /* 0x0000007f0d0d7812 */ /* 0x002fe200078ec0ff */
[----:B------:R-:W-:Y:S02]  /*15ea0*/  UMOV UR4, 0xffffffff ;  /* 0xffffffff00047882 */ /* 0x000fe40000000000 */
[----:B------:R-:W-:Y:S01]  /*15eb0*/  IMAD.IADD R3, R3, 0x1, R11 ;  /* 0x0000000103037824 */ /* 0x000fe200078e020b */
[----:B------:R-:W-:Y:S01]  /*15ec0*/  SHF.R.U32.HI R13, RZ, 0x3, R13 ;  /* 0x00000003ff0d7819 */ /* 0x000fe2000001160d */
[----:B------:R-:W-:Y:S02]  /*15ed0*/  IMAD R11, R25, UR6, RZ ;  /* 0x00000006190b7c24 */ /* 0x000fe4000f8e02ff */
[----:B------:R-:W-:-:S04]  /*15ee0*/  IMAD.WIDE.U32 R2, R5, UR6, R2 ;  /* 0x0000000605027c25 */ /* 0x000fc8000f8e0002 */
[----:B------:R-:W-:-:S04]  /*15ef0*/  IMAD R11, R5, UR7, R11 ;  /* 0x00000007050b7c24 */ /* 0x000fc8000f8e020b */
[----:B------:R-:W-:Y:S02]  /*15f00*/  IMAD.IADD R3, R3, 0x1, R11 ;  /* 0x0000000103037824 */ /* 0x000fe400078e020b */
[----:B------:R-:W-:-:S03]  /*15f10*/  IMAD.WIDE.U32 R2, R18, UR8, R2 ;  /* 0x0000000812027c25 */ /* 0x000fc6000f8e0002 */
[----:B------:R-:W-:Y:S01]  /*15f20*/  IADD3 R19, P0, R2, UR10, RZ ;  /* 0x0000000a02137c10 */ /* 0x000fe2000ff1e0ff */
[----:B------:R-:W-:-:S03]  /*15f30*/  IMAD.MOV.U32 R2, RZ, RZ, -0xa0 ;  /* 0xffffff60ff027424 */ /* 0x000fc600078e00ff */
[----:B------:R-:W-:Y:S01]  /*15f40*/  IADD3.X R21, R21, UR11, R3, P0, !PT ;  /* 0x0000000b15157c10 */ /* 0x000fe200087fe403 */
[----:B------:R-:W-:-:S04]  /*15f50*/  IMAD R4, R4, R2, UR42 ;  /* 0x0000002a04047e24 */ /* 0x000fc8000f8e0202 */
[----:B------:R-:W-:-:S05]  /*15f60*/  IMAD.IADD R20, R4, 0x1, -R13 ;  /* 0x0000000104147824 */ /* 0x000fca00078e0a0d */
[----:B------:R-:W-:-:S13]  /*15f70*/  ISETP.GE.AND P0, PT, R20, 0x1, PT ;  /* 0x000000011400780c */ /* 0x000fda0003f06270 */
[----:B------:R-:W-:Y:S01]  /*15f80*/  @P0 LOP3.LUT R16, R16, 0x80, RZ, 0xfc, !PT ;  /* 0x0000008010100812 */ /* 0x000fe200078efcff */
[----:B--2---:R-:W-:Y:S01]  /*15f90*/  IMAD R4, R29, 0x5000, R12 ;  /* 0x000050001d047824 */ /* 0x004fe200078e020c */
[----:B------:R-:W-:Y:S06]  /*15fa0*/  BRA.DIV UR4, `(.L_x_1223) ;  /* 0x0000004204d47947 */ /* 0x000fec000b800000 */
[----:B------:R-:W1:Y:S01]  /*15fb0*/  SHFL.IDX PT, R2, R9, RZ, 0x181f ;  /* 0x00181fff09027589 */ /* 0x000e6200000e0000 */
[----:B------:R-:W-:Y:S01]  /*15fc0*/  LOP3.LUT P2, RZ, R16, 0x200, RZ, 0xc0, !PT ;  /* 0x0000020010ff7812 */ /* 0x000fe2000784c0ff */
[----:B------:R-:W-:Y:S01]  /*15fd0*/  IMAD.IADD R4, R17, 0x1, R4 ;  /* 0x0000000111047824 */ /* 0x000fe200078e0204 */
[----:B------:R-:W-:Y:S01]  /*15fe0*/  ISETP.GE.AND P1, PT, R20, 0x11, PT ;  /* 0x000000111400780c */ /* 0x000fe20003f26270 */
[----:B------:R-:W2:Y:S01]  /*15ff0*/  SHFL.IDX PT, R3, R10, RZ, 0x181f ;  /* 0x00181fff0a037589 */ /* 0x000ea200000e0000 */
[----:B------:R-:W-:Y:S02]  /*16000*/  LOP3.LUT R16, R16, 0xffffffdf, RZ, 0xc0, !PT ;  /* 0xffffffdf10107812 */ /* 0x000fe400078ec0ff */
[C---:B------:R-:W-:Y:S02]  /*16010*/  ISETP.GE.AND P5, PT, R20.reuse, 0x31, PT ;  /* 0x000000311400780c */ /* 0x040fe40003fa6270 */
[C---:B------:R-:W-:Y:S02]  /*16020*/  ISETP.GE.AND P4, PT, R20.reuse, 0x41, PT ;  /* 0x000000411400780c */ /* 0x040fe40003f86270 */
[----:B------:R-:W-:-:S05]  /*16030*/  ISETP.GE.AND P3, PT, R20, 0x71, PT ;  /* 0x000000711400780c */ /* 0x000fca0003f66270 */
[----:B------:R-:W-:Y:S02]  /*16040*/  @P1 LOP3.LUT R16, R16, 0x20, RZ, 0xfc, !PT ;  /* 0x0000002010101812 */ /* 0x000fe400078efcff */
[----:B------:R-:W-:Y:S02]  /*16050*/  ISETP.GE.AND P1, PT, R20, 0x51, PT ;  /* 0x000000511400780c */ /* 0x000fe40003f26270 */
[----:B------:R-:W-:Y:S02]  /*16060*/  LOP3.LUT R16, R16, 0xffffffef, RZ, 0xc0, !PT ;  /* 0xffffffef10107812 */ /* 0x000fe400078ec0ff */
        /* <DEDUP_REMOVED lines=66> */
.L_x_1313:
[----:B------:R-:W-:Y:S02]  /*16490*/  IADD3 R2, P0, R33, R2, RZ ;  /* 0x0000000221027210 */ /* 0x000fe40007f1e0ff */
[----:B------:R-:W-:-:S03]  /*164a0*/  LOP3.LUT P2, RZ, R16, 0x200, RZ, 0xc0, !PT ;  /* 0x0000020010ff7812 */ /* 0x000fc6000784c0ff */
[----:B------:R-:W-:Y:S01]  /*164b0*/  IMAD.X R3, RZ, RZ, R21, P0 ;  /* 0x000000ffff037224 */ /* 0x000fe200000e0615 */
[----:B------:R-:W-:-:S13]  /*164c0*/  ISETP.LT.OR P0, PT, R20, 0x91, P2 ;  /* 0x000000911400780c */ /* 0x000fda0001701670 */
[----:B------:R-:W-:Y:S01]  /*164d0*/  @!PT LDS RZ, [RZ] ;  /* 0x00000000fffff984 */ /* 0x000fe20000000800 */
[----:B------:R-:W-:Y:S01]  /*164e0*/  @!PT LDS RZ, [RZ] ;  /* 0x00000000fffff984 */ /* 0x000fe20000000800 */
[----:B------:R-:W-:Y:S01]  /*164f0*/  @!PT LDS RZ, [RZ] ;  /* 0x00000000fffff984 */ /* 0x000fe20000000800 */
[----:B------:R1:W-:Y:S01]  /*16500*/  LDGSTS.E.BYPASS.LTC128B.128 [R4+0xec00], desc[UR50][R2.64], !P0 ;  /* 0x0ec0000002047fae */ /* 0x0003e2000c101d72 */
[----:B------:R-:W-:Y:S01]  /*16510*/  PLOP3.LUT P0, PT, PT, PT, PT, 0x80, 0x0 ;  /* 0x000000000000781c */ /* 0x000fe20003f0f070 */
[----:B------:R-:W-:-:S12]  /*16520*/  NOP ;  /* 0x0000000000007918 */ /* 0x000fd80000000000 */
.L_x_1224:
        /* <DEDUP_REMOVED lines=11> */
.L_x_1225:
[----:B------:R1:W-:Y:S01]  /*165e0*/  SYNCS.ARRIVE.TRANS64.A1T0 RZ, [R0+URZ+0x22870], RZ ;  /* 0x022870ff00ff79a7 */ /* 0x0003e2000810003f */
[----:B------:R-:W-:Y:S05]  /*165f0*/  @!P6 BRA `(.L_x_1226) ;  /* 0x000000000004e947 */ /* 0x000fea0003800000 */
[----:B------:R-:W-:Y:S01]  /*16600*/  BPT.TRAP 0x1 ;  /* 0x000000040000795c */ /* 0x000fe20000300000 */
.L_x_1226:
[----:B------:R-:W2:Y:S01]  /*16610*/  SYNCS.PHASECHK.TRANS64.TRYWAIT P0, [R0+URZ+0x22840], R26 ;  /* 0x0228401a000075a7 */ /* 0x000ea2000800017f */
[----:B------:R-:W-:Y:S04]  /*16620*/  BSSY B0, `(.L_x_1227) ;  /* 0x0000002000007945 */ /* 0x000fe80003800000 */
[----:B--2---:R-:W-:Y:S05]  /*16630*/  @!P0 BRA `(.L_x_1228) ;  /* 0x0000004800588947 */ /* 0x004fea0003800000 */
.L_x_1314:
[----:B------:R-:W-:Y:S05]  /*16640*/  BSYNC B0 ;  /* 0x0000000000007941 */ /* 0x000fea0003800000 */
.L_x_1227:
[----:B------:R-:W-:Y:S01]  /*16650*/  ULDC.64 UR4, c[0x0][0x300] ;  /* 0x0000c00000047ab9 */ /* 0x000fe20000000a00 */
[----:B------:R-:W-:Y:S01]  /*16660*/  ULDC.64 UR6, c[0x0][0x310] ;  /* 0x0000c40000067ab9 */ /* 0x000fe20000000a00 */
[----:B------:R-:W-:Y:S01]  /*16670*/  IMAD R3, R22, UR4, RZ ;  /* 0x0000000416037c24 */ /* 0x000fe2000f8e02ff */
[----:B------:R-:W-:Y:S01]  /*16680*/  ULDC.64 UR8, c[0x0][0x308] ;  /* 0x0000c20000087ab9 */ /* 0x000fe20000000a00 */
[----:B------:R-:W-:Y:S01]  /*16690*/  IMAD R23, R23, UR6, RZ ;  /* 0x0000000617177c24 */ /* 0x000fe2000f8e02ff */
[----:B------:R-:W-:Y:S01]  /*166a0*/  ULDC.64 UR10, c[0x0][0x2e8] ;  /* 0x0000ba00000a7ab9 */ /* 0x000fe20000000a00 */
[----:B------:R-:W-:Y:S01]  /*166b0*/  IMAD R9, R8, UR5, R3 ;  /* 0x0000000508097c24 */ /* 0x000fe2000f8e0203 */
[----:B------:R-:W-:Y:S01]  /*166c0*/  LOP3.LUT P2, RZ, R16, 0x1, RZ, 0xc0, !PT ;  /* 0x0000000110ff7812 */ /* 0x000fe2000784c0ff */
[----:B------:R-:W-:-:S04]  /*166d0*/  IMAD.WIDE.U32 R2, R8, UR4, RZ ;  /* 0x0000000408027c25 */ /* 0x000fc8000f8e00ff */
[----:B------:R-:W-:Y:S02]  /*166e0*/  IMAD.IADD R3, R3, 0x1, R9 ;  /* 0x0000000103037824 */ /* 0x000fe400078e0209 */
[C---:B------:R-:W-:Y:S02]  /*166f0*/  IMAD R23, R6.reuse, UR7, R23 ;  /* 0x0000000706177c24 */ /* 0x040fe4000f8e0217 */
[----:B------:R-:W-:-:S04]  /*16700*/  IMAD.WIDE.U32 R2, R6, UR6, R2 ;  /* 0x0000000606027c25 */ /* 0x000fc8000f8e0002 */
[----:B------:R-:W-:Y:S02]  /*16710*/  IMAD.IADD R3, R3, 0x1, R23 ;  /* 0x0000000103037824 */ /* 0x000fe400078e0217 */
[----:B------:R-:W-:Y:S02]  /*16720*/  IMAD R9, R36, UR8, RZ ;  /* 0x0000000824097c24 */ /* 0x000fe4000f8e02ff */
[----:B------:R-:W-:-:S04]  /*16730*/  IMAD.WIDE.U32 R2, R18, UR8, R2 ;  /* 0x0000000812027c25 */ /* 0x000fc8000f8e0002 */
[----:B------:R-:W-:Y:S01]  /*16740*/  IMAD R9, R18, UR9, R9 ;  /* 0x0000000912097c24 */ /* 0x000fe2000f8e0209 */
[----:B------:R-:W-:Y:S01]  /*16750*/  IADD3 R8, P0, R2, UR10, RZ ;  /* 0x0000000a02087c10 */ /* 0x000fe2000ff1e0ff */
[----:B------:R-:W-:Y:S02]  /*16760*/  IMAD R24, R24, UR4, RZ ;  /* 0x0000000418187c24 */ /* 0x000fe4000f8e02ff */
[----:B------:R-:W-:Y:S01]  /*16770*/  IMAD R10, R25, UR6, RZ ;  /* 0x00000006190a7c24 */ /* 0x000fe2000f8e02ff */
[----:B------:R-:W-:Y:S01]  /*16780*/  IADD3.X R6, R3, UR11, R9, P0, !PT ;  /* 0x0000000b03067c10 */ /* 0x000fe200087fe409 */
[C---:B------:R-:W-:Y:S02]  /*16790*/  IMAD R11, R7.reuse, UR5, R24 ;  /* 0x00000005070b7c24 */ /* 0x040fe4000f8e0218 */
        /* <DEDUP_REMOVED lines=14> */
[C---:B------:R-:W-:Y:S02]  /*16880*/  LOP3.LUT P3, RZ, R16.reuse, 0x20, RZ, 0xc0, !PT ;  /* 0x0000002010ff7812 */ /* 0x040fe4000786c0ff */
[----:B------:R-:W-:Y:S02]  /*16890*/  P2R R9, PR, RZ, 0x2 ;  /* 0x00000002ff097803 */ /* 0x000fe40000000000 */
[----:B------:R-:W-:-:S05]  /*168a0*/  LOP3.LUT P1, RZ, R16, 0x10, RZ, 0xc0, !PT ;  /* 0x0000001010ff7812 */ /* 0x000fca000782c0ff */
[----:B---3--:R-:W-:-:S05]  /*168b0*/  @P6 IADD3 R14, P0, R33, R14, RZ ;  /* 0x0000000e210e6210 */ /* 0x008fca0007f1e0ff */
[----:B----4-:R-:W-:Y:S02]  /*168c0*/  @P6 IMAD.X R3, RZ, RZ, R2, P0 ;  /* 0x000000ffff036224 */ /* 0x010fe400000e0602 */
[----:B------:R-:W-:Y:S02]  /*168d0*/  @P6 IMAD.MOV.U32 R2, RZ, RZ, R14 ;  /* 0x000000ffff026224 */ /* 0x000fe400078e000e */
[----:B------:R-:W3:Y:S04]  /*168e0*/  SHFL.IDX PT, R14, R8, 0x1, 0x181f ;  /* 0x00381f00080e7f89 */ /* 0x000ee800000e0000 */
[----:B------:R4:W-:Y:S01]  /*168f0*/  @P6 LDGSTS.E.BYPASS.LTC128B.128 [R4+0x18400], desc[UR50][R2.64], !P2 ;  /* 0x1840000002046fae */ /* 0x0009e2000d101d72 */
[----:B------:R-:W-:-:S03]  /*16900*/  LOP3.LUT P6, RZ, R16, 0x100, RZ, 0xc0, !PT ;  /* 0x0000010010ff7812 */ /* 0x000fc600078cc0ff */
[----:B----4-:R-:W4:Y:S01]  /*16910*/  SHFL.IDX PT, R2, R6, 0x1, 0x181f ;  /* 0x00381f0006027f89 */ /* 0x010f2200000e0000 */
[----:B---3--:R-:W-:-:S05]  /*16920*/  @P3 IADD3 R14, P0, R33, R14, RZ ;  /* 0x0000000e210e3210 */ /* 0x008fca0007f1e0ff */
[----:B----4-:R-:W-:Y:S02]  /*16930*/  @P3 IMAD.X R3, RZ, RZ, R2, P0 ;  /* 0x000000ffff033224 */ /* 0x010fe400000e0602 */
[----:B------:R-:W-:Y:S02]  /*16940*/  @P3 IMAD.MOV.U32 R2, RZ, RZ, R14 ;  /* 0x000000ffff023224 */ /* 0x000fe400078e000e */
[----:B------:R-:W3:Y:S04]  /*16950*/  SHFL.IDX PT, R14, R8, 0x2, 0x181f ;  /* 0x00581f00080e7f89 */ /* 0x000ee800000e0000 */
[----:B------:R4:W-:Y:S01]  /*16960*/  @P3 LDGSTS.E.BYPASS.LTC128B.128 [R4+0x18c00], desc[UR50][R2.64], !P2 ;  /* 0x18c0000002043fae */ /* 0x0009e2000d101d72 */
[----:B------:R-:W-:-:S03]  /*16970*/  ISETP.NE.AND P3, PT, R10, RZ, PT ;  /* 0x000000ff0a00720c */ /* 0x000fc60003f65270 */
[----:B----4-:R-:W4:Y:S01]  /*16980*/  SHFL.IDX PT, R2, R6, 0x2, 0x181f ;  /* 0x00581f0006027f89 */ /* 0x010f2200000e0000 */
[----:B---3--:R-:W-:-:S05]  /*16990*/  @P1 IADD3 R14, P0, R33, R14, RZ ;  /* 0x0000000e210e1210 */ /* 0x008fca0007f1e0ff */
[----:B----4-:R-:W-:Y:S02]  /*169a0*/  @P1 IMAD.X R19, RZ, RZ, R2, P0 ;  /* 0x000000ffff131224 */ /* 0x010fe400000e0602 */
[----:B------:R-:W-:Y:S02]  /*169b0*/  @P1 IMAD.MOV.U32 R2, RZ, RZ, R14 ;  /* 0x000000ffff021224 */ /* 0x000fe400078e000e */
[----:B------:R-:W-:Y:S01]  /*169c0*/  @P1 IMAD.MOV.U32 R3, RZ, RZ, R19 ;  /* 0x000000ffff031224 */ /* 0x000fe200078e0013 */
[----:B------:R-:W3:Y:S04]  /*169d0*/  SHFL.IDX PT, R14, R8, 0x3, 0x181f ;  /* 0x00781f00080e7f89 */ /* 0x000ee800000e0000 */
[----:B------:R4:W-:Y:S01]  /*169e0*/  @P1 LDGSTS.E.BYPASS.LTC128B.128 [R4+0x19400], desc[UR50][R2.64], !P2 ;  /* 0x1940000002041fae */ /* 0x0009e2000d101d72 */
[----:B------:R-:W-:-:S03]  /*169f0*/  ISETP.NE.AND P1, PT, R9, RZ, PT ;  /* 0x000000ff0900720c */ /* 0x000fc60003f25270 */
[----:B------:R-:W5:Y:S01]  /*16a00*/  SHFL.IDX PT, R9, R6, 0x3, 0x181f ;  /* 0x00781f0006097f89 */ /* 0x000f6200000e0000 */
[----:B---3--:R-:W-:-:S05]  /*16a10*/  @P5 IADD3 R14, P0, R33, R14, RZ ;  /* 0x0000000e210e5210 */ /* 0x008fca0007f1e0ff */
[----:B----4-:R-:W-:Y:S02]  /*16a20*/  @P5 IMAD.MOV.U32 R2, RZ, RZ, R14 ;  /* 0x000000ffff025224 */ /* 0x010fe400078e000e */
[----:B------:R-:W3:Y:S01]  /*16a30*/  SHFL.IDX PT, R14, R8, 0x4, 0x181f ;  /* 0x00981f00080e7f89 */ /* 0x000ee200000e0000 */
[----:B-----5:R-:W-:-:S04]  /*16a40*/  @P5 IMAD.X R9, RZ, RZ, R9, P0 ;  /* 0x000000ffff095224 */ /* 0x020fc800000e0609 */
[----:B------:R-:W-:Y:S02]  /*16a50*/  @P5 IMAD.MOV.U32 R3, RZ, RZ, R9 ;  /* 0x000000ffff035224 */ /* 0x000fe400078e0009 */
[----:B------:R-:W4:Y:S04]  /*16a60*/  SHFL.IDX PT, R9, R6, 0x4, 0x181f ;  /* 0x00981f0006097f89 */ /* 0x000f2800000e0000 */
[----:B------:R5:W-:Y:S01]  /*16a70*/  @P5 LDGSTS.E.BYPASS.LTC128B.128 [R4+0x19c00], desc[UR50][R2.64], !P2 ;  /* 0x19c0000002045fae */ /* 0x000be2000d101d72 */
[----:B------:R-:W-:Y:S02]  /*16a80*/  LOP3.LUT P5, RZ, R16, 0x40, RZ, 0xc0, !PT ;  /* 0x0000004010ff7812 */ /* 0x000fe400078ac0ff */
[----:B---3--:R-:W-:-:S05]  /*16a90*/  @P4 IADD3 R14, P0, R33, R14, RZ ;  /* 0x0000000e210e4210 */ /* 0x008fca0007f1e0ff */
[----:B-----5:R-:W-:Y:S02]  /*16aa0*/  @P4 IMAD.MOV.U32 R2, RZ, RZ, R14 ;  /* 0x000000ffff024224 */ /* 0x020fe400078e000e */
[----:B----4-:R-:W-:Y:S01]  /*16ab0*/  @P4 IMAD.X R9, RZ, RZ, R9, P0 ;  /* 0x000000ffff094224 */ /* 0x010fe200000e0609 */
[----:B------:R-:W3:Y:S03]  /*16ac0*/  SHFL.IDX PT, R14, R8, 0x5, 0x181f ;  /* 0x00b81f00080e7f89 */ /* 0x000ee600000e0000 */
[----:B------:R-:W-:Y:S02]  /*16ad0*/  @P4 IMAD.MOV.U32 R3, RZ, RZ, R9 ;  /* 0x000000ffff034224 */ /* 0x000fe400078e0009 */
[----:B------:R-:W4:Y:S04]  /*16ae0*/  SHFL.IDX PT, R9, R6, 0x5, 0x181f ;  /* 0x00b81f0006097f89 */ /* 0x000f2800000e0000 */
[----:B------:R5:W-:Y:S01]  /*16af0*/  @P4 LDGSTS.E.BYPASS.LTC128B.128 [R4+0x1a400], desc[UR50][R2.64], !P2 ;  /* 0x1a40000002044fae */ /* 0x000be2000d101d72 */
[----:B---3--:R-:W-:-:S05]  /*16b00*/  @P5 IADD3 R14, P0, R33, R14, RZ ;  /* 0x0000000e210e5210 */ /* 0x008fca0007f1e0ff */
[----:B----4-:R-:W-:Y:S02]  /*16b10*/  @P5 IMAD.X R9, RZ, RZ, R9, P0 ;  /* 0x000000ffff095224 */ /* 0x010fe400000e0609 */
[----:B-----5:R-:W-:Y:S02]  /*16b20*/  @P5 IMAD.MOV.U32 R2, RZ, RZ, R14 ;  /* 0x000000ffff025224 */ /* 0x020fe400078e000e */
[----:B------:R-:W3:Y:S01]  /*16b30*/  SHFL.IDX PT, R14, R8, 0x6, 0x181f ;  /* 0x00d81f00080e7f89 */ /* 0x000ee200000e0000 */
[----:B------:R-:W-:-:S03]  /*16b40*/  @P5 IMAD.MOV.U32 R3, RZ, RZ, R9 ;  /* 0x000000ffff035224 */ /* 0x000fc600078e0009 */
        /* <DEDUP_REMOVED lines=8> */
[----:B------:R5:W-:Y:S04]  /*16bd0*/  @P6 LDGSTS.E.BYPASS.LTC128B.128 [R4+0x1b400], desc[UR50][R2.64], !P2 ;  /* 0x1b40000002046fae */ /* 0x000be8000d101d72 */
[----:B------:R-:W-:Y:S01]  /*16be0*/  SHFL.IDX PT, R6, R5, 0x1, 0x181f ;  /* 0x00381f0005067f89 */ /* 0x000fe200000e0000 */
[----:B---3--:R-:W-:-:S05]  /*16bf0*/  @P3 IADD3 R14, P0, R33, R14, RZ ;  /* 0x0000000e210e3210 */ /* 0x008fca0007f1e0ff */
[----:B----4-:R-:W-:Y:S02]  /*16c00*/  @P3 IMAD.X R9, RZ, RZ, R9, P0 ;  /* 0x000000ffff093224 */ /* 0x010fe400000e0609 */
[----:B-----5:R-:W-:Y:S02]  /*16c10*/  @P3 IMAD.MOV.U32 R2, RZ, RZ, R14 ;  /* 0x000000ffff023224 */ /* 0x020fe400078e000e */
[----:B------:R-:W3:Y:S01]  /*16c20*/  SHFL.IDX PT, R14, R7, RZ, 0x181f ;  /* 0x00181fff070e7589 */ /* 0x000ee200000e0000 */
[----:B------:R-:W-:-:S03]  /*16c30*/  @P3 IMAD.MOV.U32 R3, RZ, RZ, R9 ;  /* 0x000000ffff033224 */ /* 0x000fc600078e0009 */
[----:B------:R-:W4:Y:S04]  /*16c40*/  SHFL.IDX PT, R9, R5, RZ, 0x181f ;  /* 0x00181fff05097589 */ /* 0x000f2800000e0000 */
[----:B------:R5:W-:Y:S01]  /*16c50*/  @P3 LDGSTS.E.BYPASS.LTC128B.128 [R4+0x1bc00], desc[UR50][R2.64], !P2 ;  /* 0x1bc0000002043fae */ /* 0x000be2000d101d72 */
[----:B---3--:R-:W-:-:S05]  /*16c60*/  @P1 IADD3 R14, P0, R33, R14, RZ ;  /* 0x0000000e210e1210 */ /* 0x008fca0007f1e0ff */
[----:B----4-:R-:W-:Y:S02]  /*16c70*/  @P1 IMAD.X R9, RZ, RZ, R9, P0 ;  /* 0x000000ffff091224 */ /* 0x010fe400000e0609 */
[----:B-----5:R-:W-:Y:S02]  /*16c80*/  @P1 IMAD.MOV.U32 R2, RZ, RZ, R14 ;  /* 0x000000ffff021224 */ /* 0x020fe400078e000e */
[----:B------:R-:W-:Y:S01]  /*16c90*/  @P1 IMAD.MOV.U32 R3, RZ, RZ, R9 ;  /* 0x000000ffff031224 */ /* 0x000fe200078e0009 */
[----:B------:R3:W4:Y:S04]  /*16ca0*/  SHFL.IDX PT, R14, R7, 0x1, 0x181f ;  /* 0x00381f00070e7f89 */ /* 0x00072800000e0000 */
[----:B------:R3:W-:Y:S02]  /*16cb0*/  @P1 LDGSTS.E.BYPASS.LTC128B.128 [R4+0x1c400], desc[UR50][R2.64], !P2 ;  /* 0x1c40000002041fae */ /* 0x0007e4000d101d72 */
.L_x_1336:
        /* <DEDUP_REMOVED lines=9> */
.L_x_1230:
        /* <DEDUP_REMOVED lines=11> */
.L_x_1231:
[----:B------:R3:W-:Y:S02]  /*16e00*/  SYNCS.ARRIVE.TRANS64.A1T0 RZ, [R0+URZ+0x22830], RZ ;  /* 0x022830ff00ff79a7 */ /* 0x0007e4000810003f */
[----:B------:R-:W-:Y:S05]  /*16e10*/  WARPSYNC.ALL ;  /* 0x0000000000007948 */ /* 0x000fea0003800000 */
[----:B------:R-:W-:Y:S01]  /*16e20*/  BSSY B6, `(.L_x_1232) ;  /* 0x0000015000067945 */ /* 0x000fe20003800000 */
[----:B0123--:R-:W-:Y:S01]  /*16e30*/  VIADD R0, R17, 0x14400 ;  /* 0x0001440011007836 */ /* 0x00ffe20000000000 */
[----:B------:R-:W-:Y:S04]  /*16e40*/  BAR.SYNC.DEFER_BLOCKING 0x8, 0x180 ;  /* 0x0206000000007b1d */ /* 0x000fe80000010000 */
[----:B------:R-:W-:-:S13]  /*16e50*/  LOP3.LUT P0, RZ, R0, 0x3ff, RZ, 0xc0, !PT ;  /* 0x000003ff00ff7812 */ /* 0x000fda000780c0ff */
        /* <DEDUP_REMOVED lines=17> */
.L_x_1233:
[----:B------:R-:W-:Y:S05]  /*16f70*/  BSYNC B6 ;  /* 0x0000000000067941 */ /* 0x000fea0003800000 */
.L_x_1232:
[----:B------:R0:W5:Y:S01]  /*16f80*/  LDL R8, [R1+0x1c] ;  /* 0x00001c0001087983 */ /* 0x0001620000100800 */
[----:B------:R-:W-:Y:S01]  /*16f90*/  UISETP.NE.AND UP0, UPT, UR52, URZ, UPT ;  /* 0x0000003f3400728c */ /* 0x000fe2000bf05270 */
[----:B------:R-:W1:Y:S01]  /*16fa0*/  S2R R2, SR_TID.X ;  /* 0x0000000000027919 */ /* 0x000e620000002100 */
[----:B------:R-:W-:Y:S01]  /*16fb0*/  R2UR UR6, R36 ;  /* 0x00000000240672ca */ /* 0x000fe200000e0000 */
[----:B------:R-:W-:-:S03]  /*16fc0*/  ULDC.64 UR8, c[0x0][0x2d8] ;  /* 0x0000b60000087ab9 */ /* 0x000fc60000000a00 */
[----:B------:R-:W-:Y:S02]  /*16fd0*/  PLOP3.LUT P0, PT, PT, PT, UP0, 0x80, 0x0 ;  /* 0x000000000000781c */ /* 0x000fe40003f0f008 */
[----:B------:R-:W-:-:S03]  /*16fe0*/  LOP3.LUT P5, RZ, R16, 0x800, RZ, 0xc0, !PT ;  /* 0x0000080010ff7812 */ /* 0x000fc600078ac0ff */
[----:B------:R-:W-:Y:S01]  /*16ff0*/  @UP0 ULDC UR4, c[0x0][0x44c] ;  /* 0x0001130000040ab9 */ /* 0x000fe20000000800 */
[C---:B-1----:R-:W-:Y:S01]  /*17000*/  LOP3.LUT R19, R2.reuse, 0x7f, RZ, 0xc0, !PT ;  /* 0x0000007f02137812 */ /* 0x042fe200078ec0ff */
[----:B------:R-:W-:-:S03]  /*17010*/  IMAD.SHL.U32 R2, R2, 0x10, RZ ;  /* 0x0000001002027824 */ /* 0x000fc600078e00ff */
[----:B------:R-:W-:-:S04]  /*17020*/  SHF.R.U32.HI R19, RZ, 0x3, R19 ;  /* 0x00000003ff137819 */ /* 0x000fc80000011613 */
[----:B------:R-:W-:-:S05]  /*17030*/  LOP3.LUT R2, R19, 0x70, R2, 0xf8, !PT ;  /* 0x0000007013027812 */ /* 0x000fca00078ef802 */
[----:B------:R-:W-:-:S04]  /*17040*/  VIADD R4, R2, UR43 ;  /* 0x0000002b02047c36 */ /* 0x000fc80008000000 */
[----:B------:R-:W-:Y:S01]  /*17050*/  @P0 IMAD.HI.U32 R2, R4, UR4, RZ ;  /* 0x0000000404020c27 */ /* 0x000fe2000f8e00ff */
[----:B------:R-:W-:Y:S01]  /*17060*/  PLOP3.LUT P0, PT, PT, PT, UP0, 0x80, 0x0 ;  /* 0x000000000000781c */ /* 0x000fe20003f0f008 */
[----:B------:R-:W-:Y:S01]  /*17070*/  @UP0 ULDC UR4, c[0x0][0x450] ;  /* 0x0001140000040ab9 */ /* 0x000fe20000000800 */
[----:B------:R-:W-:Y:S01]  /*17080*/  R2UR UR7, R18 ;  /* 0x00000000120772ca */ /* 0x000fe200000e0000 */
[----:B------:R-:W-:Y:S01]  /*17090*/  IMAD.MOV.U32 R0, RZ, RZ, R4 ;  /* 0x000000ffff007224 */ /* 0x000fe200078e0004 */
[----:B------:R-:W-:-:S09]  /*170a0*/  UIMAD UR6, UR6, UR8, URZ ;  /* 0x00000008060672a4 */ /* 0x000fd2000f8e023f */
[----:B------:R-:W-:Y:S02]  /*170b0*/  @P0 SHF.R.U32.HI R0, RZ, UR4, R2 ;  /* 0x00000004ff000c19 */ /* 0x000fe40008011602 */
[----:B------:R-:W-:Y:S01]  /*170c0*/  R2UR UR4, R18 ;  /* 0x00000000120472ca */ /* 0x000fe200000e0000 */
[----:B------:R-:W-:Y:S02]  /*170d0*/  UIMAD UR7, UR7, UR9, UR6 ;  /* 0x00000009070772a4 */ /* 0x000fe4000f8e0206 */
[----:B------:R-:W-:Y:S01]  /*170e0*/  USHF.R.S32.HI UR6, URZ, 0x1f, UR37 ;  /* 0x0000001f3f067899 */ /* 0x000fe20008011425 */
[----:B------:R-:W-:-:S09]  /*170f0*/  SHF.R.S32.HI R2, RZ, 0x1f, R0 ;  /* 0x0000001fff027819 */ /* 0x000fd20000011400 */
[----:B------:R-:W-:-:S03]  /*17100*/  UIMAD.WIDE.U32 UR4, UR4, UR8, URZ ;  /* 0x00000008040472a5 */ /* 0x000fc6000f8e003f */
[----:B------:R-:W-:Y:S01]  /*17110*/  ULDC.64 UR8, c[0x0][0x2e0] ;  /* 0x0000b80000087ab9 */ /* 0x000fe20000000a00 */
[----:B------:R-:W-:Y:S02]  /*17120*/  UIADD3 UR5, UR5, UR7, URZ ;  /* 0x0000000705057290 */ /* 0x000fe4000fffe03f */
[----:B------:R-:W-:Y:S01]  /*17130*/  UIMAD UR6, UR6, UR8, URZ ;  /* 0x00000008060672a4 */ /* 0x000fe2000f8e023f */
[----:B------:R-:W1:Y:S01]  /*17140*/  S2R R19, SR_TID.X ;  /* 0x0000000000137919 */ /* 0x000e620000002100 */
[----:B------:R-:W-:Y:S02]  /*17150*/  UIMAD.WIDE.U32 UR4, UR37, UR8, UR4 ;  /* 0x00000008250472a5 */ /* 0x000fe4000f8e0004 */
[----:B------:R-:W-:-:S03]  /*17160*/  UIMAD UR6, UR37, UR9, UR6 ;  /* 0x00000009250672a4 */ /* 0x000fc6000f8e0206 */
[----:B------:R-:W-:Y:S01]  /*17170*/  ULDC.64 UR8, c[0x0][0x2d0] ;  /* 0x0000b40000087ab9 */ /* 0x000fe20000000a00 */
[----:B------:R-:W-:Y:S01]  /*17180*/  UIADD3 UR5, UR5, UR6, URZ ;  /* 0x0000000605057290 */ /* 0x000fe2000fffe03f */
[----:B------:R-:W-:Y:S02]  /*17190*/  IMAD R3, R2, UR8, RZ ;  /* 0x0000000802037c24 */ /* 0x000fe4000f8e02ff */
[----:B------:R-:W-:Y:S02]  /*171a0*/  IMAD.U32 R9, RZ, RZ, UR8 ;  /* 0x00000008ff097e24 */ /* 0x000fe4000f8e00ff */
[C---:B------:R-:W-:Y:S02]  /*171b0*/  IMAD R7, R0.reuse, UR9, R3 ;  /* 0x0000000900077c24 */ /* 0x040fe4000f8e0203 */
[----:B------:R-:W-:Y:S02]  /*171c0*/  IMAD.MOV R5, RZ, RZ, -R0 ;  /* 0x000000ffff057224 */ /* 0x000fe400078e0a00 */
[----:B------:R-:W-:Y:S01]  /*171d0*/  IMAD.WIDE.U32 R2, R0, R9, UR4 ;  /* 0x0000000400027e25 */ /* 0x000fe2000f8e0009 */
[----:B------:R-:W-:-:S03]  /*171e0*/  ULDC UR4, c[0x0][0x448] ;  /* 0x0001120000047ab9 */ /* 0x000fc60000000800 */
[----:B------:R-:W-:Y:S01]  /*171f0*/  IMAD R5, R5, UR4, R4 ;  /* 0x0000000405057c24 */ /* 0x000fe2000f8e0204 */
[----:B------:R-:W-:Y:S01]  /*17200*/  ULDC.64 UR4, c[0x0][0x2c8] ;  /* 0x0000b20000047ab9 */ /* 0x000fe20000000a00 */
[----:B------:R-:W-:-:S03]  /*17210*/  IMAD.IADD R3, R3, 0x1, R7 ;  /* 0x0000000103037824 */ /* 0x000fc600078e0207 */
[----:B------:R-:W-:Y:S01]  /*17220*/  SHF.R.S32.HI R0, RZ, 0x1f, R5 ;  /* 0x0000001fff007819 */ /* 0x000fe20000011405 */
[----:B------:R-:W-:-:S04]  /*17230*/  IMAD.WIDE.U32 R2, R5, UR4, R2 ;  /* 0x0000000405027c25 */ /* 0x000fc8000f8e0002 */
[----:B------:R-:W-:-:S04]  /*17240*/  IMAD R0, R0, UR4, RZ ;  /* 0x0000000400007c24 */ /* 0x000fc8000f8e02ff */
[----:B------:R-:W-:Y:S01]  /*17250*/  IMAD R5, R5, UR5, R0 ;  /* 0x0000000505057c24 */ /* 0x000fe2000f8e0200 */
[----:B------:R-:W-:Y:S02]  /*17260*/  ULDC.64 UR4, c[0x0][0x280] ;  /* 0x0000a00000047ab9 */ /* 0x000fe40000000a00 */
[----:B------:R-:W-:Y:S01]  /*17270*/  IADD3 R0, P0, R2, UR4, RZ ;  /* 0x0000000402007c10 */ /* 0x000fe2000ff1e0ff */
[----:B------:R-:W-:Y:S01]  /*17280*/  UMOV UR4, 0xffffffff ;  /* 0xffffffff00047882 */ /* 0x000fe20000000000 */
[----:B-1----:R-:W-:Y:S02]  /*17290*/  LOP3.LUT R19, R19, 0x7f, RZ, 0xc0, !PT ;  /* 0x0000007f13137812 */ /* 0x002fe400078ec0ff */
[----:B------:R-:W-:Y:S02]  /*172a0*/  IADD3.X R5, R3, UR5, R5, P0, !PT ;  /* 0x0000000503057c10 */ /* 0x000fe400087fe405 */
[----:B------:R-:W-:Y:S01]  /*172b0*/  SHF.R.U32.HI R10, RZ, 0x3, R19 ;  /* 0x00000003ff0a7819 */ /* 0x000fe20000011613 */
[----:B0-----:R-:W-:Y:S06]  /*172c0*/  BRA.DIV UR4, `(.L_x_1234) ;  /* 0x0000004a04247947 */ /* 0x001fec000b800000 */
[----:B------:R-:W0:Y:S01]  /*172d0*/  SHFL.IDX PT, R14, R0, RZ, 0x181f ;  /* 0x00181fff000e7589 */ /* 0x000e2200000e0000 */
[----:B------:R-:W-:-:S03]  /*172e0*/  VIADD R4, R10, UR43 ;  /* 0x0000002b0a047c36 */ /* 0x000fc60008000000 */
[----:B------:R-:W1:Y:S01]  /*172f0*/  SHFL.IDX PT, R2, R5, RZ, 0x181f ;  /* 0x00181fff05027589 */ /* 0x000e6200000e0000 */
[C---:B------:R-:W-:Y:S01]  /*17300*/  VIADD R7, R4.reuse, 0x10 ;  /* 0x0000001004077836 */ /* 0x040fe20000000000 */
[----:B------:R-:W-:Y:S02]  /*17310*/  ISETP.GE.AND P1, PT, R4, UR41, PT ;  /* 0x0000002904007c0c */ /* 0x000fe4000bf26270 */
[----:B------:R-:W-:Y:S11]  /*17320*/  SHFL.IDX PT, R6, R5, 0x1, 0x181f ;  /* 0x00381f0005067f89 */ /* 0x000ff600000e0000 */
[----:B0-----:R-:W-:-:S05]  /*17330*/  @!P1 IADD3 R14, P0, R33, R14, RZ ;  /* 0x0000000e210e9210 */ /* 0x001fca0007f1e0ff */
[----:B-1----:R-:W-:Y:S02]  /*17340*/  @!P1 IMAD.X R3, RZ, RZ, R2, P0 ;  /* 0x000000ffff039224 */ /* 0x002fe400000e0602 */
[----:B------:R-:W-:Y:S02]  /*17350*/  @!P1 IMAD.MOV.U32 R2, RZ, RZ, R14 ;  /* 0x000000ffff029224 */ /* 0x000fe400078e000e */
        /* <DEDUP_REMOVED lines=43> */
.L_x_1353:
[----:B------:R-:W-:-:S05]  /*17610*/  VIADD R4, R4, 0x70 ;  /* 0x0000007004047836 */ /* 0x000fca0000000000 */
[----:B------:R-:W-:-:S13]  /*17620*/  ISETP.GE.AND P0, PT, R4, UR41, PT ;  /* 0x0000002904007c0c */ /* 0x000fda000bf06270 */
        /* <DEDUP_REMOVED lines=8> */
.L_x_1235:
        /* <DEDUP_REMOVED lines=18> */
.L_x_1354:
[----:B------:R-:W-:Y:S05]  /*177d0*/  BSYNC B0 ;  /* 0x0000000000007941 */ /* 0x000fea0003800000 */
.L_x_1236:
[----:B------:R-:W-:-:S04]  /*177e0*/  UIADD3 UR4, UR44, -0x2, URZ ;  /* 0xfffffffe2c047890 */ /* 0x000fc8000fffe03f */
[----:B------:R-:W-:-:S06]  /*177f0*/  UISETP.GE.AND UP0, UPT, UR4, UR45, UPT ;  /* 0x0000002d0400728c */ /* 0x000fcc000bf06270 */
[----:B------:R-:W-:-:S13]  /*17800*/  PLOP3.LUT P0, PT, PT, PT, UP0, 0x40, 0x0 ;  /* 0x000000000000781c */ /* 0x000fda0003f0e808 */
[----:B------:R-:W-:Y:S05]  /*17810*/  @P0 BRA `(.L_x_1238) ;  /* 0x0000001800240947 */ /* 0x000fea0003800000 */
[----:B------:R-:W-:Y:S02]  /*17820*/  IMAD.MOV.U32 R22, RZ, RZ, R29 ;  /* 0x000000ffff167224 */ /* 0x000fe400078e001d */
[----:B------:R-:W-:Y:S02]  /*17830*/  IMAD.MOV.U32 R23, RZ, RZ, R35 ;  /* 0x000000ffff177224 */ /* 0x000fe400078e0023 */
[----:B------:R-:W-:-:S07]  /*17840*/  IMAD.U32 R31, RZ, RZ, UR4 ;  /* 0x00000004ff1f7e24 */ /* 0x000fce000f8e00ff */
.L_x_1258:
[----:B0-----:R-:W0:Y:S01]  /*17850*/  S2R R0, SR_TID.X ;  /* 0x0000000000007919 */ /* 0x001e220000002100 */
[----:B-1----:R-:W1:Y:S01]  /*17860*/  LDC R4, c[0x0][0x430] ;  /* 0x00010c00ff047b82 */ /* 0x002e620000000800 */
[----:B0-----:R-:W-:-:S04]  /*17870*/  LOP3.LUT R2, R0, 0x7f, RZ, 0xc0, !PT ;  /* 0x0000007f00027812 */ /* 0x001fc800078ec0ff */
[----:B------:R-:W-:Y:S02]  /*17880*/  SHF.R.U32.HI R3, RZ, 0x3, R2 ;  /* 0x00000003ff037819 */ /* 0x000fe40000011602 */
[----:B------:R-:W2:Y:S01]  /*17890*/  LDL R2, [R1] ;  /* 0x0000000001027983 */ /* 0x000ea20000100800 */
[----:B-1----:R-:W-:Y:S01]  /*178a0*/  ISETP.NE.AND P2, PT, R4, 0x1, PT ;  /* 0x000000010400780c */ /* 0x002fe20003f45270 */
[----:B------:R-:W-:Y:S01]  /*178b0*/  IMAD.SHL.U32 R0, R0, 0x10, RZ ;  /* 0x0000001000007824 */ /* 0x000fe200078e00ff */
[----:B------:R-:W-:Y:S05]  /*178c0*/  YIELD ;  /* 0x0000000000007946 */ /* 0x000fea0003800000 */
[----:B------:R-:W-:Y:S01]  /*178d0*/  LOP3.LUT R0, R3, 0x70, R0, 0xf8, !PT ;  /* 0x0000007003007812 */ /* 0x000fe200078ef800 */
[----:B------:R-:W0:Y:S01]  /*178e0*/  S2R R6, SR_TID.X ;  /* 0x0000000000067919 */ /* 0x000e220000002100 */
[----:B------:R-:W-:Y:S01]  /*178f0*/  ULDC.64 UR4, c[0x0][0x428] ;  /* 0x00010a0000047ab9 */ /* 0x000fe20000000a00 */
[----:B------:R-:W-:Y:S01]  /*17900*/  ULDC.64 UR6, c[0x0][0x418] ;  /* 0x0001060000067ab9 */ /* 0x000fe20000000a00 */
[----:B------:R-:W-:Y:S01]  /*17910*/  VIADD R29, R22, 0x1 ;  /* 0x00000001161d7836 */ /* 0x000fe20000000000 */
[----:B------:R-:W1:Y:S01]  /*17920*/  S2R R8, SR_TID.X ;  /* 0x0000000000087919 */ /* 0x000e620000002100 */
[----:B------:R-:W3:Y:S08]  /*17930*/  @P2 LDC R3, c[0x0][0x434] ;  /* 0x00010d00ff032b82 */ /* 0x000ef00000000800 */
[----:B------:R-:W4:Y:S01]  /*17940*/  @P2 LDC R5, c[0x0][0x438] ;  /* 0x00010e00ff052b82 */ /* 0x000f220000000800 */
[----:B0-----:R-:W-:Y:S01]  /*17950*/  LOP3.LUT R6, R6, 0x7f, RZ, 0xc0, !PT ;  /* 0x0000007f06067812 */ /* 0x001fe200078ec0ff */
[----:B-1----:R-:W-:-:S03]  /*17960*/  IMAD.SHL.U32 R8, R8, 0x10, RZ ;  /* 0x0000001008087824 */ /* 0x002fc600078e00ff */
[----:B------:R-:W-:-:S04]  /*17970*/  SHF.R.U32.HI R11, RZ, 0x3, R6 ;  /* 0x00000003ff0b7819 */ /* 0x000fc80000011606 */
[----:B------:R-:W-:-:S04]  /*17980*/  LOP3.LUT R8, R11, 0x70, R8, 0xf8, !PT ;  /* 0x000000700b087812 */ /* 0x000fc800078ef808 */
[----:B------:R-:W-:-:S04]  /*17990*/  LOP3.LUT R8, R8, 0x80, RZ, 0xfc, !PT ;  /* 0x0000008008087812 */ /* 0x000fc800078efcff */
[----:B------:R-:W-:Y:S01]  /*179a0*/  ISETP.GT.U32.AND P1, PT, R8, 0x9f, PT ;  /* 0x0000009f0800780c */ /* 0x000fe20003f24070 */
[----:B--2---:R-:W-:-:S04]  /*179b0*/  IMAD R10, R31, 0xa0, R2 ;  /* 0x000000a01f0a7824 */ /* 0x004fc800078e0202 */
[--C-:B------:R-:W-:Y:S02]  /*179c0*/  IMAD.IADD R0, R0, 0x1, R10.reuse ;  /* 0x0000000100007824 */ /* 0x100fe400078e020a */
[----:B------:R-:W-:Y:S02]  /*179d0*/  IMAD.IADD R10, R8, 0x1, R10 ;  /* 0x00000001080a7824 */ /* 0x000fe400078e020a */
[----:B---3--:R-:W-:-:S04]  /*179e0*/  @P2 IMAD.HI.U32 R2, R0, R3, RZ ;  /* 0x0000000300022227 */ /* 0x008fc800078e00ff */
[----:B------:R-:W-:Y:S01]  /*179f0*/  IMAD.MOV.U32 R9, RZ, RZ, R0 ;  /* 0x000000ffff097224 */ /* 0x000fe200078e0000 */
[----:B----4-:R-:W-:Y:S01]  /*17a00*/  @P2 SHF.R.U32.HI R9, RZ, R5, R2 ;  /* 0x00000005ff092219 */ /* 0x010fe20000011602 */
[----:B------:R-:W-:Y:S02]  /*17a10*/  IMAD R5, R37, UR4, RZ ;  /* 0x0000000425057c24 */ /* 0x000fe4000f8e02ff */
[----:B------:R-:W-:Y:S01]  /*17a20*/  IMAD.MOV.U32 R11, RZ, RZ, R10 ;  /* 0x000000ffff0b7224 */ /* 0x000fe200078e000a */
[--C-:B------:R-:W-:Y:S01]  /*17a30*/  SHF.R.S32.HI R3, RZ, 0x1f, R9.reuse ;  /* 0x0000001fff037819 */ /* 0x100fe20000011409 */
[----:B------:R-:W-:Y:S02]  /*17a40*/  IMAD.MOV.U32 R2, RZ, RZ, R9 ;  /* 0x000000ffff027224 */ /* 0x000fe400078e0009 */
[C---:B------:R-:W-:Y:S02]  /*17a50*/  IMAD R4, R34.reuse, UR5, R5 ;  /* 0x0000000522047c24 */ /* 0x040fe4000f8e0205 */
[----:B------:R-:W-:Y:S01]  /*17a60*/  IMAD.WIDE.U32 R2, R34, UR4, R2 ;  /* 0x0000000422027c25 */ /* 0x000fe2000f8e0002 */
[----:B------:R-:W0:Y:S03]  /*17a70*/  @P2 LDC R5, c[0x0][0x438] ;  /* 0x00010e00ff052b82 */ /* 0x000e260000000800 */
[----:B------:R-:W-:Y:S01]  /*17a80*/  IMAD.IADD R3, R4, 0x1, R3 ;  /* 0x0000000104037824 */ /* 0x000fe200078e0203 */
[----:B------:R-:W-:-:S04]  /*17a90*/  LEA R6, P0, R2, UR6, 0x2 ;  /* 0x0000000602067c11 */ /* 0x000fc8000f8010ff */
[----:B------:R-:W-:Y:S02]  /*17aa0*/  LEA.HI.X R7, R2, UR7, R3, 0x2, P0 ;  /* 0x0000000702077c11 */ /* 0x000fe400080f1403 */
[----:B------:R-:W1:Y:S03]  /*17ab0*/  @P2 LDC R3, c[0x0][0x434] ;  /* 0x00010d00ff032b82 */ /* 0x000e660000000800 */
[----:B------:R2:W3:Y:S01]  /*17ac0*/  LDG.E R8, desc[UR50][R6.64] ;  /* 0x0000003206087981 */ /* 0x0004e2000c1e1900 */
[----:B------:R-:W-:Y:S02]  /*17ad0*/  IMAD.U32 R12, RZ, RZ, UR49 ;  /* 0x00000031ff0c7e24 */ /* 0x000fe4000f8e00ff */
[----:B-1----:R-:W-:-:S05]  /*17ae0*/  @P2 IMAD.HI.U32 R2, R10, R3, RZ ;  /* 0x000000030a022227 */ /* 0x002fca00078e00ff */
[----:B0-----:R-:W-:-:S04]  /*17af0*/  @P2 SHF.R.U32.HI R11, RZ, R5, R2 ;  /* 0x00000005ff0b2219 */ /* 0x001fc80000011602 */
[--C-:B------:R-:W-:Y:S01]  /*17b00*/  @!P1 SHF.R.S32.HI R3, RZ, 0x1f, R11.reuse ;  /* 0x0000001fff039819 */ /* 0x100fe2000001140b */
[----:B------:R-:W-:-:S04]  /*17b10*/  @!P1 IMAD.MOV.U32 R2, RZ, RZ, R11 ;  /* 0x000000ffff029224 */ /* 0x000fc800078e000b */
[----:B------:R-:W-:Y:S01]  /*17b20*/  @!P1 IMAD.WIDE.U32 R2, R34, UR4, R2 ;  /* 0x0000000422029c25 */ /* 0x000fe2000f8e0002 */
[----:B------:R-:W-:Y:S01]  /*17b30*/  ISETP.NE.AND P2, PT, R12, 0x3, PT ;  /* 0x000000030c00780c */ /* 0x000fe20003f45270 */
[----:B------:R-:W-:Y:S02]  /*17b40*/  ULDC UR4, c[0x0][0x430] ;  /* 0x00010c0000047ab9 */ /* 0x000fe40000000800 */
[----:B------:R-:W-:Y:S01]  /*17b50*/  @!P1 IMAD.IADD R3, R4, 0x1, R3 ;  /* 0x0000000104039824 */ /* 0x000fe200078e0203 */
[----:B------:R-:W-:Y:S01]  /*17b60*/  @!P1 LEA R4, P0, R2, UR6, 0x2 ;  /* 0x0000000602049c11 */ /* 0x000fe2000f8010ff */
[----:B--2---:R-:W-:-:S03]  /*17b70*/  IMAD.MOV.U32 R7, RZ, RZ, RZ ;  /* 0x000000ffff077224 */ /* 0x004fc600078e00ff */
[----:B------:R-:W-:Y:S01]  /*17b80*/  @!P1 LEA.HI.X R5, R2, UR7, R3, 0x2, P0 ;  /* 0x0000000702059c11 */ /* 0x000fe200080f1403 */
[----:B------:R-:W-:Y:S01]  /*17b90*/  IMAD.MOV R3, RZ, RZ, -R9 ;  /* 0x000000ffff037224 */ /* 0x000fe200078e0a09 */
[----:B------:R-:W-:Y:S01]  /*17ba0*/  ISETP.NE.AND P0, PT, R29, 0x2, PT ;  /* 0x000000021d00780c */ /* 0x000fe20003f05270 */
[----:B------:R-:W-:Y:S02]  /*17bb0*/  IMAD.MOV R9, RZ, RZ, -R11 ;  /* 0x000000ffff097224 */ /* 0x000fe400078e0a0b */
[----:B------:R0:W5:Y:S01]  /*17bc0*/  @!P1 LDG.E R7, desc[UR50][R4.64] ;  /* 0x0000003204079981 */ /* 0x000162000c1e1900 */
[----:B------:R-:W-:Y:S01]  /*17bd0*/  SEL R35, RZ, 0x1, P0 ;  /* 0x00000001ff237807 */ /* 0x000fe20000000000 */
[----:B------:R-:W-:Y:S01]  /*17be0*/  IMAD R9, R9, UR4, R10 ;  /* 0x0000000409097c24 */ /* 0x000fe2000f8e020a */
[----:B------:R-:W-:Y:S01]  /*17bf0*/  SEL R29, R29, RZ, P0 ;  /* 0x000000ff1d1d7207 */ /* 0x000fe20000000000 */
[----:B0-----:R-:W-:Y:S02]  /*17c00*/  IMAD R4, R3, UR4, R0 ;  /* 0x0000000403047c24 */ /* 0x001fe4000f8e0200 */
[----:B------:R-:W-:Y:S01]  /*17c10*/  IMAD.MOV.U32 R0, RZ, RZ, R31 ;  /* 0x000000ffff007224 */ /* 0x000fe200078e001f */
[----:B------:R-:W-:Y:S01]  /*17c20*/  LOP3.LUT R35, R23, R35, RZ, 0x3c, !PT ;  /* 0x0000002317237212 */ /* 0x000fe200078e3cff */
[----:B------:R-:W-:-:S03]  /*17c30*/  VIADD R31, R31, 0xffffffff ;  /* 0xffffffff1f1f7836 */ /* 0x000fc60000000000 */
[----:B------:R-:W-:Y:S02]  /*17c40*/  ISETP.GT.AND P1, PT, R0, UR45, PT ;  /* 0x0000002d00007c0c */ /* 0x000fe4000bf24270 */
[----:B---3--:R-:W-:Y:S01]  /*17c50*/  SHF.R.S32.HI R27, RZ, 0x1f, R8 ;  /* 0x0000001fff1b7819 */ /* 0x008fe20000011408 */
[----:B------:R-:W-:Y:S10]  /*17c60*/  @!P2 BRA `(.L_x_1239) ;  /* 0x000000000004a947 */ /* 0x000ff40003800000 */
[----:B------:R-:W-:Y:S01]  /*17c70*/  BPT.TRAP 0x1 ;  /* 0x000000040000795c */ /* 0x000fe20000300000 */
.L_x_1239:
[----:B------:R-:W-:Y:S01]  /*17c80*/  IMAD R0, R29, 0x8, R17 ;  /* 0x000000081d007824 */ /* 0x000fe200078e0211 */
[----:B------:R-:W-:Y:S01]  /*17c90*/  SHF.L.U32 R28, R35, 0x1f, RZ ;  /* 0x0000001f231c7819 */ /* 0x000fe200000006ff */
[----:B------:R-:W-:Y:S01]  /*17ca0*/  BSSY B0, `(.L_x_1240) ;  /* 0x0000004000007945 */ /* 0x000fe20003800000 */
[----:B------:R-:W-:Y:S02]  /*17cb0*/  SHF.R.S32.HI R25, RZ, 0x1f, R4 ;  /* 0x0000001fff197819 */ /* 0x000fe40000011404 */
[----:B------:R-:W0:Y:S02]  /*17cc0*/  SYNCS.PHASECHK.TRANS64.TRYWAIT P0, [R0+URZ+0x22880], R28 ;  /* 0x0228801c000075a7 */ /* 0x000e24000800017f */
[----:B0-----:R-:W-:Y:S05]  /*17cd0*/  @!P0 BRA `(.L_x_1241) ;  /* 0x0000004400e48947 */ /* 0x001fea0003800000 */
.L_x_1355:
[----:B------:R-:W-:Y:S05]  /*17ce0*/  BSYNC B0 ;  /* 0x0000000000007941 */ /* 0x000fea0003800000 */
.L_x_1240:
        /* <DEDUP_REMOVED lines=10> */
[----:B------:R-:W-:Y:S01]  /*17d90*/  LOP3.LUT P2, RZ, R16, 0x1, RZ, 0xc0, !PT ;  /* 0x0000000110ff7812 */ /* 0x000fe2000784c0ff */
        /* <DEDUP_REMOVED lines=10> */
[----:B------:R-:W-:-:S04]  /*17e40*/  IADD3 R5, P0, R2, UR10, RZ ;  /* 0x0000000a02057c10 */ /* 0x000fc8000ff1e0ff */
        /* <DEDUP_REMOVED lines=13> */
[----:B------:R-:W1:Y:S04]  /*17f20*/  SHFL.IDX PT, R2, R5, 0x1, 0x181f ;  /* 0x00381f0005027f89 */ /* 0x000e6800000e0000 */
[----:B------:R-:W2:Y:S04]  /*17f30*/  SHFL.IDX PT, R3, R20, 0x1, 0x181f ;  /* 0x00381f0014037f89 */ /* 0x000ea800000e0000 */
[----:B------:R-:W-:Y:S04]  /*17f40*/  SHFL.IDX PT, R14, R5, 0x3, 0x181f ;  /* 0x00781f00050e7f89 */ /* 0x000fe800000e0000 */
[----:B------:R-:W-:Y:S04]  /*17f50*/  SHFL.IDX PT, R32, R20, 0x3, 0x181f ;  /* 0x00781f0014207f89 */ /* 0x000fe800000e0000 */
[----:B------:R-:W-:Y:S04]  /*17f60*/  SHFL.IDX PT, R12, R5, RZ, 0x181f ;  /* 0x00181fff050c7589 */ /* 0x000fe800000e0000 */
[----:B------:R-:W-:Y:S01]  /*17f70*/  SHFL.IDX PT, R6, R20, RZ, 0x181f ;  /* 0x00181fff14067589 */ /* 0x000fe200000e0000 */
[----:B-1----:R-:W-:-:S03]  /*17f80*/  IADD3 R10, P0, R33, R2, RZ ;  /* 0x00000002210a7210 */ /* 0x002fc60007f1e0ff */
[----:B------:R-:W1:Y:S02]  /*17f90*/  SHFL.IDX PT, R2, R5, 0x2, 0x181f ;  /* 0x00581f0005027f89 */ /* 0x000e6400000e0000 */
[----:B--2---:R-:W-:Y:S02]  /*17fa0*/  IMAD.X R11, RZ, RZ, R3, P0 ;  /* 0x000000ffff0b7224 */ /* 0x004fe400000e0603 */
[----:B------:R-:W2:Y:S01]  /*17fb0*/  SHFL.IDX PT, R3, R20, 0x2, 0x181f ;  /* 0x00581f0014037f89 */ /* 0x000ea200000e0000 */
[----:B-1----:R-:W-:-:S05]  /*17fc0*/  IADD3 R2, P0, R33, R2, RZ ;  /* 0x0000000221027210 */ /* 0x002fca0007f1e0ff */
[----:B--2---:R-:W-:Y:S01]  /*17fd0*/  IMAD.X R3, RZ, RZ, R3, P0 ;  /* 0x000000ffff037224 */ /* 0x004fe200000e0603 */
[----:B------:R-:W-:-:S05]  /*17fe0*/  IADD3 R14, P0, R33, R14, RZ ;  /* 0x0000000e210e7210 */ /* 0x000fca0007f1e0ff */
[----:B------:R-:W-:Y:S01]  /*17ff0*/  IMAD.X R15, RZ, RZ, R32, P0 ;  /* 0x000000ffff0f7224 */ /* 0x000fe200000e0620 */
[----:B------:R-:W-:-:S05]  /*18000*/  IADD3 R12, P0, R33, R12, RZ ;  /* 0x0000000c210c7210 */ /* 0x000fca0007f1e0ff */
[----:B------:R-:W-:Y:S02]  /*18010*/  IMAD.X R13, RZ, RZ, R6, P0 ;  /* 0x000000ffff0d7224 */ /* 0x000fe400000e0606 */
[----:B------:R-:W-:-:S05]  /*18020*/  IMAD.IADD R6, R17, 0x1, R30 ;  /* 0x0000000111067824 */ /* 0x000fca00078e021e */
[----:B------:R-:W-:Y:S04]  /*18030*/  LDGSTS.E.BYPASS.LTC128B.128 [R6+0xa400], desc[UR50][R12.64], !P2 ;  /* 0x0a4000000c067fae */ /* 0x000fe8000d101d72 */
[----:B------:R1:W-:Y:S04]  /*18040*/  LDGSTS.E.BYPASS.LTC128B.128 [R6+0xac00], desc[UR50][R10.64], !P2 ;  /* 0x0ac000000a067fae */ /* 0x0003e8000d101d72 */
[----:B------:R2:W-:Y:S04]  /*18050*/  LDGSTS.E.BYPASS.LTC128B.128 [R6+0xb400], desc[UR50][R2.64], !P2 ;  /* 0x0b40000002067fae */ /* 0x0005e8000d101d72 */
[----:B------:R3:W-:Y:S04]  /*18060*/  LDGSTS.E.BYPASS.LTC128B.128 [R6+0xbc00], desc[UR50][R14.64], !P2 ;  /* 0x0bc000000e067fae */ /* 0x0007e8000d101d72 */
[----:B-1----:R-:W-:Y:S04]  /*18070*/  SHFL.IDX PT, R10, R20, 0x5, 0x181f ;  /* 0x00b81f00140a7f89 */ /* 0x002fe800000e0000 */
[----:B--2---:R-:W1:Y:S04]  /*18080*/  SHFL.IDX PT, R2, R5, 0x4, 0x181f ;  /* 0x00981f0005027f89 */ /* 0x004e6800000e0000 */
[----:B------:R-:W2:Y:S04]  /*18090*/  SHFL.IDX PT, R3, R20, 0x4, 0x181f ;  /* 0x00981f0014037f89 */ /* 0x000ea800000e0000 */
[----:B---3--:R-:W3:Y:S01]  /*180a0*/  SHFL.IDX PT, R14, R5, 0x5, 0x181f ;  /* 0x00b81f00050e7f89 */ /* 0x008ee200000e0000 */
[----:B-1----:R-:W-:-:S05]  /*180b0*/  IADD3 R2, P0, R33, R2, RZ ;  /* 0x0000000221027210 */ /* 0x002fca0007f1e0ff */
[----:B--2---:R-:W-:Y:S01]  /*180c0*/  IMAD.X R3, RZ, RZ, R3, P0 ;  /* 0x000000ffff037224 */ /* 0x004fe200000e0603 */
[----:B---3--:R-:W-:-:S04]  /*180d0*/  IADD3 R14, P0, R33, R14, RZ ;  /* 0x0000000e210e7210 */ /* 0x008fc80007f1e0ff */
[----:B------:R1:W-:Y:S01]  /*180e0*/  LDGSTS.E.BYPASS.LTC128B.128 [R6+0xc400], desc[UR50][R2.64], !P2 ;  /* 0x0c40000002067fae */ /* 0x0003e2000d101d72 */
[----:B------:R-:W-:-:S05]  /*180f0*/  IMAD.X R15, RZ, RZ, R10, P0 ;  /* 0x000000ffff0f7224 */ /* 0x000fca00000e060a */
[----:B------:R-:W-:Y:S04]  /*18100*/  LDGSTS.E.BYPASS.LTC128B.128 [R6+0xcc00], desc[UR50][R14.64], !P2 ;  /* 0x0cc000000e067fae */ /* 0x000fe8000d101d72 */
[----:B-1----:R-:W1:Y:S04]  /*18110*/  SHFL.IDX PT, R2, R5, 0x6, 0x181f ;  /* 0x00d81f0005027f89 */ /* 0x002e6800000e0000 */
[----:B------:R-:W2:Y:S04]  /*18120*/  SHFL.IDX PT, R3, R20, 0x6, 0x181f ;  /* 0x00d81f0014037f89 */ /* 0x000ea800000e0000 */
[----:B------:R-:W3:Y:S04]  /*18130*/  SHFL.IDX PT, R5, R5, 0x7, 0x181f ;  /* 0x00f81f0005057f89 */ /* 0x000ee800000e0000 */
[----:B------:R-:W4:Y:S01]  /*18140*/  SHFL.IDX PT, R20, R20, 0x7, 0x181f ;  /* 0x00f81f0014147f89 */ /* 0x000f2200000e0000 */
[----:B-1----:R-:W-:-:S03]  /*18150*/  IADD3 R12, P0, R33, R2, RZ ;  /* 0x00000002210c7210 */ /* 0x002fc60007f1e0ff */
[----:B------:R-:W1:Y:S02]  /*18160*/  SHFL.IDX PT, R2, R19, RZ, 0x181f ;  /* 0x00181fff13027589 */ /* 0x000e6400000e0000 */
[----:B--2---:R-:W-:Y:S02]  /*18170*/  IMAD.X R13, RZ, RZ, R3, P0 ;  /* 0x000000ffff0d7224 */ /* 0x004fe400000e0603 */
[----:B------:R-:W2:Y:S01]  /*18180*/  SHFL.IDX PT, R3, R21, RZ, 0x181f ;  /* 0x00181fff15037589 */ /* 0x000ea200000e0000 */
[----:B---3--:R-:W-:-:S03]  /*18190*/  IADD3 R10, P0, R33, R5, RZ ;  /* 0x00000005210a7210 */ /* 0x008fc60007f1e0ff */
[----:B------:R-:W-:Y:S02]  /*181a0*/  LDGSTS.E.BYPASS.LTC128B.128 [R6+0xd400], desc[UR50][R12.64], !P2 ;  /* 0x0d4000000c067fae */ /* 0x000fe4000d101d72 */
[----:B----4-:R-:W-:Y:S02]  /*181b0*/  IMAD.X R11, RZ, RZ, R20, P0 ;  /* 0x000000ffff0b7224 */ /* 0x010fe400000e0614 */
[----:B------:R-:W3:Y:S04]  /*181c0*/  SHFL.IDX PT, R21, R21, 0x1, 0x181f ;  /* 0x00381f0015157f89 */ /* 0x000ee800000e0000 */
[----:B------:R-:W-:Y:S01]  /*181d0*/  LDGSTS.E.BYPASS.LTC128B.128 [R6+0xdc00], desc[UR50][R10.64], !P2 ;  /* 0x0dc000000a067fae */ /* 0x000fe2000d101d72 */
[----:B-1----:R-:W-:-:S05]  /*181e0*/  IADD3 R2, P0, R33, R2, RZ ;  /* 0x0000000221027210 */ /* 0x002fca0007f1e0ff */
[----:B--2---:R-:W-:-:S05]  /*181f0*/  IMAD.X R3, RZ, RZ, R3, P0 ;  /* 0x000000ffff037224 */ /* 0x004fca00000e0603 */
[----:B------:R1:W-:Y:S04]  /*18200*/  LDGSTS.E.BYPASS.LTC128B.128 [R6+0xe400], desc[UR50][R2.64], !P2 ;  /* 0x0e40000002067fae */ /* 0x0003e8000d101d72 */
[----:B-1-3--:R1:W2:Y:S02]  /*18210*/  SHFL.IDX PT, R2, R19, 0x1, 0x181f ;  /* 0x00381f0013027f89 */ /* 0x00a2a400000e0000 */
.L_x_1377:
        /* <DEDUP_REMOVED lines=8> */
.L_x_1243:
[----:B------:R-:W-:Y:S02]  /*182a0*/  PLOP3.LUT P2, PT, P2, P0, PT, 0xa2, 0x0 ;  /* 0x000000000000781c */ /* 0x000fe40001741472 */
[----:B------:R-:W-:-:S08]  /*182b0*/  @P0 R2UR P2, UR4, R0 ;  /* 0x00000000000402ca */ /* 0x000fd00000040000 */
[----:B------:R-:W-:-:S05]  /*182c0*/  @P0 PLOP3.LUT P0, PT, P2, PT, PT, 0x80, 0x0 ;  /* 0x000000000000081c */ /* 0x000fca000170f070 */
[----:B------:R-:W-:Y:S01]  /*182d0*/  @!P2 SYNCS.ARRIVE.TRANS64.RED.A0T1 RZ, [UR4+0x22870], RZ ;  /* 0x022870ffffffa9a7 */ /* 0x000fe20008200404 */
[----:B------:R-:W-:Y:S07]  /*182e0*/  @!P2 ARRIVES.LDGSTSBAR.64.TRANSCNT [UR4+0x22870] ;  /* 0x02287000ff00a9b0 */ /* 0x000fee0008000a84 */
[----:B------:R-:W-:Y:S05]  /*182f0*/  @P0 BRA.U.ANY `(.L_x_1243) ;  /* 0xfffffffd00e80947 */ /* 0x000fea000393ffff */
[----:B------:R-:W-:Y:S01]  /*18300*/  NOP ;  /* 0x0000000000007918 */ /* 0x000fe20000000000 */
[----:B--2---:R-:W-:-:S05]  /*18310*/  IMAD.U32 R2, RZ, RZ, UR49 ;  /* 0x00000031ff027e24 */ /* 0x004fca000f8e00ff */
[----:B------:R-:W-:-:S13]  /*18320*/  ISETP.NE.AND P3, PT, R2, 0x3, PT ;  /* 0x000000030200780c */ /* 0x000fda0003f65270 */
[----:B------:R-:W-:Y:S05]  /*18330*/  @!P3 BRA `(.L_x_1244) ;  /* 0x000000000004b947 */ /* 0x000fea0003800000 */
[----:B------:R-:W-:Y:S01]  /*18340*/  BPT.TRAP 0x1 ;  /* 0x000000040000795c */ /* 0x000fe20000300000 */
.L_x_1244:
[----:B------:R2:W-:Y:S01]  /*18350*/  SYNCS.ARRIVE.TRANS64.A1T0 RZ, [R0+URZ+0x22870], RZ ;  /* 0x022870ff00ff79a7 */ /* 0x0005e2000810003f */
[----:B------:R-:W-:Y:S05]  /*18360*/  @!P3 BRA `(.L_x_1245) ;  /* 0x000000000004b947 */ /* 0x000fea0003800000 */
[----:B------:R-:W-:Y:S01]  /*18370*/  BPT.TRAP 0x1 ;  /* 0x000000040000795c */ /* 0x000fe20000300000 */
.L_x_1245:
[----:B------:R-:W3:Y:S01]  /*18380*/  SYNCS.PHASECHK.TRANS64.TRYWAIT P0, [R0+URZ+0x22840], R28 ;  /* 0x0228401c000075a7 */ /* 0x000ee2000800017f */
[----:B------:R-:W-:Y:S04]  /*18390*/  BSSY B0, `(.L_x_1246) ;  /* 0x0000002000007945 */ /* 0x000fe80003800000 */
[----:B---3--:R-:W-:Y:S05]  /*183a0*/  @!P0 BRA `(.L_x_1247) ;  /* 0x0000004800f08947 */ /* 0x008fea0003800000 */
.L_x_1378:
[----:B------:R-:W-:Y:S05]  /*183b0*/  BSYNC B0 ;  /* 0x0000000000007941 */ /* 0x000fea0003800000 */
.L_x_1246:
[----:B------:R-:W-:Y:S01]  /*183c0*/  ULDC.64 UR4, c[0x0][0x300] ;  /* 0x0000c00000047ab9 */ /* 0x000fe20000000a00 */
[----:B------:R-:W-:Y:S01]  /*183d0*/  ULDC.64 UR6, c[0x0][0x310] ;  /* 0x0000c40000067ab9 */ /* 0x000fe20000000a00 */
[----:B------:R-:W-:Y:S01]  /*183e0*/  IMAD R5, R25, UR4, RZ ;  /* 0x0000000419057c24 */ /* 0x000fe2000f8e02ff */
[----:B------:R-:W-:Y:S01]  /*183f0*/  ULDC.64 UR8, c[0x0][0x2e8] ;  /* 0x0000ba0000087ab9 */ /* 0x000fe20000000a00 */
[----:B------:R-:W-:Y:S01]  /*18400*/  IMAD.WIDE.U32 R2, R4, UR4, RZ ;  /* 0x0000000404027c25 */ /* 0x000fe2000f8e00ff */
[----:B------:R-:W-:-:S03]  /*18410*/  LOP3.LUT P2, RZ, R16, 0x1, RZ, 0xc0, !PT ;  /* 0x0000000110ff7812 */ /* 0x000fc6000784c0ff */
        /* <DEDUP_REMOVED lines=8> */
[C---:B------:R-:W-:Y:S02]  /*184a0*/  IMAD R24, R9.reuse, UR5, R24 ;  /* 0x0000000509187c24 */ /* 0x040fe4000f8e0218 */
[----:B------:R-:W-:Y:S01]  /*184b0*/  IMAD.WIDE.U32 R2, R9, UR4, RZ ;  /* 0x0000000409027c25 */ /* 0x000fe2000f8e00ff */
[----:B------:R-:W-:-:S03]  /*184c0*/  ULDC.64 UR4, c[0x0][0x308] ;  /* 0x0000c20000047ab9 */ /* 0x000fc60000000a00 */
[----:B------:R-:W-:Y:S02]  /*184d0*/  IMAD.IADD R3, R3, 0x1, R24 ;  /* 0x0000000103037824 */ /* 0x000fe400078e0218 */
[----:B------:R-:W-:Y:S02]  /*184e0*/  IMAD R26, R26, UR6, RZ ;  /* 0x000000061a1a7c24 */ /* 0x000fe4000f8e02ff */
[----:B------:R-:W-:-:S04]  /*184f0*/  IMAD.WIDE.U32 R2, R7, UR6, R2 ;  /* 0x0000000607027c25 */ /* 0x000fc8000f8e0002 */
[----:B------:R-:W-:Y:S02]  /*18500*/  IMAD R7, R7, UR7, R26 ;  /* 0x0000000707077c24 */ /* 0x000fe4000f8e021a */
        /* <DEDUP_REMOVED lines=11> */
[----:B------:R-:W4:Y:S04]  /*185c0*/  SHFL.IDX PT, R14, R8, 0x1, 0x181f ;  /* 0x00381f00080e7f89 */ /* 0x000f2800000e0000 */
[----:B------:R-:W5:Y:S04]  /*185d0*/  SHFL.IDX PT, R3, R10, 0x1, 0x181f ;  /* 0x00381f000a037f89 */ /* 0x000f6800000e0000 */
[----:B------:R-:W0:Y:S04]  /*185e0*/  SHFL.IDX PT, R2, R8, 0x2, 0x181f ;  /* 0x00581f0008027f89 */ /* 0x000e2800000e0000 */
[----:B------:R-:W-:Y:S04]  /*185f0*/  SHFL.IDX PT, R12, R8, RZ, 0x181f ;  /* 0x00181fff080c7589 */ /* 0x000fe800000e0000 */
[----:B-1----:R-:W-:Y:S01]  /*18600*/  SHFL.IDX PT, R19, R10, RZ, 0x181f ;  /* 0x00181fff0a137589 */ /* 0x002fe200000e0000 */
[----:B----4-:R-:W-:-:S03]  /*18610*/  IADD3 R4, P0, R33, R14, RZ ;  /* 0x0000000e21047210 */ /* 0x010fc60007f1e0ff */
[----:B------:R-:W-:Y:S02]  /*18620*/  SHFL.IDX PT, R14, R8, 0x3, 0x181f ;  /* 0x00781f00080e7f89 */ /* 0x000fe400000e0000 */
[----:B-----5:R-:W-:Y:S02]  /*18630*/  IMAD.X R5, RZ, RZ, R3, P0 ;  /* 0x000000ffff057224 */ /* 0x020fe400000e0603 */
[----:B------:R-:W1:Y:S01]  /*18640*/  SHFL.IDX PT, R3, R10, 0x2, 0x181f ;  /* 0x00581f000a037f89 */ /* 0x000e6200000e0000 */
[----:B0-----:R-:W-:-:S05]  /*18650*/  IADD3 R2, P0, R33, R2, RZ ;  /* 0x0000000221027210 */ /* 0x001fca0007f1e0ff */
[----:B-1----:R-:W-:Y:S01]  /*18660*/  IMAD.X R3, RZ, RZ, R3, P0 ;  /* 0x000000ffff037224 */ /* 0x002fe200000e0603 */
[----:B------:R-:W-:-:S05]  /*18670*/  IADD3 R12, P0, R33, R12, RZ ;  /* 0x0000000c210c7210 */ /* 0x000fca0007f1e0ff */
[----:B------:R-:W-:Y:S01]  /*18680*/  IMAD.X R13, RZ, RZ, R19, P0 ;  /* 0x000000ffff0d7224 */ /* 0x000fe200000e0613 */
[----:B------:R-:W-:Y:S01]  /*18690*/  IADD3 R14, P0, R33, R14, RZ ;  /* 0x0000000e210e7210 */ /* 0x000fe20007f1e0ff */
[----:B------:R-:W0:Y:S04]  /*186a0*/  SHFL.IDX PT, R19, R10, 0x3, 0x181f ;  /* 0x00781f000a137f89 */ /* 0x000e2800000e0000 */
[----:B------:R-:W-:Y:S04]  /*186b0*/  LDGSTS.E.BYPASS.LTC128B.128 [R6+0x18400], desc[UR50][R12.64], !P2 ;  /* 0x184000000c067fae */ /* 0x000fe8000d101d72 */
[----:B------:R1:W-:Y:S04]  /*186c0*/  LDGSTS.E.BYPASS.LTC128B.128 [R6+0x18c00], desc[UR50][R4.64], !P2 ;  /* 0x18c0000004067fae */ /* 0x0003e8000d101d72 */
[----:B------:R4:W-:Y:S04]  /*186d0*/  LDGSTS.E.BYPASS.LTC128B.128 [R6+0x19400], desc[UR50][R2.64], !P2 ;  /* 0x1940000002067fae */ /* 0x0009e8000d101d72 */
[----:B-1----:R-:W-:Y:S04]  /*186e0*/  SHFL.IDX PT, R4, R10, 0x5, 0x181f ;  /* 0x00b81f000a047f89 */ /* 0x002fe800000e0000 */
[----:B----4-:R-:W1:Y:S01]  /*186f0*/  SHFL.IDX PT, R2, R8, 0x4, 0x181f ;  /* 0x00981f0008027f89 */ /* 0x010e6200000e0000 */
[----:B0-----:R-:W-:-:S03]  /*18700*/  IMAD.X R15, RZ, RZ, R19, P0 ;  /* 0x000000ffff0f7224 */ /* 0x001fc600000e0613 */
[----:B------:R-:W0:Y:S04]  /*18710*/  SHFL.IDX PT, R3, R10, 0x4, 0x181f ;  /* 0x00981f000a037f89 */ /* 0x000e2800000e0000 */
[----:B------:R4:W-:Y:S04]  /*18720*/  LDGSTS.E.BYPASS.LTC128B.128 [R6+0x19c00], desc[UR50][R14.64], !P2 ;  /* 0x19c000000e067fae */ /* 0x0009e8000d101d72 */
[----:B----4-:R-:W4:Y:S01]  /*18730*/  SHFL.IDX PT, R14, R8, 0x5, 0x181f ;  /* 0x00b81f00080e7f89 */ /* 0x010f2200000e0000 */
[----:B-1----:R-:W-:-:S05]  /*18740*/  IADD3 R2, P0, R33, R2, RZ ;  /* 0x0000000221027210 */ /* 0x002fca0007f1e0ff */
[----:B0-----:R-:W-:-:S05]  /*18750*/  IMAD.X R3, RZ, RZ, R3, P0 ;  /* 0x000000ffff037224 */ /* 0x001fca00000e0603 */
[----:B------:R0:W-:Y:S01]  /*18760*/  LDGSTS.E.BYPASS.LTC128B.128 [R6+0x1a400], desc[UR50][R2.64], !P2 ;  /* 0x1a40000002067fae */ /* 0x0001e2000d101d72 */
[----:B----4-:R-:W-:-:S03]  /*18770*/  IADD3 R14, P0, R33, R14, RZ ;  /* 0x0000000e210e7210 */ /* 0x010fc60007f1e0ff */
[----:B0-----:R-:W0:Y:S02]  /*18780*/  SHFL.IDX PT, R2, R8, 0x6, 0x181f ;  /* 0x00d81f0008027f89 */ /* 0x001e2400000e0000 */
[----:B------:R-:W-:Y:S02]  /*18790*/  IMAD.X R15, RZ, RZ, R4, P0 ;  /* 0x000000ffff0f7224 */ /* 0x000fe400000e0604 */
[----:B------:R-:W1:Y:S04]  /*187a0*/  SHFL.IDX PT, R3, R10, 0x6, 0x181f ;  /* 0x00d81f000a037f89 */ /* 0x000e6800000e0000 */
[----:B------:R-:W4:Y:S04]  /*187b0*/  SHFL.IDX PT, R4, R8, 0x7, 0x181f ;  /* 0x00f81f0008047f89 */ /* 0x000f2800000e0000 */
[----:B------:R-:W5:Y:S04]  /*187c0*/  SHFL.IDX PT, R10, R10, 0x7, 0x181f ;  /* 0x00f81f000a0a7f89 */ /* 0x000f6800000e0000 */
[----:B------:R1:W-:Y:S04]  /*187d0*/  LDGSTS.E.BYPASS.LTC128B.128 [R6+0x1ac00], desc[UR50][R14.64], !P2 ;  /* 0x1ac000000e067fae */ /* 0x0003e8000d101d72 */
[----:B------:R-:W-:Y:S01]  /*187e0*/  SHFL.IDX PT, R8, R7, 0x1, 0x181f ;  /* 0x00381f0007087f89 */ /* 0x000fe200000e0000 */
[----:B0-----:R-:W-:-:S03]  /*187f0*/  IADD3 R12, P0, R33, R2, RZ ;  /* 0x00000002210c7210 */ /* 0x001fc60007f1e0ff */
[----:B------:R-:W0:Y:S02]  /*18800*/  SHFL.IDX PT, R2, R7, RZ, 0x181f ;  /* 0x00181fff07027589 */ /* 0x000e2400000e0000 */
[----:B-1----:R-:W-:Y:S02]  /*18810*/  IMAD.X R13, RZ, RZ, R3, P0 ;  /* 0x000000ffff0d7224 */ /* 0x002fe400000e0603 */
[----:B------:R-:W1:Y:S01]  /*18820*/  SHFL.IDX PT, R3, R9, RZ, 0x181f ;  /* 0x00181fff09037589 */ /* 0x000e6200000e0000 */
[----:B----4-:R-:W-:-:S03]  /*18830*/  IADD3 R4, P0, R33, R4, RZ ;  /* 0x0000000421047210 */ /* 0x010fc60007f1e0ff */
[----:B------:R4:W-:Y:S02]  /*18840*/  LDGSTS.E.BYPASS.LTC128B.128 [R6+0x1b400], desc[UR50][R12.64], !P2 ;  /* 0x1b4000000c067fae */ /* 0x0009e4000d101d72 */
[----:B-----5:R-:W-:Y:S02]  /*18850*/  IMAD.X R5, RZ, RZ, R10, P0 ;  /* 0x000000ffff057224 */ /* 0x020fe400000e060a */
[----:B------:R-:W2:Y:S04]  /*18860*/  SHFL.IDX PT, R9, R9, 0x1, 0x181f ;  /* 0x00381f0009097f89 */ /* 0x000ea800000e0000 */
[----:B------:R4:W-:Y:S01]  /*18870*/  LDGSTS.E.BYPASS.LTC128B.128 [R6+0x1bc00], desc[UR50][R4.64], !P2 ;  /* 0x1bc0000004067fae */ /* 0x0009e2000d101d72 */
[----:B0-----:R-:W-:-:S05]  /*18880*/  IADD3 R2, P0, R33, R2, RZ ;  /* 0x0000000221027210 */ /* 0x001fca0007f1e0ff */
[----:B-1----:R-:W-:-:S05]  /*18890*/  IMAD.X R3, RZ, RZ, R3, P0 ;  /* 0x000000ffff037224 */ /* 0x002fca00000e0603 */
[----:B------:R4:W-:Y:S03]  /*188a0*/  LDGSTS.E.BYPASS.LTC128B.128 [R6+0x1c400], desc[UR50][R2.64], !P2 ;  /* 0x1c40000002067fae */ /* 0x0009e6000d101d72 */
.L_x_1400:
[----:B----4-:R-:W-:-:S05]  /*188b0*/  IADD3 R2, P0, R33, R8, RZ ;  /* 0x0000000821027210 */ /* 0x010fca0007f1e0ff */
[----:B--2---:R-:W-:Y:S01]  /*188c0*/  IMAD.X R3, RZ, RZ, R9, P0 ;  /* 0x000000ffff037224 */ /* 0x004fe200000e0609 */
[----:B------:R-:W-:-:S04]  /*188d0*/  PLOP3.LUT P0, PT, PT, PT, PT, 0x80, 0x0 ;  /* 0x000000000000781c */ /* 0x000fc80003f0f070 */
[----:B------:R-:W-:Y:S01]  /*188e0*/  @!PT LDS RZ, [RZ] ;  /* 0x00000000fffff984 */ /* 0x000fe20000000800 */
[----:B------:R-:W-:Y:S01]  /*188f0*/  @!PT LDS RZ, [RZ] ;  /* 0x00000000fffff984 */ /* 0x000fe20000000800 */
[----:B------:R-:W-:Y:S01]  /*18900*/  @!PT LDS RZ, [RZ] ;  /* 0x00000000fffff984 */ /* 0x000fe20000000800 */
[----:B------:R0:W-:Y:S01]  /*18910*/  LDGSTS.E.BYPASS.LTC128B.128 [R6+0x1cc00], desc[UR50][R2.64], !P2 ;  /* 0x1cc0000002067fae */ /* 0x0001e2000d101d72 */
[----:B------:R-:W-:-:S08]  /*18920*/  NOP ;  /* 0x0000000000007918 */ /* 0x000fd00000000000 */
.L_x_1249:
        /* <DEDUP_REMOVED lines=11> */
.L_x_1250:
[----:B------:R3:W-:Y:S02]  /*189e0*/  SYNCS.ARRIVE.TRANS64.A1T0 RZ, [R0+URZ+0x22830], RZ ;  /* 0x022830ff00ff79a7 */ /* 0x0007e4000810003f */
[----:B---3--:R-:W-:-:S05]  /*189f0*/  IMAD.U32 R0, RZ, RZ, UR48 ;  /* 0x00000030ff007e24 */ /* 0x008fca000f8e00ff */
[----:B------:R-:W-:-:S13]  /*18a00*/  ISETP.NE.AND P0, PT, R0, 0x3, PT ;  /* 0x000000030000780c */ /* 0x000fda0003f05270 */
[----:B------:R-:W-:Y:S05]  /*18a10*/  @!P0 BRA `(.L_x_1251) ;  /* 0x0000000000048947 */ /* 0x000fea0003800000 */
[----:B------:R-:W-:Y:S01]  /*18a20*/  BPT.TRAP 0x1 ;  /* 0x000000040000795c */ /* 0x000fe20000300000 */
.L_x_1251:
[----:B------:R-:W-:Y:S01]  /*18a30*/  LOP3.LUT R0, R23, 0x1, RZ, 0x3c, !PT ;  /* 0x0000000117007812 */ /* 0x000fe200078e3cff */
[----:B------:R-:W-:Y:S01]  /*18a40*/  IMAD R19, R22, 0x8, R17 ;  /* 0x0000000816137824 */ /* 0x000fe200078e0211 */
[----:B------:R-:W-:Y:S02]  /*18a50*/  BSSY B0, `(.L_x_1252) ;  /* 0x0000004000007945 */ /* 0x000fe40003800000 */
[----:B------:R-:W-:-:S04]  /*18a60*/  SHF.L.U32 R0, R0, 0x1f, RZ ;  /* 0x0000001f00007819 */ /* 0x000fc800000006ff */
[----:B------:R-:W0:Y:S02]  /*18a70*/  SYNCS.PHASECHK.TRANS64.TRYWAIT P2, [R19+URZ+0x22870], R0 ;  /* 0x02287000130075a7 */ /* 0x000e24000804017f */
[----:B0-----:R-:W-:Y:S05]  /*18a80*/  @!P2 BRA `(.L_x_1253) ;  /* 0x0000004c00f0a947 */ /* 0x001fea0003800000 */
.L_x_1401:
[----:B------:R-:W-:Y:S05]  /*18a90*/  BSYNC B0 ;  /* 0x0000000000007941 */ /* 0x000fea0003800000 */
.L_x_1252:
[----:B------:R-:W-:-:S05]  /*18aa0*/  IMAD.U32 R2, RZ, RZ, UR49 ;  /* 0x00000031ff027e24 */ /* 0x000fca000f8e00ff */
[----:B------:R-:W-:-:S13]  /*18ab0*/  ISETP.NE.AND P2, PT, R2, 0x3, PT ;  /* 0x000000030200780c */ /* 0x000fda0003f45270 */
[----:B------:R-:W-:Y:S05]  /*18ac0*/  @!P2 BRA `(.L_x_1254) ;  /* 0x000000000004a947 */ /* 0x000fea0003800000 */
[----:B------:R-:W-:Y:S01]  /*18ad0*/  BPT.TRAP 0x1 ;  /* 0x000000040000795c */ /* 0x000fe20000300000 */
.L_x_1254:
[----:B------:R-:W-:Y:S01]  /*18ae0*/  SHF.L.U32 R2, R23, 0x1f, RZ ;  /* 0x0000001f17027819 */ /* 0x000fe200000006ff */
[----:B0-----:R-:W-:-:S03]  /*18af0*/  IMAD R0, R22, 0x5000, RZ ;  /* 0x0000500016007824 */ /* 0x001fc600078e02ff */
[----:B------:R-:W0:Y:S02]  /*18b00*/  SYNCS.PHASECHK.TRANS64.TRYWAIT P2, [R19+URZ+0x22860], R2 ;  /* 0x02286002130075a7 */ /* 0x000e24000804017f */
[----:B0-----:R-:W-:Y:S05]  /*18b10*/  @!P2 BRA `(.L_x_1255) ;  /* 0x0000004c00e0a947 */ /* 0x001fea0003800000 */
.L_x_1402:
[----:B------:R-:W0:Y:S04]  /*18b20*/  LDL R4, [R1+0x10] ;  /* 0x0000100001047983 */ /* 0x000e280000100800 */
[----:B------:R-:W2:Y:S04]  /*18b30*/  LDL R3, [R1+0x14] ;  /* 0x0000140001037983 */ /* 0x000ea80000100800 */
[----:B------:R-:W3:Y:S01]  /*18b40*/  LDL R12, [R1+0xc] ;  /* 0x00000c00010c7983 */ /* 0x000ee20000100800 */
[----:B------:R-:W-:Y:S05]  /*18b50*/  WARPSYNC.ALL ;  /* 0x0000000000007948 */ /* 0x000fea0003800000 */
[----:B------:R-:W-:-:S05]  /*18b60*/  IMAD.U32 R24, RZ, RZ, UR49 ;  /* 0x00000031ff187e24 */ /* 0x000fca000f8e00ff */
[----:B------:R-:W-:Y:S02]  /*18b70*/  ISETP.NE.AND P2, PT, R24, 0x3, PT ;  /* 0x000000031800780c */ /* 0x000fe40003f45270 */
[----:B0-----:R-:W-:-:S05]  /*18b80*/  LOP3.LUT R2, R0, R4, RZ, 0xfc, !PT ;  /* 0x0000000400027212 */ /* 0x001fca00078efcff */
[C---:B------:R-:W-:Y:S01]  /*18b90*/  IMAD.IADD R2, R17.reuse, 0x1, R2 ;  /* 0x0000000111027824 */ /* 0x040fe200078e0202 */
[----:B---3--:R-:W-:-:S03]  /*18ba0*/  IADD3 R0, R17, R0, R12 ;  /* 0x0000000011007210 */ /* 0x008fc60007ffe00c */
[----:B--2---:R-:W-:Y:S01]  /*18bb0*/  IMAD.IADD R3, R3, 0x1, R2 ;  /* 0x0000000103037824 */ /* 0x004fe200078e0202 */
        /* <DEDUP_REMOVED lines=68> */
.L_x_1256:
[----:B-1----:R1:W-:Y:S01]  /*19000*/  SYNCS.ARRIVE.TRANS64.A1T0 RZ, [R19+URZ+0x22850], RZ ;  /* 0x022850ff13ff79a7 */ /* 0x0023e2000810003f */
[----:B------:R-:W-:Y:S06]  /*19010*/  BAR.SYNC.DEFER_BLOCKING 0x2, 0x80 ;  /* 0x0082000000007b1d */ /* 0x000fec0000010000 */
[----:B------:R-:W-:Y:S05]  /*19020*/  @!P0 BRA `(.L_x_1257) ;  /* 0x0000000000048947 */ /* 0x000fea0003800000 */
[----:B------:R-:W-:Y:S01]  /*19030*/  BPT.TRAP 0x1 ;  /* 0x000000040000795c */ /* 0x000fe20000300000 */
.L_x_1257:
[----:B0-----:R-:W2:Y:S01]  /*19040*/  LDL R0, [R1+0x4] ;  /* 0x0000040001007983 */ /* 0x001ea20000100800 */
[----:B-1----:R-:W-:Y:S02]  /*19050*/  VIADD R19, R19, 0x22880 ;  /* 0x0002288013137836 */ /* 0x002fe40000000000 */
[----:B------:R-:W-:Y:S02]  /*19060*/  IMAD.MOV.U32 R22, RZ, RZ, R29 ;  /* 0x000000ffff167224 */ /* 0x000fe400078e001d */
[----:B------:R-:W-:Y:S01]  /*19070*/  IMAD.MOV.U32 R23, RZ, RZ, R35 ;  /* 0x000000ffff177224 */ /* 0x000fe200078e0023 */
[----:B--2---:R-:W-:-:S04]  /*19080*/  PRMT R19, R0, 0x654, R19 ;  /* 0x0000065400137816 */ /* 0x004fc80000000013 */
[----:B------:R1:W-:Y:S01]  /*19090*/  SYNCS.ARRIVE.TRANS64.RED.A1T0 RZ, [R19+URZ], RZ ;  /* 0x000000ff13ff79a7 */ /* 0x0003e2000810043f */
[----:B------:R-:W-:Y:S05]  /*190a0*/  @P1 BRA `(.L_x_1258) ;  /* 0xffffffe400e81947 */ /* 0x000fea000383ffff */
.L_x_1238:
[----:B0-----:R-:W0:Y:S01]  /*190b0*/  S2R R0, SR_TID.X ;  /* 0x0000000000007919 */ /* 0x001e220000002100 */
[----:B------:R-:W-:Y:S01]  /*190c0*/  BSSY B0, `(.L_x_1259) ;  /* 0x0000012000007945 */ /* 0x000fe20003800000 */
[----:B------:R-:W-:Y:S01]  /*190d0*/  IMAD.U32 R6, RZ, RZ, UR48 ;  /* 0x00000030ff067e24 */ /* 0x000fe2000f8e00ff */
[----:B0-----:R-:W-:-:S04]  /*190e0*/  LOP3.LUT R0, R0, 0x7f, RZ, 0xc0, !PT ;  /* 0x0000007f00007812 */ /* 0x001fc800078ec0ff */
[----:B------:R-:W-:-:S13]  /*190f0*/  ISETP.NE.AND P0, PT, R0, RZ, PT ;  /* 0x000000ff0000720c */ /* 0x000fda0003f05270 */
[----:B------:R-:W-:Y:S05]  /*19100*/  @P0 BRA `(.L_x_1260) ;  /* 0x0000000000340947 */ /* 0x000fea0003800000 */
[----:B------:R-:W0:Y:S01]  /*19110*/  S2R R5, SR_LANEID ;  /* 0x0000000000057919 */ /* 0x000e220000000000 */
[----:B------:R-:W-:Y:S01]  /*19120*/  VOTEU.ANY UR4, UPT, PT ;  /* 0x0000000000047886 */ /* 0x000fe200038e0100 */
[----:B------:R-:W2:Y:S01]  /*19130*/  LDC.64 R2, c[0x0][0xc80] ;  /* 0x00032000ff027b82 */ /* 0x000ea20000000a00 */
[----:B------:R-:W0:Y:S02]  /*19140*/  FLO.U32 R0, UR4 ;  /* 0x0000000400007d00 */ /* 0x000e2400080e0000 */
[----:B0-----:R-:W-:-:S06]  /*19150*/  ISETP.EQ.U32.AND P1, PT, R0, R5, PT ;  /* 0x000000050000720c */ /* 0x001fcc0003f22070 */
[----:B------:R-:W2:Y:S07]  /*19160*/  POPC R5, UR4 ;  /* 0x0000000400057d09 */ /* 0x000eae0008000000 */
[----:B--2---:R-:W2:Y:S01]  /*19170*/  @P1 ATOMG.E.ADD.STRONG.GPU PT, R3, desc[UR50][R2.64], R5 ;  /* 0x00000005020319a8 */ /* 0x004ea200081ee1f2 */
[----:B------:R-:W0:Y:S02]  /*19180*/  S2R R4, SR_LTMASK ;  /* 0x0000000000047919 */ /* 0x000e240000003900 */
[----:B0-----:R-:W-:-:S04]  /*19190*/  LOP3.LUT R4, R4, UR4, RZ, 0xc0, !PT ;  /* 0x0000000404047c12 */ /* 0x001fc8000f8ec0ff */
[----:B------:R-:W0:Y:S01]  /*191a0*/  POPC R7, R4 ;  /* 0x0000000400077309 */ /* 0x000e220000000000 */
[----:B--2---:R-:W0:Y:S02]  /*191b0*/  SHFL.IDX PT, R0, R3, R0, 0x1f ;  /* 0x00001f0003007589 */ /* 0x004e2400000e0000 */
[----:B0-----:R-:W-:-:S05]  /*191c0*/  IADD3 R0, R0, UR46, R7 ;  /* 0x0000002e00007c10 */ /* 0x001fca000fffe007 */
[----:B------:R0:W-:Y:S02]  /*191d0*/  STL [R1+0x18], R0 ;  /* 0x0000180001007387 */ /* 0x0001e40000100800 */
.L_x_1260:
[----:B------:R-:W-:Y:S05]  /*191e0*/  BSYNC B0 ;  /* 0x0000000000007941 */ /* 0x000fea0003800000 */
.L_x_1259:
[----:B------:R-:W-:-:S13]  /*191f0*/  ISETP.NE.AND P1, PT, R6, 0x3, PT ;  /* 0x000000030600780c */ /* 0x000fda0003f25270 */
[----:B------:R-:W-:Y:S05]  /*19200*/  @!P1 BRA `(.L_x_1261) ;  /* 0x0000000000049947 */ /* 0x000fea0003800000 */
[----:B------:R-:W-:Y:S01]  /*19210*/  BPT.TRAP 0x1 ;  /* 0x000000040000795c */ /* 0x000fe20000300000 */
.L_x_1261:
[----:B------:R-:W-:Y:S01]  /*19220*/  LOP3.LUT R3, R35, 0x1, RZ, 0x3c, !PT ;  /* 0x0000000123037812 */ /* 0x000fe200078e3cff */
[----:B------:R-:W-:Y:S01]  /*19230*/  IMAD R18, R29, 0x8, R17 ;  /* 0x000000081d127824 */ /* 0x000fe200078e0211 */
[----:B------:R-:W-:Y:S02]  /*19240*/  BSSY B0, `(.L_x_1262) ;  /* 0x0000004000007945 */ /* 0x000fe40003800000 */
[----:B------:R-:W-:-:S04]  /*19250*/  SHF.L.U32 R3, R3, 0x1f, RZ ;  /* 0x0000001f03037819 */ /* 0x000fc800000006ff */
[----:B------:R-:W2:Y:S02]  /*19260*/  SYNCS.PHASECHK.TRANS64.TRYWAIT P2, [R18+URZ+0x22870], R3 ;  /* 0x02287003120075a7 */ /* 0x000ea4000804017f */
[----:B--2---:R-:W-:Y:S05]  /*19270*/  @!P2 BRA `(.L_x_1263) ;  /* 0x00000048001ca947 */ /* 0x004fea0003800000 */
.L_x_1403:
[----:B------:R-:W-:Y:S05]  /*19280*/  BSYNC B0 ;  /* 0x0000000000007941 */ /* 0x000fea0003800000 */
.L_x_1262:
[----:B0-----:R-:W-:-:S05]  /*19290*/  IMAD.U32 R0, RZ, RZ, UR49 ;  /* 0x00000031ff007e24 */ /* 0x001fca000f8e00ff */
[----:B------:R-:W-:-:S13]  /*192a0*/  ISETP.NE.AND P2, PT, R0, 0x3, PT ;  /* 0x000000030000780c */ /* 0x000fda0003f45270 */
[----:B------:R-:W-:Y:S05]  /*192b0*/  @!P2 BRA `(.L_x_1264) ;  /* 0x000000000004a947 */ /* 0x000fea0003800000 */
[----:B------:R-:W-:Y:S01]  /*192c0*/  BPT.TRAP 0x1 ;  /* 0x000000040000795c */ /* 0x000fe20000300000 */
.L_x_1264:
[----:B--2---:R-:W-:Y:S01]  /*192d0*/  SHF.L.U32 R3, R35, 0x1f, RZ ;  /* 0x0000001f23037819 */ /* 0x004fe200000006ff */
[----:B------:R-:W-:-:S03]  /*192e0*/  IMAD R0, R29, 0x5000, RZ ;  /* 0x000050001d007824 */ /* 0x000fc600078e02ff */
[----:B------:R-:W0:Y:S02]  /*192f0*/  SYNCS.PHASECHK.TRANS64.TRYWAIT P2, [R18+URZ+0x22860], R3 ;  /* 0x02286003120075a7 */ /* 0x000e24000804017f */
[----:B0-----:R-:W-:Y:S05]  /*19300*/  @!P2 BRA `(.L_x_1265) ;  /* 0x00000048000ca947 */ /* 0x001fea0003800000 */
.L_x_1404:
[----:B------:R-:W2:Y:S04]  /*19310*/  LDL R2, [R1+0x10] ;  /* 0x0000100001027983 */ /* 0x000ea80000100800 */
[----:B------:R-:W0:Y:S04]  /*19320*/  LDL R4, [R1+0x14] ;  /* 0x0000140001047983 */ /* 0x000e280000100800 */
[----:B-1----:R-:W3:Y:S01]  /*19330*/  LDL R19, [R1+0xc] ;  /* 0x00000c0001137983 */ /* 0x002ee20000100800 */
[----:B------:R-:W-:Y:S05]  /*19340*/  WARPSYNC.ALL ;  /* 0x0000000000007948 */ /* 0x000fea0003800000 */
[----:B--2---:R-:W-:-:S05]  /*19350*/  LOP3.LUT R2, R0, R2, RZ, 0xfc, !PT ;  /* 0x0000000200027212 */ /* 0x004fca00078efcff */
[C---:B------:R-:W-:Y:S01]  /*19360*/  IMAD.IADD R2, R17.reuse, 0x1, R2 ;  /* 0x0000000111027824 */ /* 0x040fe200078e0202 */
[----:B---3--:R-:W-:-:S03]  /*19370*/  IADD3 R0, R17, R0, R19 ;  /* 0x0000000011007210 */ /* 0x008fc60007ffe013 */
[----:B0-----:R-:W-:Y:S01]  /*19380*/  IMAD.IADD R3, R4, 0x1, R2 ;  /* 0x0000000104037824 */ /* 0x001fe200078e0202 */
        /* <DEDUP_REMOVED lines=70> */
.L_x_1266:
[----:B-1----:R1:W-:Y:S01]  /*197f0*/  SYNCS.ARRIVE.TRANS64.A1T0 RZ, [R18+URZ+0x22850], RZ ;  /* 0x022850ff12ff79a7 */ /* 0x0023e2000810003f */
[----:B------:R-:W-:Y:S06]  /*19800*/  BAR.SYNC.DEFER_BLOCKING 0x2, 0x80 ;  /* 0x0082000000007b1d */ /* 0x000fec0000010000 */
[----:B------:R-:W-:Y:S05]  /*19810*/  @!P1 BRA `(.L_x_1267) ;  /* 0x0000000000049947 */ /* 0x000fea0003800000 */
[----:B------:R-:W-:Y:S01]  /*19820*/  BPT.TRAP 0x1 ;  /* 0x000000040000795c */ /* 0x000fe20000300000 */
.L_x_1267:
[----:B0-----:R-:W2:Y:S01]  /*19830*/  LDL R0, [R1+0x4] ;  /* 0x0000040001007983 */ /* 0x001ea20000100800 */
        /* <DEDUP_REMOVED lines=8> */
.L_x_1210:
[----:B------:R-:W-:Y:S05]  /*198c0*/  BSYNC B7 ;  /* 0x0000000000077941 */ /* 0x000fea0003800000 */
.L_x_1208:
[----:B-1----:R1:W5:Y:S04]  /*198d0*/  LDL R0, [R1+0x4] ;  /* 0x0000040001007983 */ /* 0x0023680000100800 */
[----:B------:R1:W5:Y:S01]  /*198e0*/  LDL R2, [R1+0x18] ;  /* 0x0000180001027983 */ /* 0x0003620000100800 */
[----:B------:R-:W-:-:S13]  /*198f0*/  LOP3.LUT P1, RZ, R16, 0x1000, RZ, 0xc0, !PT ;  /* 0x0000100010ff7812 */ /* 0x000fda000782c0ff */
[----:B-1----:R-:W-:Y:S05]  /*19900*/  @!P1 BRA `(.L_x_1268) ;  /* 0x0000000000289947 */ /* 0x002fea0003800000 */
[----:B------:R-:W1:Y:S08]  /*19910*/  S2UR UR4, SR_CgaCtaId ;  /* 0x00000000000479c3 */ /* 0x000e700000008800 */
[----:B------:R-:W-:Y:S01]  /*19920*/  BAR.SYNC.DEFER_BLOCKING 0x5, 0x180 ;  /* 0x0146000000007b1d */ /* 0x000fe20000010000 */
[----:B------:R-:W-:Y:S01]  /*19930*/  MOV R17, 0x400 ;  /* 0x0000040000117802 */ /* 0x000fe20000000f00 */
[----:B-1---5:R-:W-:-:S05]  /*19940*/  IMAD.U32 R0, RZ, RZ, UR4 ;  /* 0x00000004ff007e24 */ /* 0x022fca000f8e00ff */
[----:B------:R-:W-:Y:S01]  /*19950*/  LEA R17, R0, R17, 0x18 ;  /* 0x0000001100117211 */ /* 0x000fe200078ec0ff */
[----:B------:R-:W-:Y:S04]  /*19960*/  STL [R1+0x4], R0 ;  /* 0x0000040001007387 */ /* 0x000fe80000100800 */
[----:B------:R-:W1:Y:S04]  /*19970*/  LDS R2, [R17+0x228d0] ;  /* 0x0228d00011027984 */ /* 0x000e680000000800 */
[----:B-1----:R1:W-:Y:S01]  /*19980*/  STL [R1+0x18], R2 ;  /* 0x0000180201007387 */ /* 0x0023e20000100800 */
[----:B------:R-:W-:Y:S06]  /*19990*/  BAR.ARV 0x4, 0x180 ;  /* 0x0106000000007b1d */ /* 0x000fec0000002000 */
[----:B------:R-:W-:Y:S05]  /*199a0*/  BRA `(.L_x_1269) ;  /* 0x0000000000287947 */ /* 0x000fea0003800000 */
.L_x_1268:
[----:B-----5:R-:W-:Y:S01]  /*199b0*/  IMAD.MOV.U32 R3, RZ, RZ, R0 ;  /* 0x000000ffff037224 */ /* 0x020fe200078e0000 */
[----:B------:R-:W-:Y:S01]  /*199c0*/  @!P0 MOV R0, 0x400 ;  /* 0x0000040000008802 */ /* 0x000fe20000000f00 */
[----:B------:R-:W-:Y:S06]  /*199d0*/  BAR.SYNC.DEFER_BLOCKING 0x4, 0x180 ;  /* 0x0106000000007b1d */ /* 0x000fec0000010000 */
[----:B------:R-:W1:Y:S02]  /*199e0*/  @!P0 S2R R3, SR_CgaCtaId ;  /* 0x0000000000038919 */ /* 0x000e640000008800 */
[----:B-1----:R-:W-:Y:S01]  /*199f0*/  @!P0 LEA R17, R3, R0, 0x18 ;  /* 0x0000000003118211 */ /* 0x002fe200078ec0ff */
[----:B------:R-:W-:Y:S04]  /*19a00*/  @!P0 STL [R1+0x4], R3 ;  /* 0x0000040301008387 */ /* 0x000fe80000100800 */
[----:B------:R-:W1:Y:S04]  /*19a10*/  SHFL.IDX PT, R0, R2, RZ, 0x1f ;  /* 0x00001fff02007589 */ /* 0x000e6800000e0000 */
[----:B------:R2:W-:Y:S04]  /*19a20*/  @!P0 STS [R17+0x228d0], R2 ;  /* 0x0228d00211008388 */ /* 0x0005e80000000800 */
[----:B-1----:R2:W-:Y:S01]  /*19a30*/  STL [R1+0x18], R0 ;  /* 0x0000180001007387 */ /* 0x0025e20000100800 */
[----:B------:R-:W-:Y:S06]  /*19a40*/  BAR.ARV 0x5, 0x180 ;  /* 0x0146000000007b1d */ /* 0x000fec0000002000 */
.L_x_1269:
[----:B--2---:R-:W2:Y:S01]  /*19a50*/  LDL R0, [R1+0x18] ;  /* 0x0000180001007983 */ /* 0x004ea20000100800 */
[----:B------:R-:W-:Y:S02]  /*19a60*/  ULDC UR4, c[0x0][0xc38] ;  /* 0x00030e0000047ab9 */ /* 0x000fe40000000800 */
[----:B--2---:R-:W-:-:S13]  /*19a70*/  ISETP.GE.AND P0, PT, R0, UR4, PT ;  /* 0x0000000400007c0c */ /* 0x004fda000bf06270 */
[----:B------:R-:W-:Y:S05]  /*19a80*/  @!P0 BRA `(.L_x_1270) ;  /* 0xffffffac00788947 */ /* 0x000fea000383ffff */
.L_x_1199:
[----:B------:R-:W2:Y:S01]  /*19a90*/  LDL.LU R0, [R1+0x20] ;  /* 0x0000200001007983 */ /* 0x000ea20000300800 */
[----:B------:R-:W-:Y:S01]  /*19aa0*/  BSSY B0, `(.L_x_1271) ;  /* 0x000000b000007945 */ /* 0x000fe20003800000 */
[----:B------:R-:W3:Y:S01]  /*19ab0*/  S2R R5, SR_CgaCtaId ;  /* 0x0000000000057919 */ /* 0x000ee20000008800 */
[----:B--2---:R-:W-:-:S05]  /*19ac0*/  VIADD R0, R0, 0x1 ;  /* 0x0000000100007836 */ /* 0x004fca0000000000 */
[----:B-1----:R-:W-:-:S04]  /*19ad0*/  LEA.HI R2, R0, R0, RZ, 0x1 ;  /* 0x0000000000027211 */ /* 0x002fc800078f08ff */
[----:B------:R-:W-:Y:S02]  /*19ae0*/  LOP3.LUT R3, R2, 0xfffffffe, RZ, 0xc0, !PT ;  /* 0xfffffffe02037812 */ /* 0x000fe400078ec0ff */
[----:B------:R-:W-:-:S03]  /*19af0*/  MOV R2, 0x400 ;  /* 0x0000040000027802 */ /* 0x000fc60000000f00 */
[----:B------:R-:W-:Y:S01]  /*19b00*/  IMAD.IADD R0, R0, 0x1, -R3 ;  /* 0x0000000100007824 */ /* 0x000fe200078e0a03 */
[----:B---3--:R-:W-:-:S04]  /*19b10*/  LEA R5, R5, R2, 0x18 ;  /* 0x0000000205057211 */ /* 0x008fc800078ec0ff */
[----:B------:R-:W-:-:S04]  /*19b20*/  SHF.L.U32 R0, R0, 0x1f, RZ ;  /* 0x0000001f00007819 */ /* 0x000fc800000006ff */
[----:B------:R-:W1:Y:S02]  /*19b30*/  SYNCS.PHASECHK.TRANS64.TRYWAIT P0, [R5+URZ+0x22820], R0 ;  /* 0x02282000050075a7 */ /* 0x000e64000800017f */
[----:B-1----:R-:W-:Y:S05]  /*19b40*/  @!P0 BRA `(.L_x_1272) ;  /* 0x0000004000108947 */ /* 0x002fea0003800000 */
.L_x_1405:
[----:B------:R-:W-:Y:S05]  /*19b50*/  BSYNC B0 ;  /* 0x0000000000007941 */ /* 0x000fea0003800000 */
.L_x_1271:
[----:B------:R-:W-:-:S03]  /*19b60*/  UMOV UR4, 0xffffffff ;  /* 0xffffffff00047882 */ /* 0x000fc60000000000 */
[----:B------:R-:W-:Y:S05]  /*19b70*/  BRA.DIV UR4, `(.L_x_1273) ;  /* 0x0000004204187947 */ /* 0x000fea000b800000 */
[----:B-1----:R-:W1:Y:S02]  /*19b80*/  S2R R0, SR_TID.X ;  /* 0x0000000000007919 */ /* 0x002e640000002100 */
[----:B-1----:R-:W-:-:S04]  /*19b90*/  SHF.R.U32.HI R0, RZ, 0x5, R0 ;  /* 0x00000005ff007819 */ /* 0x002fc80000011600 */
[----:B------:R-:W-:-:S05]  /*19ba0*/  LOP3.LUT R0, R0, 0x3, RZ, 0xc0, !PT ;  /* 0x0000000300007812 */ /* 0x000fca00078ec0ff */
[----:B------:R1:W2:Y:S02]  /*19bb0*/  SHFL.IDX PT, R14, R0, RZ, 0x1f ;  /* 0x00001fff000e7589 */ /* 0x0002a400000e0000 */
.L_x_1408:
[----:B--2---:R-:W-:Y:S01]  /*19bc0*/  ISETP.NE.AND P0, PT, R14, RZ, PT ;  /* 0x000000ff0e00720c */ /* 0x004fe20003f05270 */
[----:B------:R-:W-:-:S12]  /*19bd0*/  BSSY B0, `(.L_x_1274) ;  /* 0x000002c000007945 */ /* 0x000fd80003800000 */
[----:B------:R-:W-:Y:S05]  /*19be0*/  @P0 BRA `(.L_x_1275) ;  /* 0x0000000000a80947 */ /* 0x000fea0003800000 */
[----:B------:R-:W-:-:S03]  /*19bf0*/  UMOV UR4, 0xffffffff ;  /* 0xffffffff00047882 */ /* 0x000fc60000000000 */
[----:B------:R-:W-:Y:S05]  /*19c00*/  BRA.DIV UR4, `(.L_x_1276) ;  /* 0x0000004204287947 */ /* 0x000fea000b800000 */
[----:B------:R-:W-:-:S13]  /*19c10*/  ELECT P6, URZ, PT ;  /* 0x00000000003f782f */ /* 0x000fda00038c0000 */
.L_x_1411:
[----:B------:R-:W-:Y:S05]  /*19c20*/  @!P6 BRA `(.L_x_1275) ;  /* 0x000000000098e947 */ /* 0x000fea0003800000 */
[----:B------:R-:W-:-:S06]  /*19c30*/  ULOP3.LUT UR4, UR36, 0x2, URZ, 0xfc, !UPT ;  /* 0x0000000224047892 */ /* 0x000fcc000f8efc3f */
[----:B-1----:R-:W-:-:S05]  /*19c40*/  IMAD.U32 R0, RZ, RZ, UR4 ;  /* 0x00000004ff007e24 */ /* 0x002fca000f8e00ff */
[----:B------:R-:W-:-:S13]  /*19c50*/  ISETP.NE.AND P0, PT, R0, 0x3, PT ;  /* 0x000000030000780c */ /* 0x000fda0003f05270 */
[----:B------:R-:W-:Y:S05]  /*19c60*/  @!P0 BRA `(.L_x_1277) ;  /* 0x0000000000048947 */ /* 0x000fea0003800000 */
[----:B------:R-:W-:Y:S01]  /*19c70*/  BPT.TRAP 0x1 ;  /* 0x000000040000795c */ /* 0x000fe20000300000 */
.L_x_1277:
[----:B------:R-:W-:Y:S01]  /*19c80*/  IMAD R3, R29, 0x8, R5 ;  /* 0x000000081d037824 */ /* 0x000fe200078e0205 */
[----:B------:R-:W-:Y:S01]  /*19c90*/  SHF.L.U32 R2, R35, 0x1f, RZ ;  /* 0x0000001f23027819 */ /* 0x000fe200000006ff */
[----:B------:R-:W-:-:S03]  /*19ca0*/  VIADD R29, R29, 0x1 ;  /* 0x000000011d1d7836 */ /* 0x000fc60000000000 */
[----:B------:R-:W1:Y:S02]  /*19cb0*/  SYNCS.PHASECHK.TRANS64.TRYWAIT P1, [R3+URZ+0x22840], R2 ;  /* 0x02284002030075a7 */ /* 0x000e64000802017f */
[----:B------:R-:W-:-:S04]  /*19cc0*/  ISETP.NE.AND P2, PT, R29, 0x2, PT ;  /* 0x000000021d00780c */ /* 0x000fc80003f45270 */
[----:B------:R-:W-:Y:S01]  /*19cd0*/  SEL R0, RZ, 0x1, P2 ;  /* 0x00000001ff007807 */ /* 0x000fe20001000000 */
[----:B-1----:R-:W-:Y:S08]  /*19ce0*/  @!P1 BRA `(.L_x_1278) ;  /* 0x0000004000109947 */ /* 0x002ff00003800000 */
.L_x_1412:
[----:B------:R-:W-:Y:S02]  /*19cf0*/  SEL R29, R29, RZ, P2 ;  /* 0x000000ff1d1d7207 */ /* 0x000fe40001000000 */
[----:B------:R-:W-:Y:S01]  /*19d00*/  LOP3.LUT R0, R35, R0, RZ, 0x3c, !PT ;  /* 0x0000000023007212 */ /* 0x000fe200078e3cff */
[----:B------:R-:W-:Y:S06]  /*19d10*/  @!P0 BRA `(.L_x_1279) ;  /* 0x0000000000048947 */ /* 0x000fec0003800000 */
[----:B------:R-:W-:Y:S01]  /*19d20*/  BPT.TRAP 0x1 ;  /* 0x000000040000795c */ /* 0x000fe20000300000 */
.L_x_1279:
[----:B------:R-:W-:Y:S01]  /*19d30*/  IMAD R29, R29, 0x8, R5 ;  /* 0x000000081d1d7824 */ /* 0x000fe200078e0205 */
[----:B------:R-:W-:-:S04]  /*19d40*/  SHF.L.U32 R0, R0, 0x1f, RZ ;  /* 0x0000001f00007819 */ /* 0x000fc800000006ff */
[----:B------:R-:W2:Y:S02]  /*19d50*/  SYNCS.PHASECHK.TRANS64.TRYWAIT P1, [R29+URZ+0x22840], R0 ;  /* 0x022840001d0075a7 */ /* 0x000ea4000802017f */
[----:B--2---:R-:W-:Y:S05]  /*19d60*/  @!P1 BRA `(.L_x_1280) ;  /* 0x0000004000049947 */ /* 0x004fea0003800000 */
.L_x_1413:
[----:B------:R-:W-:Y:S05]  /*19d70*/  @!P0 BRA `(.L_x_1281) ;  /* 0x0000000000048947 */ /* 0x000fea0003800000 */
[----:B------:R-:W-:Y:S01]  /*19d80*/  BPT.TRAP 0x1 ;  /* 0x000000040000795c */ /* 0x000fe20000300000 */
.L_x_1281:
[----:B------:R-:W3:Y:S02]  /*19d90*/  SYNCS.PHASECHK.TRANS64.TRYWAIT P1, [R3+URZ+0x22860], R2 ;  /* 0x02286002030075a7 */ /* 0x000ee4000802017f */
[----:B---3--:R-:W-:Y:S05]  /*19da0*/  @!P1 BRA `(.L_x_1282) ;  /* 0x0000004000089947 */ /* 0x008fea0003800000 */
.L_x_1414:
[----:B------:R-:W-:Y:S05]  /*19db0*/  @!P0 BRA `(.L_x_1283) ;  /* 0x0000000000048947 */ /* 0x000fea0003800000 */
[----:B------:R-:W-:Y:S01]  /*19dc0*/  BPT.TRAP 0x1 ;  /* 0x000000040000795c */ /* 0x000fe20000300000 */
.L_x_1283:
[----:B------:R-:W4:Y:S02]  /*19dd0*/  SYNCS.PHASECHK.TRANS64.TRYWAIT P1, [R29+URZ+0x22860], R0 ;  /* 0x022860001d0075a7 */ /* 0x000f24000802017f */
[----:B----4-:R-:W-:Y:S05]  /*19de0*/  @!P1 BRA `(.L_x_1284) ;  /* 0x00000040000c9947 */ /* 0x010fea0003800000 */
.L_x_1415:
[----:B------:R-:W-:Y:S05]  /*19df0*/  @!P0 BRA `(.L_x_1285) ;  /* 0x0000000000048947 */ /* 0x000fea0003800000 */
[----:B------:R-:W-:Y:S01]  /*19e00*/  BPT.TRAP 0x1 ;  /* 0x000000040000795c */ /* 0x000fe20000300000 */
.L_x_1285:
[----:B------:R-:W5:Y:S02]  /*19e10*/  SYNCS.PHASECHK.TRANS64.TRYWAIT P1, [R3+URZ+0x22880], R2 ;  /* 0x02288002030075a7 */ /* 0x000f64000802017f */
[----:B-----5:R-:W-:Y:S05]  /*19e20*/  @!P1 BRA `(.L_x_1286) ;  /* 0x0000004000109947 */ /* 0x020fea0003800000 */
.L_x_1416:
[----:B------:R-:W-:Y:S05]  /*19e30*/  @!P0 BRA `(.L_x_1287) ;  /* 0x0000000000048947 */ /* 0x000fea0003800000 */
[----:B------:R-:W-:Y:S01]  /*19e40*/  BPT.TRAP 0x1 ;  /* 0x000000040000795c */ /* 0x000fe20000300000 */
.L_x_1287:
[----:B------:R0:W0:Y:S02]  /*19e50*/  SYNCS.PHASECHK.TRANS64.TRYWAIT P0, [R29+URZ+0x22880], R0 ;  /* 0x022880001d0075a7 */ /* 0x000024000800017f */
[----:B0-----:R-:W-:Y:S05]  /*19e60*/  @!P0 NANOSLEEP.SYNCS 0x989680 ;  /* 0x009896800000895d */ /* 0x001fea0003900000 */
[----:B------:R-:W0:Y:S02]  /*19e70*/  @!P0 SYNCS.PHASECHK.TRANS64 P0, [R29+URZ+0x22880], R0 ;  /* 0x022880001d0085a7 */ /* 0x000e24000800007f */
[----:B0-----:R-:W-:Y:S05]  /*19e80*/  @!P0 BRA `(.L_x_1287) ;  /* 0xfffffffc00f08947 */ /* 0x001fea000383ffff */
.L_x_1275:
[----:B------:R-:W-:Y:S05]  /*19e90*/  BSYNC B0 ;  /* 0x0000000000007941 */ /* 0x000fea0003800000 */
.L_x_1274:
[----:B------:R-:W-:Y:S05]  /*19ea0*/  EXIT ;  /* 0x000000000000794d */ /* 0x000fea0003800000 */
.L_x_1104:
[----:B0-----:R-:W-:-:S04]  /*19eb0*/  IMAD.U32 R3, RZ, RZ, UR43 ;  /* 0x0000002bff037e24 */ /* 0x001fc8000f8e00ff */
[----:B------:R0:W1:Y:S03]  /*19ec0*/  SYNCS.PHASECHK.TRANS64.TRYWAIT P1, [R3+URZ+0x22800], R0 ;  /* 0x02280000030075a7 */ /* 0x000066000802017f */
[----:B-1----:R-:W-:Y:S05]  /*19ed0*/  @!P1 NANOSLEEP.SYNCS 0x989680 ;  /* 0x009896800000995d */ /* 0x002fea0003900000 */
[----:B------:R-:W1:Y:S02]  /*19ee0*/  @!P1 SYNCS.PHASECHK.TRANS64 P1, [R3+URZ+0x22800], R0 ;  /* 0x02280000030095a7 */ /* 0x000e64000802007f */
[----:B-1----:R-:W-:Y:S05]  /*19ef0*/  @!P1 BRA `(.L_x_1104) ;  /* 0xfffffffc00ec9947 */ /* 0x002fea000383ffff */
[----:B------:R-:W-:Y:S05]  /*19f00*/  BRA `(.L_x_1288) ;  /* 0xfffffe7c00787947 */ /* 0x000fea000383ffff */
.L_x_1108:
[----:B-1----:R1:W2:Y:S02]  /*19f10*/  SYNCS.PHASECHK.TRANS64.TRYWAIT P1, [R3+URZ+0x22830], R0 ;  /* 0x02283000030075a7 */ /* 0x0022a4000802017f */
[----:B--2---:R-:W-:Y:S05]  /*19f20*/  @!P1 NANOSLEEP.SYNCS 0x989680 ;  /* 0x009896800000995d */ /* 0x004fea0003900000 */
[----:B------:R-:W2:Y:S02]  /*19f30*/  @!P1 SYNCS.PHASECHK.TRANS64 P1, [R3+URZ+0x22830], R0 ;  /* 0x02283000030095a7 */ /* 0x000ea4000802007f */
[----:B--2---:R-:W-:Y:S05]  /*19f40*/  @!P1 BRA `(.L_x_1108) ;  /* 0xfffffffc00f09947 */ /* 0x004fea000383ffff */
[----:B------:R-:W-:Y:S05]  /*19f50*/  BRA `(.L_x_1107) ;  /* 0xfffffe7c00947947 */ /* 0x000fea000383ffff */
.L_x_1125:
[----:B-1----:R-:W-:-:S04]  /*19f60*/  IMAD.U32 R6, RZ, RZ, UR6 ;  /* 0x00000006ff067e24 */ /* 0x002fc8000f8e00ff */
[----:B------:R1:W2:Y:S03]  /*19f70*/  SYNCS.PHASECHK.TRANS64.TRYWAIT P1, [R6+URZ+0x22830], R5 ;  /* 0x02283005060075a7 */ /* 0x0002a6000802017f */
[----:B--2---:R-:W-:Y:S05]  /*19f80*/  @!P1 NANOSLEEP.SYNCS 0x989680 ;  /* 0x009896800000995d */ /* 0x004fea0003900000 */
[----:B------:R-:W2:Y:S02]  /*19f90*/  @!P1 SYNCS.PHASECHK.TRANS64 P1, [R6+URZ+0x22830], R5 ;  /* 0x02283005060095a7 */ /* 0x000ea4000802007f */
[----:B--2---:R-:W-:Y:S05]  /*19fa0*/  @!P1 BRA `(.L_x_1125) ;  /* 0xfffffffc00ec9947 */ /* 0x004fea000383ffff */
[----:B------:R-:W-:Y:S05]  /*19fb0*/  BRA `(.L_x_1122) ;  /* 0xfffffebc00b07947 */ /* 0x000fea000383ffff */
.L_x_1129:
[----:B-1----:R-:W-:-:S04]  /*19fc0*/  IMAD.U32 R6, RZ, RZ, UR6 ;  /* 0x00000006ff067e24 */ /* 0x002fc8000f8e00ff */
[----:B------:R1:W2:Y:S03]  /*19fd0*/  SYNCS.PHASECHK.TRANS64.TRYWAIT P1, [R6+URZ+0x22850], R5 ;  /* 0x02285005060075a7 */ /* 0x0002a6000802017f */
[----:B--2---:R-:W-:Y:S05]  /*19fe0*/  @!P1 NANOSLEEP.SYNCS 0x989680 ;  /* 0x009896800000995d */ /* 0x004fea0003900000 */
[----:B------:R-:W2:Y:S02]  /*19ff0*/  @!P1 SYNCS.PHASECHK.TRANS64 P1, [R6+URZ+0x22850], R5 ;  /* 0x02285005060095a7 */ /* 0x000ea4000802007f */
[----:B--2---:R-:W-:Y:S05]  /*1a000*/  @!P1 BRA `(.L_x_1129) ;  /* 0xfffffffc00ec9947 */ /* 0x004fea000383ffff */
[----:B------:R-:W-:Y:S05]  /*1a010*/  BRA `(.L_x_1126) ;  /* 0xfffffec400cc7947 */ /* 0x000fea000383ffff */
.L_x_1148:
[----:B-1----:R-:W-:-:S04]  /*1a020*/  IMAD.U32 R11, RZ, RZ, UR6 ;  /* 0x00000006ff0b7e24 */ /* 0x002fc8000f8e00ff */
[----:B------:R1:W2:Y:S03]  /*1a030*/  SYNCS.PHASECHK.TRANS64.TRYWAIT P1, [R11+URZ+0x22830], R6 ;  /* 0x022830060b0075a7 */ /* 0x0002a6000802017f */
[----:B--2---:R-:W-:Y:S05]  /*1a040*/  @!P1 NANOSLEEP.SYNCS 0x989680 ;  /* 0x009896800000995d */ /* 0x004fea0003900000 */
[----:B------:R-:W2:Y:S02]  /*1a050*/  @!P1 SYNCS.PHASECHK.TRANS64 P1, [R11+URZ+0x22830], R6 ;  /* 0x022830060b0095a7 */ /* 0x000ea4000802007f */
[----:B--2---:R-:W-:Y:S05]  /*1a060*/  @!P1 BRA `(.L_x_1148) ;  /* 0xfffffffc00ec9947 */ /* 0x004fea000383ffff */
[----:B------:R-:W-:Y:S05]  /*1a070*/  BRA `(.L_x_1145) ;  /* 0xffffff0400987947 */ /* 0x000fea000383ffff */
.L_x_1152:
[----:B-1----:R-:W-:-:S04]  /*1a080*/  IMAD.U32 R11, RZ, RZ, UR6 ;  /* 0x00000006ff0b7e24 */ /* 0x002fc8000f8e00ff */
[----:B------:R1:W2:Y:S03]  /*1a090*/  SYNCS.PHASECHK.TRANS64.TRYWAIT P1, [R11+URZ+0x22850], R6 ;  /* 0x022850060b0075a7 */ /* 0x0002a6000802017f */
[----:B--2---:R-:W-:Y:S05]  /*1a0a0*/  @!P1 NANOSLEEP.SYNCS 0x989680 ;  /* 0x009896800000995d */ /* 0x004fea0003900000 */
[----:B------:R-:W2:Y:S02]  /*1a0b0*/  @!P1 SYNCS.PHASECHK.TRANS64 P1, [R11+URZ+0x22850], R6 ;  /* 0x022850060b0095a7 */ /* 0x000ea4000802007f */
[----:B--2---:R-:W-:Y:S05]  /*1a0c0*/  @!P1 BRA `(.L_x_1152) ;  /* 0xfffffffc00ec9947 */ /* 0x004fea000383ffff */
[----:B------:R-:W-:Y:S05]  /*1a0d0*/  BRA `(.L_x_1149) ;  /* 0xffffff0c00b47947 */ /* 0x000fea000383ffff */
.L_x_1160:
[----:B-1----:R-:W-:-:S04]  /*1a0e0*/  IMAD.U32 R11, RZ, RZ, UR6 ;  /* 0x00000006ff0b7e24 */ /* 0x002fc8000f8e00ff */
[----:B------:R1:W2:Y:S03]  /*1a0f0*/  SYNCS.PHASECHK.TRANS64.TRYWAIT P1, [R11+URZ+0x22830], R6 ;  /* 0x022830060b0075a7 */ /* 0x0002a6000802017f */
[----:B--2---:R-:W-:Y:S05]  /*1a100*/  @!P1 NANOSLEEP.SYNCS 0x989680 ;  /* 0x009896800000995d */ /* 0x004fea0003900000 */
[----:B------:R-:W2:Y:S02]  /*1a110*/  @!P1 SYNCS.PHASECHK.TRANS64 P1, [R11+URZ+0x22830], R6 ;  /* 0x022830060b0095a7 */ /* 0x000ea4000802007f */
[----:B--2---:R-:W-:Y:S05]  /*1a120*/  @!P1 BRA `(.L_x_1160) ;  /* 0xfffffffc00ec9947 */ /* 0x004fea000383ffff */
[----:B------:R-:W-:Y:S05]  /*1a130*/  BRA `(.L_x_1157) ;  /* 0xffffff2c00c87947 */ /* 0x000fea000383ffff */
.L_x_1164:
[----:B-1----:R-:W-:-:S04]  /*1a140*/  IMAD.U32 R11, RZ, RZ, UR6 ;  /* 0x00000006ff0b7e24 */ /* 0x002fc8000f8e00ff */
[----:B------:R1:W2:Y:S03]  /*1a150*/  SYNCS.PHASECHK.TRANS64.TRYWAIT P1, [R11+URZ+0x22850], R6 ;  /* 0x022850060b0075a7 */ /* 0x0002a6000802017f */
[----:B--2---:R-:W-:Y:S05]  /*1a160*/  @!P1 NANOSLEEP.SYNCS 0x989680 ;  /* 0x009896800000995d */ /* 0x004fea0003900000 */
[----:B------:R-:W2:Y:S02]  /*1a170*/  @!P1 SYNCS.PHASECHK.TRANS64 P1, [R11+URZ+0x22850], R6 ;  /* 0x022850060b0095a7 */ /* 0x000ea4000802007f */
[----:B--2---:R-:W-:Y:S05]  /*1a180*/  @!P1 BRA `(.L_x_1164) ;  /* 0xfffffffc00ec9947 */ /* 0x004fea000383ffff */
[----:B------:R-:W-:Y:S05]  /*1a190*/  BRA `(.L_x_1161) ;  /* 0xffffff3400d87947 */ /* 0x000fea000383ffff */
.L_x_1179:
[----:B-1----:R-:W-:-:S04]  /*1a1a0*/  IMAD.U32 R5, RZ, RZ, UR9 ;  /* 0x00000009ff057e24 */ /* 0x002fc8000f8e00ff */
[----:B------:R1:W2:Y:S03]  /*1a1b0*/  SYNCS.PHASECHK.TRANS64.TRYWAIT P1, [R5+URZ+0x22850], R4 ;  /* 0x02285004050075a7 */ /* 0x0002a6000802017f */
[----:B--2---:R-:W-:Y:S05]  /*1a1c0*/  @!P1 NANOSLEEP.SYNCS 0x989680 ;  /* 0x009896800000995d */ /* 0x004fea0003900000 */
[----:B------:R-:W2:Y:S02]  /*1a1d0*/  @!P1 SYNCS.PHASECHK.TRANS64 P1, [R5+URZ+0x22850], R4 ;  /* 0x02285004050095a7 */ /* 0x000ea4000802007f */
[----:B--2---:R-:W-:Y:S05]  /*1a1e0*/  @!P1 BRA `(.L_x_1179) ;  /* 0xfffffffc00ec9947 */ /* 0x004fea000383ffff */
[----:B------:R-:W-:Y:S05]  /*1a1f0*/  BRA `(.L_x_1178) ;  /* 0xffffff7000d07947 */ /* 0x000fea000383ffff */
.L_x_1219:
[----:B------:R-:W1:Y:S01]  /*1a200*/  S2R R20, SR_TID.X ;  /* 0x0000000000147919 */ /* 0x000e620000002100 */
[----:B------:R-:W-:Y:S02]  /*1a210*/  IMAD.MOV.U32 R12, RZ, RZ, RZ ;  /* 0x000000ffff0c7224 */ /* 0x000fe400078e00ff */
[----:B------:R-:W-:Y:S02]  /*1a220*/  IMAD.MOV.U32 R11, RZ, RZ, 0x1f ;  /* 0x0000001fff0b7424 */ /* 0x000fe400078e00ff */
[----:B------:R-:W-:Y:S01]  /*1a230*/  IMAD.MOV.U32 R15, RZ, RZ, -0x1 ;  /* 0xffffffffff0f7424 */ /* 0x000fe200078e00ff */
[----:B-1----:R-:W-:-:S04]  /*1a240*/  SHF.R.U32.HI R20, RZ, 0x5, R20 ;  /* 0x00000005ff147819 */ /* 0x002fc80000011614 */
[----:B------:R-:W-:-:S05]  /*1a250*/  LOP3.LUT R20, R20, 0x3, RZ, 0xc0, !PT ;  /* 0x0000000314147812 */ /* 0x000fca00078ec0ff */
[----:B------:R-:W-:-:S07]  /*1a260*/  IMAD.MOV.U32 R13, RZ, RZ, R20 ;  /* 0x000000ffff0d7224 */ /* 0x000fce00078e0014 */
[----:B0----5:R-:W-:Y:S05]  /*1a270*/  WARPSYNC.COLLECTIVE R15, `(.L_x_1289) ;  /* 0x000000000f087348 */ /* 0x021fea0003c00000 */
[----:B------:R1:W2:Y:S02]  /*1a280*/  SHFL.IDX P6, R14, R13, R12, R11 ;  /* 0x0000000c0d0e7389 */ /* 0x0002a400000c000b */
[----:B012--5:R-:W-:Y:S01]  /*1a290*/  ENDCOLLECTIVE ;  /* 0x000000000000791b */ /* 0x027fe20003800000 */
.L_x_1289:
[----:B------:R-:W-:Y:S05]  /*1a2a0*/  BRA `(.L_x_1290) ;  /* 0xffffffb400587947 */ /* 0x000fea000383ffff */
.L_x_1222:
[----:B0-----:R0:W1:Y:S02]  /*1a2b0*/  SYNCS.PHASECHK.TRANS64.TRYWAIT P0, [R0+URZ+0x22880], R26 ;  /* 0x0228801a000075a7 */ /* 0x001064000800017f */
[----:B-1----:R-:W-:Y:S05]  /*1a2c0*/  @!P0 NANOSLEEP.SYNCS 0x989680 ;  /* 0x009896800000895d */ /* 0x002fea0003900000 */
[----:B------:R-:W1:Y:S02]  /*1a2d0*/  @!P0 SYNCS.PHASECHK.TRANS64 P0, [R0+URZ+0x22880], R26 ;  /* 0x0228801a000085a7 */ /* 0x000e64000800007f */
[----:B-1----:R-:W-:Y:S05]  /*1a2e0*/  @!P0 BRA `(.L_x_1222) ;  /* 0xfffffffc00f08947 */ /* 0x002fea000383ffff */
[----:B------:R-:W-:Y:S05]  /*1a2f0*/  BRA `(.L_x_1291) ;  /* 0xffffffb800787947 */ /* 0x000fea000383ffff */
.L_x_1223:
        /* <DEDUP_REMOVED lines=8> */
.L_x_1293:
[----:B------:R-:W-:Y:S05]  /*1a380*/  BSYNC B0 ;  /* 0x0000000000007941 */ /* 0x000fea0003800000 */
.L_x_1292:
[----:B------:R-:W-:Y:S01]  /*1a390*/  IMAD.MOV.U32 R13, RZ, RZ, R9 ;  /* 0x000000ffff0d7224 */ /* 0x000fe200078e0009 */
[C---:B------:R-:W-:Y:S01]  /*1a3a0*/  LOP3.LUT P1, RZ, R16.reuse, 0x200, RZ, 0xc0, !PT ;  /* 0x0000020010ff7812 */ /* 0x040fe2000782c0ff */
        /* <DEDUP_REMOVED lines=12> */
.L_x_1294:
[----:B------:R-:W-:Y:S02]  /*1a470*/  IMAD.MOV.U32 R13, RZ, RZ, R10 ;  /* 0x000000ffff0d7224 */ /* 0x000fe400078e000a */
[----:B------:R-:W-:Y:S02]  /*1a480*/  IMAD.MOV.U32 R12, RZ, RZ, 0x1 ;  /* 0x00000001ff0c7424 */ /* 0x000fe400078e00ff */
[----:B------:R-:W-:-:S07]  /*1a490*/  IMAD.MOV.U32 R2, RZ, RZ, R14 ;  /* 0x000000ffff027224 */ /* 0x000fce00078e000e */
[----:B------:R-:W-:Y:S05]  /*1a4a0*/  WARPSYNC.COLLECTIVE R15, `(.L_x_1295) ;  /* 0x000000000f087348 */ /* 0x000fea0003c00000 */
[----:B------:R0:W1:Y:S02]  /*1a4b0*/  SHFL.IDX P6, R14, R13, R12, R11 ;  /* 0x0000000c0d0e7389 */ /* 0x00006400000c000b */
[----:B01----:R-:W-:Y:S01]  /*1a4c0*/  ENDCOLLECTIVE ;  /* 0x000000000000791b */ /* 0x003fe20003800000 */
.L_x_1295:
        /* <DEDUP_REMOVED lines=12> */
.L_x_1296:
[----:B------:R-:W-:Y:S02]  /*1a590*/  IMAD.MOV.U32 R13, RZ, RZ, R10 ;  /* 0x000000ffff0d7224 */ /* 0x000fe400078e000a */
[----:B------:R-:W-:Y:S02]  /*1a5a0*/  IMAD.MOV.U32 R12, RZ, RZ, 0x2 ;  /* 0x00000002ff0c7424 */ /* 0x000fe400078e00ff */
[----:B------:R-:W-:-:S07]  /*1a5b0*/  IMAD.MOV.U32 R2, RZ, RZ, R14 ;  /* 0x000000ffff027224 */ /* 0x000fce00078e000e */
[----:B------:R-:W-:Y:S05]  /*1a5c0*/  WARPSYNC.COLLECTIVE R15, `(.L_x_1297) ;  /* 0x000000000f087348 */ /* 0x000fea0003c00000 */
[----:B------:R0:W1:Y:S02]  /*1a5d0*/  SHFL.IDX P6, R14, R13, R12, R11 ;  /* 0x0000000c0d0e7389 */ /* 0x00006400000c000b */
[----:B01----:R-:W-:Y:S01]  /*1a5e0*/  ENDCOLLECTIVE ;  /* 0x000000000000791b */ /* 0x003fe20003800000 */
.L_x_1297:
        /* <DEDUP_REMOVED lines=12> */
.L_x_1298:
[----:B------:R-:W-:Y:S02]  /*1a6b0*/  IMAD.MOV.U32 R13, RZ, RZ, R10 ;  /* 0x000000ffff0d7224 */ /* 0x000fe400078e000a */
[----:B------:R-:W-:Y:S02]  /*1a6c0*/  IMAD.MOV.U32 R12, RZ, RZ, 0x3 ;  /* 0x00000003ff0c7424 */ /* 0x000fe400078e00ff */
[----:B------:R-:W-:-:S07]  /*1a6d0*/  IMAD.MOV.U32 R2, RZ, RZ, R14 ;  /* 0x000000ffff027224 */ /* 0x000fce00078e000e */
[----:B------:R-:W-:Y:S05]  /*1a6e0*/  WARPSYNC.COLLECTIVE R15, `(.L_x_1299) ;  /* 0x000000000f087348 */ /* 0x000fea0003c00000 */
[----:B------:R0:W1:Y:S02]  /*1a6f0*/  SHFL.IDX P6, R14, R13, R12, R11 ;  /* 0x0000000c0d0e7389 */ /* 0x00006400000c000b */
[----:B01----:R-:W-:Y:S01]  /*1a700*/  ENDCOLLECTIVE ;  /* 0x000000000000791b */ /* 0x003fe20003800000 */
.L_x_1299:
        /* <DEDUP_REMOVED lines=12> */
.L_x_1300:
[----:B------:R-:W-:Y:S02]  /*1a7d0*/  IMAD.MOV.U32 R13, RZ, RZ, R10 ;  /* 0x000000ffff0d7224 */ /* 0x000fe400078e000a */
[----:B------:R-:W-:Y:S02]  /*1a7e0*/  IMAD.MOV.U32 R12, RZ, RZ, 0x4 ;  /* 0x00000004ff0c7424 */ /* 0x000fe400078e00ff */
[----:B------:R-:W-:-:S07]  /*1a7f0*/  IMAD.MOV.U32 R2, RZ, RZ, R14 ;  /* 0x000000ffff027224 */ /* 0x000fce00078e000e */
[----:B------:R-:W-:Y:S05]  /*1a800*/  WARPSYNC.COLLECTIVE R15, `(.L_x_1301) ;  /* 0x000000000f087348 */ /* 0x000fea0003c00000 */
[----:B------:R0:W1:Y:S02]  /*1a810*/  SHFL.IDX P6, R14, R13, R12, R11 ;  /* 0x0000000c0d0e7389 */ /* 0x00006400000c000b */
[----:B01----:R-:W-:Y:S01]  /*1a820*/  ENDCOLLECTIVE ;  /* 0x000000000000791b */ /* 0x003fe20003800000 */
.L_x_1301:
        /* <DEDUP_REMOVED lines=12> */
.L_x_1302:
[----:B------:R-:W-:Y:S02]  /*1a8f0*/  IMAD.MOV.U32 R13, RZ, RZ, R10 ;  /* 0x000000ffff0d7224 */ /* 0x000fe400078e000a */
[----:B------:R-:W-:Y:S02]  /*1a900*/  IMAD.MOV.U32 R12, RZ, RZ, 0x5 ;  /* 0x00000005ff0c7424 */ /* 0x000fe400078e00ff */
[----:B------:R-:W-:-:S07]  /*1a910*/  IMAD.MOV.U32 R2, RZ, RZ, R14 ;  /* 0x000000ffff027224 */ /* 0x000fce00078e000e */
[----:B------:R-:W-:Y:S05]  /*1a920*/  WARPSYNC.COLLECTIVE R15, `(.L_x_1303) ;  /* 0x000000000f087348 */ /* 0x000fea0003c00000 */
[----:B------:R0:W1:Y:S02]  /*1a930*/  SHFL.IDX P6, R14, R13, R12, R11 ;  /* 0x0000000c0d0e7389 */ /* 0x00006400000c000b */
[----:B01----:R-:W-:Y:S01]  /*1a940*/  ENDCOLLECTIVE ;  /* 0x000000000000791b */ /* 0x003fe20003800000 */
.L_x_1303:
        /* <DEDUP_REMOVED lines=12> */
.L_x_1304:
[----:B------:R-:W-:Y:S02]  /*1aa10*/  IMAD.MOV.U32 R13, RZ, RZ, R10 ;  /* 0x000000ffff0d7224 */ /* 0x000fe400078e000a */
[----:B------:R-:W-:Y:S02]  /*1aa20*/  IMAD.MOV.U32 R12, RZ, RZ, 0x6 ;  /* 0x00000006ff0c7424 */ /* 0x000fe400078e00ff */
[----:B------:R-:W-:-:S07]  /*1aa30*/  IMAD.MOV.U32 R2, RZ, RZ, R14 ;  /* 0x000000ffff027224 */ /* 0x000fce00078e000e */
[----:B------:R-:W-:Y:S05]  /*1aa40*/  WARPSYNC.COLLECTIVE R15, `(.L_x_1305) ;  /* 0x000000000f087348 */ /* 0x000fea0003c00000 */
[----:B------:R0:W1:Y:S02]  /*1aa50*/  SHFL.IDX P6, R14, R13, R12, R11 ;  /* 0x0000000c0d0e7389 */ /* 0x00006400000c000b */
[----:B01----:R-:W-:Y:S01]  /*1aa60*/  ENDCOLLECTIVE ;  /* 0x000000000000791b */ /* 0x003fe20003800000 */
.L_x_1305:
        /* <DEDUP_REMOVED lines=12> */
.L_x_1306:
[----:B------:R-:W-:Y:S02]  /*1ab30*/  IMAD.MOV.U32 R13, RZ, RZ, R10 ;  /* 0x000000ffff0d7224 */ /* 0x000fe400078e000a */
[----:B------:R-:W-:Y:S02]  /*1ab40*/  IMAD.MOV.U32 R12, RZ, RZ, 0x7 ;  /* 0x00000007ff0c7424 */ /* 0x000fe400078e00ff */
[----:B------:R-:W-:-:S07]  /*1ab50*/  IMAD.MOV.U32 R2, RZ, RZ, R14 ;  /* 0x000000ffff027224 */ /* 0x000fce00078e000e */
[----:B------:R-:W-:Y:S05]  /*1ab60*/  WARPSYNC.COLLECTIVE R15, `(.L_x_1307) ;  /* 0x000000000f087348 */ /* 0x000fea0003c00000 */
[----:B------:R0:W1:Y:S02]  /*1ab70*/  SHFL.IDX P6, R14, R13, R12, R11 ;  /* 0x0000000c0d0e7389 */ /* 0x00006400000c000b */
[----:B01----:R-:W-:Y:S01]  /*1ab80*/  ENDCOLLECTIVE ;  /* 0x000000000000791b */ /* 0x003fe20003800000 */
.L_x_1307:
        /* <DEDUP_REMOVED lines=12> */
.L_x_1308:
[----:B------:R-:W-:Y:S02]  /*1ac50*/  IMAD.MOV.U32 R13, RZ, RZ, R21 ;  /* 0x000000ffff0d7224 */ /* 0x000fe400078e0015 */
[----:B------:R-:W-:Y:S02]  /*1ac60*/  IMAD.MOV.U32 R12, RZ, RZ, RZ ;  /* 0x000000ffff0c7224 */ /* 0x000fe400078e00ff */
[----:B------:R-:W-:-:S07]  /*1ac70*/  IMAD.MOV.U32 R2, RZ, RZ, R14 ;  /* 0x000000ffff027224 */ /* 0x000fce00078e000e */
[----:B------:R-:W-:Y:S05]  /*1ac80*/  WARPSYNC.COLLECTIVE R15, `(.L_x_1309) ;  /* 0x000000000f087348 */ /* 0x000fea0003c00000 */
[----:B------:R0:W1:Y:S02]  /*1ac90*/  SHFL.IDX P6, R14, R13, R12, R11 ;  /* 0x0000000c0d0e7389 */ /* 0x00006400000c000b */
[----:B01----:R-:W-:Y:S01]  /*1aca0*/  ENDCOLLECTIVE ;  /* 0x000000000000791b */ /* 0x003fe20003800000 */
.L_x_1309:
        /* <DEDUP_REMOVED lines=12> */
.L_x_1310:
[----:B------:R-:W-:Y:S02]  /*1ad70*/  IMAD.MOV.U32 R13, RZ, RZ, R21 ;  /* 0x000000ffff0d7224 */ /* 0x000fe400078e0015 */
[----:B------:R-:W-:Y:S02]  /*1ad80*/  IMAD.MOV.U32 R12, RZ, RZ, 0x1 ;  /* 0x00000001ff0c7424 */ /* 0x000fe400078e00ff */
[----:B------:R-:W-:-:S07]  /*1ad90*/  IMAD.MOV.U32 R2, RZ, RZ, R14 ;  /* 0x000000ffff027224 */ /* 0x000fce00078e000e */
[----:B------:R-:W-:Y:S05]  /*1ada0*/  WARPSYNC.COLLECTIVE R15, `(.L_x_1311) ;  /* 0x000000000f087348 */ /* 0x000fea0003c00000 */
[----:B------:R0:W1:Y:S02]  /*1adb0*/  SHFL.IDX P6, R14, R13, R12, R11 ;  /* 0x0000000c0d0e7389 */ /* 0x00006400000c000b */
[----:B01----:R-:W-:Y:S01]  /*1adc0*/  ENDCOLLECTIVE ;  /* 0x000000000000791b */ /* 0x003fe20003800000 */
.L_x_1311:
[----:B------:R-:W-:-:S05]  /*1add0*/  IADD3 R2, P0, R33, R2, RZ ;  /* 0x0000000221027210 */ /* 0x000fca0007f1e0ff */
[----:B------:R-:W-:Y:S01]  /*1ade0*/  IMAD.X R3, RZ, RZ, R3, P0 ;  /* 0x000000ffff037224 */ /* 0x000fe200000e0603 */
[C---:B------:R-:W-:Y:S02]  /*1adf0*/  ISETP.LT.OR P0, PT, R20.reuse, 0x81, P1 ;  /* 0x000000811400780c */ /* 0x040fe40000f01670 */
[----:B------:R-:W-:Y:S01]  /*1ae00*/  ISETP.GE.AND P1, PT, R20, 0x11, PT ;  /* 0x000000111400780c */ /* 0x000fe20003f26270 */
[----:B------:R-:W-:-:S10]  /*1ae10*/  IMAD.MOV.U32 R13, RZ, RZ, R19 ;  /* 0x000000ffff0d7224 */ /* 0x000fd400078e0013 */
[----:B------:R-:W-:Y:S01]  /*1ae20*/  @!PT LDS RZ, [RZ] ;  /* 0x00000000fffff984 */ /* 0x000fe20000000800 */
[----:B------:R-:W-:Y:S01]  /*1ae30*/  @!PT LDS RZ, [RZ] ;  /* 0x00000000fffff984 */ /* 0x000fe20000000800 */
[----:B------:R-:W-:Y:S01]  /*1ae40*/  @!PT LDS RZ, [RZ] ;  /* 0x00000000fffff984 */ /* 0x000fe20000000800 */
[----:B------:R0:W-:Y:S01]  /*1ae50*/  LDGSTS.E.BYPASS.LTC128B.128 [R4+0xe400], desc[UR50][R2.64], !P0 ;  /* 0x0e40000002047fae */ /* 0x0001e2000c101d72 */
[----:B------:R-:W-:Y:S01]  /*1ae60*/  ISETP.GE.AND P0, PT, R20, 0x21, PT ;  /* 0x000000211400780c */ /* 0x000fe20003f06270 */
[----:B------:R-:W-:Y:S01]  /*1ae70*/  IMAD.MOV.U32 R21, RZ, RZ, R14 ;  /* 0x000000ffff157224 */ /* 0x000fe200078e000e */
[----:B------:R-:W-:-:S11]  /*1ae80*/  @P1 LOP3.LUT R16, R16, 0x20, RZ, 0xfc, !PT ;  /* 0x0000002010101812 */ /* 0x000fd600078efcff */
[----:B0-----:R-:W-:Y:S05]  /*1ae90*/  WARPSYNC.COLLECTIVE R15, `(.L_x_1312) ;  /* 0x000000000f087348 */ /* 0x001fea0003c00000 */
[----:B------:R1:W2:Y:S02]  /*1aea0*/  SHFL.IDX P6, R14, R13, R12, R11 ;  /* 0x0000000c0d0e7389 */ /* 0x0002a400000c000b */
[----:B012---:R-:W-:Y:S01]  /*1aeb0*/  ENDCOLLECTIVE ;  /* 0x000000000000791b */ /* 0x007fe20003800000 */
.L_x_1312:
[----:B------:R-:W-:Y:S02]  /*1aec0*/  ISETP.GE.AND P1, PT, R20, 0x51, PT ;  /* 0x000000511400780c */ /* 0x000fe40003f26270 */
[----:B------:R-:W-:-:S04]  /*1aed0*/  LOP3.LUT R16, R16, 0xffffffef, RZ, 0xc0, !PT ;  /* 0xffffffef10107812 */ /* 0x000fc800078ec0ff */
        /* <DEDUP_REMOVED lines=9> */
[----:B------:R-:W-:-:S11]  /*1af70*/  LOP3.LUT R16, R16, 0xfffffbff, RZ, 0xc0, !PT ;  /* 0xfffffbff10107812 */ /* 0x000fd600078ec0ff */
[----:B------:R-:W-:Y:S01]  /*1af80*/  @P0 LOP3.LUT R16, R16, 0x400, RZ, 0xfc, !PT ;  /* 0x0000040010100812 */ /* 0x000fe200078efcff */
[----:B------:R-:W-:Y:S06]  /*1af90*/  BRA `(.L_x_1313) ;  /* 0xffffffb4003c7947 */ /* 0x000fec000383ffff */
.L_x_1228:
[----:B--2---:R2:W3:Y:S02]  /*1afa0*/  SYNCS.PHASECHK.TRANS64.TRYWAIT P0, [R0+URZ+0x22840], R26 ;  /* 0x0228401a000075a7 */ /* 0x0044e4000800017f */
[----:B---3--:R-:W-:Y:S05]  /*1afb0*/  @!P0 NANOSLEEP.SYNCS 0x989680 ;  /* 0x009896800000895d */ /* 0x008fea0003900000 */
[----:B------:R-:W3:Y:S02]  /*1afc0*/  @!P0 SYNCS.PHASECHK.TRANS64 P0, [R0+URZ+0x22840], R26 ;  /* 0x0228401a000085a7 */ /* 0x000ee4000800007f */
[----:B---3--:R-:W-:Y:S05]  /*1afd0*/  @!P0 BRA `(.L_x_1228) ;  /* 0xfffffffc00f08947 */ /* 0x008fea000383ffff */
[----:B------:R-:W-:Y:S05]  /*1afe0*/  BRA `(.L_x_1314) ;  /* 0xffffffb400947947 */ /* 0x000fea000383ffff */
.L_x_1229:
        /* <DEDUP_REMOVED lines=8> */
.L_x_1316:
[----:B------:R-:W-:Y:S05]  /*1b070*/  BSYNC B0 ;  /* 0x0000000000007941 */ /* 0x000fea0003800000 */
.L_x_1315:
        /* <DEDUP_REMOVED lines=8> */
.L_x_1317:
        /* <DEDUP_REMOVED lines=13> */
.L_x_1318:
[----:B------:R-:W-:Y:S02]  /*1b1d0*/  IMAD.MOV.U32 R13, RZ, RZ, R8 ;  /* 0x000000ffff0d7224 */ /* 0x000fe400078e0008 */
[----:B------:R-:W-:-:S07]  /*1b1e0*/  IMAD.MOV.U32 R2, RZ, RZ, R14 ;  /* 0x000000ffff027224 */ /* 0x000fce00078e000e */
[----:B------:R-:W-:Y:S05]  /*1b1f0*/  WARPSYNC.COLLECTIVE R15, `(.L_x_1319) ;  /* 0x000000000f087348 */ /* 0x000fea0003c00000 */
[----:B------:R0:W1:Y:S02]  /*1b200*/  SHFL.IDX P6, R14, R13, R12, R11 ;  /* 0x0000000c0d0e7389 */ /* 0x00006400000c000b */
[----:B01----:R-:W-:Y:S01]  /*1b210*/  ENDCOLLECTIVE ;  /* 0x000000000000791b */ /* 0x003fe20003800000 */
.L_x_1319:
        /* <DEDUP_REMOVED lines=13> */
.L_x_1320:
[----:B------:R-:W-:Y:S02]  /*1b2f0*/  IMAD.MOV.U32 R13, RZ, RZ, R8 ;  /* 0x000000ffff0d7224 */ /* 0x000fe400078e0008 */
[----:B------:R-:W-:-:S07]  /*1b300*/  IMAD.MOV.U32 R2, RZ, RZ, R14 ;  /* 0x000000ffff027224 */ /* 0x000fce00078e000e */
[----:B------:R-:W-:Y:S05]  /*1b310*/  WARPSYNC.COLLECTIVE R15, `(.L_x_1321) ;  /* 0x000000000f087348 */ /* 0x000fea0003c00000 */
[----:B------:R0:W1:Y:S02]  /*1b320*/  SHFL.IDX P6, R14, R13, R12, R11 ;  /* 0x0000000c0d0e7389 */ /* 0x00006400000c000b */
[----:B01----:R-:W-:Y:S01]  /*1b330*/  ENDCOLLECTIVE ;  /* 0x000000000000791b */ /* 0x003fe20003800000 */
.L_x_1321:
[----:B------:R-:W-:Y:S02]  /*1b340*/  IMAD.MOV.U32 R13, RZ, RZ, R6 ;  /* 0x000000ffff0d7224 */ /* 0x000fe400078e0006 */
[----:B------:R-:W-:Y:S01]  /*1b350*/  IMAD.MOV.U32 R12, RZ, RZ, 0x3 ;  /* 0x00000003ff0c7424 */ /* 0x000fe200078e00ff */
[----:B------:R-:W-:-:S13]  /*1b360*/  LOP3.LUT P6, RZ, R16, 0x10, RZ, 0xc0, !PT ;  /* 0x0000001010ff7812 */ /* 0x000fda00078cc0ff */
[----:B------:R-:W-:-:S05]  /*1b370*/  @P6 IADD3 R14, P0, R33, R14, RZ ;  /* 0x0000000e210e6210 */ /* 0x000fca0007f1e0ff */
[----:B------:R-:W-:Y:S02]  /*1b380*/  @P6 IMAD.X R19, RZ, RZ, R2, P0 ;  /* 0x000000ffff136224 */ /* 0x000fe400000e0602 */
[----:B------:R-:W-:Y:S02]  /*1b390*/  @P6 IMAD.MOV.U32 R2, RZ, RZ, R14 ;  /* 0x000000ffff026224 */ /* 0x000fe400078e000e */
        /* <DEDUP_REMOVED lines=8> */
.L_x_1322:
[----:B------:R-:W-:Y:S02]  /*1b420*/  IMAD.MOV.U32 R13, RZ, RZ, R8 ;  /* 0x000000ffff0d7224 */ /* 0x000fe400078e0008 */
[----:B------:R-:W-:-:S07]  /*1b430*/  IMAD.MOV.U32 R9, RZ, RZ, R14 ;  /* 0x000000ffff097224 */ /* 0x000fce00078e000e */
[----:B------:R-:W-:Y:S05]  /*1b440*/  WARPSYNC.COLLECTIVE R15, `(.L_x_1323) ;  /* 0x000000000f087348 */ /* 0x000fea0003c00000 */
[----:B------:R0:W1:Y:S02]  /*1b450*/  SHFL.IDX P6, R14, R13, R12, R11 ;  /* 0x0000000c0d0e7389 */ /* 0x00006400000c000b */
[----:B01----:R-:W-:Y:S01]  /*1b460*/  ENDCOLLECTIVE ;  /* 0x000000000000791b */ /* 0x003fe20003800000 */
.L_x_1323:
[----:B------:R-:W-:Y:S02]  /*1b470*/  IMAD.MOV.U32 R13, RZ, RZ, R6 ;  /* 0x000000ffff0d7224 */ /* 0x000fe400078e0006 */
[----:B------:R-:W-:Y:S01]  /*1b480*/  IMAD.MOV.U32 R12, RZ, RZ, 0x4 ;  /* 0x00000004ff0c7424 */ /* 0x000fe200078e00ff */
[----:B------:R-:W-:-:S05]  /*1b490*/  @P5 IADD3 R14, P0, R33, R14, RZ ;  /* 0x0000000e210e5210 */ /* 0x000fca0007f1e0ff */
[----:B------:R-:W-:-:S08]  /*1b4a0*/  @P5 IMAD.MOV.U32 R2, RZ, RZ, R14 ;  /* 0x000000ffff025224 */ /* 0x000fd000078e000e */
[----:B------:R-:W-:Y:S05]  /*1b4b0*/  WARPSYNC.COLLECTIVE R15, `(.L_x_1324) ;  /* 0x000000000f087348 */ /* 0x000fea0003c00000 */
[----:B------:R0:W1:Y:S02]  /*1b4c0*/  SHFL.IDX P6, R14, R13, R12, R11 ;  /* 0x0000000c0d0e7389 */ /* 0x00006400000c000b */
[----:B01----:R-:W-:Y:S01]  /*1b4d0*/  ENDCOLLECTIVE ;  /* 0x000000000000791b */ /* 0x003fe20003800000 */
.L_x_1324:
[----:B------:R-:W-:-:S04]  /*1b4e0*/  @P5 IMAD.X R9, RZ, RZ, R9, P0 ;  /* 0x000000ffff095224 */ /* 0x000fc800000e0609 */
[----:B------:R-:W-:-:S05]  /*1b4f0*/  @P5 IMAD.MOV.U32 R3, RZ, RZ, R9 ;  /* 0x000000ffff035224 */ /* 0x000fca00078e0009 */
[----:B------:R-:W-:Y:S01]  /*1b500*/  @!PT LDS RZ, [RZ] ;  /* 0x00000000fffff984 */ /* 0x000fe20000000800 */
[----:B------:R-:W-:Y:S01]  /*1b510*/  @!PT LDS RZ, [RZ] ;  /* 0x00000000fffff984 */ /* 0x000fe20000000800 */
[----:B------:R-:W-:Y:S01]  /*1b520*/  @!PT LDS RZ, [RZ] ;  /* 0x00000000fffff984 */ /* 0x000fe20000000800 */
[----:B------:R0:W-:Y:S01]  /*1b530*/  @P5 LDGSTS.E.BYPASS.LTC128B.128 [R4+0x19c00], desc[UR50][R2.64], !P2 ;  /* 0x19c0000002045fae */ /* 0x0001e2000d101d72 */
[----:B------:R-:W-:Y:S01]  /*1b540*/  LOP3.LUT P5, RZ, R16, 0x100, RZ, 0xc0, !PT ;  /* 0x0000010010ff7812 */ /* 0x000fe200078ac0ff */
[----:B------:R-:W-:Y:S02]  /*1b550*/  IMAD.MOV.U32 R13, RZ, RZ, R8 ;  /* 0x000000ffff0d7224 */ /* 0x000fe400078e0008 */
[----:B------:R-:W-:-:S10]  /*1b560*/  IMAD.MOV.U32 R9, RZ, RZ, R14 ;  /* 0x000000ffff097224 */ /* 0x000fd400078e000e */
[----:B0-----:R-:W-:Y:S05]  /*1b570*/  WARPSYNC.COLLECTIVE R15, `(.L_x_1325) ;  /* 0x000000000f087348 */ /* 0x001fea0003c00000 */
[----:B------:R1:W2:Y:S02]  /*1b580*/  SHFL.IDX P6, R14, R13, R12, R11 ;  /* 0x0000000c0d0e7389 */ /* 0x0002a400000c000b */
[----:B012---:R-:W-:Y:S01]  /*1b590*/  ENDCOLLECTIVE ;  /* 0x000000000000791b */ /* 0x007fe20003800000 */
.L_x_1325:
[----:B------:R-:W-:Y:S02]  /*1b5a0*/  IMAD.MOV.U32 R13, RZ, RZ, R6 ;  /* 0x000000ffff0d7224 */ /* 0x000fe400078e0006 */
[----:B------:R-:W-:Y:S01]  /*1b5b0*/  IMAD.MOV.U32 R12, RZ, RZ, 0x5 ;  /* 0x00000005ff0c7424 */ /* 0x000fe200078e00ff */
[----:B------:R-:W-:-:S05]  /*1b5c0*/  @P4 IADD3 R14, P0, R33, R14, RZ ;  /* 0x0000000e210e4210 */ /* 0x000fca0007f1e0ff */
[----:B------:R-:W-:-:S08]  /*1b5d0*/  @P4 IMAD.MOV.U32 R2, RZ, RZ, R14 ;  /* 0x000000ffff024224 */ /* 0x000fd000078e000e */
[----:B------:R-:W-:Y:S05]  /*1b5e0*/  WARPSYNC.COLLECTIVE R15, `(.L_x_1326) ;  /* 0x000000000f087348 */ /* 0x000fea0003c00000 */
[----:B------:R0:W1:Y:S02]  /*1b5f0*/  SHFL.IDX P6, R14, R13, R12, R11 ;  /* 0x0000000c0d0e7389 */ /* 0x00006400000c000b */
[----:B01----:R-:W-:Y:S01]  /*1b600*/  ENDCOLLECTIVE ;  /* 0x000000000000791b */ /* 0x003fe20003800000 */
.L_x_1326:
        /* <DEDUP_REMOVED lines=12> */
.L_x_1327:
[----:B------:R-:W-:Y:S02]  /*1b6d0*/  IMAD.MOV.U32 R13, RZ, RZ, R6 ;  /* 0x000000ffff0d7224 */ /* 0x000fe400078e0006 */
[----:B------:R-:W-:Y:S01]  /*1b6e0*/  IMAD.MOV.U32 R12, RZ, RZ, 0x6 ;  /* 0x00000006ff0c7424 */ /* 0x000fe200078e00ff */
[----:B------:R-:W-:-:S05]  /*1b6f0*/  @P4 IADD3 R14, P0, R33, R14, RZ ;  /* 0x0000000e210e4210 */ /* 0x000fca0007f1e0ff */
[----:B------:R-:W-:-:S08]  /*1b700*/  @P4 IMAD.MOV.U32 R2, RZ, RZ, R14 ;  /* 0x000000ffff024224 */ /* 0x000fd000078e000e */
[----:B------:R-:W-:Y:S05]  /*1b710*/  WARPSYNC.COLLECTIVE R15, `(.L_x_1328) ;  /* 0x000000000f087348 */ /* 0x000fea0003c00000 */
[----:B------:R0:W1:Y:S02]  /*1b720*/  SHFL.IDX P6, R14, R13, R12, R11 ;  /* 0x0000000c0d0e7389 */ /* 0x00006400000c000b */
[----:B01----:R-:W-:Y:S01]  /*1b730*/  ENDCOLLECTIVE ;  /* 0x000000000000791b */ /* 0x003fe20003800000 */
.L_x_1328:
[----:B------:R-:W-:-:S04]  /*1b740*/  @P4 IMAD.X R9, RZ, RZ, R9, P0 ;  /* 0x000000ffff094224 */ /* 0x000fc800000e0609 */
        /* <DEDUP_REMOVED lines=10> */
.L_x_1329:
[----:B------:R-:W-:Y:S02]  /*1b7f0*/  IMAD.MOV.U32 R13, RZ, RZ, R6 ;  /* 0x000000ffff0d7224 */ /* 0x000fe400078e0006 */
[----:B------:R-:W-:Y:S01]  /*1b800*/  IMAD.MOV.U32 R12, RZ, RZ, 0x7 ;  /* 0x00000007ff0c7424 */ /* 0x000fe200078e00ff */
[----:B------:R-:W-:-:S05]  /*1b810*/  @P5 IADD3 R14, P0, R33, R14, RZ ;  /* 0x0000000e210e5210 */ /* 0x000fca0007f1e0ff */
[----:B------:R-:W-:-:S08]  /*1b820*/  @P5 IMAD.MOV.U32 R2, RZ, RZ, R14 ;  /* 0x000000ffff025224 */ /* 0x000fd000078e000e */
[----:B------:R-:W-:Y:S05]  /*1b830*/  WARPSYNC.COLLECTIVE R15, `(.L_x_1330) ;  /* 0x000000000f087348 */ /* 0x000fea0003c00000 */
[----:B------:R0:W1:Y:S02]  /*1b840*/  SHFL.IDX P6, R14, R13, R12, R11 ;  /* 0x0000000c0d0e7389 */ /* 0x00006400000c000b */
[----:B01----:R-:W-:Y:S01]  /*1b850*/  ENDCOLLECTIVE ;  /* 0x000000000000791b */ /* 0x003fe20003800000 */
.L_x_1330:
        /* <DEDUP_REMOVED lines=11> */
.L_x_1331:
[----:B------:R-:W-:Y:S02]  /*1b910*/  IMAD.MOV.U32 R13, RZ, RZ, R5 ;  /* 0x000000ffff0d7224 */ /* 0x000fe400078e0005 */
[----:B------:R-:W-:Y:S01]  /*1b920*/  IMAD.MOV.U32 R12, RZ, RZ, RZ ;  /* 0x000000ffff0c7224 */ /* 0x000fe200078e00ff */
[----:B------:R-:W-:-:S05]  /*1b930*/  @P3 IADD3 R14, P0, R33, R14, RZ ;  /* 0x0000000e210e3210 */ /* 0x000fca0007f1e0ff */
[----:B------:R-:W-:-:S08]  /*1b940*/  @P3 IMAD.MOV.U32 R2, RZ, RZ, R14 ;  /* 0x000000ffff023224 */ /* 0x000fd000078e000e */
[----:B------:R-:W-:Y:S05]  /*1b950*/  WARPSYNC.COLLECTIVE R15, `(.L_x_1332) ;  /* 0x000000000f087348 */ /* 0x000fea0003c00000 */
[----:B------:R0:W1:Y:S02]  /*1b960*/  SHFL.IDX P6, R14, R13, R12, R11 ;  /* 0x0000000c0d0e7389 */ /* 0x00006400000c000b */
[----:B01----:R-:W-:Y:S01]  /*1b970*/  ENDCOLLECTIVE ;  /* 0x000000000000791b */ /* 0x003fe20003800000 */
.L_x_1332:
        /* <DEDUP_REMOVED lines=11> */
.L_x_1333:
[----:B------:R-:W-:Y:S02]  /*1ba30*/  IMAD.MOV.U32 R13, RZ, RZ, R5 ;  /* 0x000000ffff0d7224 */ /* 0x000fe400078e0005 */
[----:B------:R-:W-:Y:S01]  /*1ba40*/  IMAD.MOV.U32 R12, RZ, RZ, 0x1 ;  /* 0x00000001ff0c7424 */ /* 0x000fe200078e00ff */
[----:B------:R-:W-:-:S05]  /*1ba50*/  @P1 IADD3 R14, P0, R33, R14, RZ ;  /* 0x0000000e210e1210 */ /* 0x000fca0007f1e0ff */
[----:B------:R-:W-:-:S08]  /*1ba60*/  @P1 IMAD.MOV.U32 R2, RZ, RZ, R14 ;  /* 0x000000ffff021224 */ /* 0x000fd000078e000e */
[----:B------:R-:W-:Y:S05]  /*1ba70*/  WARPSYNC.COLLECTIVE R15, `(.L_x_1334) ;  /* 0x000000000f087348 */ /* 0x000fea0003c00000 */
[----:B------:R0:W1:Y:S02]  /*1ba80*/  SHFL.IDX P6, R14, R13, R12, R11 ;  /* 0x0000000c0d0e7389 */ /* 0x00006400000c000b */
[----:B01----:R-:W-:Y:S01]  /*1ba90*/  ENDCOLLECTIVE ;  /* 0x000000000000791b */ /* 0x003fe20003800000 */
.L_x_1334:
        /* <DEDUP_REMOVED lines=11> */
.L_x_1335:
[----:B------:R-:W-:Y:S05]  /*1bb50*/  BRA `(.L_x_1336) ;  /* 0xffffffb000587947 */ /* 0x000fea000383ffff */
.L_x_1234:
[----:B------:R-:W-:Y:S02]  /*1bb60*/  IMAD.MOV.U32 R13, RZ, RZ, R5 ;  /* 0x000000ffff0d7224 */ /* 0x000fe400078e0005 */
[----:B------:R-:W-:Y:S02]  /*1bb70*/  IMAD.MOV.U32 R12, RZ, RZ, RZ ;  /* 0x000000ffff0c7224 */ /* 0x000fe400078e00ff */
[----:B------:R-:W-:Y:S02]  /*1bb80*/  IMAD.MOV.U32 R11, RZ, RZ, 0x181f ;  /* 0x0000181fff0b7424 */ /* 0x000fe400078e00ff */
[----:B------:R-:W-:Y:S02]  /*1bb90*/  IMAD.MOV.U32 R15, RZ, RZ, -0x1 ;  /* 0xffffffffff0f7424 */ /* 0x000fe400078e00ff */
[----:B------:R-:W-:-:S07]  /*1bba0*/  VIADD R4, R10, UR43 ;  /* 0x0000002b0a047c36 */ /* 0x000fce0008000000 */
[----:B-----5:R-:W-:Y:S05]  /*1bbb0*/  WARPSYNC.COLLECTIVE R15, `(.L_x_1337) ;  /* 0x000000000f087348 */ /* 0x020fea0003c00000 */
[----:B------:R0:W1:Y:S02]  /*1bbc0*/  SHFL.IDX P6, R14, R13, R12, R11 ;  /* 0x0000000c0d0e7389 */ /* 0x00006400000c000b */
[----:B01---5:R-:W-:Y:S01]  /*1bbd0*/  ENDCOLLECTIVE ;  /* 0x000000000000791b */ /* 0x023fe20003800000 */
.L_x_1337:
[C---:B------:R-:W-:Y:S01]  /*1bbe0*/  VIADD R6, R4.reuse, 0x10 ;  /* 0x0000001004067836 */ /* 0x040fe20000000000 */
[----:B------:R-:W-:Y:S01]  /*1bbf0*/  ISETP.GE.AND P1, PT, R4, UR41, PT ;  /* 0x0000002904007c0c */ /* 0x000fe2000bf26270 */
[----:B------:R-:W-:Y:S02]  /*1bc00*/  IMAD.MOV.U32 R13, RZ, RZ, R0 ;  /* 0x000000ffff0d7224 */ /* 0x000fe400078e0000 */
[----:B------:R-:W-:-:S10]  /*1bc10*/  IMAD.MOV.U32 R2, RZ, RZ, R14 ;  /* 0x000000ffff027224 */ /* 0x000fd400078e000e */
[----:B------:R-:W-:Y:S05]  /*1bc20*/  WARPSYNC.COLLECTIVE R15, `(.L_x_1338) ;  /* 0x000000000f087348 */ /* 0x000fea0003c00000 */
[----:B------:R0:W1:Y:S02]  /*1bc30*/  SHFL.IDX P6, R14, R13, R12, R11 ;  /* 0x0000000c0d0e7389 */ /* 0x00006400000c000b */
[----:B01----:R-:W-:Y:S01]  /*1bc40*/  ENDCOLLECTIVE ;  /* 0x000000000000791b */ /* 0x003fe20003800000 */
.L_x_1338:
        /* <DEDUP_REMOVED lines=8> */
.L_x_1339:
        /* <DEDUP_REMOVED lines=10> */
.L_x_1340:
[----:B------:R-:W-:Y:S02]  /*1bd70*/  IMAD.MOV.U32 R13, RZ, RZ, R5 ;  /* 0x000000ffff0d7224 */ /* 0x000fe400078e0005 */
[----:B------:R-:W-:Y:S01]  /*1bd80*/  IMAD.MOV.U32 R12, RZ, RZ, 0x2 ;  /* 0x00000002ff0c7424 */ /* 0x000fe200078e00ff */
[----:B------:R-:W-:-:S13]  /*1bd90*/  @!P1 IADD3 R2, P0, R33, R14, RZ ;  /* 0x0000000e21029210 */ /* 0x000fda0007f1e0ff */
[----:B------:R-:W-:Y:S05]  /*1bda0*/  WARPSYNC.COLLECTIVE R15, `(.L_x_1341) ;  /* 0x000000000f087348 */ /* 0x000fea0003c00000 */
[----:B------:R0:W1:Y:S02]  /*1bdb0*/  SHFL.IDX P6, R14, R13, R12, R11 ;  /* 0x0000000c0d0e7389 */ /* 0x00006400000c000b */
[----:B01----:R-:W-:Y:S01]  /*1bdc0*/  ENDCOLLECTIVE ;  /* 0x000000000000791b */ /* 0x003fe20003800000 */
.L_x_1341:
        /* <DEDUP_REMOVED lines=12> */
.L_x_1342:
[----:B------:R-:W-:Y:S02]  /*1be90*/  IMAD.MOV.U32 R13, RZ, RZ, R5 ;  /* 0x000000ffff0d7224 */ /* 0x000fe400078e0005 */
[----:B------:R-:W-:Y:S01]  /*1bea0*/  IMAD.MOV.U32 R12, RZ, RZ, 0x3 ;  /* 0x00000003ff0c7424 */ /* 0x000fe200078e00ff */
[----:B------:R-:W-:-:S13]  /*1beb0*/  @!P1 IADD3 R2, P0, R33, R14, RZ ;  /* 0x0000000e21029210 */ /* 0x000fda0007f1e0ff */
[----:B------:R-:W-:Y:S05]  /*1bec0*/  WARPSYNC.COLLECTIVE R15, `(.L_x_1343) ;  /* 0x000000000f087348 */ /* 0x000fea0003c00000 */
[----:B------:R0:W1:Y:S02]  /*1bed0*/  SHFL.IDX P6, R14, R13, R12, R11 ;  /* 0x0000000c0d0e7389 */ /* 0x00006400000c000b */
[----:B01----:R-:W-:Y:S01]  /*1bee0*/  ENDCOLLECTIVE ;  /* 0x000000000000791b */ /* 0x003fe20003800000 */
.L_x_1343:
        /* <DEDUP_REMOVED lines=12> */
.L_x_1344:
[----:B------:R-:W-:Y:S02]  /*1bfb0*/  IMAD.MOV.U32 R13, RZ, RZ, R5 ;  /* 0x000000ffff0d7224 */ /* 0x000fe400078e0005 */
[----:B------:R-:W-:Y:S01]  /*1bfc0*/  IMAD.MOV.U32 R12, RZ, RZ, 0x4 ;  /* 0x00000004ff0c7424 */ /* 0x000fe200078e00ff */
[----:B------:R-:W-:-:S13]  /*1bfd0*/  @!P1 IADD3 R2, P0, R33, R14, RZ ;  /* 0x0000000e21029210 */ /* 0x000fda0007f1e0ff */
[----:B------:R-:W-:Y:S05]  /*1bfe0*/  WARPSYNC.COLLECTIVE R15, `(.L_x_1345) ;  /* 0x000000000f087348 */ /* 0x000fea0003c00000 */
[----:B------:R0:W1:Y:S02]  /*1bff0*/  SHFL.IDX P6, R14, R13, R12, R11 ;  /* 0x0000000c0d0e7389 */ /* 0x00006400000c000b */
[----:B01----:R-:W-:Y:S01]  /*1c000*/  ENDCOLLECTIVE ;  /* 0x000000000000791b */ /* 0x003fe20003800000 */
.L_x_1345:
        /* <DEDUP_REMOVED lines=12> */
.L_x_1346:
[----:B------:R-:W-:Y:S02]  /*1c0d0*/  IMAD.MOV.U32 R13, RZ, RZ, R5 ;  /* 0x000000ffff0d7224 */ /* 0x000fe400078e0005 */
[----:B------:R-:W-:Y:S01]  /*1c0e0*/  IMAD.MOV.U32 R12, RZ, RZ, 0x5 ;  /* 0x00000005ff0c7424 */ /* 0x000fe200078e00ff */
[----:B------:R-:W-:-:S13]  /*1c0f0*/  @!P1 IADD3 R2, P0, R33, R14, RZ ;  /* 0x0000000e21029210 */ /* 0x000fda0007f1e0ff */
[----:B------:R-:W-:Y:S05]  /*1c100*/  WARPSYNC.COLLECTIVE R15, `(.L_x_1347) ;  /* 0x000000000f087348 */ /* 0x000fea0003c00000 */
[----:B------:R0:W1:Y:S02]  /*1c110*/  SHFL.IDX P6, R14, R13, R12, R11 ;  /* 0x0000000c0d0e7389 */ /* 0x00006400000c000b */
[----:B01----:R-:W-:Y:S01]  /*1c120*/  ENDCOLLECTIVE ;  /* 0x000000000000791b */ /* 0x003fe20003800000 */
.L_x_1347:
        /* <DEDUP_REMOVED lines=12> */
.L_x_1348:
[----:B------:R-:W-:Y:S02]  /*1c1f0*/  IMAD.MOV.U32 R13, RZ, RZ, R5 ;  /* 0x000000ffff0d7224 */ /* 0x000fe400078e0005 */
[----:B------:R-:W-:Y:S01]  /*1c200*/  IMAD.MOV.U32 R12, RZ, RZ, 0x6 ;  /* 0x00000006ff0c7424 */ /* 0x000fe200078e00ff */
[----:B------:R-:W-:-:S13]  /*1c210*/  @!P1 IADD3 R2, P0, R33, R14, RZ ;  /* 0x0000000e21029210 */ /* 0x000fda0007f1e0ff */
[----:B------:R-:W-:Y:S05]  /*1c220*/  WARPSYNC.COLLECTIVE R15, `(.L_x_1349) ;  /* 0x000000000f087348 */ /* 0x000fea0003c00000 */
[----:B------:R0:W1:Y:S02]  /*1c230*/  SHFL.IDX P6, R14, R13, R12, R11 ;  /* 0x0000000c0d0e7389 */ /* 0x00006400000c000b */
[----:B01----:R-:W-:Y:S01]  /*1c240*/  ENDCOLLECTIVE ;  /* 0x000000000000791b */ /* 0x003fe20003800000 */
.L_x_1349:
        /* <DEDUP_REMOVED lines=12> */
.L_x_1350:
[----:B------:R-:W-:Y:S02]  /*1c310*/  IMAD.MOV.U32 R13, RZ, RZ, R5 ;  /* 0x000000ffff0d7224 */ /* 0x000fe400078e0005 */
[----:B------:R-:W-:Y:S01]  /*1c320*/  IMAD.MOV.U32 R12, RZ, RZ, 0x7 ;  /* 0x00000007ff0c7424 */ /* 0x000fe200078e00ff */
[----:B------:R-:W-:-:S13]  /*1c330*/  @!P1 IADD3 R2, P0, R33, R14, RZ ;  /* 0x0000000e21029210 */ /* 0x000fda0007f1e0ff */
[----:B------:R-:W-:Y:S05]  /*1c340*/  WARPSYNC.COLLECTIVE R15, `(.L_x_1351) ;  /* 0x000000000f087348 */ /* 0x000fea0003c00000 */
[----:B------:R0:W1:Y:S02]  /*1c350*/  SHFL.IDX P6, R14, R13, R12, R11 ;  /* 0x0000000c0d0e7389 */ /* 0x00006400000c000b */
[----:B01----:R-:W-:Y:S01]  /*1c360*/  ENDCOLLECTIVE ;  /* 0x000000000000791b */ /* 0x003fe20003800000 */
.L_x_1351:
        /* <DEDUP_REMOVED lines=10> */
.L_x_1352:
[----:B------:R-:W-:Y:S05]  /*1c410*/  BRA `(.L_x_1353) ;  /* 0xffffffb0007c7947 */ /* 0x000fea000383ffff */
.L_x_1237:
[----:B0-----:R0:W1:Y:S02]  /*1c420*/  SYNCS.PHASECHK.TRANS64.TRYWAIT P0, [R17+URZ+0x22820], R0 ;  /* 0x02282000110075a7 */ /* 0x001064000800017f */
[----:B-1----:R-:W-:Y:S05]  /*1c430*/  @!P0 NANOSLEEP.SYNCS 0x989680 ;  /* 0x009896800000895d */ /* 0x002fea0003900000 */
[----:B------:R-:W1:Y:S02]  /*1c440*/  @!P0 SYNCS.PHASECHK.TRANS64 P0, [R17+URZ+0x22820], R0 ;  /* 0x02282000110085a7 */ /* 0x000e64000800007f */
[----:B-1----:R-:W-:Y:S05]  /*1c450*/  @!P0 BRA `(.L_x_1237) ;  /* 0xfffffffc00f08947 */ /* 0x002fea000383ffff */
[----:B------:R-:W-:Y:S05]  /*1c460*/  BRA `(.L_x_1354) ;  /* 0xffffffb000d87947 */ /* 0x000fea000383ffff */
.L_x_1241:
[----:B0-----:R0:W1:Y:S02]  /*1c470*/  SYNCS.PHASECHK.TRANS64.TRYWAIT P0, [R0+URZ+0x22880], R28 ;  /* 0x0228801c000075a7 */ /* 0x001064000800017f */
[----:B-1----:R-:W-:Y:S05]  /*1c480*/  @!P0 NANOSLEEP.SYNCS 0x989680 ;  /* 0x009896800000895d */ /* 0x002fea0003900000 */
[----:B------:R-:W1:Y:S02]  /*1c490*/  @!P0 SYNCS.PHASECHK.TRANS64 P0, [R0+URZ+0x22880], R28 ;  /* 0x0228801c000085a7 */ /* 0x000e64000800007f */
[----:B-1----:R-:W-:Y:S05]  /*1c4a0*/  @!P0 BRA `(.L_x_1241) ;  /* 0xfffffffc00f08947 */ /* 0x002fea000383ffff */
[----:B------:R-:W-:Y:S05]  /*1c4b0*/  BRA `(.L_x_1355) ;  /* 0xffffffb800087947 */ /* 0x000fea000383ffff */
.L_x_1242:
        /* <DEDUP_REMOVED lines=8> */
.L_x_1357:
[----:B------:R-:W-:Y:S05]  /*1c540*/  BSYNC B0 ;  /* 0x0000000000007941 */ /* 0x000fea0003800000 */
.L_x_1356:
        /* <DEDUP_REMOVED lines=8> */
.L_x_1358:
        /* <DEDUP_REMOVED lines=8> */
.L_x_1359:
[----:B------:R-:W-:-:S05]  /*1c650*/  IMAD.IADD R6, R17, 0x1, R30 ;  /* 0x0000000111067824 */ /* 0x000fca00078e021e */
        /* <DEDUP_REMOVED lines=9> */
.L_x_1360:
[----:B------:R-:W-:Y:S02]  /*1c6f0*/  IMAD.MOV.U32 R13, RZ, RZ, R20 ;  /* 0x000000ffff0d7224 */ /* 0x000fe400078e0014 */
[----:B------:R-:W-:Y:S02]  /*1c700*/  IMAD.MOV.U32 R12, RZ, RZ, 0x2 ;  /* 0x00000002ff0c7424 */ /* 0x000fe400078e00ff */
[----:B------:R-:W-:-:S07]  /*1c710*/  IMAD.MOV.U32 R2, RZ, RZ, R14 ;  /* 0x000000ffff027224 */ /* 0x000fce00078e000e */
[----:B------:R-:W-:Y:S05]  /*1c720*/  WARPSYNC.COLLECTIVE R15, `(.L_x_1361) ;  /* 0x000000000f087348 */ /* 0x000fea0003c00000 */
[----:B------:R0:W1:Y:S02]  /*1c730*/  SHFL.IDX P6, R14, R13, R12, R11 ;  /* 0x0000000c0d0e7389 */ /* 0x00006400000c000b */
[----:B01----:R-:W-:Y:S01]  /*1c740*/  ENDCOLLECTIVE ;  /* 0x000000000000791b */ /* 0x003fe20003800000 */
.L_x_1361:
        /* <DEDUP_REMOVED lines=11> */
.L_x_1362:
[----:B------:R-:W-:Y:S02]  /*1c800*/  IMAD.MOV.U32 R13, RZ, RZ, R20 ;  /* 0x000000ffff0d7224 */ /* 0x000fe400078e0014 */
[----:B------:R-:W-:Y:S02]  /*1c810*/  IMAD.MOV.U32 R12, RZ, RZ, 0x3 ;  /* 0x00000003ff0c7424 */ /* 0x000fe400078e00ff */
[----:B------:R-:W-:-:S07]  /*1c820*/  IMAD.MOV.U32 R2, RZ, RZ, R14 ;  /* 0x000000ffff027224 */ /* 0x000fce00078e000e */
[----:B------:R-:W-:Y:S05]  /*1c830*/  WARPSYNC.COLLECTIVE R15, `(.L_x_1363) ;  /* 0x000000000f087348 */ /* 0x000fea0003c00000 */
[----:B------:R0:W1:Y:S02]  /*1c840*/  SHFL.IDX P6, R14, R13, R12, R11 ;  /* 0x0000000c0d0e7389 */ /* 0x00006400000c000b */
[----:B01----:R-:W-:Y:S01]  /*1c850*/  ENDCOLLECTIVE ;  /* 0x000000000000791b */ /* 0x003fe20003800000 */
.L_x_1363:
        /* <DEDUP_REMOVED lines=11> */
.L_x_1364:
[----:B------:R-:W-:Y:S02]  /*1c910*/  IMAD.MOV.U32 R13, RZ, RZ, R20 ;  /* 0x000000ffff0d7224 */ /* 0x000fe400078e0014 */
[----:B------:R-:W-:Y:S01]  /*1c920*/  IMAD.MOV.U32 R12, RZ, RZ, 0x4 ;  /* 0x00000004ff0c7424 */ /* 0x000fe200078e00ff */
[----:B------:R-:W-:-:S13]  /*1c930*/  IADD3 R2, P0, R33, R14, RZ ;  /* 0x0000000e21027210 */ /* 0x000fda0007f1e0ff */
[----:B------:R-:W-:Y:S05]  /*1c940*/  WARPSYNC.COLLECTIVE R15, `(.L_x_1365) ;  /* 0x000000000f087348 */ /* 0x000fea0003c00000 */
[----:B------:R0:W1:Y:S02]  /*1c950*/  SHFL.IDX P6, R14, R13, R12, R11 ;  /* 0x0000000c0d0e7389 */ /* 0x00006400000c000b */
[----:B01----:R-:W-:Y:S01]  /*1c960*/  ENDCOLLECTIVE ;  /* 0x000000000000791b */ /* 0x003fe20003800000 */
.L_x_1365:
        /* <DEDUP_REMOVED lines=10> */
.L_x_1366:
[----:B------:R-:W-:Y:S02]  /*1ca10*/  IMAD.MOV.U32 R13, RZ, RZ, R20 ;  /* 0x000000ffff0d7224 */ /* 0x000fe400078e0014 */
[----:B------:R-:W-:Y:S02]  /*1ca20*/  IMAD.MOV.U32 R12, RZ, RZ, 0x5 ;  /* 0x00000005ff0c7424 */ /* 0x000fe400078e00ff */
[----:B------:R-:W-:-:S07]  /*1ca30*/  IMAD.MOV.U32 R2, RZ, RZ, R14 ;  /* 0x000000ffff027224 */ /* 0x000fce00078e000e */
[----:B------:R-:W-:Y:S05]  /*1ca40*/  WARPSYNC.COLLECTIVE R15, `(.L_x_1367) ;  /* 0x000000000f087348 */ /* 0x000fea0003c00000 */
[----:B------:R0:W1:Y:S02]  /*1ca50*/  SHFL.IDX P6, R14, R13, R12, R11 ;  /* 0x0000000c0d0e7389 */ /* 0x00006400000c000b */
[----:B01----:R-:W-:Y:S01]  /*1ca60*/  ENDCOLLECTIVE ;  /* 0x000000000000791b */ /* 0x003fe20003800000 */
.L_x_1367:
        /* <DEDUP_REMOVED lines=11> */
.L_x_1368:
[----:B------:R-:W-:Y:S02]  /*1cb20*/  IMAD.MOV.U32 R13, RZ, RZ, R20 ;  /* 0x000000ffff0d7224 */ /* 0x000fe400078e0014 */
[----:B------:R-:W-:Y:S01]  /*1cb30*/  IMAD.MOV.U32 R12, RZ, RZ, 0x6 ;  /* 0x00000006ff0c7424 */ /* 0x000fe200078e00ff */
[----:B------:R-:W-:-:S13]  /*1cb40*/  IADD3 R2, P0, R33, R14, RZ ;  /* 0x0000000e21027210 */ /* 0x000fda0007f1e0ff */
[----:B------:R-:W-:Y:S05]  /*1cb50*/  WARPSYNC.COLLECTIVE R15, `(.L_x_1369) ;  /* 0x000000000f087348 */ /* 0x000fea0003c00000 */
[----:B------:R0:W1:Y:S02]  /*1cb60*/  SHFL.IDX P6, R14, R13, R12, R11 ;  /* 0x0000000c0d0e7389 */ /* 0x00006400000c000b */
[----:B01----:R-:W-:Y:S01]  /*1cb70*/  ENDCOLLECTIVE ;  /* 0x000000000000791b */ /* 0x003fe20003800000 */
.L_x_1369:
        /* <DEDUP_REMOVED lines=10> */
.L_x_1370:
[----:B------:R-:W-:Y:S02]  /*1cc20*/  IMAD.MOV.U32 R13, RZ, RZ, R20 ;  /* 0x000000ffff0d7224 */ /* 0x000fe400078e0014 */
[----:B------:R-:W-:Y:S02]  /*1cc30*/  IMAD.MOV.U32 R12, RZ, RZ, 0x7 ;  /* 0x00000007ff0c7424 */ /* 0x000fe400078e00ff */
[----:B------:R-:W-:-:S07]  /*1cc40*/  IMAD.MOV.U32 R2, RZ, RZ, R14 ;  /* 0x000000ffff027224 */ /* 0x000fce00078e000e */
[----:B------:R-:W-:Y:S05]  /*1cc50*/  WARPSYNC.COLLECTIVE R15, `(.L_x_1371) ;  /* 0x000000000f087348 */ /* 0x000fea0003c00000 */
[----:B------:R0:W1:Y:S02]  /*1cc60*/  SHFL.IDX P6, R14, R13, R12, R11 ;  /* 0x0000000c0d0e7389 */ /* 0x00006400000c000b */
[----:B01----:R-:W-:Y:S01]  /*1cc70*/  ENDCOLLECTIVE ;  /* 0x000000000000791b */ /* 0x003fe20003800000 */
.L_x_1371:
        /* <DEDUP_REMOVED lines=11> */
.L_x_1372:
[----:B------:R-:W-:Y:S02]  /*1cd30*/  IMAD.MOV.U32 R13, RZ, RZ, R21 ;  /* 0x000000ffff0d7224 */ /* 0x000fe400078e0015 */
[----:B------:R-:W-:Y:S02]  /*1cd40*/  IMAD.MOV.U32 R12, RZ, RZ, RZ ;  /* 0x000000ffff0c7224 */ /* 0x000fe400078e00ff */
[----:B------:R-:W-:-:S07]  /*1cd50*/  IMAD.MOV.U32 R5, RZ, RZ, R14 ;  /* 0x000000ffff057224 */ /* 0x000fce00078e000e */
[----:B------:R-:W-:Y:S05]  /*1cd60*/  WARPSYNC.COLLECTIVE R15, `(.L_x_1373) ;  /* 0x000000000f087348 */ /* 0x000fea0003c00000 */
[----:B------:R0:W1:Y:S02]  /*1cd70*/  SHFL.IDX P6, R14, R13, R12, R11 ;  /* 0x0000000c0d0e7389 */ /* 0x00006400000c000b */
[----:B01----:R-:W-:Y:S01]  /*1cd80*/  ENDCOLLECTIVE ;  /* 0x000000000000791b */ /* 0x003fe20003800000 */
.L_x_1373:
        /* <DEDUP_REMOVED lines=11> */
.L_x_1374:
[----:B------:R-:W-:Y:S02]  /*1ce40*/  IMAD.MOV.U32 R13, RZ, RZ, R21 ;  /* 0x000000ffff0d7224 */ /* 0x000fe400078e0015 */
[----:B------:R-:W-:Y:S02]  /*1ce50*/  IMAD.MOV.U32 R12, RZ, RZ, 0x1 ;  /* 0x00000001ff0c7424 */ /* 0x000fe400078e00ff */
[----:B------:R-:W-:-:S07]  /*1ce60*/  IMAD.MOV.U32 R2, RZ, RZ, R14 ;  /* 0x000000ffff027224 */ /* 0x000fce00078e000e */
[----:B------:R-:W-:Y:S05]  /*1ce70*/  WARPSYNC.COLLECTIVE R15, `(.L_x_1375) ;  /* 0x000000000f087348 */ /* 0x000fea0003c00000 */
[----:B------:R0:W1:Y:S02]  /*1ce80*/  SHFL.IDX P6, R14, R13, R12, R11 ;  /* 0x0000000c0d0e7389 */ /* 0x00006400000c000b */
[----:B01----:R-:W-:Y:S01]  /*1ce90*/  ENDCOLLECTIVE ;  /* 0x000000000000791b */ /* 0x003fe20003800000 */
.L_x_1375:
        /* <DEDUP_REMOVED lines=11> */
.L_x_1376:
[----:B------:R-:W-:Y:S01]  /*1cf50*/  IMAD.MOV.U32 R2, RZ, RZ, R14 ;  /* 0x000000ffff027224 */ /* 0x000fe200078e000e */
[----:B------:R-:W-:Y:S06]  /*1cf60*/  BRA `(.L_x_1377) ;  /* 0xffffffb000ac7947 */ /* 0x000fec000383ffff */
.L_x_1247:
[----:B---3--:R3:W4:Y:S02]  /*1cf70*/  SYNCS.PHASECHK.TRANS64.TRYWAIT P0, [R0+URZ+0x22840], R28 ;  /* 0x0228401c000075a7 */ /* 0x008724000800017f */
[----:B----4-:R-:W-:Y:S05]  /*1cf80*/  @!P0 NANOSLEEP.SYNCS 0x989680 ;  /* 0x009896800000895d */ /* 0x010fea0003900000 */
[----:B------:R-:W4:Y:S02]  /*1cf90*/  @!P0 SYNCS.PHASECHK.TRANS64 P0, [R0+URZ+0x22840], R28 ;  /* 0x0228401c000085a7 */ /* 0x000f24000800007f */
[----:B----4-:R-:W-:Y:S05]  /*1cfa0*/  @!P0 BRA `(.L_x_1247) ;  /* 0xfffffffc00f08947 */ /* 0x010fea000383ffff */
[----:B------:R-:W-:Y:S05]  /*1cfb0*/  BRA `(.L_x_1378) ;  /* 0xffffffb000fc7947 */ /* 0x000fea000383ffff */
.L_x_1248:
[----:B------:R-:W-:Y:S01]  /*1cfc0*/  BSSY B0, `(.L_x_1379) ;  /* 0x0000008000007945 */ /* 0x000fe20003800000 */
[----:B------:R-:W-:Y:S02]  /*1cfd0*/  IMAD.MOV.U32 R13, RZ, RZ, R10 ;  /* 0x000000ffff0d7224 */ /* 0x000fe400078e000a */
[----:B------:R-:W-:Y:S02]  /*1cfe0*/  IMAD.MOV.U32 R12, RZ, RZ, RZ ;  /* 0x000000ffff0c7224 */ /* 0x000fe400078e00ff */
[----:B------:R-:W-:Y:S02]  /*1cff0*/  IMAD.MOV.U32 R11, RZ, RZ, 0x181f ;  /* 0x0000181fff0b7424 */ /* 0x000fe400078e00ff */
[----:B------:R-:W-:-:S07]  /*1d000*/  IMAD.MOV.U32 R15, RZ, RZ, -0x1 ;  /* 0xffffffffff0f7424 */ /* 0x000fce00078e00ff */
[----:B0123--:R-:W-:Y:S05]  /*1d010*/  WARPSYNC.COLLECTIVE R15, `(.L_x_1380) ;  /* 0x000000000f087348 */ /* 0x00ffea0003c00000 */
[----:B------:R4:W0:Y:S02]  /*1d020*/  SHFL.IDX P6, R14, R13, R12, R11 ;  /* 0x0000000c0d0e7389 */ /* 0x00082400000c000b */
[----:B01234-:R-:W-:Y:S01]  /*1d030*/  ENDCOLLECTIVE ;  /* 0x000000000000791b */ /* 0x01ffe20003800000 */
.L_x_1380:
[----:B------:R-:W-:Y:S05]  /*1d040*/  BSYNC B0 ;  /* 0x0000000000007941 */ /* 0x000fea0003800000 */
.L_x_1379:
        /* <DEDUP_REMOVED lines=8> */
.L_x_1381:
        /* <DEDUP_REMOVED lines=8> */
.L_x_1382:
        /* <DEDUP_REMOVED lines=9> */
.L_x_1383:
[----:B------:R-:W-:Y:S02]  /*1d1e0*/  IMAD.MOV.U32 R13, RZ, RZ, R10 ;  /* 0x000000ffff0d7224 */ /* 0x000fe400078e000a */
[----:B------:R-:W-:Y:S01]  /*1d1f0*/  IMAD.MOV.U32 R12, RZ, RZ, 0x2 ;  /* 0x00000002ff0c7424 */ /* 0x000fe200078e00ff */
[----:B------:R-:W-:-:S13]  /*1d200*/  IADD3 R2, P0, R33, R14, RZ ;  /* 0x0000000e21027210 */ /* 0x000fda0007f1e0ff */
[----:B------:R-:W-:Y:S05]  /*1d210*/  WARPSYNC.COLLECTIVE R15, `(.L_x_1384) ;  /* 0x000000000f087348 */ /* 0x000fea0003c00000 */
[----:B------:R0:W1:Y:S02]  /*1d220*/  SHFL.IDX P6, R14, R13, R12, R11 ;  /* 0x0000000c0d0e7389 */ /* 0x00006400000c000b */
[----:B01----:R-:W-:Y:S01]  /*1d230*/  ENDCOLLECTIVE ;  /* 0x000000000000791b */ /* 0x003fe20003800000 */
.L_x_1384:
        /* <DEDUP_REMOVED lines=10> */
.L_x_1385:
[----:B------:R-:W-:Y:S02]  /*1d2e0*/  IMAD.MOV.U32 R13, RZ, RZ, R10 ;  /* 0x000000ffff0d7224 */ /* 0x000fe400078e000a */
[----:B------:R-:W-:Y:S02]  /*1d2f0*/  IMAD.MOV.U32 R12, RZ, RZ, 0x3 ;  /* 0x00000003ff0c7424 */ /* 0x000fe400078e00ff */
[----:B------:R-:W-:-:S07]  /*1d300*/  IMAD.MOV.U32 R2, RZ, RZ, R14 ;  /* 0x000000ffff027224 */ /* 0x000fce00078e000e */
[----:B------:R-:W-:Y:S05]  /*1d310*/  WARPSYNC.COLLECTIVE R15, `(.L_x_1386) ;  /* 0x000000000f087348 */ /* 0x000fea0003c00000 */
[----:B------:R0:W1:Y:S02]  /*1d320*/  SHFL.IDX P6, R14, R13, R12, R11 ;  /* 0x0000000c0d0e7389 */ /* 0x00006400000c000b */
[----:B01----:R-:W-:Y:S01]  /*1d330*/  ENDCOLLECTIVE ;  /* 0x000000000000791b */ /* 0x003fe20003800000 */
.L_x_1386:
        /* <DEDUP_REMOVED lines=11> */
.L_x_1387:
[----:B------:R-:W-:Y:S02]  /*1d3f0*/  IMAD.MOV.U32 R13, RZ, RZ, R10 ;  /* 0x000000ffff0d7224 */ /* 0x000fe400078e000a */
[----:B------:R-:W-:Y:S01]  /*1d400*/  IMAD.MOV.U32 R12, RZ, RZ, 0x4 ;  /* 0x00000004ff0c7424 */ /* 0x000fe200078e00ff */
[----:B------:R-:W-:-:S13]  /*1d410*/  IADD3 R2, P0, R33, R14, RZ ;  /* 0x0000000e21027210 */ /* 0x000fda0007f1e0ff */
[----:B------:R-:W-:Y:S05]  /*1d420*/  WARPSYNC.COLLECTIVE R15, `(.L_x_1388) ;  /* 0x000000000f087348 */ /* 0x000fea0003c00000 */
[----:B------:R0:W1:Y:S02]  /*1d430*/  SHFL.IDX P6, R14, R13, R12, R11 ;  /* 0x0000000c0d0e7389 */ /* 0x00006400000c000b */
[----:B01----:R-:W-:Y:S01]  /*1d440*/  ENDCOLLECTIVE ;  /* 0x000000000000791b */ /* 0x003fe20003800000 */
.L_x_1388:
        /* <DEDUP_REMOVED lines=10> */
.L_x_1389:
[----:B------:R-:W-:Y:S02]  /*1d4f0*/  IMAD.MOV.U32 R13, RZ, RZ, R10 ;  /* 0x000000ffff0d7224 */ /* 0x000fe400078e000a */
[----:B------:R-:W-:Y:S02]  /*1d500*/  IMAD.MOV.U32 R12, RZ, RZ, 0x5 ;  /* 0x00000005ff0c7424 */ /* 0x000fe400078e00ff */
[----:B------:R-:W-:-:S07]  /*1d510*/  IMAD.MOV.U32 R2, RZ, RZ, R14 ;  /* 0x000000ffff027224 */ /* 0x000fce00078e000e */
[----:B------:R-:W-:Y:S05]  /*1d520*/  WARPSYNC.COLLECTIVE R15, `(.L_x_1390) ;  /* 0x000000000f087348 */ /* 0x000fea0003c00000 */
[----:B------:R0:W1:Y:S02]  /*1d530*/  SHFL.IDX P6, R14, R13, R12, R11 ;  /* 0x0000000c0d0e7389 */ /* 0x00006400000c000b */
[----:B01----:R-:W-:Y:S01]  /*1d540*/  ENDCOLLECTIVE ;  /* 0x000000000000791b */ /* 0x003fe20003800000 */
.L_x_1390:
        /* <DEDUP_REMOVED lines=11> */
.L_x_1391:
[----:B------:R-:W-:Y:S02]  /*1d600*/  IMAD.MOV.U32 R13, RZ, RZ, R10 ;  /* 0x000000ffff0d7224 */ /* 0x000fe400078e000a */
[----:B------:R-:W-:Y:S01]  /*1d610*/  IMAD.MOV.U32 R12, RZ, RZ, 0x6 ;  /* 0x00000006ff0c7424 */ /* 0x000fe200078e00ff */
[----:B------:R-:W-:-:S13]  /*1d620*/  IADD3 R2, P0, R33, R14, RZ ;  /* 0x0000000e21027210 */ /* 0x000fda0007f1e0ff */
[----:B------:R-:W-:Y:S05]  /*1d630*/  WARPSYNC.COLLECTIVE R15, `(.L_x_1392) ;  /* 0x000000000f087348 */ /* 0x000fea0003c00000 */
[----:B------:R0:W1:Y:S02]  /*1d640*/  SHFL.IDX P6, R14, R13, R12, R11 ;  /* 0x0000000c0d0e7389 */ /* 0x00006400000c000b */
[----:B01----:R-:W-:Y:S01]  /*1d650*/  ENDCOLLECTIVE ;  /* 0x000000000000791b */ /* 0x003fe20003800000 */
.L_x_1392:
        /* <DEDUP_REMOVED lines=10> */
.L_x_1393:
[----:B------:R-:W-:Y:S02]  /*1d700*/  IMAD.MOV.U32 R13, RZ, RZ, R10 ;  /* 0x000000ffff0d7224 */ /* 0x000fe400078e000a */
[----:B------:R-:W-:Y:S02]  /*1d710*/  IMAD.MOV.U32 R12, RZ, RZ, 0x7 ;  /* 0x00000007ff0c7424 */ /* 0x000fe400078e00ff */
[----:B------:R-:W-:-:S07]  /*1d720*/  IMAD.MOV.U32 R2, RZ, RZ, R14 ;  /* 0x000000ffff027224 */ /* 0x000fce00078e000e */
[----:B------:R-:W-:Y:S05]  /*1d730*/  WARPSYNC.COLLECTIVE R15, `(.L_x_1394) ;  /* 0x000000000f087348 */ /* 0x000fea0003c00000 */
[----:B------:R0:W1:Y:S02]  /*1d740*/  SHFL.IDX P6, R14, R13, R12, R11 ;  /* 0x0000000c0d0e7389 */ /* 0x00006400000c000b */
[----:B01----:R-:W-:Y:S01]  /*1d750*/  ENDCOLLECTIVE ;  /* 0x000000000000791b */ /* 0x003fe20003800000 */
.L_x_1394:
        /* <DEDUP_REMOVED lines=11> */
.L_x_1395:
[----:B------:R-:W-:Y:S02]  /*1d810*/  IMAD.MOV.U32 R13, RZ, RZ, R9 ;  /* 0x000000ffff0d7224 */ /* 0x000fe400078e0009 */
[----:B------:R-:W-:Y:S02]  /*1d820*/  IMAD.MOV.U32 R12, RZ, RZ, RZ ;  /* 0x000000ffff0c7224 */ /* 0x000fe400078e00ff */
[----:B------:R-:W-:-:S07]  /*1d830*/  IMAD.MOV.U32 R4, RZ, RZ, R14 ;  /* 0x000000ffff047224 */ /* 0x000fce00078e000e */
[----:B------:R-:W-:Y:S05]  /*1d840*/  WARPSYNC.COLLECTIVE R15, `(.L_x_1396) ;  /* 0x000000000f087348 */ /* 0x000fea0003c00000 */
[----:B------:R0:W1:Y:S02]  /*1d850*/  SHFL.IDX P6, R14, R13, R12, R11 ;  /* 0x0000000c0d0e7389 */ /* 0x00006400000c000b */
[----:B01----:R-:W-:Y:S01]  /*1d860*/  ENDCOLLECTIVE ;  /* 0x000000000000791b */ /* 0x003fe20003800000 */
.L_x_1396:
        /* <DEDUP_REMOVED lines=11> */
.L_x_1397:
[----:B------:R-:W-:Y:S02]  /*1d920*/  IMAD.MOV.U32 R13, RZ, RZ, R9 ;  /* 0x000000ffff0d7224 */ /* 0x000fe400078e0009 */
[----:B------:R-:W-:Y:S02]  /*1d930*/  IMAD.MOV.U32 R12, RZ, RZ, 0x1 ;  /* 0x00000001ff0c7424 */ /* 0x000fe400078e00ff */
[----:B------:R-:W-:-:S07]  /*1d940*/  IMAD.MOV.U32 R2, RZ, RZ, R14 ;  /* 0x000000ffff027224 */ /* 0x000fce00078e000e */
[----:B------:R-:W-:Y:S05]  /*1d950*/  WARPSYNC.COLLECTIVE R15, `(.L_x_1398) ;  /* 0x000000000f087348 */ /* 0x000fea0003c00000 */
[----:B------:R0:W1:Y:S02]  /*1d960*/  SHFL.IDX P6, R14, R13, R12, R11 ;  /* 0x0000000c0d0e7389 */ /* 0x00006400000c000b */
[----:B01----:R-:W-:Y:S01]  /*1d970*/  ENDCOLLECTIVE ;  /* 0x000000000000791b */ /* 0x003fe20003800000 */
.L_x_1398:
        /* <DEDUP_REMOVED lines=11> */
.L_x_1399:
[----:B------:R-:W-:Y:S01]  /*1da30*/  IMAD.MOV.U32 R8, RZ, RZ, R14 ;  /* 0x000000ffff087224 */ /* 0x000fe200078e000e */
[----:B------:R-:W-:Y:S06]  /*1da40*/  BRA `(.L_x_1400) ;  /* 0xffffffac00987947 */ /* 0x000fec000383ffff */
.L_x_1253:
[----:B0-----:R0:W1:Y:S02]  /*1da50*/  SYNCS.PHASECHK.TRANS64.TRYWAIT P2, [R19+URZ+0x22870], R0 ;  /* 0x02287000130075a7 */ /* 0x001064000804017f */
[----:B-1----:R-:W-:Y:S05]  /*1da60*/  @!P2 NANOSLEEP.SYNCS 0x989680 ;  /* 0x009896800000a95d */ /* 0x002fea0003900000 */
[----:B------:R-:W1:Y:S02]  /*1da70*/  @!P2 SYNCS.PHASECHK.TRANS64 P2, [R19+URZ+0x22870], R0 ;  /* 0x022870001300a5a7 */ /* 0x000e64000804007f */
[----:B-1----:R-:W-:Y:S05]  /*1da80*/  @!P2 BRA `(.L_x_1253) ;  /* 0xfffffffc00f0a947 */ /* 0x002fea000383ffff */
[----:B------:R-:W-:Y:S05]  /*1da90*/  BRA `(.L_x_1401) ;  /* 0xffffffac00fc7947 */ /* 0x000fea000383ffff */
.L_x_1255:
[----:B0-----:R0:W1:Y:S02]  /*1daa0*/  SYNCS.PHASECHK.TRANS64.TRYWAIT P2, [R19+URZ+0x22860], R2 ;  /* 0x02286002130075a7 */ /* 0x001064000804017f */
[----:B-1----:R-:W-:Y:S05]  /*1dab0*/  @!P2 NANOSLEEP.SYNCS 0x989680 ;  /* 0x009896800000a95d */ /* 0x002fea0003900000 */
[----:B------:R-:W1:Y:S02]  /*1dac0*/  @!P2 SYNCS.PHASECHK.TRANS64 P2, [R19+URZ+0x22860], R2 ;  /* 0x022860021300a5a7 */ /* 0x000e64000804007f */
[----:B-1----:R-:W-:Y:S05]  /*1dad0*/  @!P2 BRA `(.L_x_1255) ;  /* 0xfffffffc00f0a947 */ /* 0x002fea000383ffff */
[----:B------:R-:W-:Y:S05]  /*1dae0*/  BRA `(.L_x_1402) ;  /* 0xffffffb0000c7947 */ /* 0x000fea000383ffff */
.L_x_1263:
[----:B--2---:R2:W3:Y:S02]  /*1daf0*/  SYNCS.PHASECHK.TRANS64.TRYWAIT P2, [R18+URZ+0x22870], R3 ;  /* 0x02287003120075a7 */ /* 0x0044e4000804017f */
[----:B---3--:R-:W-:Y:S05]  /*1db00*/  @!P2 NANOSLEEP.SYNCS 0x989680 ;  /* 0x009896800000a95d */ /* 0x008fea0003900000 */
[----:B------:R-:W3:Y:S02]  /*1db10*/  @!P2 SYNCS.PHASECHK.TRANS64 P2, [R18+URZ+0x22870], R3 ;  /* 0x022870031200a5a7 */ /* 0x000ee4000804007f */
[----:B---3--:R-:W-:Y:S05]  /*1db20*/  @!P2 BRA `(.L_x_1263) ;  /* 0xfffffffc00f0a947 */ /* 0x008fea000383ffff */
[----:B------:R-:W-:Y:S05]  /*1db30*/  BRA `(.L_x_1403) ;  /* 0xffffffb400d07947 */ /* 0x000fea000383ffff */
.L_x_1265:
[----:B0-----:R0:W2:Y:S02]  /*1db40*/  SYNCS.PHASECHK.TRANS64.TRYWAIT P2, [R18+URZ+0x22860], R3 ;  /* 0x02286003120075a7 */ /* 0x0010a4000804017f */
[----:B--2---:R-:W-:Y:S05]  /*1db50*/  @!P2 NANOSLEEP.SYNCS 0x989680 ;  /* 0x009896800000a95d */ /* 0x004fea0003900000 */
[----:B------:R-:W2:Y:S02]  /*1db60*/  @!P2 SYNCS.PHASECHK.TRANS64 P2, [R18+URZ+0x22860], R3 ;  /* 0x022860031200a5a7 */ /* 0x000ea4000804007f */
[----:B--2---:R-:W-:Y:S05]  /*1db70*/  @!P2 BRA `(.L_x_1265) ;  /* 0xfffffffc00f0a947 */ /* 0x004fea000383ffff */
[----:B------:R-:W-:Y:S05]  /*1db80*/  BRA `(.L_x_1404) ;  /* 0xffffffb400e07947 */ /* 0x000fea000383ffff */
.L_x_1272:
[----:B-1----:R1:W2:Y:S02]  /*1db90*/  SYNCS.PHASECHK.TRANS64.TRYWAIT P0, [R5+URZ+0x22820], R0 ;  /* 0x02282000050075a7 */ /* 0x0022a4000800017f */
[----:B--2---:R-:W-:Y:S05]  /*1dba0*/  @!P0 NANOSLEEP.SYNCS 0x989680 ;  /* 0x009896800000895d */ /* 0x004fea0003900000 */
[----:B------:R-:W2:Y:S02]  /*1dbb0*/  @!P0 SYNCS.PHASECHK.TRANS64 P0, [R5+URZ+0x22820], R0 ;  /* 0x02282000050085a7 */ /* 0x000ea4000800007f */
[----:B--2---:R-:W-:Y:S05]  /*1dbc0*/  @!P0 BRA `(.L_x_1272) ;  /* 0xfffffffc00f08947 */ /* 0x004fea000383ffff */
[----:B------:R-:W-:Y:S05]  /*1dbd0*/  BRA `(.L_x_1405) ;  /* 0xffffffbc00dc7947 */ /* 0x000fea000383ffff */
.L_x_1273:
[----:B------:R-:W2:Y:S01]  /*1dbe0*/  S2R R2, SR_TID.X ;  /* 0x0000000000027919 */ /* 0x000ea20000002100 */
[----:B------:R-:W-:Y:S01]  /*1dbf0*/  BSSY B0, `(.L_x_1406) ;  /* 0x000000a000007945 */ /* 0x000fe20003800000 */
[----:B------:R-:W-:Y:S02]  /*1dc00*/  IMAD.MOV.U32 R12, RZ, RZ, RZ ;  /* 0x000000ffff0c7224 */ /* 0x000fe400078e00ff */
[----:B------:R-:W-:Y:S02]  /*1dc10*/  IMAD.MOV.U32 R11, RZ, RZ, 0x1f ;  /* 0x0000001fff0b7424 */ /* 0x000fe400078e00ff */
[----:B------:R-:W-:Y:S01]  /*1dc20*/  IMAD.MOV.U32 R15, RZ, RZ, -0x1 ;  /* 0xffffffffff0f7424 */ /* 0x000fe200078e00ff */
[----:B--2---:R-:W-:-:S04]  /*1dc30*/  SHF.R.U32.HI R2, RZ, 0x5, R2 ;  /* 0x00000005ff027819 */ /* 0x004fc80000011602 */
[----:B------:R-:W-:-:S05]  /*1dc40*/  LOP3.LUT R2, R2, 0x3, RZ, 0xc0, !PT ;  /* 0x0000000302027812 */ /* 0x000fca00078ec0ff */
[----:B------:R-:W-:-:S07]  /*1dc50*/  IMAD.MOV.U32 R13, RZ, RZ, R2 ;  /* 0x000000ffff0d7224 */ /* 0x000fce00078e0002 */
[----:B01----:R-:W-:Y:S05]  /*1dc60*/  WARPSYNC.COLLECTIVE R15, `(.L_x_1407) ;  /* 0x000000000f087348 */ /* 0x003fea0003c00000 */
[----:B------:R2:W3:Y:S02]  /*1dc70*/  SHFL.IDX P6, R14, R13, R12, R11 ;  /* 0x0000000c0d0e7389 */ /* 0x0004e400000c000b */
[----:B0123--:R-:W-:Y:S01]  /*1dc80*/  ENDCOLLECTIVE ;  /* 0x000000000000791b */ /* 0x00ffe20003800000 */
.L_x_1407:
[----:B------:R-:W-:Y:S05]  /*1dc90*/  BSYNC B0 ;  /* 0x0000000000007941 */ /* 0x000fea0003800000 */
.L_x_1406:
[----:B------:R-:W-:Y:S05]  /*1dca0*/  BRA `(.L_x_1408) ;  /* 0xffffffbc00c47947 */ /* 0x000fea000383ffff */
.L_x_1276:
[----:B------:R-:W-:Y:S01]  /*1dcb0*/  BSSY B1, `(.L_x_1409) ;  /* 0x0000006000017945 */ /* 0x000fe20003800000 */
[----:B------:R-:W-:-:S07]  /*1dcc0*/  IMAD.MOV.U32 R15, RZ, RZ, -0x1 ;  /* 0xffffffffff0f7424 */ /* 0x000fce00078e00ff */
[----:B01----:R-:W-:Y:S05]  /*1dcd0*/  WARPSYNC.COLLECTIVE R15, `(.L_x_1410) ;  /* 0x000000000f0c7348 */ /* 0x003fea0003c00000 */
[----:B------:R-:W-:Y:S02]  /*1dce0*/  ELECT P6, UR62, PT ;  /* 0x00000000003e782f */ /* 0x000fe400038c0000 */
[----:B------:R-:W-:Y:S01]  /*1dcf0*/  MOV R14, UR62 ;  /* 0x0000003e000e7c02 */ /* 0x000fe20008000f00 */
[----:B01----:R-:W-:Y:S10]  /*1dd00*/  ENDCOLLECTIVE ;  /* 0x000000000000791b */ /* 0x003ff40003800000 */
.L_x_1410:
[----:B------:R-:W-:Y:S05]  /*1dd10*/  BSYNC B1 ;  /* 0x0000000000017941 */ /* 0x000fea0003800000 */
.L_x_1409:
[----:B------:R-:W-:Y:S05]  /*1dd20*/  BRA `(.L_x_1411) ;  /* 0xffffffbc00bc7947 */ /* 0x000fea000383ffff */
.L_x_1278:
[----:B-1----:R1:W2:Y:S02]  /*1dd30*/  SYNCS.PHASECHK.TRANS64.TRYWAIT P1, [R3+URZ+0x22840], R2 ;  /* 0x02284002030075a7 */ /* 0x0022a4000802017f */
[----:B--2---:R-:W-:Y:S05]  /*1dd40*/  @!P1 NANOSLEEP.SYNCS 0x989680 ;  /* 0x009896800000995d */ /* 0x004fea0003900000 */
[----:B------:R-:W2:Y:S02]  /*1dd50*/  @!P1 SYNCS.PHASECHK.TRANS64 P1, [R3+URZ+0x22840], R2 ;  /* 0x02284002030095a7 */ /* 0x000ea4000802007f */
[----:B--2---:R-:W-:Y:S05]  /*1dd60*/  @!P1 BRA `(.L_x_1278) ;  /* 0xfffffffc00f09947 */ /* 0x004fea000383ffff */
[----:B------:R-:W-:Y:S05]  /*1dd70*/  BRA `(.L_x_1412) ;  /* 0xffffffbc00dc7947 */ /* 0x000fea000383ffff */
.L_x_1280:
[----:B--2---:R2:W3:Y:S02]  /*1dd80*/  SYNCS.PHASECHK.TRANS64.TRYWAIT P1, [R29+URZ+0x22840], R0 ;  /* 0x022840001d0075a7 */ /* 0x0044e4000802017f */
[----:B---3--:R-:W-:Y:S05]  /*1dd90*/  @!P1 NANOSLEEP.SYNCS 0x989680 ;  /* 0x009896800000995d */ /* 0x008fea0003900000 */
[----:B------:R-:W3:Y:S02]  /*1dda0*/  @!P1 SYNCS.PHASECHK.TRANS64 P1, [R29+URZ+0x22840], R0 ;  /* 0x022840001d0095a7 */ /* 0x000ee4000802007f */
[----:B---3--:R-:W-:Y:S05]  /*1ddb0*/  @!P1 BRA `(.L_x_1280) ;  /* 0xfffffffc00f09947 */ /* 0x008fea000383ffff */
[----:B------:R-:W-:Y:S05]  /*1ddc0*/  BRA `(.L_x_1413) ;  /* 0xffffffbc00e87947 */ /* 0x000fea000383ffff */
.L_x_1282:
[----:B---3--:R3:W4:Y:S02]  /*1ddd0*/  SYNCS.PHASECHK.TRANS64.TRYWAIT P1, [R3+URZ+0x22860], R2 ;  /* 0x02286002030075a7 */ /* 0x008724000802017f */
[----:B----4-:R-:W-:Y:S05]  /*1dde0*/  @!P1 NANOSLEEP.SYNCS 0x989680 ;  /* 0x009896800000995d */ /* 0x010fea0003900000 */
[----:B------:R-:W4:Y:S02]  /*1ddf0*/  @!P1 SYNCS.PHASECHK.TRANS64 P1, [R3+URZ+0x22860], R2 ;  /* 0x02286002030095a7 */ /* 0x000f24000802007f */
[----:B----4-:R-:W-:Y:S05]  /*1de00*/  @!P1 BRA `(.L_x_1282) ;  /* 0xfffffffc00f09947 */ /* 0x010fea000383ffff */
[----:B------:R-:W-:Y:S05]  /*1de10*/  BRA `(.L_x_1414) ;  /* 0xffffffbc00e47947 */ /* 0x000fea000383ffff */
.L_x_1284:
[----:B----4-:R4:W0:Y:S02]  /*1de20*/  SYNCS.PHASECHK.TRANS64.TRYWAIT P1, [R29+URZ+0x22860], R0 ;  /* 0x022860001d0075a7 */ /* 0x010824000802017f */
[----:B0-----:R-:W-:Y:S05]  /*1de30*/  @!P1 NANOSLEEP.SYNCS 0x989680 ;  /* 0x009896800000995d */ /* 0x001fea0003900000 */
[----:B------:R-:W0:Y:S02]  /*1de40*/  @!P1 SYNCS.PHASECHK.TRANS64 P1, [R29+URZ+0x22860], R0 ;  /* 0x022860001d0095a7 */ /* 0x000e24000802007f */
[----:B0-----:R-:W-:Y:S05]  /*1de50*/  @!P1 BRA `(.L_x_1284) ;  /* 0xfffffffc00f09947 */ /* 0x001fea000383ffff */
[----:B------:R-:W-:Y:S05]  /*1de60*/  BRA `(.L_x_1415) ;  /* 0xffffffbc00e07947 */ /* 0x000fea000383ffff */
.L_x_1286:
[----:B------:R0:W0:Y:S02]  /*1de70*/  SYNCS.PHASECHK.TRANS64.TRYWAIT P1, [R3+URZ+0x22880], R2 ;  /* 0x02288002030075a7 */ /* 0x000024000802017f */
[----:B0-----:R-:W-:Y:S05]  /*1de80*/  @!P1 NANOSLEEP.SYNCS 0x989680 ;  /* 0x009896800000995d */ /* 0x001fea0003900000 */
[----:B------:R-:W0:Y:S02]  /*1de90*/  @!P1 SYNCS.PHASECHK.TRANS64 P1, [R3+URZ+0x22880], R2 ;  /* 0x02288002030095a7 */ /* 0x000e24000802007f */
[----:B0-----:R-:W-:Y:S05]  /*1dea0*/  @!P1 BRA `(.L_x_1286) ;  /* 0xfffffffc00f09947 */ /* 0x001fea000383ffff */
[----:B------:R-:W-:Y:S05]  /*1deb0*/  BRA `(.L_x_1416) ;  /* 0xffffffbc00dc7947 */ /* 0x000fea000383ffff */
.L_x_1417:
        /* <DEDUP_REMOVED lines=12> */
.L_x_3625:


//--------------------- .text._ZN7cutlass13device_kernelIN5flash11enable_sm90INS1_16FlashAttnFwdSm90INS1_25CollectiveMainloopFwdSm90ILi2EN4cute5tupleIJNS5_1CILi1EEES8_S8_EEENS6_IJNS7_ILi128EEENS7_ILi160EEESA_EEELi128ENS_12float_e4m3_tEfNS_4arch4Sm90ELb0ELb1ELb0ELb1ELb1ELb0ELb0ELb1ELb1ELb1ELb0ELb0EEENS1_21CollectiveEpilogueFwdINS6_IJSA_SA_SB_EEES9_NS_10bfloat16_tESF_Li256ELb1ELb1ELb0ELb1EEENS1_36VarlenDynamicPersistentTileSchedulerILi128ELi160ELi256ELi128ELb0ELb1ELb1ELb1ELb0ELb1EEEEEEEEEvNT_6ParamsE --------------------------
	.section	.text._ZN7cutlass13device_kernelIN5flash11enable_sm90INS1_16FlashAttnFwdSm90INS1_25CollectiveMainloopFwdSm90ILi2EN4cute5tupleIJNS5_1CILi1EEES8_S8_EEENS6_IJNS7_ILi128EEENS7_ILi160EEESA_EEELi128ENS_12float_e4m3_tEfNS_4arch4Sm90ELb0ELb1ELb0ELb1ELb1ELb0ELb0ELb1ELb1ELb1ELb0ELb0EEENS1_21CollectiveEpilogueFwdINS6_IJSA_SA_SB_EEES9_NS_10bfloat16_tESF_Li256ELb1ELb1ELb0ELb1EEENS1_36VarlenDynamicPersistentTileSchedulerILi128ELi160ELi256ELi128ELb0ELb1ELb1ELb1ELb0ELb1EEEEEEEEEvNT_6ParamsE,"ax",@progbits
	.align	128
.text._ZN7cutlass13device_kernelIN5flash11enable_sm90INS1_16FlashAttnFwdSm90INS1_25CollectiveMainloopFwdSm90ILi2EN4cute5tupleIJNS5_1CILi1EEES8_S8_EEENS6_IJNS7_ILi128EEENS7_ILi160EEESA_EEELi128ENS_12float_e4m3_tEfNS_4arch4Sm90ELb0ELb1ELb0ELb1ELb1ELb0ELb0ELb1ELb1ELb1ELb0ELb0EEENS1_21CollectiveEpilogueFwdINS6_IJSA_SA_SB_EEES9_NS_10bfloat16_tESF_Li256ELb1ELb1ELb0ELb1EEENS1_36VarlenDynamicPersistentTileSchedulerILi128ELi160ELi256ELi128ELb0ELb1ELb1ELb1ELb0ELb1EEEEEEEEEvNT_6ParamsE:
        .type           _ZN7cutlass13device_kernelIN5flash11enable_sm90INS1_16FlashAttnFwdSm90INS1_25CollectiveMainloopFwdSm90ILi2EN4cute5tupleIJNS5_1CILi1EEES8_S8_EEENS6_IJNS7_ILi128EEENS7_ILi160EEESA_EEELi128ENS_12float_e4m3_tEfNS_4arch4Sm90ELb0ELb1ELb0ELb1ELb1ELb0ELb0ELb1ELb1ELb1ELb0ELb0EEENS1_21CollectiveEpilogueFwdINS6_IJSA_SA_SB_EEES9_NS_10bfloat16_tESF_Li256ELb1ELb1ELb0ELb1EEENS1_36VarlenDynamicPersistentTileSchedulerILi128ELi160ELi256ELi128ELb0ELb1ELb1ELb1ELb0ELb1EEEEEEEEEvNT_6ParamsE,@function
        .size           _ZN7cutlass13device_kernelIN5flash11enable_sm90INS1_16FlashAttnFwdSm90INS1_25CollectiveMainloopFwdSm90ILi2EN4cute5tupleIJNS5_1CILi1EEES8_S8_EEENS6_IJNS7_ILi128EEENS7_ILi160EEESA_EEELi128ENS_12float_e4m3_tEfNS_4arch4Sm90ELb0ELb1ELb0ELb1ELb1ELb0ELb0ELb1ELb1ELb1ELb0ELb0EEENS1_21CollectiveEpilogueFwdINS6_IJSA_SA_SB_EEES9_NS_10bfloat16_tESF_Li256ELb1ELb1ELb0ELb1EEENS1_36VarlenDynamicPersistentTileSchedulerILi128ELi160ELi256ELi128ELb0ELb1ELb1ELb1ELb0ELb1EEEEEEEEEvNT_6ParamsE,(.L_x_3626 - _ZN7cutlass13device_kernelIN5flash11enable_sm90INS1_16FlashAttnFwdSm90INS1_25CollectiveMainloopFwdSm90ILi2EN4cute5tupleIJNS5_1CILi1EEES8_S8_EEENS6_IJNS7_ILi128EEENS7_ILi160EEESA_EEELi128ENS_12float_e4m3_tEfNS_4arch4Sm90ELb0ELb1ELb0ELb1ELb1ELb0ELb0ELb1ELb1ELb1ELb0ELb0EEENS1_21CollectiveEpilogueFwdINS6_IJSA_SA_SB_EEES9_NS_10bfloat16_tESF_Li256ELb1ELb1ELb0ELb1EEENS1_36VarlenDynamicPersistentTileSchedulerILi128ELi160ELi256ELi128ELb0ELb1ELb1ELb1ELb0ELb1EEEEEEEEEvNT_6ParamsE)
        .other          _ZN7cutlass13device_kernelIN5flash11enable_sm90INS1_16FlashAttnFwdSm90INS1_25CollectiveMainloopFwdSm90ILi2EN4cute5tupleIJNS5_1CILi1EEES8_S8_EEENS6_IJNS7_ILi128EEENS7_ILi160EEESA_EEELi128ENS_12float_e4m3_tEfNS_4arch4Sm90ELb0ELb1ELb0ELb1ELb1ELb0ELb0ELb1ELb1ELb1ELb0ELb0EEENS1_21CollectiveEpilogueFwdINS6_IJSA_SA_SB_EEES9_NS_10bfloat16_tESF_Li256ELb1ELb1ELb0ELb1EEENS1_36VarlenDynamicPersistentTileSchedulerILi128ELi160ELi256ELi128ELb0ELb1ELb1ELb1ELb0ELb1EEEEEEEEEvNT_6ParamsE,@"STO_CUDA_ENTRY STV_DEFAULT"
_ZN7cutlass13device_kernelIN5flash11enable_sm90INS1_16FlashAttnFwdSm90INS1_25CollectiveMainloopFwdSm90ILi2EN4cute5tupleIJNS5_1CILi1EEES8_S8_EEENS6_IJNS7_ILi128EEENS7_ILi160EEESA_EEELi128ENS_12float_e4m3_tEfNS_4arch4Sm90ELb0ELb1ELb0ELb1ELb1ELb0ELb0ELb1ELb1ELb1ELb0ELb0EEENS1_21CollectiveEpilogueFwdINS6_IJSA_SA_SB_EEES9_NS_10bfloat16_tESF_Li256ELb1ELb1ELb0ELb1EEENS1_36VarlenDynamicPersistentTileSchedulerILi128ELi160ELi256ELi128ELb0ELb1ELb1ELb1ELb0ELb1EEEEEEEEEvNT_6ParamsE:
        /* <DEDUP_REMOVED lines=45> */
.L_x_1418:
        /* <DEDUP_REMOVED lines=22> */
.L_x_1419:
        /* <DEDUP_REMOVED lines=18> */
.L_x_1420:
        /* <DEDUP_REMOVED lines=22> */
.L_x_1421:
        /* <DEDUP_REMOVED lines=24> */
.L_x_1422:
        /* <DEDUP_REMOVED lines=8> */
.L_x_1424:
        /* <DEDUP_REMOVED lines=20> */
[----:B------:R-:W-:Y:S01]  /*09f0*/  ULOP3.LUT UR48, UR36, 0x1, URZ, 0xfc, !UPT ;  /* 0x0000000124307892 */ /* 0x000fe2000f8efc3f */
[----:B------:R-:W-:Y:S01]  /*0a00*/  R2UR UR5, R9 ;  /* 0x00000000090572ca */ /* 0x000fe200000e0000 */
[----:B------:R-:W-:Y:S01]  /*0a10*/  UMOV UR47, URZ ;  /* 0x0000003f002f7c82 */ /* 0x000fe20008000000 */
[----:B------:R-:W-:Y:S01]  /*0a20*/  SHF.R.S32.HI R3, RZ, 0x1f, R198 ;  /* 0x0000001fff037819 */ /* 0x000fe200000114c6 */
[----:B------:R-:W-:Y:S01]  /*0a30*/  UMOV UR46, URZ ;  /* 0x0000003f002e7c82 */ /* 0x000fe20008000000 */
[----:B------:R-:W-:Y:S01]  /*0a40*/  R2UR UR50, R10 ;  /* 0x000000000a3272ca */ /* 0x000fe200000e0000 */
[----:B------:R-:W-:Y:S01]  /*0a50*/  UMOV UR45, URZ ;  /* 0x0000003f002d7c82 */ /* 0x000fe20008000000 */
[CC--:B------:R-:W-:Y:S02]  /*0a60*/  LEA.HI R0, R3.reuse, R198.reuse, RZ, 0x7 ;  /* 0x000000c603007211 */ /* 0x0c0fe400078f38ff */
[----:B------:R-:W-:-:S02]  /*0a70*/  LEA.HI R4, R3, R198, RZ, 0x5 ;  /* 0x000000c603047211 */ /* 0x000fc400078f28ff */
[----:B------:R-:W-:Y:S02]  /*0a80*/  LOP3.LUT R191, R0, 0xffffff80, RZ, 0xc0, !PT ;  /* 0xffffff8000bf7812 */ /* 0x000fe400078ec0ff */
[CC--:B------:R-:W-:Y:S01]  /*0a90*/  LEA.HI R2, R3.reuse, R198.reuse, RZ, 0x4 ;  /* 0x000000c603027211 */ /* 0x0c0fe200078f20ff */
[----:B------:R-:W-:Y:S01]  /*0aa0*/  IMAD.SHL.U32 R4, R4, 0x20, RZ ;  /* 0x0000002004047824 */ /* 0x000fe200078e00ff */
[-C--:B------:R-:W-:Y:S01]  /*0ab0*/  LEA.HI R11, R3, R198.reuse, RZ, 0x2 ;  /* 0x000000c6030b7211 */ /* 0x080fe200078f10ff */
[----:B------:R-:W-:Y:S01]  /*0ac0*/  IMAD.IADD R191, R198, 0x1, -R191 ;  /* 0x00000001c6bf7824 */ /* 0x000fe200078e0abf */
[----:B------:R-:W-:Y:S02]  /*0ad0*/  LOP3.LUT R5, R2, 0x3fffff0, RZ, 0xc0, !PT ;  /* 0x03fffff002057812 */ /* 0x000fe400078ec0ff */
[----:B------:R-:W-:Y:S02]  /*0ae0*/  LOP3.LUT R11, R11, 0xfffffffc, RZ, 0xc0, !PT ;  /* 0xfffffffc0b0b7812 */ /* 0x000fe400078ec0ff */
[----:B------:R-:W-:Y:S01]  /*0af0*/  SHF.R.S32.HI R6, RZ, 0x1f, R191 ;  /* 0x0000001fff067819 */ /* 0x000fe200000114bf */
[C---:B------:R-:W-:Y:S01]  /*0b00*/  IMAD.IADD R5, R198.reuse, 0x1, -R5 ;  /* 0x00000001c6057824 */ /* 0x040fe200078e0a05 */
[----:B------:R-:W-:Y:S01]  /*0b10*/  LEA.HI R3, R3, R198, RZ, 0x3 ;  /* 0x000000c603037211 */ /* 0x000fe200078f18ff */
[----:B------:R-:W-:Y:S01]  /*0b20*/  IMAD.IADD R11, R198, 0x1, -R11 ;  /* 0x00000001c60b7824 */ /* 0x000fe200078e0a0b */
[----:B------:R-:W-:-:S02]  /*0b30*/  LEA.HI R8, R6, R191, RZ, 0x2 ;  /* 0x000000bf06087211 */ /* 0x000fc400078f10ff */
[----:B------:R-:W-:Y:S02]  /*0b40*/  SHF.R.S32.HI R193, RZ, 0x7, R0 ;  /* 0x00000007ffc17819 */ /* 0x000fe40000011400 */
[--C-:B------:R-:W-:Y:S02]  /*0b50*/  SHF.R.S32.HI R9, RZ, 0x2, R8.reuse ;  /* 0x00000002ff097819 */ /* 0x100fe40000011408 */
[----:B------:R-:W-:Y:S02]  /*0b60*/  SHF.R.S32.HI R10, RZ, 0x1f, R8 ;  /* 0x0000001fff0a7819 */ /* 0x000fe40000011408 */
[----:B------:R-:W-:Y:S02]  /*0b70*/  LOP3.LUT R4, R4, 0xfffffc00, RZ, 0xc0, !PT ;  /* 0xfffffc0004047812 */ /* 0x000fe400078ec0ff */
[----:B------:R-:W-:Y:S02]  /*0b80*/  LEA.HI R10, R10, R9, RZ, 0x3 ;  /* 0x000000090a0a7211 */ /* 0x000fe400078f18ff */
[----:B------:R-:W-:Y:S01]  /*0b90*/  LOP3.LUT R189, R3, 0xfffffff8, RZ, 0xc0, !PT ;  /* 0xfffffff803bd7812 */ /* 0x000fe200078ec0ff */
[----:B------:R-:W-:Y:S01]  /*0ba0*/  IMAD R5, R5, 0x40, R4 ;  /* 0x0000004005057824 */ /* 0x000fe200078e0204 */
[----:B------:R-:W-:-:S02]  /*0bb0*/  SHF.R.S32.HI R7, RZ, 0x4, R2 ;  /* 0x00000004ff077819 */ /* 0x000fc40000011402 */
[----:B------:R-:W-:Y:S01]  /*0bc0*/  LOP3.LUT R10, R10, 0xfffffff8, RZ, 0xc0, !PT ;  /* 0xfffffff80a0a7812 */ /* 0x000fe200078ec0ff */
[----:B------:R-:W-:Y:S01]  /*0bd0*/  IMAD.IADD R189, R198, 0x1, -R189 ;  /* 0x00000001c6bd7824 */ /* 0x000fe200078e0abd */
[----:B------:R-:W-:Y:S02]  /*0be0*/  LEA.HI R6, R6, R191, RZ, 0x5 ;  /* 0x000000bf06067211 */ /* 0x000fe400078f28ff */
[----:B------:R-:W-:Y:S01]  /*0bf0*/  LEA.HI R0, R0, R193, RZ, 0x1 ;  /* 0x000000c100007211 */ /* 0x000fe200078f08ff */
[----:B------:R-:W-:Y:S01]  /*0c00*/  IMAD.IADD R9, R9, 0x1, -R10 ;  /* 0x0000000109097824 */ /* 0x000fe200078e0a0a */
[----:B------:R-:W-:Y:S01]  /*0c10*/  LEA.HI R2, R2, R7, RZ, 0x1 ;  /* 0x0000000702027211 */ /* 0x000fe200078f08ff */
[----:B------:R-:W-:Y:S01]  /*0c20*/  IMAD.SHL.U32 R23, R189, 0x8, RZ ;  /* 0x00000008bd177824 */ /* 0x000fe200078e00ff */
[----:B------:R-:W-:Y:S02]  /*0c30*/  SHF.R.S32.HI R6, RZ, 0x5, R6 ;  /* 0x00000005ff067819 */ /* 0x000fe40000011406 */
[----:B------:R-:W-:Y:S01]  /*0c40*/  LEA.HI R4, R11, R11, RZ, 0x1 ;  /* 0x0000000b0b047211 */ /* 0x000fe200078f08ff */
[----:B------:R-:W-:Y:S01]  /*0c50*/  VIADD R188, R23, 0x40 ;  /* 0x0000004017bc7836 */ /* 0x000fe20000000000 */
[----:B------:R-:W-:Y:S01]  /*0c60*/  LOP3.LUT R0, R0, 0x3fffffe, RZ, 0xc0, !PT ;  /* 0x03fffffe00007812 */ /* 0x000fe200078ec0ff */
[----:B------:R-:W-:Y:S01]  /*0c70*/  IMAD R9, R6, 0x10, R9 ;  /* 0x0000001006097824 */ /* 0x000fe200078e0209 */
[----:B------:R-:W-:-:S02]  /*0c80*/  LOP3.LUT R2, R2, 0x1ffffffe, RZ, 0xc0, !PT ;  /* 0x1ffffffe02027812 */ /* 0x000fc400078ec0ff */
[----:B------:R-:W-:Y:S01]  /*0c90*/  LOP3.LUT R4, R4, 0x1ffffffe, RZ, 0xc0, !PT ;  /* 0x1ffffffe04047812 */ /* 0x000fe200078ec0ff */
[----:B------:R-:W-:Y:S01]  /*0ca0*/  IMAD.IADD R0, R193, 0x1, -R0 ;  /* 0x00000001c1007824 */ /* 0x000fe200078e0a00 */
[----:B------:R-:W-:Y:S01]  /*0cb0*/  LOP3.LUT R8, R8, 0x7ffffffc, RZ, 0xc0, !PT ;  /* 0x7ffffffc08087812 */ /* 0x000fe200078ec0ff */
[----:B------:R-:W-:Y:S01]  /*0cc0*/  IMAD.IADD R2, R7, 0x1, -R2 ;  /* 0x0000000107027824 */ /* 0x000fe200078e0a02 */
[----:B------:R-:W-:Y:S01]  /*0cd0*/  SHF.R.S32.HI R190, RZ, 0x3, R3 ;  /* 0x00000003ffbe7819 */ /* 0x000fe20000011403 */
[----:B------:R-:W-:Y:S01]  /*0ce0*/  IMAD.IADD R11, R11, 0x1, -R4 ;  /* 0x000000010b0b7824 */ /* 0x000fe200078e0a04 */
[----:B------:R-:W-:Y:S01]  /*0cf0*/  SHF.R.S32.HI R197, RZ, 0x1f, R23 ;  /* 0x0000001fffc57819 */ /* 0x000fe20000011417 */
[----:B------:R-:W-:Y:S01]  /*0d00*/  IMAD R194, R0, 0x40, R9 ;  /* 0x0000004000c27824 */ /* 0x000fe200078e0209 */
[----:B------:R-:W-:Y:S01]  /*0d10*/  SHF.R.S32.HI R196, RZ, 0x1f, R188 ;  /* 0x0000001fffc47819 */ /* 0x000fe200000114bc */
[----:B------:R-:W-:Y:S02]  /*0d20*/  IMAD R195, R2, 0x8, R5 ;  /* 0x0000000802c37824 */ /* 0x000fe400078e0205 */
[----:B------:R-:W-:-:S02]  /*0d30*/  IMAD.IADD R19, R191, 0x1, -R8 ;  /* 0x00000001bf137824 */ /* 0x000fc400078e0a08 */
[----:B------:R-:W-:-:S07]  /*0d40*/  IMAD R22, R11, 0x8, R194 ;  /* 0x000000080b167824 */ /* 0x000fce00078e02c2 */
.L_x_1532:
[----:B------:R-:W-:Y:S01]  /*0d50*/  ULDC.64 UR6, c[0x0][0xa28] ;  /* 0x00028a0000067ab9 */ /* 0x000fe20000000a00 */
[----:B------:R-:W-:Y:S01]  /*0d60*/  IMAD.MOV.U32 R0, RZ, RZ, RZ ;  /* 0x000000ffff007224 */ /* 0x000fe200078e00ff */
[----:B------:R-:W-:Y:S01]  /*0d70*/  UISETP.NE.U32.AND UP0, UPT, UR6, URZ, UPT ;  /* 0x0000003f0600728c */ /* 0x000fe2000bf05070 */
[----:B------:R-:W-:-:S03]  /*0d80*/  ULDC UR4, c[0x0][0x424] ;  /* 0x0001090000047ab9 */ /* 0x000fc60000000800 */
[----:B------:R-:W-:-:S03]  /*0d90*/  UISETP.NE.AND.EX UP0, UPT, UR7, URZ, UPT, UP0 ;  /* 0x0000003f0700728c */ /* 0x000fc6000bf05300 */
[----:B------:R-:W-:Y:S02]  /*0da0*/  ULDC.64 UR6, c[0x0][0xa18] ;  /* 0x0002860000067ab9 */ /* 0x000fe40000000a00 */
[----:B------:R-:W-:Y:S01]  /*0db0*/  UISETP.NE.U32.AND UP1, UPT, UR6, URZ, UPT ;  /* 0x0000003f0600728c */ /* 0x000fe2000bf25070 */
[----:B------:R-:W-:-:S03]  /*0dc0*/  PLOP3.LUT P0, PT, PT, PT, UP0, 0x80, 0x0 ;  /* 0x000000000000781c */ /* 0x000fc60003f0f008 */
[----:B------:R-:W-:-:S03]  /*0dd0*/  UISETP.NE.AND.EX UP1, UPT, UR7, URZ, UPT, UP1 ;  /* 0x0000003f0700728c */ /* 0x000fc6000bf25310 */
[----:B------:R-:W-:Y:S02]  /*0de0*/  @UP0 ULDC.64 UR6, c[0x0][0xa28] ;  /* 0x00028a0000060ab9 */ /* 0x000fe40000000a00 */
[----:B------:R-:W-:Y:S01]  /*0df0*/  @UP0 UIMAD.WIDE UR6, UR49, 0x4, UR6 ;  /* 0x00000004310608a5 */ /* 0x000fe2000f8e0206 */
[----:B------:R-:W-:-:S05]  /*0e00*/  PLOP3.LUT P2, PT, PT, PT, UP1, 0x80, 0x0 ;  /* 0x000000000000781c */ /* 0x000fca0003f4f018 */
[----:B------:R-:W-:Y:S01]  /*0e10*/  @UP1 ULDC.64 UR8, c[0x0][0xa18] ;  /* 0x0002860000081ab9 */ /* 0x000fe20000000a00 */
[----:B0123--:R-:W-:Y:S02]  /*0e20*/  IMAD.U32 R4, RZ, RZ, UR6 ;  /* 0x00000006ff047e24 */ /* 0x00ffe4000f8e00ff */
[----:B------:R-:W-:Y:S01]  /*0e30*/  IMAD.U32 R5, RZ, RZ, UR7 ;  /* 0x00000007ff057e24 */ /* 0x000fe2000f8e00ff */
[----:B------:R-:W-:-:S04]  /*0e40*/  @UP1 UIMAD.WIDE UR6, UR49, 0x4, UR8 ;  /* 0x00000004310618a5 */ /* 0x000fc8000f8e0208 */
[----:B-----5:R0:W5:Y:S02]  /*0e50*/  @P0 LDG.E R0, desc[UR52][R4.64] ;  /* 0x0000003404000981 */ /* 0x020164000c1e1900 */
[----:B------:R-:W-:Y:S02]  /*0e60*/  IMAD.U32 R6, RZ, RZ, UR6 ;  /* 0x00000006ff067e24 */ /* 0x000fe4000f8e00ff */
[----:B------:R-:W-:Y:S01]  /*0e70*/  IMAD.U32 R7, RZ, RZ, UR7 ;  /* 0x00000007ff077e24 */ /* 0x000fe2000f8e00ff */
[----:B------:R-:W-:-:S04]  /*0e80*/  ULDC.64 UR6, c[0x0][0x418] ;  /* 0x0001060000067ab9 */ /* 0x000fc80000000a00 */
[----:B------:R0:W5:Y:S01]  /*0e90*/  @P2 LDG.E R18, desc[UR52][R6.64] ;  /* 0x0000003406122981 */ /* 0x000162000c1e1900 */
[----:B------:R-:W-:-:S04]  /*0ea0*/  UISETP.NE.U32.AND UP0, UPT, UR6, URZ, UPT ;  /* 0x0000003f0600728c */ /* 0x000fc8000bf05070 */
[----:B------:R-:W-:-:S03]  /*0eb0*/  UISETP.NE.AND.EX UP0, UPT, UR7, URZ, UPT, UP0 ;  /* 0x0000003f0700728c */ /* 0x000fc6000bf05300 */
[----:B------:R-:W-:Y:S01]  /*0ec0*/  ULDC.64 UR6, c[0x0][0xa20] ;  /* 0x0002880000067ab9 */ /* 0x000fe20000000a00 */
[----:B------:R-:W-:Y:S01]  /*0ed0*/  USEL UR4, UR4, 0x1, UP0 ;  /* 0x0000000104047887 */ /* 0x000fe20008000000 */
[----:B------:R-:W-:Y:S01]  /*0ee0*/  ISETP.NE.U32.AND P1, PT, RZ, UR6, PT ;  /* 0x00000006ff007c0c */ /* 0x000fe2000bf25070 */
[----:B------:R-:W-:Y:S02]  /*0ef0*/  ULDC UR6, c[0x0][0x2f0] ;  /* 0x0000bc0000067ab9 */ /* 0x000fe40000000800 */
[----:B------:R-:W-:Y:S01]  /*0f00*/  UIMAD UR4, UR4, UR6, URZ ;  /* 0x00000006040472a4 */ /* 0x000fe2000f8e023f */
[----:B------:R-:W-:Y:S01]  /*0f10*/  ISETP.NE.AND.EX P1, PT, RZ, UR7, PT, P1 ;  /* 0x00000007ff007c0c */ /* 0x000fe2000bf25310 */
[----:B0---4-:R-:W-:-:S12]  /*0f20*/  @P2 BRA `(.L_x_1425) ;  /* 0x0000000000302947 */ /* 0x011fd80003800000 */
[----:B------:R-:W-:Y:S01]  /*0f30*/  ULDC.64 UR6, c[0x0][0xa00] ;  /* 0x0002800000067ab9 */ /* 0x000fe20000000a00 */
[----:B-----5:R-:W0:Y:S01]  /*0f40*/  LDC R18, c[0x0][0x288] ;  /* 0x0000a200ff127b82 */ /* 0x020e220000000800 */
[----:B------:R-:W-:-:S04]  /*0f50*/  ISETP.NE.U32.AND P0, PT, RZ, UR6, PT ;  /* 0x00000006ff007c0c */ /* 0x000fc8000bf05070 */
[----:B------:R-:W-:-:S13]  /*0f60*/  ISETP.NE.AND.EX P0, PT, RZ, UR7, PT, P0 ;  /* 0x00000007ff007c0c */ /* 0x000fda000bf05300 */
[----:B------:R-:W-:Y:S05]  /*0f70*/  @!P0 BRA `(.L_x_1425) ;  /* 0x00000000001c8947 */ /* 0x000fea0003800000 */
[----:B------:R-:W-:Y:S02]  /*0f80*/  ULDC.64 UR6, c[0x0][0xa00] ;  /* 0x0002800000067ab9 */ /* 0x000fe40000000a00 */
[----:B------:R-:W-:-:S06]  /*0f90*/  UIMAD.WIDE UR6, UR49, 0x4, UR6 ;  /* 0x00000004310678a5 */ /* 0x000fcc000f8e0206 */
[----:B------:R-:W-:Y:S02]  /*0fa0*/  IMAD.U32 R4, RZ, RZ, UR6 ;  /* 0x00000006ff047e24 */ /* 0x000fe4000f8e00ff */
[----:B------:R-:W-:-:S05]  /*0fb0*/  IMAD.U32 R5, RZ, RZ, UR7 ;  /* 0x00000007ff057e24 */ /* 0x000fca000f8e00ff */
[----:B0-----:R-:W2:Y:S04]  /*0fc0*/  LDG.E R18, desc[UR52][R4.64] ;  /* 0x0000003404127981 */ /* 0x001ea8000c1e1900 */
[----:B------:R-:W2:Y:S02]  /*0fd0*/  LDG.E R3, desc[UR52][R4.64+0x4] ;  /* 0x0000043404037981 */ /* 0x000ea4000c1e1900 */
[----:B--2---:R-:W-:-:S07]  /*0fe0*/  IMAD.IADD R18, R3, 0x1, -R18 ;  /* 0x0000000103127824 */ /* 0x004fce00078e0a12 */
.L_x_1425:
[----:B------:R-:W-:Y:S01]  /*0ff0*/  IMAD.U32 R17, RZ, RZ, UR4 ;  /* 0x00000004ff117e24 */ /* 0x000fe2000f8e00ff */
[----:B------:R-:W-:Y:S01]  /*1000*/  UMOV UR37, UR50 ;  /* 0x0000003200257c82 */ /* 0x000fe20008000000 */
[----:B------:R-:W-:Y:S01]  /*1010*/  UMOV UR38, UR49 ;  /* 0x0000003100267c82 */ /* 0x000fe20008000000 */
[----:B------:R-:W-:Y:S05]  /*1020*/  @!P1 BRA `(.L_x_1426) ;  /* 0x0000000000189947 */ /* 0x000fea0003800000 */
[----:B------:R-:W-:Y:S02]  /*1030*/  ULDC.64 UR6, c[0x0][0xa20] ;  /* 0x0002880000067ab9 */ /* 0x000fe40000000a00 */
[----:B------:R-:W-:-:S06]  /*1040*/  UIMAD.WIDE UR6, UR49, 0x4, UR6 ;  /* 0x00000004310678a5 */ /* 0x000fcc000f8e0206 */
[----:B------:R-:W-:Y:S02]  /*1050*/  IMAD.U32 R4, RZ, RZ, UR6 ;  /* 0x00000006ff047e24 */ /* 0x000fe4000f8e00ff */
[----:B------:R-:W-:-:S05]  /*1060*/  IMAD.U32 R5, RZ, RZ, UR7 ;  /* 0x00000007ff057e24 */ /* 0x000fca000f8e00ff */
[----:B------:R1:W5:Y:S01]  /*1070*/  LDG.E R17, desc[UR52][R4.64] ;  /* 0x0000003404117981 */ /* 0x000362000c1e1900 */
[----:B------:R-:W-:Y:S05]  /*1080*/  BRA `(.L_x_1427) ;  /* 0x00000000002c7947 */ /* 0x000fea0003800000 */
.L_x_1426:
        /* <DEDUP_REMOVED lines=9> */
[----:B------:R-:W2:Y:S02]  /*1120*/  LDG.E R6, desc[UR52][R4.64+0x4] ;  /* 0x0000043404067981 */ /* 0x000ea4000c1e1900 */
[----:B--2---:R-:W-:-:S07]  /*1130*/  IMAD.IADD R17, R6, 0x1, -R17 ;  /* 0x0000000106117824 */ /* 0x004fce00078e0a11 */
.L_x_1427:
[----:B------:R-:W-:Y:S01]  /*1140*/  ULDC.64 UR8, c[0x0][0x990] ;  /* 0x0002640000087ab9 */ /* 0x000fe20000000a00 */
[----:B------:R-:W-:Y:S01]  /*1150*/  ULDC.64 UR6, c[0x0][0x998] ;  /* 0x0002660000067ab9 */ /* 0x000fe20000000a00 */
[----:B------:R-:W-:Y:S01]  /*1160*/  UISETP.NE.U32.AND UP0, UPT, UR8, URZ, UPT ;  /* 0x0000003f0800728c */ /* 0x000fe2000bf05070 */
[----:B------:R-:W-:Y:S01]  /*1170*/  IMAD.MOV.U32 R8, RZ, RZ, 0x3f800000 ;  /* 0x3f800000ff087424 */ /* 0x000fe200078e00ff */
[----:B------:R-:W-:Y:S01]  /*1180*/  UISETP.NE.U32.AND UP1, UPT, UR6, URZ, UPT ;  /* 0x0000003f0600728c */ /* 0x000fe2000bf25070 */
[----:B------:R-:W-:Y:S01]  /*1190*/  IMAD.MOV.U32 R3, RZ, RZ, 0x3f800000 ;  /* 0x3f800000ff037424 */ /* 0x000fe200078e00ff */
[----:B------:R-:W-:Y:S01]  /*11a0*/  UISETP.NE.AND.EX UP0, UPT, UR9, URZ, UPT, UP0 ;  /* 0x0000003f0900728c */ /* 0x000fe2000bf05300 */
[----:B------:R-:W2:Y:S01]  /*11b0*/  LDC R192, c[0x0][0x448] ;  /* 0x00011200ffc07b82 */ /* 0x000ea20000000800 */
[----:B------:R-:W-:-:S04]  /*11c0*/  UISETP.NE.AND.EX UP1, UPT, UR7, URZ, UPT, UP1 ;  /* 0x0000003f0700728c */ /* 0x000fc8000bf25310 */
[----:B------:R-:W-:Y:S02]  /*11d0*/  PLOP3.LUT P0, PT, PT, PT, UP0, 0x80, 0x0 ;  /* 0x000000000000781c */ /* 0x000fe40003f0f008 */
[----:B------:R-:W-:Y:S01]  /*11e0*/  PLOP3.LUT P1, PT, PT, PT, UP1, 0x80, 0x0 ;  /* 0x000000000000781c */ /* 0x000fe20003f2f018 */
[----:B------:R-:W3:Y:S02]  /*11f0*/  LDC.64 R12, c[0x0][0x9e0] ;  /* 0x00027800ff0c7b82 */ /* 0x000ee40000000a00 */
[----:B------:R-:W-:Y:S02]  /*1200*/  @UP0 USHF.R.S32.HI UR4, URZ, 0x1f, UR49 ;  /* 0x0000001f3f040899 */ /* 0x000fe40008011431 */
[----:B------:R-:W-:Y:S01]  /*1210*/  @UP1 USHF.R.S32.HI UR15, URZ, 0x1f, UR49 ;  /* 0x0000001f3f0f1899 */ /* 0x000fe20008011431 */
[----:B------:R-:W-:Y:S01]  /*1220*/  @UP0 ULDC.64 UR12, c[0x0][0x9a8] ;  /* 0x00026a00000c0ab9 */ /* 0x000fe20000000a00 */
[----:B------:R-:W-:Y:S01]  /*1230*/  @UP1 ULDC.64 UR16, c[0x0][0x9b8] ;  /* 0x00026e0000101ab9 */ /* 0x000fe20000000a00 */
[----:B------:R-:W-:-:S02]  /*1240*/  @UP0 UIMAD UR4, UR4, UR12, URZ ;  /* 0x0000000c040402a4 */ /* 0x000fc4000f8e023f */
[----:B------:R-:W-:Y:S02]  /*1250*/  @UP1 UIMAD UR15, UR15, UR16, URZ ;  /* 0x000000100f0f12a4 */ /* 0x000fe4000f8e023f */
[----:B------:R-:W-:Y:S02]  /*1260*/  @UP0 UIMAD UR14, UR49, UR13, UR4 ;  /* 0x0000000d310e02a4 */ /* 0x000fe4000f8e0204 */
[----:B------:R-:W-:Y:S02]  /*1270*/  @UP0 UIMAD.WIDE.U32 UR10, UR49, UR12, URZ ;  /* 0x0000000c310a02a5 */ /* 0x000fe4000f8e003f */
[----:B------:R-:W-:Y:S02]  /*1280*/  @UP0 USHF.R.S32.HI UR4, URZ, 0x1f, UR50 ;  /* 0x0000001f3f040899 */ /* 0x000fe40008011432 */
[----:B------:R-:W-:Y:S02]  /*1290*/  @UP1 UIMAD.WIDE.U32 UR12, UR49, UR16, URZ ;  /* 0x00000010310c12a5 */ /* 0x000fe4000f8e003f */
[----:B------:R-:W-:-:S02]  /*12a0*/  @UP1 UIMAD UR15, UR49, UR17, UR15 ;  /* 0x00000011310f12a4 */ /* 0x000fc4000f8e020f */
[----:B------:R-:W-:Y:S01]  /*12b0*/  @UP1 USHF.R.S32.HI UR20, URZ, 0x1f, UR50 ;  /* 0x0000001f3f141899 */ /* 0x000fe20008011432 */
[----:B------:R-:W-:Y:S01]  /*12c0*/  @UP0 ULDC.64 UR16, c[0x0][0x9b0] ;  /* 0x00026c0000100ab9 */ /* 0x000fe20000000a00 */
[----:B------:R-:W-:Y:S01]  /*12d0*/  @UP1 ULDC.64 UR18, c[0x0][0x9c0] ;  /* 0x0002700000121ab9 */ /* 0x000fe20000000a00 */
[----:B------:R-:W-:Y:S02]  /*12e0*/  @UP0 UIMAD UR4, UR4, UR16, URZ ;  /* 0x00000010040402a4 */ /* 0x000fe4000f8e023f */
[----:B------:R-:W-:Y:S02]  /*12f0*/  @UP0 UIADD3 UR11, UR11, UR14, URZ ;  /* 0x0000000e0b0b0290 */ /* 0x000fe4000fffe03f */
[----:B------:R-:W-:Y:S02]  /*1300*/  @UP1 UIMAD UR14, UR20, UR18, URZ ;  /* 0x00000012140e12a4 */ /* 0x000fe4000f8e023f */
[----:B------:R-:W-:Y:S02]  /*1310*/  @UP1 UIADD3 UR13, UR13, UR15, URZ ;  /* 0x0000000f0d0d1290 */ /* 0x000fe4000fffe03f */
[----:B------:R-:W-:-:S02]  /*1320*/  @UP0 UIMAD UR4, UR50, UR17, UR4 ;  /* 0x00000011320402a4 */ /* 0x000fc4000f8e0204 */
[----:B------:R-:W-:Y:S02]  /*1330*/  @UP0 UIMAD.WIDE.U32 UR10, UR50, UR16, UR10 ;  /* 0x00000010320a02a5 */ /* 0x000fe4000f8e000a */
[----:B------:R-:W-:Y:S02]  /*1340*/  @UP1 UIMAD UR14, UR50, UR19, UR14 ;  /* 0x00000013320e12a4 */ /* 0x000fe4000f8e020e */
[----:B------:R-:W-:Y:S02]  /*1350*/  @UP1 UIMAD.WIDE.U32 UR12, UR50, UR18, UR12 ;  /* 0x00000012320c12a5 */ /* 0x000fe4000f8e000c */
[----:B------:R-:W-:Y:S02]  /*1360*/  @UP0 UIADD3 UR11, UR11, UR4, URZ ;  /* 0x000000040b0b0290 */ /* 0x000fe4000fffe03f */
[----:B------:R-:W-:Y:S02]  /*1370*/  @UP0 ULEA UR8, UP2, UR10, UR8, 0x2 ;  /* 0x000000080a080291 */ /* 0x000fe4000f84103f */
[----:B------:R-:W-:-:S02]  /*1380*/  @UP1 UIADD3 UR4, UR13, UR14, URZ ;  /* 0x0000000e0d041290 */ /* 0x000fc4000fffe03f */
[----:B------:R-:W-:Y:S02]  /*1390*/  @UP1 ULEA UR6, UP3, UR12, UR6, 0x2 ;  /* 0x000000060c061291 */ /* 0x000fe4000f86103f */
[----:B------:R-:W-:Y:S01]  /*13a0*/  @UP0 ULEA.HI.X UR9, UR10, UR9, UR11, 0x2, UP2 ;  /* 0x000000090a090291 */ /* 0x000fe200090f140b */
[----:B-1----:R-:W-:Y:S01]  /*13b0*/  IMAD.U32 R4, RZ, RZ, UR8 ;  /* 0x00000008ff047e24 */ /* 0x002fe2000f8e00ff */
[----:B------:R-:W-:Y:S02]  /*13c0*/  @UP1 ULEA.HI.X UR7, UR12, UR7, UR4, 0x2, UP3 ;  /* 0x000000070c071291 */ /* 0x000fe400098f1404 */
[----:B------:R-:W-:Y:S02]  /*13d0*/  IMAD.U32 R6, RZ, RZ, UR6 ;  /* 0x00000006ff067e24 */ /* 0x000fe4000f8e00ff */
[----:B------:R-:W-:Y:S02]  /*13e0*/  IMAD.U32 R5, RZ, RZ, UR9 ;  /* 0x00000009ff057e24 */ /* 0x000fe4000f8e00ff */
[----:B------:R-:W-:-:S03]  /*13f0*/  IMAD.U32 R7, RZ, RZ, UR7 ;  /* 0x00000007ff077e24 */ /* 0x000fc6000f8e00ff */
[----:B------:R1:W4:Y:S04]  /*1400*/  @P0 LDG.E R8, desc[UR52][R4.64] ;  /* 0x0000003404080981 */ /* 0x000328000c1e1900 */
[----:B------:R-:W4:Y:S01]  /*1410*/  @P1 LDG.E R3, desc[UR52][R6.64] ;  /* 0x0000003406031981 */ /* 0x000f22000c1e1900 */
[----:B--2---:R-:W-:Y:S01]  /*1420*/  ISETP.NE.AND P3, PT, R192, 0x1, PT ;  /* 0x00000001c000780c */ /* 0x004fe20003f65270 */
[----:B------:R-:W-:Y:S01]  /*1430*/  USHF.L.U32 UR39, UR5, 0x7, URZ ;  /* 0x0000000705277899 */ /* 0x000fe2000800063f */
[----:B---3--:R-:W-:Y:S01]  /*1440*/  ISETP.GE.AND P2, PT, R13, 0x1, PT ;  /* 0x000000010d00780c */ /* 0x008fe20003f46270 */
[----:B-----5:R-:W-:Y:S01]  /*1450*/  IMAD.IADD R17, R17, 0x1, -R0 ;  /* 0x0000000111117824 */ /* 0x020fe200078e0a00 */
[----:B------:R-:W-:Y:S01]  /*1460*/  ULDC UR5, c[0x0][0x988] ;  /* 0x0002620000057ab9 */ /* 0x000fe20000000800 */
[----:B------:R-:W-:Y:S01]  /*1470*/  UIADD3 UR4, UR39, 0x7f, URZ ;  /* 0x0000007f27047890 */ /* 0x000fe2000fffe03f */
[----:B------:R-:W-:-:S02]  /*1480*/  LOP3.LUT R2, R2, 0xffffffef, RZ, 0xc0, !PT ;  /* 0xffffffef02027812 */ /* 0x000fc400078ec0ff */
[----:B0-----:R-:W-:-:S05]  /*1490*/  IADD3 R0, R17, 0x1, -R18 ;  /* 0x0000000111007810 */ /* 0x001fca0007ffe812 */
[----:B------:R-:W1:Y:S01]  /*14a0*/  @P3 LDC R9, c[0x0][0x44c] ;  /* 0x00011300ff093b82 */ /* 0x000e620000000800 */
[----:B------:R-:W-:-:S04]  /*14b0*/  @P3 LOP3.LUT R2, R2, 0x10, RZ, 0xfc, !PT ;  /* 0x0000001002023812 */ /* 0x000fc800078efcff */
[----:B------:R-:W-:-:S03]  /*14c0*/  LOP3.LUT R2, R2, 0xfffffff7, RZ, 0xc0, !PT ;  /* 0xfffffff702027812 */ /* 0x000fc600078ec0ff */
[----:B------:R-:W0:Y:S01]  /*14d0*/  @P3 LDC R11, c[0x0][0x450] ;  /* 0x00011400ff0b3b82 */ /* 0x000e220000000800 */
[----:B------:R-:W-:Y:S01]  /*14e0*/  @P2 LOP3.LUT R2, R2, 0x8, RZ, 0xfc, !PT ;  /* 0x0000000802022812 */ /* 0x000fe200078efcff */
[----:B-1----:R-:W-:-:S04]  /*14f0*/  @P3 IMAD.HI.U32 R4, R9, UR4, RZ ;  /* 0x0000000409043c27 */ /* 0x002fc8000f8e00ff */
[----:B----4-:R-:W-:-:S04]  /*1500*/  FMUL.FTZ R3, R8, R3 ;  /* 0x0000000308037220 */ /* 0x010fc80000410000 */
[----:B------:R-:W-:Y:S01]  /*1510*/  FMUL.FTZ R5, R3, UR5 ;  /* 0x0000000503057c20 */ /* 0x000fe20008410000 */
[----:B------:R-:W-:Y:S01]  /*1520*/  IMAD.U32 R3, RZ, RZ, UR4 ;  /* 0x00000004ff037e24 */ /* 0x000fe2000f8e00ff */
[----:B0-----:R-:W-:-:S03]  /*1530*/  @P3 SHF.R.U32.HI R3, RZ, R11, R4 ;  /* 0x0000000bff033219 */ /* 0x001fc60000011604 */
[----:B------:R-:W-:Y:S02]  /*1540*/  R2UR UR40, R5 ;  /* 0x00000000052872ca */ /* 0x000fe400000e0000 */
[----:B------:R-:W-:-:S04]  /*1550*/  IMAD.IADD R7, R0, 0x1, R3 ;  /* 0x0000000100077824 */ /* 0x000fc800078e0203 */
[----:B------:R-:W-:Y:S01]  /*1560*/  IMAD.IADD R0, R7, 0x1, R12 ;  /* 0x0000000107007824 */ /* 0x000fe200078e020c */
[----:B------:R-:W-:Y:S08]  /*1570*/  @!P2 BRA `(.L_x_1428) ;  /* 0x000000000040a947 */ /* 0x000ff00003800000 */
        /* <DEDUP_REMOVED lines=10> */
.L_x_1429:
[----:B------:R-:W-:-:S13]  /*1620*/  ISETP.NE.AND P0, PT, R13, 0x1, PT ;  /* 0x000000010d00780c */ /* 0x000fda0003f05270 */
[----:B------:R-:W0:Y:S02]  /*1630*/  @P0 LDC.64 R4, c[0x0][0x9e8] ;  /* 0x00027a00ff040b82 */ /* 0x000e240000000a00 */
[----:B0-----:R-:W-:-:S05]  /*1640*/  @P0 IMAD.HI.U32 R4, R3, R4, RZ ;  /* 0x0000000403040227 */ /* 0x001fca00078e00ff */
[----:B------:R-:W-:-:S07]  /*1650*/  @P0 SHF.R.U32.HI R3, RZ, R5, R4 ;  /* 0x00000005ff030219 */ /* 0x000fce0000011604 */
.L_x_1430:
[----:B------:R-:W-:-:S05]  /*1660*/  IMAD R3, R3, R13, R13 ;  /* 0x0000000d03037224 */ /* 0x000fca00078e020d */
[----:B------:R-:W-:-:S07]  /*1670*/  VIMNMX R0, R0, R3, PT ;  /* 0x0000000300007248 */ /* 0x000fce0003fe0100 */
.L_x_1428:
[----:B------:R-:W0:Y:S01]  /*1680*/  @P3 LDC R5, c[0x0][0x44c] ;  /* 0x00011300ff053b82 */ /* 0x000e220000000800 */
[----:B------:R-:W-:Y:S01]  /*1690*/  IMAD.U32 R4, RZ, RZ, UR39 ;  /* 0x00000027ff047e24 */ /* 0x000fe2000f8e00ff */
[----:B------:R-:W-:Y:S01]  /*16a0*/  ULDC UR4, c[0x0][0x9dc] ;  /* 0x0002770000047ab9 */ /* 0x000fe20000000800 */
[----:B------:R-:W-:Y:S02]  /*16b0*/  VIADD R3, R0, 0x9f ;  /* 0x0000009f00037836 */ /* 0x000fe40000000000 */
[C---:B------:R-:W-:Y:S02]  /*16c0*/  IMAD.IADD R105, R17.reuse, 0x1, -R18 ;  /* 0x0000000111697824 */ /* 0x040fe400078e0a12 */
[----:B------:R-:W-:Y:S01]  /*16d0*/  VIADD R0, R17, 0x9f ;  /* 0x0000009f11007836 */ /* 0x000fe20000000000 */
        /* <DEDUP_REMOVED lines=23> */
.L_x_1432:
[----:B------:R-:W-:-:S13]  /*1850*/  ISETP.NE.AND P0, PT, R13, 0x1, PT ;  /* 0x000000010d00780c */ /* 0x000fda0003f05270 */
[----:B------:R-:W0:Y:S02]  /*1860*/  @P0 LDC.64 R4, c[0x0][0x9e8] ;  /* 0x00027a00ff040b82 */ /* 0x000e240000000a00 */
[----:B0-----:R-:W-:-:S05]  /*1870*/  @P0 IMAD.HI.U32 R0, R6, R4, RZ ;  /* 0x0000000406000227 */ /* 0x001fca00078e00ff */
[----:B------:R-:W-:-:S07]  /*1880*/  @P0 SHF.R.U32.HI R6, RZ, R5, R0 ;  /* 0x00000005ff060219 */ /* 0x000fce0000011600 */
.L_x_1433:
[----:B------:R-:W-:-:S05]  /*1890*/  IMAD R6, R6, R13, RZ ;  /* 0x0000000d06067224 */ /* 0x000fca00078e02ff */
[----:B------:R-:W-:-:S13]  /*18a0*/  R2UR UR5, R6 ;  /* 0x00000000060572ca */ /* 0x000fda00000e0000 */
[----:B------:R-:W-:-:S04]  /*18b0*/  UISETP.LT.AND UP0, UPT, UR4, UR5, UPT ;  /* 0x000000050400728c */ /* 0x000fc8000bf01270 */
[----:B------:R-:W-:-:S12]  /*18c0*/  USEL UR4, UR4, UR5, !UP0 ;  /* 0x0000000504047287 */ /* 0x000fd8000c000000 */
.L_x_1431:
        /* <DEDUP_REMOVED lines=38> */
[----:B------:R-:W-:Y:S01]  /*1b30*/  CS2R R92, SRZ ;  /* 0x00000000005c7805 */ /* 0x000fe2000001ff00 */
[----:B------:R-:W-:Y:S01]  /*1b40*/  IMAD.MOV.U32 R64, RZ, RZ, RZ ;  /* 0x000000ffff407224 */ /* 0x000fe200078e00ff */
[----:B------:R-:W-:Y:S01]  /*1b50*/  CS2R R94, SRZ ;  /* 0x00000000005e7805 */ /* 0x000fe2000001ff00 */
[----:B------:R-:W-:-:S02]  /*1b60*/  IMAD.MOV.U32 R72, RZ, RZ, RZ ;  /* 0x000000ffff487224 */ /* 0x000fc400078e00ff */
[----:B------:R-:W-:Y:S01]  /*1b70*/  IMAD.MOV.U32 R97, RZ, RZ, RZ ;  /* 0x000000ffff617224 */ /* 0x000fe200078e00ff */
        /* <DEDUP_REMOVED lines=32> */
.L_x_1435:
        /* <DEDUP_REMOVED lines=9> */
.L_x_1638:
[----:B------:R-:W-:Y:S05]  /*1e10*/  @!P0 BRA `(.L_x_1437) ;  /* 0x0000000000048947 */ /* 0x000fea0003800000 */
[----:B------:R-:W-:Y:S01]  /*1e20*/  BPT.TRAP 0x1 ;  /* 0x000000040000795c */ /* 0x000fe20000300000 */
.L_x_1437:
[----:B0-----:R-:W-:Y:S02]  /*1e30*/  IMAD.U32 R3, RZ, RZ, UR45 ;  /* 0x0000002dff037e24 */ /* 0x001fe4000f8e00ff */
[----:B------:R-:W-:-:S03]  /*1e40*/  IMAD.U32 R0, RZ, RZ, UR46 ;  /* 0x0000002eff007e24 */ /* 0x000fc6000f8e00ff */
[----:B------:R-:W-:Y:S02]  /*1e50*/  LEA R3, R3, UR43, 0x3 ;  /* 0x0000002b03037c11 */ /* 0x000fe4000f8e18ff */
[----:B------:R-:W-:-:S04]  /*1e60*/  SHF.L.U32 R0, R0, 0x1f, RZ ;  /* 0x0000001f00007819 */ /* 0x000fc800000006ff */
[----:B------:R0:W1:Y:S01]  /*1e70*/  SYNCS.PHASECHK.TRANS64.TRYWAIT P1, [R3+URZ+0x22830], R0 ;  /* 0x02283000030075a7 */ /* 0x000062000802017f */
[----:B------:R-:W-:Y:S05]  /*1e80*/  @!P0 BRA `(.L_x_1438) ;  /* 0x0000000000048947 */ /* 0x000fea0003800000 */
[----:B------:R-:W-:Y:S01]  /*1e90*/  BPT.TRAP 0x1 ;  /* 0x000000040000795c */ /* 0x000fe20000300000 */
.L_x_1438:
[----:B-1----:R-:W-:Y:S05]  /*1ea0*/  @P1 BRA `(.L_x_1439) ;  /* 0x0000000000081947 */ /* 0x002fea0003800000 */
[----:B------:R-:W1:Y:S02]  /*1eb0*/  SYNCS.PHASECHK.TRANS64.TRYWAIT P1, [R3+URZ+0x22830], R0 ;  /* 0x02283000030075a7 */ /* 0x000e64000802017f */
[----:B-1----:R-:W-:Y:S05]  /*1ec0*/  @!P1 BRA `(.L_x_1440) ;  /* 0x0000019800a09947 */ /* 0x002fea0003800000 */
.L_x_1439:
        /* <DEDUP_REMOVED lines=135> */
.L_x_1441:
[----:B------:R-:W-:Y:S01]  /*2740*/  ISETP.NE.AND P2, PT, R192, 0x1, PT ;  /* 0x00000001c000780c */ /* 0x000fe20003f45270 */
[----:B------:R-:W-:Y:S01]  /*2750*/  VIADD R5, R22, UR39 ;  /* 0x0000002716057c36 */ /* 0x000fe20008000000 */
[----:B------:R-:W-:Y:S01]  /*2760*/  R2UR UR6, R3 ;  /* 0x00000000030672ca */ /* 0x000fe200000e0000 */
[----:B01----:R-:W-:Y:S01]  /*2770*/  IMAD.MOV.U32 R3, RZ, RZ, -0xa0 ;  /* 0xffffff60ff037424 */ /* 0x003fe200078e00ff */
[----:B------:R-:W-:Y:S01]  /*2780*/  LOP3.LUT P1, RZ, R2, 0x8, RZ, 0xc0, !PT ;  /* 0x0000000802ff7812 */ /* 0x000fe2000782c0ff */
[----:B------:R-:W-:Y:S01]  /*2790*/  ULDC UR29, c[0x0][0x9dc] ;  /* 0x00027700001d7ab9 */ /* 0x000fe20000000800 */
[----:B------:R-:W-:Y:S01]  /*27a0*/  ULDC UR7, c[0x0][0x9e0] ;  /* 0x0002780000077ab9 */ /* 0x000fe20000000800 */
[----:B------:R-:W-:-:S04]  /*27b0*/  IMAD R6, R104, R3, 0xa1 ;  /* 0x000000a168067424 */ /* 0x000fc800078e0203 */
[----:B------:R-:W-:Y:S02]  /*27c0*/  IMAD R3, R19, -0x2, R6 ;  /* 0xfffffffe13037824 */ /* 0x000fe400078e0206 */
[----:B------:R-:W0:Y:S01]  /*27d0*/  @P2 LDC R0, c[0x0][0x44c] ;  /* 0x00011300ff002b82 */ /* 0x000e220000000800 */
[----:B------:R-:W-:Y:S01]  /*27e0*/  VIADD R11, R6, 0xffffffff ;  /* 0xffffffff060b7836 */ /* 0x000fe20000000000 */
[----:B------:R-:W-:Y:S01]  /*27f0*/  UIADD3 UR6, UR6, 0x22840, URZ ;  /* 0x0002284006067890 */ /* 0x000fe2000fffe03f */
[----:B------:R-:W-:-:S03]  /*2800*/  VIADD R12, R3, 0xffffffff ;  /* 0xffffffff030c7836 */ /* 0x000fc60000000000 */
[----:B------:R-:W-:Y:S02]  /*2810*/  UPRMT UR6, UR42, 0x654, UR6 ;  /* 0x000006542a067896 */ /* 0x000fe40008000006 */
[----:B------:R-:W1:Y:S07]  /*2820*/  @P2 LDC R7, c[0x0][0x450] ;  /* 0x00011400ff072b82 */ /* 0x000e6e0000000800 */
[----:B------:R-:W-:Y:S01]  /*2830*/  SYNCS.ARRIVE.TRANS64.RED.A1T0 RZ, [UR6], RZ ;  /* 0x000000ffffff79a7 */ /* 0x000fe20008100406 */
[----:B------:R-:W-:Y:S01]  /*2840*/  ULOP3.LUT UR6, URZ, UR29, URZ, 0x33, !UPT ;  /* 0x0000001d3f067292 */ /* 0x000fe2000f8e333f */
[----:B0-----:R-:W-:-:S05]  /*2850*/  @P2 IMAD.HI.U32 R0, R5, R0, RZ ;  /* 0x0000000005002227 */ /* 0x001fca00078e00ff */
[----:B-1----:R-:W-:Y:S01]  /*2860*/  @P2 SHF.R.U32.HI R5, RZ, R7, R0 ;  /* 0x00000007ff052219 */ /* 0x002fe20000011600 */
[--C-:B------:R-:W-:Y:S01]  /*2870*/  IMAD R0, R104, -0xa0, R17.reuse ;  /* 0xffffff6068007824 */ /* 0x100fe200078e0211 */
[----:B------:R-:W-:-:S03]  /*2880*/  IADD3 R7, -R18, R3, R17 ;  /* 0x0000000312077210 */ /* 0x000fc60007ffe111 */
[----:B------:R-:W0:Y:S01]  /*2890*/  SHFL.IDX PT, R13, R5, RZ, 0x1c1f ;  /* 0x001c1fff050d7589 */ /* 0x000e2200000e0000 */
[----:B------:R-:W-:Y:S02]  /*28a0*/  VIADD R0, R0, 0xa0 ;  /* 0x000000a000007836 */ /* 0x000fe40000000000 */
[----:B------:R-:W-:Y:S02]  /*28b0*/  VIADD R9, R7, UR7 ;  /* 0x0000000707097c36 */ /* 0x000fe40008000000 */
[----:B------:R-:W-:Y:S02]  /*28c0*/  IMAD R8, R19, -0x2, R0 ;  /* 0xfffffffe13087824 */ /* 0x000fe400078e0200 */
[----:B------:R-:W-:-:S03]  /*28d0*/  VIADD R10, R7, UR6 ;  /* 0x00000006070a7c36 */ /* 0x000fc60008000000 */
[----:B0-----:R-:W-:Y:S01]  /*28e0*/  VIADDMNMX R0, R13, R9, R8, PT ;  /* 0x000000090d007246 */ /* 0x001fe20003800108 */
[----:B------:R-:W-:Y:S01]  /*28f0*/  IMAD.IADD R3, R10, 0x1, R13 ;  /* 0x000000010a037824 */ /* 0x000fe200078e020d */
[----:B------:R-:W-:Y:S06]  /*2900*/  @!P1 BRA `(.L_x_1442) ;  /* 0x00000000005c9947 */ /* 0x000fec0003800000 */
[----:B------:R-:W-:Y:S01]  /*2910*/  IADD3 R7, -R18, R17, R13 ;  /* 0x0000001112077210 */ /* 0x000fe20007ffe10d */
        /* <DEDUP_REMOVED lines=12> */
.L_x_1444:
[----:B------:R-:W-:Y:S02]  /*29e0*/  ULDC UR6, c[0x0][0x9e4] ;  /* 0x0002790000067ab9 */ /* 0x000fe40000000800 */
[----:B------:R-:W-:-:S05]  /*29f0*/  IMAD.U32 R13, RZ, RZ, UR6 ;  /* 0x00000006ff0d7e24 */ /* 0x000fca000f8e00ff */
[----:B------:R-:W-:-:S13]  /*2a00*/  ISETP.NE.AND P1, PT, R13, 0x1, PT ;  /* 0x000000010d00780c */ /* 0x000fda0003f25270 */
[----:B------:R-:W0:Y:S02]  /*2a10*/  @P1 LDC.64 R14, c[0x0][0x9e8] ;  /* 0x00027a00ff0e1b82 */ /* 0x000e240000000a00 */
[----:B0-----:R-:W-:-:S05]  /*2a20*/  @P1 IMAD.HI.U32 R6, R7, R14, RZ ;  /* 0x0000000e07061227 */ /* 0x001fca00078e00ff */
[----:B------:R-:W-:-:S07]  /*2a30*/  @P1 SHF.R.U32.HI R7, RZ, R15, R6 ;  /* 0x0000000fff071219 */ /* 0x000fce0000011606 */
.L_x_1445:
[----:B------:R-:W-:Y:S05]  /*2a40*/  BSYNC B0 ;  /* 0x0000000000007941 */ /* 0x000fea0003800000 */
.L_x_1443:
[----:B------:R-:W-:-:S05]  /*2a50*/  IMAD R7, R7, R13, R12 ;  /* 0x0000000d07077224 */ /* 0x000fca00078e020c */
[----:B------:R-:W-:Y:S02]  /*2a60*/  VIADDMNMX R0, R7, R13, R0, PT ;  /* 0x0000000d07007246 */ /* 0x000fe40003800100 */
[----:B------:R-:W-:-:S07]  /*2a70*/  VIMNMX R3, R3, R7, !PT ;  /* 0x0000000703037248 */ /* 0x000fce0007fe0100 */
.L_x_1442:
[C---:B------:R-:W-:Y:S01]  /*2a80*/  ISETP.GE.AND P1, PT, R11.reuse, 0x9, PT ;  /* 0x000000090b00780c */ /* 0x040fe20003f26270 */
[----:B------:R-:W0:Y:S01]  /*2a90*/  SHFL.IDX PT, R5, R5, 0x1, 0x1c1f ;  /* 0x003c1f0005057f89 */ /* 0x000e2200000e0000 */
[----:B------:R-:W-:Y:S02]  /*2aa0*/  ISETP.GE.AND P2, PT, R11, 0x2, PT ;  /* 0x000000020b00780c */ /* 0x000fe40003f46270 */
[----:B------:R-:W-:Y:S02]  /*2ab0*/  P2R R15, PR, RZ, 0x2 ;  /* 0x00000002ff0f7803 */ /* 0x000fe40000000000 */
[----:B------:R-:W-:Y:S02]  /*2ac0*/  ISETP.GT.AND P1, PT, R3, 0x8, !P1 ;  /* 0x000000080300780c */ /* 0x000fe40004f24270 */
[----:B------:R-:W-:Y:S02]  /*2ad0*/  P2R R14, PR, RZ, 0x4 ;  /* 0x00000004ff0e7803 */ /* 0x000fe40000000000 */
[----:B------:R-:W-:-:S02]  /*2ae0*/  ISETP.LT.OR P1, PT, R0, 0x9, P1 ;  /* 0x000000090000780c */ /* 0x000fc40000f21670 */
[----:B------:R-:W-:Y:S02]  /*2af0*/  ISETP.GT.AND P2, PT, R3, 0x1, !P2 ;  /* 0x000000010300780c */ /* 0x000fe40005744270 */
[----:B------:R-:W-:Y:S02]  /*2b00*/  ISETP.GE.AND P3, PT, R11, 0xa, PT ;  /* 0x0000000a0b00780c */ /* 0x000fe40003f66270 */
[----:B------:R-:W-:Y:S02]  /*2b10*/  FSEL R92, R92, -INF , !P1 ;  /* 0xff8000005c5c7808 */ /* 0x000fe40004800000 */
[----:B------:R-:W-:Y:S02]  /*2b20*/  ISETP.LT.OR P2, PT, R0, 0x2, P2 ;  /* 0x000000020000780c */ /* 0x000fe40001741670 */
[----:B------:R-:W-:Y:S02]  /*2b30*/  ISETP.GT.AND P1, PT, R3, 0x9, !P3 ;  /* 0x000000090300780c */ /* 0x000fe40005f24270 */
[----:B------:R-:W-:-:S02]  /*2b40*/  FSEL R89, R89, -INF , !P2 ;  /* 0xff80000059597808 */ /* 0x000fc40005000000 */
[C---:B------:R-:W-:Y:S02]  /*2b50*/  ISETP.LT.OR P1, PT, R0.reuse, 0xa, P1 ;  /* 0x0000000a0000780c */ /* 0x040fe40000f21670 */
        /* <DEDUP_REMOVED lines=42> */
[----:B------:R-:W-:Y:S02]  /*2e00*/  ISETP.GT.AND P3, PT, R3, 0x30, !P4 ;  /* 0x000000300300780c */ /* 0x000fe40006764270 */
        /* <DEDUP_REMOVED lines=156> */
.L_x_1448:
[----:B------:R-:W-:Y:S02]  /*37d0*/  ULDC UR6, c[0x0][0x9e4] ;  /* 0x0002790000067ab9 */ /* 0x000fe40000000800 */
[----:B------:R-:W-:-:S05]  /*37e0*/  IMAD.U32 R6, RZ, RZ, UR6 ;  /* 0x00000006ff067e24 */ /* 0x000fca000f8e00ff */
[----:B------:R-:W-:-:S13]  /*37f0*/  ISETP.NE.AND P6, PT, R6, 0x1, PT ;  /* 0x000000010600780c */ /* 0x000fda0003fc5270 */
[----:B------:R-:W0:Y:S02]  /*3800*/  @P6 LDC.64 R8, c[0x0][0x9e8] ;  /* 0x00027a00ff086b82 */ /* 0x000e240000000a00 */
[----:B0-----:R-:W-:-:S05]  /*3810*/  @P6 IMAD.HI.U32 R8, R5, R8, RZ ;  /* 0x0000000805086227 */ /* 0x001fca00078e00ff */
[----:B------:R-:W-:-:S07]  /*3820*/  @P6 SHF.R.U32.HI R5, RZ, R9, R8 ;  /* 0x00000009ff056219 */ /* 0x000fce0000011608 */
.L_x_1449:
[----:B------:R-:W-:Y:S05]  /*3830*/  BSYNC B0 ;  /* 0x0000000000007941 */ /* 0x000fea0003800000 */
.L_x_1447:
[----:B------:R-:W-:-:S05]  /*3840*/  IMAD R5, R5, R6, R12 ;  /* 0x0000000605057224 */ /* 0x000fca00078e020c */
[----:B------:R-:W-:Y:S02]  /*3850*/  VIADDMNMX R0, R5, R6, R0, PT ;  /* 0x0000000605007246 */ /* 0x000fe40003800100 */
[----:B------:R-:W-:-:S07]  /*3860*/  VIMNMX R3, R3, R5, !PT ;  /* 0x0000000503037248 */ /* 0x000fce0007fe0100 */
.L_x_1446:
[----:B------:R-:W-:Y:S01]  /*3870*/  ISETP.GT.AND P1, PT, R3, 0x20, !P1 ;  /* 0x000000200300780c */ /* 0x000fe20004f24270 */
        /* <DEDUP_REMOVED lines=144> */
[----:B------:R-:W-:Y:S01]  /*4180*/  ISETP.GT.AND P1, PT, R3, 0x79, !P6 ;  /* 0x000000790300780c */ /* 0x000fe20007724270 */
[----:B------:R-:W-:-:S01]  /*4190*/  FFMA.FTZ R12, R5, R12, -8 ;  /* 0xc1000000050c7423 */ /* 0x000fc2000001000c */
[----:B------:R-:W-:Y:S02]  /*41a0*/  ISETP.NE.AND P6, PT, R133, RZ, PT ;  /* 0x000000ff8500720c */ /* 0x000fe40003fc5270 */
[----:B------:R-:W-:-:S04]  /*41b0*/  ISETP.LT.OR P1, PT, R0, 0x7a, P1 ;  /* 0x0000007a0000780c */ /* 0x000fc80000f21670 */
[----:B------:R-:W-:Y:S02]  /*41c0*/  FSEL R55, R55, -INF , !P1 ;  /* 0xff80000037377808 */ /* 0x000fe40004800000 */
[----:B------:R-:W-:-:S04]  /*41d0*/  ISETP.NE.AND P1, PT, R14, RZ, PT ;  /* 0x000000ff0e00720c */ /* 0x000fc80003f25270 */
        /* <DEDUP_REMOVED lines=45> */
[----:B------:R-:W-:Y:S01]  /*44b0*/  FMNMX.FTZ R72, R94, R9, !PT ;  /* 0x000000095e487209 */ /* 0x000fe20007810000 */
[----:B------:R-:W-:-:S01]  /*44c0*/  FFMA.FTZ R21, R73, UR40, -R12 ;  /* 0x0000002849157c23 */ /* 0x000fc2000801080c */
[----:B------:R-:W-:Y:S01]  /*44d0*/  ISETP.LT.OR P1, PT, R0, 0x8a, P1 ;  /* 0x0000008a0000780c */ /* 0x000fe20000f21670 */
[----:B------:R-:W-:-:S01]  /*44e0*/  FFMA.FTZ R73, R77, UR40, -R12 ;  /* 0x000000284d497c23 */ /* 0x000fc2000801080c */
[----:B------:R-:W-:Y:S01]  /*44f0*/  FMNMX.FTZ R9, R95, R72, !PT ;  /* 0x000000485f097209 */ /* 0x000fe20007810000 */
[----:B------:R-:W-:-:S01]  /*4500*/  FFMA.FTZ R6, R7, UR40, -R12 ;  /* 0x0000002807067c23 */ /* 0x000fc2000801080c */
[----:B------:R-:W-:Y:S01]  /*4510*/  FSEL R31, R31, -INF , !P1 ;  /* 0xff8000001f1f7808 */ /* 0x000fe20004800000 */
[----:B------:R-:W-:-:S01]  /*4520*/  FFMA.FTZ R77, R81, UR40, -R12 ;  /* 0x00000028514d7c23 */ /* 0x000fc2000801080c */
[----:B------:R-:W-:Y:S01]  /*4530*/  FMNMX.FTZ R72, R98, R9, !PT ;  /* 0x0000000962487209 */ /* 0x000fe20007810000 */
[----:B------:R-:W-:-:S01]  /*4540*/  FFMA.FTZ R7, R89, UR40, -R12 ;  /* 0x0000002859077c23 */ /* 0x000fc2000801080c */
[----:B------:R-:W-:Y:S01]  /*4550*/  ISETP.GT.AND P1, PT, R3, 0x90, !P2 ;  /* 0x000000900300780c */ /* 0x000fe20005724270 */
[----:B------:R-:W-:-:S01]  /*4560*/  FFMA.FTZ R81, R85, UR40, -R12 ;  /* 0x0000002855517c23 */ /* 0x000fc2000801080c */
[----:B------:R-:W-:Y:S01]  /*4570*/  FMNMX.FTZ R9, R99, R72, !PT ;  /* 0x0000004863097209 */ /* 0x000fe20007810000 */
[----:B------:R-:W-:-:S01]  /*4580*/  FFMA.FTZ R72, R76, UR40, -R12 ;  /* 0x000000284c487c23 */ /* 0x000fc2000801080c */
[----:B------:R-:W-:Y:S01]  /*4590*/  ISETP.GT.AND P2, PT, R3, 0x99, !P6 ;  /* 0x000000990300780c */ /* 0x000fe20007744270 */
        /* <DEDUP_REMOVED lines=10> */
[----:B------:R-:W-:Y:S01]  /*4640*/  MUFU.EX2 R6, R6 ;  /* 0x0000000600067308 */ /* 0x000fe20000000800 */
[----:B------:R-:W-:Y:S01]  /*4650*/  ISETP.LT.OR P2, PT, R0, 0x9a, P2 ;  /* 0x0000009a0000780c */ /* 0x000fe20001741670 */
[--C-:B------:R-:W-:Y:S01]  /*4660*/  FFMA.FTZ R11, R93, UR40, -R12.reuse ;  /* 0x000000285d0b7c23 */ /* 0x100fe2000801080c */
        /* <DEDUP_REMOVED lines=35> */
[----:B------:R-:W-:-:S02]  /*48a0*/  ISETP.NE.AND P6, PT, R192, 0x1, PT ;  /* 0x00000001c000780c */ /* 0x000fc40003fc5270 */
        /* <DEDUP_REMOVED lines=33> */
[----:B------:R-:W-:Y:S02]  /*4ac0*/  FMNMX.FTZ R9, R35, R40, !PT ;  /* 0x0000002823097209 */ /* 0x000fe40007810000 */
[----:B------:R-:W-:Y:S01]  /*4ad0*/  FSEL R40, R39, -INF , !P2 ;  /* 0xff80000027287808 */ /* 0x000fe20005000000 */
[----:B------:R-:W-:-:S01]  /*4ae0*/  FFMA.FTZ R39, R44, UR40, -R12 ;  /* 0x000000282c277c23 */ /* 0x000fc2000801080c */
[----:B------:R-:W-:Y:S01]  /*4af0*/  FMNMX.FTZ R9, R38, R9, !PT ;  /* 0x0000000926097209 */ /* 0x000fe20007810000 */
[----:B------:R-:W-:-:S01]  /*4b00*/  FFMA.FTZ R44, R45, UR40, -R12 ;  /* 0x000000282d2c7c23 */ /* 0x000fc2000801080c */
[--C-:B------:R-:W-:Y:S01]  /*4b10*/  FFMA.FTZ R45, R52, UR40, -R12.reuse ;  /* 0x00000028342d7c23 */ /* 0x100fe2000801080c */
[----:B------:R-:W-:-:S01]  /*4b20*/  FFMA.FTZ R52, R53, UR40, -R12 ;  /* 0x0000002835347c23 */ /* 0x000fc2000801080c */
[----:B------:R-:W-:Y:S01]  /*4b30*/  FMNMX.FTZ R9, R40, R9, !PT ;  /* 0x0000000928097209 */ /* 0x000fe20007810000 */
[----:B------:R-:W-:Y:S04]  /*4b40*/  MUFU.EX2 R77, R77 ;  /* 0x0000004d004d7308 */ /* 0x000fe80000000800 */
[----:B------:R-:W0:Y:S04]  /*4b50*/  SHFL.BFLY PT, R84, R9, 0x2, 0x1f ;  /* 0x0c401f0009547f89 */ /* 0x000e2800000e0000 */
[----:B------:R-:W-:Y:S08]  /*4b60*/  MUFU.EX2 R80, R80 ;  /* 0x0000005000507308 */ /* 0x000ff00000000800 */
        /* <DEDUP_REMOVED lines=9> */
[----:B------:R-:W-:-:S03]  /*4c00*/  IMAD.U32 R84, RZ, RZ, UR40 ;  /* 0x00000028ff547e24 */ /* 0x000fc6000f8e00ff */
[C---:B------:R-:W-:Y:S01]  /*4c10*/  FSETP.NEU.FTZ.AND P1, PT, R9.reuse, -INF , PT ;  /* 0xff8000000900780b */ /* 0x040fe20003f3d000 */
[----:B------:R-:W-:-:S02]  /*4c20*/  FFMA.FTZ R49, R9, R84, -8 ;  /* 0xc100000009317423 */ /* 0x000fc40000010054 */
[----:B------:R-:W-:Y:S03]  /*4c30*/  MUFU.EX2 R69, R69 ;  /* 0x0000004500457308 */ /* 0x000fe60000000800 */
[----:B------:R-:W-:-:S05]  /*4c40*/  FSEL R85, R49, RZ, P1 ;  /* 0x000000ff31557208 */ /* 0x000fca0000800000 */
[--C-:B------:R-:W-:Y:S01]  /*4c50*/  FFMA.FTZ R12, R90, UR40, -R85.reuse ;  /* 0x000000285a0c7c23 */ /* 0x100fe20008010855 */
[----:B------:R-:W-:-:S01]  /*4c60*/  FFMA.FTZ R49, R91, UR40, -R85 ;  /* 0x000000285b317c23 */ /* 0x000fc20008010855 */
[--C-:B------:R-:W-:Y:S01]  /*4c70*/  FFMA.FTZ R94, R94, UR40, -R85.reuse ;  /* 0x000000285e5e7c23 */ /* 0x100fe20008010855 */
[----:B------:R-:W-:-:S01]  /*4c80*/  FFMA.FTZ R95, R95, UR40, -R85 ;  /* 0x000000285f5f7c23 */ /* 0x000fc20008010855 */
[----:B------:R-:W-:Y:S01]  /*4c90*/  FFMA.FTZ R88, R78, UR40, -R85 ;  /* 0x000000284e587c23 */ /* 0x000fe20008010855 */
[----:B------:R-:W-:-:S01]  /*4ca0*/  FADD.FTZ R91, R6, R7 ;  /* 0x00000007065b7221 */ /* 0x000fc20000010000 */
[----:B------:R-:W-:Y:S01]  /*4cb0*/  MUFU.EX2 R12, R12 ;  /* 0x0000000c000c7308 */ /* 0x000fe20000000800 */
[----:B------:R-:W-:-:S01]  /*4cc0*/  FFMA.FTZ R78, R82, UR40, -R85 ;  /* 0x00000028524e7c23 */ /* 0x000fc20008010855 */
[--C-:B------:R-:W-:Y:S01]  /*4cd0*/  FFMA.FTZ R53, R98, UR40, -R85.reuse ;  /* 0x0000002862357c23 */ /* 0x100fe20008010855 */
[----:B------:R-:W-:-:S01]  /*4ce0*/  FFMA.FTZ R82, R62, UR40, -R85 ;  /* 0x000000283e527c23 */ /* 0x000fc20008010855 */
[--C-:B------:R-:W-:Y:S01]  /*4cf0*/  FFMA.FTZ R62, R66, UR40, -R85.reuse ;  /* 0x00000028423e7c23 */ /* 0x100fe20008010855 */
[----:B------:R-:W-:-:S01]  /*4d00*/  FFMA.FTZ R89, R79, UR40, -R85 ;  /* 0x000000284f597c23 */ /* 0x000fc20008010855 */
[----:B------:R-:W-:Y:S01]  /*4d10*/  FADD.FTZ R66, R8, R91 ;  /* 0x0000005b08427221 */ /* 0x000fe20000010000 */
[----:B------:R-:W-:-:S01]  /*4d20*/  FFMA.FTZ R79, R83, UR40, -R85 ;  /* 0x00000028534f7c23 */ /* 0x000fc20008010855 */
[----:B------:R-:W0:Y:S01]  /*4d30*/  MUFU.EX2 R49, R49 ;  /* 0x0000003100317308 */ /* 0x000e220000000800 */
[----:B------:R-:W-:-:S01]  /*4d40*/  FFMA.FTZ R84, R99, UR40, -R85 ;  /* 0x0000002863547c23 */ /* 0x000fc20008010855 */
[--C-:B------:R-:W-:Y:S01]  /*4d50*/  FFMA.FTZ R83, R63, UR40, -R85.reuse ;  /* 0x000000283f537c23 */ /* 0x100fe20008010855 */
[----:B------:R-:W-:-:S01]  /*4d60*/  FFMA.FTZ R63, R67, UR40, -R85 ;  /* 0x00000028433f7c23 */ /* 0x000fc20008010855 */
[----:B------:R-:W-:Y:S01]  /*4d70*/  FADD.FTZ R67, R11, R66 ;  /* 0x000000420b437221 */ /* 0x000fe20000010000 */
[----:B------:R-:W-:-:S01]  /*4d80*/  FFMA.FTZ R102, R102, UR40, -R85 ;  /* 0x0000002866667c23 */ /* 0x000fc20008010855 */
[--C-:B------:R-:W-:Y:S01]  /*4d90*/  FFMA.FTZ R103, R103, UR40, -R85.reuse ;  /* 0x0000002867677c23 */ /* 0x100fe20008010855 */
[----:B------:R-:W-:-:S01]  /*4da0*/  FFMA.FTZ R74, R74, UR40, -R85 ;  /* 0x000000284a4a7c23 */ /* 0x000fc20008010855 */
[----:B------:R-:W1:Y:S01]  /*4db0*/  MUFU.EX2 R94, R94 ;  /* 0x0000005e005e7308 */ /* 0x000e620000000800 */
[----:B------:R-:W-:-:S01]  /*4dc0*/  FADD.FTZ R66, R10, R67 ;  /* 0x000000430a427221 */ /* 0x000fc20000010000 */
[--C-:B------:R-:W-:Y:S01]  /*4dd0*/  FFMA.FTZ R75, R75, UR40, -R85.reuse ;  /* 0x000000284b4b7c23 */ /* 0x100fe20008010855 */
[----:B------:R-:W-:-:S01]  /*4de0*/  FFMA.FTZ R86, R86, UR40, -R85 ;  /* 0x0000002856567c23 */ /* 0x000fc20008010855 */
[----:B------:R-:W-:Y:S01]  /*4df0*/  FFMA.FTZ R87, R87, UR40, -R85 ;  /* 0x0000002857577c23 */ /* 0x000fe20008010855 */
[----:B------:R-:W-:-:S01]  /*4e00*/  FADD.FTZ R91, R13, R66 ;  /* 0x000000420d5b7221 */ /* 0x000fc20000010000 */
[--C-:B------:R-:W-:Y:S01]  /*4e10*/  FFMA.FTZ R58, R58, UR40, -R85.reuse ;  /* 0x000000283a3a7c23 */ /* 0x100fe20008010855 */
[----:B------:R-:W-:-:S01]  /*4e20*/  FFMA.FTZ R59, R59, UR40, -R85 ;  /* 0x000000283b3b7c23 */ /* 0x000fc20008010855 */
[----:B------:R-:W2:Y:S01]  /*4e30*/  MUFU.EX2 R95, R95 ;  /* 0x0000005f005f7308 */ /* 0x000ea20000000800 */
[----:B0-----:R-:W-:-:S01]  /*4e40*/  FADD.FTZ R67, R12, R49 ;  /* 0x000000310c437221 */ /* 0x001fc20000010000 */
[----:B------:R-:W-:Y:S01]  /*4e50*/  FADD.FTZ R90, R14, R91 ;  /* 0x0000005b0e5a7221 */ /* 0x000fe20000010000 */
[----:B------:R-:W-:-:S01]  /*4e60*/  FFMA.FTZ R70, R70, UR40, -R85 ;  /* 0x0000002846467c23 */ /* 0x000fc20008010855 */
[----:B------:R-:W-:Y:S01]  /*4e70*/  F2FP.SATFINITE.E4M3.F32.PACK_AB_MERGE_C R10, R61, R60, RZ ;  /* 0x0000003c3d0a723e */ /* 0x000fe200048070ff */
        /* <DEDUP_REMOVED lines=18> */
[----:B------:R-:W-:Y:S01]  /*4fa0*/  F2FP.SATFINITE.E4M3.F32.PACK_AB_MERGE_C R72, R73, R72, RZ ;  /* 0x000000484948723e */ /* 0x000fe200048070ff */
[----:B------:R-:W2:Y:S01]  /*4fb0*/  MUFU.EX2 R102, R102 ;  /* 0x0000006600667308 */ /* 0x000ea20000000800 */
[----:B0-----:R-:W-:-:S01]  /*4fc0*/  FADD.FTZ R11, R53, R66 ;  /* 0x00000042350b7221 */ /* 0x001fc20000010000 */
        /* <DEDUP_REMOVED lines=8> */
[--C-:B------:R-:W-:Y:S01]  /*5050*/  FFMA.FTZ R38, R38, UR40, -R85.reuse ;  /* 0x0000002826267c23 */ /* 0x100fe20008010855 */
[----:B------:R-:W-:-:S01]  /*5060*/  FFMA.FTZ R40, R40, UR40, -R85 ;  /* 0x0000002828287c23 */ /* 0x000fc20008010855 */
[----:B------:R-:W-:-:S02]  /*5070*/  F2FP.SATFINITE.E4M3.F32.PACK_AB_MERGE_C R94, R95, R94, RZ ;  /* 0x0000005e5f5e723e */ /* 0x000fc400048070ff */
[----:B------:R-:W-:Y:S02]  /*5080*/  F2FP.SATFINITE.E4M3.F32.PACK_AB_MERGE_C R180, R21, R20, R72 ;  /* 0x0000001415b4723e */ /* 0x000fe40004807048 */
[----:B------:R-:W1:Y:S01]  /*5090*/  MUFU.EX2 R74, R74 ;  /* 0x0000004a004a7308 */ /* 0x000e620000000800 */
[----:B--2---:R-:W-:-:S01]  /*50a0*/  FADD.FTZ R8, R102, R11 ;  /* 0x0000000b66087221 */ /* 0x004fc20000010000 */
[----:B------:R-:W-:Y:S02]  /*50b0*/  F2FP.SATFINITE.E4M3.F32.PACK_AB_MERGE_C R176, R57, R56, R10 ;  /* 0x0000003839b0723e */ /* 0x000fe4000480700a */
[----:B------:R-:W-:-:S04]  /*50c0*/  F2FP.SATFINITE.E4M3.F32.PACK_AB_MERGE_C R185, R49, R12, R94 ;  /* 0x0000000c31b9723e */ /* 0x000fc8000480705e */
[----:B------:R-:W2:Y:S01]  /*50d0*/  MUFU.EX2 R75, R75 ;  /* 0x0000004b004b7308 */ /* 0x000ea20000000800 */
[----:B0-----:R-:W-:-:S01]  /*50e0*/  FADD.FTZ R7, R103, R8 ;  /* 0x0000000867077221 */ /* 0x001fc20000010000 */
[----:B------:R-:W-:Y:S01]  /*50f0*/  FADD.FTZ R8, R76, R73 ;  /* 0x000000494c087221 */ /* 0x000fe20000010000 */
[----:B------:R-:W-:-:S03]  /*5100*/  F2FP.SATFINITE.E4M3.F32.PACK_AB_MERGE_C R102, R103, R102, RZ ;  /* 0x000000666766723e */ /* 0x000fc600048070ff */
[----:B------:R-:W-:Y:S01]  /*5110*/  FADD.FTZ R11, R77, R8 ;  /* 0x000000084d0b7221 */ /* 0x000fe20000010000 */
[----:B------:R-:W-:Y:S01]  /*5120*/  F2FP.SATFINITE.E4M3.F32.PACK_AB_MERGE_C R187, R84, R53, R102 ;  /* 0x0000003554bb723e */ /* 0x000fe20004807066 */
[----:B------:R-:W0:Y:S01]  /*5130*/  MUFU.EX2 R88, R88 ;  /* 0x0000005800587308 */ /* 0x000e220000000800 */
[----:B-1----:R-:W-:-:S01]  /*5140*/  FADD.FTZ R6, R74, R7 ;  /* 0x000000074a067221 */ /* 0x002fc20000010000 */
[----:B------:R-:W-:Y:S01]  /*5150*/  FADD.FTZ R8, R80, R11 ;  /* 0x0000000b50087221 */ /* 0x000fe20000010000 */
[----:B------:R-:W-:-:S03]  /*5160*/  F2FP.SATFINITE.E4M3.F32.PACK_AB_MERGE_C R80, R81, R80, RZ ;  /* 0x000000505150723e */ /* 0x000fc600048070ff */
[----:B------:R-:W-:Y:S01]  /*5170*/  FADD.FTZ R81, R81, R8 ;  /* 0x0000000851517221 */ /* 0x000fe20000010000 */
[----:B------:R-:W-:Y:S01]  /*5180*/  F2FP.SATFINITE.E4M3.F32.PACK_AB_MERGE_C R182, R77, R76, R80 ;  /* 0x0000004c4db6723e */ /* 0x000fe20004807050 */
[----:B------:R-:W1:Y:S01]  /*5190*/  MUFU.EX2 R89, R89 ;  /* 0x0000005900597308 */ /* 0x000e620000000800 */
[----:B--2---:R-:W-:-:S01]  /*51a0*/  FADD.FTZ R7, R75, R6 ;  /* 0x000000064b077221 */ /* 0x004fc20000010000 */
[----:B------:R-:W-:-:S04]  /*51b0*/  FADD.FTZ R8, R56, R81 ;  /* 0x0000005138087221 */ /* 0x000fc80000010000 */
[----:B------:R-:W-:Y:S01]  /*51c0*/  FADD.FTZ R11, R57, R8 ;  /* 0x00000008390b7221 */ /* 0x000fe20000010000 */
[----:B------:R-:W-:Y:S01]  /*51d0*/  F2FP.SATFINITE.E4M3.F32.PACK_AB_MERGE_C R8, R69, R68, RZ ;  /* 0x000000444508723e */ /* 0x000fe200048070ff */
[----:B------:R-:W2:Y:S01]  /*51e0*/  MUFU.EX2 R78, R78 ;  /* 0x0000004e004e7308 */ /* 0x000ea20000000800 */
[----:B0-----:R-:W-:-:S01]  /*51f0*/  FADD.FTZ R6, R88, R7 ;  /* 0x0000000758067221 */ /* 0x001fc20000010000 */
[----:B------:R-:W-:Y:S02]  /*5200*/  FADD.FTZ R60, R60, R11 ;  /* 0x0000000b3c3c7221 */ /* 0x000fe40000010000 */
[----:B------:R-:W0:Y:S02]  /*5210*/  @P6 LDC R11, c[0x0][0x450] ;  /* 0x00011400ff0b6b82 */ /* 0x000e240000000800 */
[----:B------:R-:W-:-:S02]  /*5220*/  FADD.FTZ R61, R61, R60 ;  /* 0x0000003c3d3d7221 */ /* 0x000fc40000010000 */
[----:B------:R-:W3:Y:S01]  /*5230*/  MUFU.EX2 R79, R79 ;  /* 0x0000004f004f7308 */ /* 0x000ee20000000800 */
[----:B-1----:R-:W-:-:S01]  /*5240*/  FADD.FTZ R7, R89, R6 ;  /* 0x0000000659077221 */ /* 0x002fc20000010000 */
[----:B------:R-:W-:-:S04]  /*5250*/  F2FP.SATFINITE.E4M3.F32.PACK_AB_MERGE_C R88, R89, R88, RZ ;  /* 0x000000585958723e */ /* 0x000fc800048070ff */
[----:B------:R-:W-:Y:S02]  /*5260*/  F2FP.SATFINITE.E4M3.F32.PACK_AB_MERGE_C R181, R75, R74, R88 ;  /* 0x0000004a4bb5723e */ /* 0x000fe40004807058 */
[----:B------:R-:W1:Y:S01]  /*5270*/  MUFU.EX2 R86, R86 ;  /* 0x0000005600567308 */ /* 0x000e620000000800 */
[----:B--2---:R-:W-:-:S07]  /*5280*/  FADD.FTZ R6, R78, R7 ;  /* 0x000000074e067221 */ /* 0x004fce0000010000 */
[----:B------:R-:W2:Y:S01]  /*5290*/  MUFU.EX2 R87, R87 ;  /* 0x0000005700577308 */ /* 0x000ea20000000800 */
[----:B---3--:R-:W-:-:S07]  /*52a0*/  FADD.FTZ R7, R79, R6 ;  /* 0x000000064f077221 */ /* 0x008fce0000010000 */
[----:B------:R-:W3:Y:S01]  /*52b0*/  MUFU.EX2 R58, R58 ;  /* 0x0000003a003a7308 */ /* 0x000ee20000000800 */
[----:B-1----:R-:W-:-:S07]  /*52c0*/  FADD.FTZ R6, R86, R7 ;  /* 0x0000000756067221 */ /* 0x002fce0000010000 */
[----:B------:R-:W1:Y:S01]  /*52d0*/  MUFU.EX2 R59, R59 ;  /* 0x0000003b003b7308 */ /* 0x000e620000000800 */
[----:B--2---:R-:W-:-:S01]  /*52e0*/  FADD.FTZ R7, R87, R6 ;  /* 0x0000000657077221 */ /* 0x004fc20000010000 */
[----:B------:R-:W-:-:S04]  /*52f0*/  F2FP.SATFINITE.E4M3.F32.PACK_AB_MERGE_C R86, R87, R86, RZ ;  /* 0x000000565756723e */ /* 0x000fc800048070ff */
[----:B------:R-:W-:Y:S02]  /*5300*/  F2FP.SATFINITE.E4M3.F32.PACK_AB_MERGE_C R183, R79, R78, R86 ;  /* 0x0000004e4fb7723e */ /* 0x000fe40004807056 */
[----:B------:R-:W2:Y:S01]  /*5310*/  MUFU.EX2 R82, R82 ;  /* 0x0000005200527308 */ /* 0x000ea20000000800 */
[----:B---3--:R-:W-:-:S07]  /*5320*/  FADD.FTZ R6, R58, R7 ;  /* 0x000000073a067221 */ /* 0x008fce0000010000 */
[----:B------:R-:W-:Y:S01]  /*5330*/  MUFU.EX2 R64, R64 ;  /* 0x0000004000407308 */ /* 0x000fe20000000800 */
[----:B-1----:R-:W-:-:S07]  /*5340*/  FADD.FTZ R7, R59, R6 ;  /* 0x000000063b077221 */ /* 0x002fce0000010000 */
[----:B------:R-:W1:Y:S01]  /*5350*/  MUFU.EX2 R65, R65 ;  /* 0x0000004100417308 */ /* 0x000e620000000800 */
[----:B--2---:R-:W-:-:S07]  /*5360*/  FADD.FTZ R6, R82, R7 ;  /* 0x0000000752067221 */ /* 0x004fce0000010000 */
[----:B------:R-:W2:Y:S08]  /*5370*/  MUFU.EX2 R83, R83 ;  /* 0x0000005300537308 */ /* 0x000eb00000000800 */
[----:B------:R-:W3:Y:S01]  /*5380*/  MUFU.EX2 R62, R62 ;  /* 0x0000003e003e7308 */ /* 0x000ee20000000800 */
[----:B-1----:R-:W-:Y:S01]  /*5390*/  F2FP.SATFINITE.E4M3.F32.PACK_AB_MERGE_C R178, R65, R64, R8 ;  /* 0x0000004041b2723e */ /* 0x002fe20004807008 */
[----:B------:R-:W-:-:S04]  /*53a0*/  FADD.FTZ R64, R64, R61 ;  /* 0x0000003d40407221 */ /* 0x000fc80000010000 */
[----:B------:R-:W-:Y:S02]  /*53b0*/  FADD.FTZ R65, R65, R64 ;  /* 0x0000004041417221 */ /* 0x000fe40000010000 */
[----:B------:R-:W1:Y:S01]  /*53c0*/  MUFU.EX2 R63, R63 ;  /* 0x0000003f003f7308 */ /* 0x000e620000000800 */
[----:B--2---:R-:W-:-:S01]  /*53d0*/  FADD.FTZ R7, R83, R6 ;  /* 0x0000000653077221 */ /* 0x004fc20000010000 */
[----:B------:R-:W-:Y:S01]  /*53e0*/  FADD.FTZ R68, R68, R65 ;  /* 0x0000004144447221 */ /* 0x000fe20000010000 */
[----:B------:R-:W-:-:S03]  /*53f0*/  F2FP.SATFINITE.E4M3.F32.PACK_AB_MERGE_C R82, R83, R82, RZ ;  /* 0x000000525352723e */ /* 0x000fc600048070ff */
[----:B------:R-:W-:Y:S01]  /*5400*/  FADD.FTZ R68, R69, R68 ;  /* 0x0000004445447221 */ /* 0x000fe20000010000 */
[----:B------:R-:W-:Y:S01]  /*5410*/  F2FP.SATFINITE.E4M3.F32.PACK_AB_MERGE_C R177, R59, R58, R82 ;  /* 0x0000003a3bb1723e */ /* 0x000fe20004807052 */
[----:B------:R-:W-:Y:S01]  /*5420*/  MUFU.EX2 R39, R39 ;  /* 0x0000002700277308 */ /* 0x000fe20000000800 */
[----:B---3--:R-:W-:-:S07]  /*5430*/  FADD.FTZ R6, R62, R7 ;  /* 0x000000073e067221 */ /* 0x008fce0000010000 */
[----:B------:R-:W2:Y:S01]  /*5440*/  MUFU.EX2 R44, R44 ;  /* 0x0000002c002c7308 */ /* 0x000ea20000000800 */
[----:B-1----:R-:W-:-:S07]  /*5450*/  FADD.FTZ R7, R63, R6 ;  /* 0x000000063f077221 */ /* 0x002fce0000010000 */
[----:B------:R-:W1:Y:S08]  /*5460*/  MUFU.EX2 R70, R70 ;  /* 0x0000004600467308 */ /* 0x000e700000000800 */
[----:B------:R-:W3:Y:S01]  /*5470*/  MUFU.EX2 R3, R3 ;  /* 0x0000000300037308 */ /* 0x000ee20000000800 */
[----:B--2---:R-:W-:-:S07]  /*5480*/  F2FP.SATFINITE.E4M3.F32.PACK_AB_MERGE_C R8, R44, R39, RZ ;  /* 0x000000272c08723e */ /* 0x004fce00048070ff */
[----:B------:R-:W2:Y:S01]  /*5490*/  MUFU.EX2 R71, R71 ;  /* 0x0000004700477308 */ /* 0x000ea20000000800 */
[----:B-1----:R-:W-:-:S07]  /*54a0*/  FADD.FTZ R6, R70, R7 ;  /* 0x0000000746067221 */ /* 0x002fce0000010000 */
[----:B------:R-:W1:Y:S01]  /*54b0*/  MUFU.EX2 R42, R42 ;  /* 0x0000002a002a7308 */ /* 0x000e620000000800 */
[----:B---3--:R-:W-:Y:S01]  /*54c0*/  F2FP.SATFINITE.E4M3.F32.PACK_AB_MERGE_C R172, R0, R3, R8 ;  /* 0x0000000300ac723e */ /* 0x008fe20004807008 */
[----:B------:R-:W-:-:S06]  /*54d0*/  FADD.FTZ R7, R3, R68 ;  /* 0x0000004403077221 */ /* 0x000fcc0000010000 */
[----:B------:R-:W3:Y:S01]  /*54e0*/  MUFU.EX2 R43, R43 ;  /* 0x0000002b002b7308 */ /* 0x000ee20000000800 */
[----:B--2---:R-:W-:-:S01]  /*54f0*/  FADD.FTZ R3, R71, R6 ;  /* 0x0000000647037221 */ /* 0x004fc20000010000 */
[----:B------:R-:W-:Y:S01]  /*5500*/  FADD.FTZ R6, R0, R7 ;  /* 0x0000000700067221 */ /* 0x000fe20000010000 */
[----:B------:R-:W-:-:S03]  /*5510*/  F2FP.SATFINITE.E4M3.F32.PACK_AB_MERGE_C R70, R71, R70, RZ ;  /* 0x000000464746723e */ /* 0x000fc600048070ff */
[----:B------:R-:W-:Y:S01]  /*5520*/  FADD.FTZ R39, R39, R6 ;  /* 0x0000000627277221 */ /* 0x000fe20000010000 */
[----:B------:R-:W-:Y:S01]  /*5530*/  F2FP.SATFINITE.E4M3.F32.PACK_AB_MERGE_C R179, R63, R62, R70 ;  /* 0x0000003e3fb3723e */ /* 0x000fe20004807046 */
[----:B------:R-:W-:Y:S01]  /*5540*/  MUFU.EX2 R45, R45 ;  /* 0x0000002d002d7308 */ /* 0x000fe20000000800 */
[----:B-1----:R-:W-:-:S01]  /*5550*/  FADD.FTZ R0, R42, R3 ;  /* 0x000000032a007221 */ /* 0x002fc20000010000 */
[----:B------:R-:W-:-:S06]  /*5560*/  FADD.FTZ R44, R44, R39 ;  /* 0x000000272c2c7221 */ /* 0x000fcc0000010000 */
[----:B------:R-:W1:Y:S01]  /*5570*/  MUFU.EX2 R52, R52 ;  /* 0x0000003400347308 */ /* 0x000e620000000800 */
[----:B---3--:R-:W-:-:S07]  /*5580*/  FADD.FTZ R3, R43, R0 ;  /* 0x000000002b037221 */ /* 0x008fce0000010000 */
[----:B------:R-:W2:Y:S08]  /*5590*/  MUFU.EX2 R46, R46 ;  /* 0x0000002e002e7308 */ /* 0x000eb00000000800 */
[----:B------:R-:W3:Y:S01]  /*55a0*/  MUFU.EX2 R47, R47 ;  /* 0x0000002f002f7308 */ /* 0x000ee20000000800 */
[----:B-1----:R-:W-:-:S07]  /*55b0*/  F2FP.SATFINITE.E4M3.F32.PACK_AB_MERGE_C R6, R52, R45, RZ ;  /* 0x0000002d3406723e */ /* 0x002fce00048070ff */
[----:B------:R-:W1:Y:S01]  /*55c0*/  MUFU.EX2 R48, R48 ;  /* 0x0000003000307308 */ /* 0x000e620000000800 */
[----:B--2---:R-:W-:-:S07]  /*55d0*/  FADD.FTZ R0, R46, R3 ;  /* 0x000000032e007221 */ /* 0x004fce0000010000 */
[----:B------:R-:W2:Y:S01]  /*55e0*/  MUFU.EX2 R50, R50 ;  /* 0x0000003200327308 */ /* 0x000ea20000000800 */
[C---:B---3--:R-:W-:Y:S01]  /*55f0*/  F2FP.SATFINITE.E4M3.F32.PACK_AB_MERGE_C R46, R47.reuse, R46, RZ ;  /* 0x0000002e2f2e723e */ /* 0x048fe200048070ff */
[----:B------:R-:W-:-:S03]  /*5600*/  FADD.FTZ R47, R47, R0 ;  /* 0x000000002f2f7221 */ /* 0x000fc60000010000 */
[----:B------:R-:W-:-:S03]  /*5610*/  F2FP.SATFINITE.E4M3.F32.PACK_AB_MERGE_C R173, R43, R42, R46 ;  /* 0x0000002a2bad723e */ /* 0x000fc6000480702e */
[----:B------:R-:W3:Y:S01]  /*5620*/  MUFU.EX2 R51, R51 ;  /* 0x0000003300337308 */ /* 0x000ee20000000800 */
[C---:B-1----:R-:W-:Y:S01]  /*5630*/  F2FP.SATFINITE.E4M3.F32.PACK_AB_MERGE_C R174, R48.reuse, R41, R6 ;  /* 0x0000002930ae723e */ /* 0x042fe20004807006 */
[----:B------:R-:W-:Y:S01]  /*5640*/  FADD.FTZ R41, R41, R44 ;  /* 0x0000002c29297221 */ /* 0x000fe20000010000 */
[----:B------:R-:W1:Y:S03]  /*5650*/  @P6 LDC R6, c[0x0][0x44c] ;  /* 0x00011300ff066b82 */ /* 0x000e660000000800 */
[----:B------:R-:W-:-:S02]  /*5660*/  FADD.FTZ R48, R48, R41 ;  /* 0x0000002930307221 */ /* 0x000fc40000010000 */
[----:B------:R-:W4:Y:S01]  /*5670*/  MUFU.EX2 R54, R54 ;  /* 0x0000003600367308 */ /* 0x000f220000000800 */
[----:B--2---:R-:W-:-:S01]  /*5680*/  FADD.FTZ R0, R50, R47 ;  /* 0x0000002f32007221 */ /* 0x004fc20000010000 */
[----:B------:R-:W-:-:S04]  /*5690*/  FADD.FTZ R45, R45, R48 ;  /* 0x000000302d2d7221 */ /* 0x000fc80000010000 */
[----:B------:R-:W-:Y:S02]  /*56a0*/  FADD.FTZ R45, R52, R45 ;  /* 0x0000002d342d7221 */ /* 0x000fe40000010000 */
[----:B------:R-:W-:Y:S01]  /*56b0*/  MUFU.EX2 R28, R28 ;  /* 0x0000001c001c7308 */ /* 0x000fe20000000800 */
[----:B---3--:R-:W-:-:S07]  /*56c0*/  FADD.FTZ R3, R51, R0 ;  /* 0x0000000033037221 */ /* 0x008fce0000010000 */
[----:B------:R-:W2:Y:S01]  /*56d0*/  MUFU.EX2 R29, R29 ;  /* 0x0000001d001d7308 */ /* 0x000ea20000000800 */
[----:B----4-:R-:W-:-:S01]  /*56e0*/  FADD.FTZ R0, R54, R3 ;  /* 0x0000000336007221 */ /* 0x010fc20000010000 */
[----:B-1----:R-:W-:-:S04]  /*56f0*/  @P6 IMAD.HI.U32 R8, R6, UR39, RZ ;  /* 0x0000002706086c27 */ /* 0x002fc8000f8e00ff */
[----:B------:R-:W-:Y:S02]  /*5700*/  IMAD.U32 R6, RZ, RZ, UR39 ;  /* 0x00000027ff067e24 */ /* 0x000fe4000f8e00ff */
[----:B------:R-:W1:Y:S01]  /*5710*/  MUFU.EX2 R55, R55 ;  /* 0x0000003700377308 */ /* 0x000e620000000800 */
[----:B0-----:R-:W-:Y:S02]  /*5720*/  @P6 SHF.R.U32.HI R6, RZ, R11, R8 ;  /* 0x0000000bff066219 */ /* 0x001fe40000011608 */
[----:B------:R-:W-:-:S03]  /*5730*/  LOP3.LUT P6, RZ, R2, 0x8, RZ, 0xc0, !PT ;  /* 0x0000000802ff7812 */ /* 0x000fc600078cc0ff */
[----:B------:R-:W-:Y:S02]  /*5740*/  IMAD.IADD R105, R105, 0x1, R6 ;  /* 0x0000000169697824 */ /* 0x000fe400078e0206 */
[----:B------:R-:W-:Y:S01]  /*5750*/  MUFU.EX2 R24, R24 ;  /* 0x0000001800187308 */ /* 0x000fe20000000800 */
[----:B--2---:R-:W-:Y:S01]  /*5760*/  F2FP.SATFINITE.E4M3.F32.PACK_AB_MERGE_C R3, R29, R28, RZ ;  /* 0x0000001c1d03723e */ /* 0x004fe200048070ff */
[----:B------:R-:W-:-:S05]  /*5770*/  VIADD R8, R105, UR7 ;  /* 0x0000000769087c36 */ /* 0x000fca0008000000 */
[----:B------:R-:W-:Y:S01]  /*5780*/  R2UR UR10, R8 ;  /* 0x00000000080a72ca */ /* 0x000fe200000e0000 */
[----:B------:R-:W0:Y:S01]  /*5790*/  MUFU.EX2 R25, R25 ;  /* 0x0000001900197308 */ /* 0x000e220000000800 */
[C---:B-1----:R-:W-:Y:S01]  /*57a0*/  F2FP.SATFINITE.E4M3.F32.PACK_AB_MERGE_C R54, R55.reuse, R54, RZ ;  /* 0x000000363736723e */ /* 0x042fe200048070ff */
[----:B------:R-:W-:Y:S01]  /*57b0*/  FADD.FTZ R55, R55, R0 ;  /* 0x0000000037377221 */ /* 0x000fe20000010000 */
[----:B------:R-:W-:Y:S02]  /*57c0*/  VIADD R8, R104, 0xfffffffe ;  /* 0xfffffffe68087836 */ /* 0x000fe40000000000 */
        /* <DEDUP_REMOVED lines=50> */
.L_x_1451:
[----:B------:R-:W-:Y:S02]  /*5af0*/  ULDC UR14, c[0x0][0x9e4] ;  /* 0x00027900000e7ab9 */ /* 0x000fe40000000800 */
[----:B------:R-:W-:-:S11]  /*5b00*/  UISETP.NE.AND UP0, UPT, UR14, 0x1, UPT ;  /* 0x000000010e00788c */ /* 0x000fd6000bf05270 */
[----:B------:R-:W-:Y:S02]  /*5b10*/  @UP0 ULDC.64 UR18, c[0x0][0x9e8] ;  /* 0x00027a0000120ab9 */ /* 0x000fe40000000a00 */
[----:B------:R-:W-:-:S04]  /*5b20*/  UIMAD.WIDE.U32 UR6, UR11, UR18, URZ ;  /* 0x000000120b0672a5 */ /* 0x000fc8000f8e003f */
[----:B------:R-:W-:-:S12]  /*5b30*/  @UP0 USHF.R.U32.HI UR11, URZ, UR19, UR7 ;  /* 0x000000133f0b0299 */ /* 0x000fd80008011607 */
.L_x_1452:
[----:B------:R-:W-:-:S04]  /*5b40*/  UIMAD UR11, UR11, UR14, UR14 ;  /* 0x0000000e0b0b72a4 */ /* 0x000fc8000f8e020e */
[----:B------:R-:W-:-:S04]  /*5b50*/  UISETP.LT.AND UP0, UPT, UR10, UR11, UPT ;  /* 0x0000000b0a00728c */ /* 0x000fc8000bf01270 */
[----:B------:R-:W-:-:S12]  /*5b60*/  USEL UR10, UR10, UR11, UP0 ;  /* 0x0000000b0a0a7287 */ /* 0x000fd80008000000 */
.L_x_1450:
        /* <DEDUP_REMOVED lines=47> */
.L_x_1472:
[----:B------:R-:W-:Y:S01]  /*5e60*/  ISETP.NE.AND P2, PT, RZ, UR44, PT ;  /* 0x0000002cff007c0c */ /* 0x000fe2000bf45270 */
[----:B------:R-:W-:-:S04]  /*5e70*/  UISETP.NE.AND UP0, UPT, UR32, 0x1, UPT ;  /* 0x000000012000788c */ /* 0x000fc8000bf05270 */
[----:B------:R-:W-:-:S04]  /*5e80*/  USEL UR46, URZ, 0x1, UP0 ;  /* 0x000000013f2e7887 */ /* 0x000fc80008000000 */
[----:B------:R-:W-:-:S04]  /*5e90*/  ULOP3.LUT UR46, UR33, UR46, URZ, 0x3c, !UPT ;  /* 0x0000002e212e7292 */ /* 0x000fc8000f8e3c3f */
[----:B------:R-:W-:Y:S08]  /*5ea0*/  @P2 BRA `(.L_x_1454) ;  /* 0x0000000000382947 */ /* 0x000ff00003800000 */
[----:B------:R-:W-:Y:S05]  /*5eb0*/  @!P0 BRA `(.L_x_1455) ;  /* 0x0000000000048947 */ /* 0x000fea0003800000 */
[----:B------:R-:W-:Y:S01]  /*5ec0*/  BPT.TRAP 0x1 ;  /* 0x000000040000795c */ /* 0x000fe20000300000 */
.L_x_1455:
        /* <DEDUP_REMOVED lines=9> */
.L_x_1456:
[----:B-1----:R-:W-:Y:S05]  /*5f60*/  @P1 BRA `(.L_x_1454) ;  /* 0x0000000000081947 */ /* 0x002fea0003800000 */
[----:B------:R-:W1:Y:S02]  /*5f70*/  SYNCS.PHASECHK.TRANS64.TRYWAIT P1, [UR6+0x22830], R5 ;  /* 0x02283005ff0075a7 */ /* 0x000e640008020146 */
[----:B-1----:R-:W-:Y:S05]  /*5f80*/  @!P1 BRA `(.L_x_1457) ;  /* 0x0000015800849947 */ /* 0x002fea0003800000 */
.L_x_1454:
        /* <DEDUP_REMOVED lines=132> */
.L_x_1459:
[----:B------:R-:W-:Y:S01]  /*67d0*/  ULEA UR6, UR32, UR43, 0x3 ;  /* 0x0000002b20067291 */ /* 0x000fe2000f8e183f */
[----:B------:R-:W-:-:S05]  /*67e0*/  IMAD.U32 R5, RZ, RZ, UR33 ;  /* 0x00000021ff057e24 */ /* 0x000fca000f8e00ff */
[----:B------:R-:W-:-:S04]  /*67f0*/  SHF.L.U32 R5, R5, 0x1f, RZ ;  /* 0x0000001f05057819 */ /* 0x000fc800000006ff */
[----:B------:R0:W1:Y:S01]  /*6800*/  SYNCS.PHASECHK.TRANS64.TRYWAIT P1, [UR6+0x22850], R5 ;  /* 0x02285005ff0075a7 */ /* 0x0000620008020146 */
[----:B------:R-:W-:Y:S05]  /*6810*/  @!P0 BRA `(.L_x_1460) ;  /* 0x0000000000048947 */ /* 0x000fea0003800000 */
[----:B------:R-:W-:Y:S01]  /*6820*/  BPT.TRAP 0x1 ;  /* 0x000000040000795c */ /* 0x000fe20000300000 */
.L_x_1460:
[----:B-1----:R-:W-:Y:S05]  /*6830*/  @P1 BRA `(.L_x_1458) ;  /* 0x0000000000081947 */ /* 0x002fea0003800000 */
[----:B------:R-:W1:Y:S02]  /*6840*/  SYNCS.PHASECHK.TRANS64.TRYWAIT P1, [UR6+0x22850], R5 ;  /* 0x02285005ff0075a7 */ /* 0x000e640008020146 */
[----:B-1----:R-:W-:Y:S05]  /*6850*/  @!P1 BRA `(.L_x_1461) ;  /* 0x0000015000689947 */ /* 0x002fea0003800000 */
.L_x_1458:
        /* <DEDUP_REMOVED lines=36> */
.L_x_1462:
[----:B------:R-:W-:Y:S01]  /*6aa0*/  ISETP.NE.AND P2, PT, R192, 0x1, PT ;  /* 0x00000001c000780c */ /* 0x000fe20003f45270 */
[----:B------:R-:W-:Y:S01]  /*6ab0*/  VIADD R10, R22, UR39 ;  /* 0x00000027160a7c36 */ /* 0x000fe20008000000 */
[----:B------:R-:W-:Y:S01]  /*6ac0*/  ULEA UR6, UR45, UR43, 0x3 ;  /* 0x0000002b2d067291 */ /* 0x000fe2000f8e183f */
[----:B------:R-:W-:Y:S01]  /*6ad0*/  IMAD R11, R8, -0xa0, RZ ;  /* 0xffffff60080b7824 */ /* 0x000fe200078e02ff */
[----:B------:R-:W-:Y:S02]  /*6ae0*/  LOP3.LUT P1, RZ, R2, 0x8, RZ, 0xc0, !PT ;  /* 0x0000000802ff7812 */ /* 0x000fe4000782c0ff */
[----:B------:R-:W-:-:S04]  /*6af0*/  UIADD3 UR6, UR6, 0x22840, URZ ;  /* 0x0002284006067890 */ /* 0x000fc8000fffe03f */
[----:B------:R-:W-:-:S03]  /*6b00*/  UPRMT UR6, UR42, 0x654, UR6 ;  /* 0x000006542a067896 */ /* 0x000fc60008000006 */
[----:B0-----:R-:W0:Y:S08]  /*6b10*/  @P2 LDC R5, c[0x0][0x44c] ;  /* 0x00011300ff052b82 */ /* 0x001e300000000800 */
[----:B------:R-:W1:Y:S01]  /*6b20*/  @P2 LDC R12, c[0x0][0x450] ;  /* 0x00011400ff0c2b82 */ /* 0x000e620000000800 */
[----:B------:R-:W-:Y:S01]  /*6b30*/  SYNCS.ARRIVE.TRANS64.RED.A1T0 RZ, [UR6], RZ ;  /* 0x000000ffffff79a7 */ /* 0x000fe20008100406 */
[----:B------:R-:W-:Y:S01]  /*6b40*/  ULOP3.LUT UR6, URZ, UR29, URZ, 0x33, !UPT ;  /* 0x0000001d3f067292 */ /* 0x000fe2000f8e333f */
[----:B0-----:R-:W-:-:S05]  /*6b50*/  @P2 IMAD.HI.U32 R5, R10, R5, RZ ;  /* 0x000000050a052227 */ /* 0x001fca00078e00ff */
[----:B-1----:R-:W-:Y:S01]  /*6b60*/  @P2 SHF.R.U32.HI R10, RZ, R12, R5 ;  /* 0x0000000cff0a2219 */ /* 0x002fe20000011605 */
[----:B------:R-:W-:-:S04]  /*6b70*/  VIADD R12, R11, 0x1 ;  /* 0x000000010b0c7836 */ /* 0x000fc80000000000 */
[----:B------:R-:W0:Y:S01]  /*6b80*/  SHFL.IDX PT, R13, R10, RZ, 0x1c1f ;  /* 0x001c1fff0a0d7589 */ /* 0x000e2200000e0000 */
[----:B------:R-:W-:-:S05]  /*6b90*/  IMAD R5, R19, -0x2, R12 ;  /* 0xfffffffe13057824 */ /* 0x000fca00078e020c */
[----:B------:R-:W-:Y:S01]  /*6ba0*/  IADD3 R9, -R18, R5, R17 ;  /* 0x0000000512097210 */ /* 0x000fe20007ffe111 */
[----:B------:R-:W-:-:S04]  /*6bb0*/  VIADD R5, R5, 0xffffffff ;  /* 0xffffffff05057836 */ /* 0x000fc80000000000 */
[C---:B------:R-:W-:Y:S02]  /*6bc0*/  VIADD R12, R9.reuse, UR30 ;  /* 0x0000001e090c7c36 */ /* 0x040fe40008000000 */
[----:B------:R-:W-:Y:S02]  /*6bd0*/  VIADD R9, R9, UR6 ;  /* 0x0000000609097c36 */ /* 0x000fe40008000000 */
[--C-:B0-----:R-:W-:Y:S02]  /*6be0*/  IMAD.IADD R14, R12, 0x1, R13.reuse ;  /* 0x000000010c0e7824 */ /* 0x101fe400078e020d */
[----:B------:R-:W-:Y:S01]  /*6bf0*/  IMAD.IADD R15, R9, 0x1, R13 ;  /* 0x00000001090f7824 */ /* 0x000fe200078e020d */
[----:B------:R-:W-:Y:S06]  /*6c00*/  @!P1 BRA `(.L_x_1463) ;  /* 0x0000000000549947 */ /* 0x000fec0003800000 */
[----:B------:R-:W-:Y:S01]  /*6c10*/  IADD3 R13, -R18, R17, R13 ;  /* 0x00000011120d7210 */ /* 0x000fe20007ffe10d */
        /* <DEDUP_REMOVED lines=11> */
.L_x_1465:
[----:B------:R-:W-:-:S05]  /*6cd0*/  IMAD.U32 R168, RZ, RZ, UR28 ;  /* 0x0000001cffa87e24 */ /* 0x000fca000f8e00ff */
[----:B------:R-:W-:-:S13]  /*6ce0*/  ISETP.NE.AND P1, PT, R168, 0x1, PT ;  /* 0x00000001a800780c */ /* 0x000fda0003f25270 */
[----:B------:R-:W0:Y:S02]  /*6cf0*/  @P1 LDC.64 R20, c[0x0][0x9e8] ;  /* 0x00027a00ff141b82 */ /* 0x000e240000000a00 */
[----:B0-----:R-:W-:-:S05]  /*6d00*/  @P1 IMAD.HI.U32 R20, R13, R20, RZ ;  /* 0x000000140d141227 */ /* 0x001fca00078e00ff */
[----:B------:R-:W-:-:S07]  /*6d10*/  @P1 SHF.R.U32.HI R13, RZ, R21, R20 ;  /* 0x00000015ff0d1219 */ /* 0x000fce0000011614 */
.L_x_1466:
[----:B------:R-:W-:Y:S05]  /*6d20*/  BSYNC B0 ;  /* 0x0000000000007941 */ /* 0x000fea0003800000 */
.L_x_1464:
[----:B------:R-:W-:-:S05]  /*6d30*/  IMAD R13, R13, R168, R5 ;  /* 0x000000a80d0d7224 */ /* 0x000fca00078e0205 */
[----:B------:R-:W-:Y:S02]  /*6d40*/  VIADDMNMX R14, R13, R168, R14, PT ;  /* 0x000000a80d0e7246 */ /* 0x000fe4000380010e */
[----:B------:R-:W-:-:S07]  /*6d50*/  VIMNMX R15, R15, R13, !PT ;  /* 0x0000000d0f0f7248 */ /* 0x000fce0007fe0100 */
.L_x_1463:
        /* <DEDUP_REMOVED lines=247> */
.L_x_1469:
[----:B------:R-:W-:-:S05]  /*7cd0*/  IMAD.U32 R20, RZ, RZ, UR28 ;  /* 0x0000001cff147e24 */ /* 0x000fca000f8e00ff */
[----:B------:R-:W-:-:S13]  /*7ce0*/  ISETP.NE.AND P6, PT, R20, 0x1, PT ;  /* 0x000000011400780c */ /* 0x000fda0003fc5270 */
[----:B------:R-:W0:Y:S02]  /*7cf0*/  @P6 LDC.64 R10, c[0x0][0x9e8] ;  /* 0x00027a00ff0a6b82 */ /* 0x000e240000000a00 */
[----:B0-----:R-:W-:-:S05]  /*7d00*/  @P6 IMAD.HI.U32 R10, R14, R10, RZ ;  /* 0x0000000a0e0a6227 */ /* 0x001fca00078e00ff */
[----:B------:R-:W-:-:S07]  /*7d10*/  @P6 SHF.R.U32.HI R14, RZ, R11, R10 ;  /* 0x0000000bff0e6219 */ /* 0x000fce000001160a */
.L_x_1470:
[----:B------:R-:W-:Y:S05]  /*7d20*/  BSYNC B0 ;  /* 0x0000000000007941 */ /* 0x000fea0003800000 */
.L_x_1468:
[----:B------:R-:W-:-:S05]  /*7d30*/  IMAD R5, R14, R20, R5 ;  /* 0x000000140e057224 */ /* 0x000fca00078e0205 */
[----:B------:R-:W-:Y:S02]  /*7d40*/  VIADDMNMX R12, R5, R20, R12, PT ;  /* 0x00000014050c7246 */ /* 0x000fe4000380010c */
[----:B------:R-:W-:-:S07]  /*7d50*/  VIMNMX R9, R9, R5, !PT ;  /* 0x0000000509097248 */ /* 0x000fce0007fe0100 */
.L_x_1467:
        /* <DEDUP_REMOVED lines=119> */
[C---:B------:R-:W-:Y:S02]  /*84d0*/  ISETP.GT.AND P5, PT, R9.reuse, 0x98, !P5 ;  /* 0x000000980900780c */ /* 0x040fe40006fa4270 */
[----:B------:R-:W-:Y:S02]  /*84e0*/  ISETP.GT.AND P1, PT, R9, 0x61, !P1 ;  /* 0x000000610900780c */ /* 0x000fe40004f24270 */
[----:B------:R-:W-:Y:S02]  /*84f0*/  FSEL R98, R98, -INF , !P3 ;  /* 0xff80000062627808 */ /* 0x000fe40005800000 */
        /* <DEDUP_REMOVED lines=8> */
[----:B0-----:R-:W-:Y:S02]  /*8580*/  FMNMX.FTZ R5, R11, R14, !PT ;  /* 0x0000000e0b057209 */ /* 0x001fe40007810000 */
[----:B------:R-:W-:Y:S02]  /*8590*/  FSEL R110, R110, -INF , !P1 ;  /* 0xff8000006e6e7808 */ /* 0x000fe40004800000 */
[----:B------:R-:W-:Y:S01]  /*85a0*/  LOP3.LUT P1, RZ, R16, 0x200, RZ, 0xc0, !PT ;  /* 0x0000020010ff7812 */ /* 0x000fe2000782c0ff */
[----:B------:R-:W-:-:S03]  /*85b0*/  FFMA.FTZ R168, R5, R168, -8 ;  /* 0xc100000005a87423 */ /* 0x000fc600000100a8 */
        /* <DEDUP_REMOVED lines=59> */
[C---:B------:R-:W-:Y:S02]  /*8970*/  ISETP.GT.AND P1, PT, R9.reuse, RZ, !P6 ;  /* 0x000000ff0900720c */ /* 0x040fe40007724270 */
        /* <DEDUP_REMOVED lines=9> */
[----:B------:R-:W-:-:S01]  /*8a10*/  FFMA.FTZ R13, R156, UR40, -R168 ;  /* 0x000000289c0d7c23 */ /* 0x000fc200080108a8 */
[----:B------:R-:W-:Y:S01]  /*8a20*/  FMNMX.FTZ R156, R154, R7, !PT ;  /* 0x000000079a9c7209 */ /* 0x000fe20007810000 */
        /* <DEDUP_REMOVED lines=82> */
[----:B------:R-:W-:Y:S01]  /*8f50*/  FSEL R108, R99, -INF , !P4 ;  /* 0xff800000636c7808 */ /* 0x000fe20006000000 */
[----:B------:R-:W-:-:S01]  /*8f60*/  FFMA.FTZ R168, R101, UR40, -R168 ;  /* 0x0000002865a87c23 */ /* 0x000fc200080108a8 */
[----:B------:R-:W-:Y:S01]  /*8f70*/  FMNMX.FTZ R9, R95, R156, !PT ;  /* 0x0000009c5f097209 */ /* 0x000fe20007810000 */
[----:B------:R0:W-:Y:S01]  /*8f80*/  MUFU.EX2 R99, R153 ;  /* 0x0000009900637308 */ /* 0x0001e20000000800 */
[----:B------:R-:W-:Y:S02]  /*8f90*/  FSEL R101, R5, RZ, P1 ;  /* 0x000000ff05657208 */ /* 0x000fe40000800000 */
[----:B------:R-:W-:-:S03]  /*8fa0*/  FMNMX.FTZ R9, R98, R9, !PT ;  /* 0x0000000962097209 */ /* 0x000fc60007810000 */
[----:B------:R-:W-:Y:S01]  /*8fb0*/  FADD.FTZ R6, -R101, R6 ;  /* 0x0000000665067221 */ /* 0x000fe20000010100 */
[----:B------:R-:W-:Y:S01]  /*8fc0*/  FMNMX.FTZ R9, R108, R9, !PT ;  /* 0x000000096c097209 */ /* 0x000fe20007810000 */
[----:B------:R-:W-:Y:S02]  /*8fd0*/  MUFU.EX2 R141, R141 ;  /* 0x0000008d008d7308 */ /* 0x000fe40000000800 */
[----:B0-----:R-:W-:Y:S01]  /*8fe0*/  FMUL.FTZ R153, R6, UR40 ;  /* 0x0000002806997c20 */ /* 0x001fe20008410000 */
[----:B------:R-:W-:-:S04]  /*8ff0*/  FMNMX.FTZ R156, R102, R9, !PT ;  /* 0x00000009669c7209 */ /* 0x000fc80007810000 */
[----:B------:R-:W-:Y:S01]  /*9000*/  FMNMX.FTZ R156, R103, R156, !PT ;  /* 0x0000009c679c7209 */ /* 0x000fe20007810000 */
[----:B------:R-:W0:Y:S04]  /*9010*/  MUFU.EX2 R153, R153 ;  /* 0x0000009900997308 */ /* 0x000e280000000800 */
[----:B------:R-:W1:Y:S04]  /*9020*/  SHFL.BFLY PT, R9, R156, 0x2, 0x1f ;  /* 0x0c401f009c097f89 */ /* 0x000e6800000e0000 */
[----:B------:R-:W-:Y:S08]  /*9030*/  MUFU.EX2 R144, R144 ;  /* 0x0000009000907308 */ /* 0x000ff00000000800 */
[----:B------:R-:W-:Y:S08]  /*9040*/  MUFU.EX2 R145, R145 ;  /* 0x0000009100917308 */ /* 0x000ff00000000800 */
[----:B------:R-:W-:Y:S01]  /*9050*/  MUFU.EX2 R148, R148 ;  /* 0x0000009400947308 */ /* 0x000fe20000000800 */
[----:B-1----:R-:W-:-:S07]  /*9060*/  FMNMX.FTZ R9, R156, R9, !PT ;  /* 0x000000099c097209 */ /* 0x002fce0007810000 */
[----:B------:R-:W-:Y:S01]  /*9070*/  MUFU.EX2 R149, R149 ;  /* 0x0000009500957308 */ /* 0x000fe20000000800 */
[----:B------:R-:W1:Y:S07]  /*9080*/  SHFL.BFLY PT, R156, R9, 0x1, 0x1f ;  /* 0x0c201f00099c7f89 */ /* 0x000e6e00000e0000 */
[----:B------:R-:W-:Y:S08]  /*9090*/  MUFU.EX2 R120, R120 ;  /* 0x0000007800787308 */ /* 0x000ff00000000800 */
[----:B------:R-:W-:Y:S08]  /*90a0*/  MUFU.EX2 R121, R121 ;  /* 0x0000007900797308 */ /* 0x000ff00000000800 */
[----:B------:R-:W-:Y:S01]  /*90b0*/  MUFU.EX2 R124, R124 ;  /* 0x0000007c007c7308 */ /* 0x000fe20000000800 */
[----:B-1----:R-:W-:Y:S01]  /*90c0*/  FMNMX.FTZ R9, R9, R156, !PT ;  /* 0x0000009c09097209 */ /* 0x002fe20007810000 */
[----:B------:R-:W-:-:S03]  /*90d0*/  IMAD.U32 R156, RZ, RZ, UR40 ;  /* 0x00000028ff9c7e24 */ /* 0x000fc6000f8e00ff */
[C---:B------:R-:W-:Y:S01]  /*90e0*/  FSETP.NEU.FTZ.AND P1, PT, R9.reuse, -INF , PT ;  /* 0xff8000000900780b */ /* 0x040fe20003f3d000 */
[----:B------:R-:W-:-:S02]  /*90f0*/  FFMA.FTZ R117, R9, R156, -8 ;  /* 0xc100000009757423 */ /* 0x000fc4000001009c */
[----:B------:R-:W-:Y:S01]  /*9100*/  MUFU.EX2 R125, R125 ;  /* 0x0000007d007d7308 */ /* 0x000fe20000000800 */
[----:B------:R-:W-:Y:S02]  /*9110*/  FSEL R160, R9, RZ, P1 ;  /* 0x000000ff09a07208 */ /* 0x000fe40000800000 */
[----:B------:R-:W-:-:S03]  /*9120*/  FSEL R117, R117, RZ, P1 ;  /* 0x000000ff75757208 */ /* 0x000fc60000800000 */
[----:B------:R-:W-:Y:S02]  /*9130*/  FADD.FTZ R160, -R160, R7 ;  /* 0x00000007a0a07221 */ /* 0x000fe40000010100 */
[----:B------:R-:W-:-:S01]  /*9140*/  FFMA.FTZ R156, R162, UR40, -R117 ;  /* 0x00000028a29c7c23 */ /* 0x000fc20008010875 */
[--C-:B------:R-:W-:Y:S01]  /*9150*/  FFMA.FTZ R162, R126, UR40, -R117.reuse ;  /* 0x000000287ea27c23 */ /* 0x100fe20008010875 */
[----:B------:R-:W-:-:S01]  /*9160*/  FFMA.FTZ R157, R154, UR40, -R117 ;  /* 0x000000289a9d7c23 */ /* 0x000fc20008010875 */
[----:B------:R-:W-:Y:S01]  /*9170*/  FMUL.FTZ R126, R160, UR40 ;  /* 0x00000028a07e7c20 */ /* 0x000fe20008410000 */
[----:B------:R-:W-:-:S01]  /*9180*/  FFMA.FTZ R6, R155, UR40, -R117 ;  /* 0x000000289b067c23 */ /* 0x000fc20008010875 */
[--C-:B------:R-:W-:Y:S01]  /*9190*/  FFMA.FTZ R154, R158, UR40, -R117.reuse ;  /* 0x000000289e9a7c23 */ /* 0x100fe20008010875 */
[----:B------:R-:W-:-:S01]  /*91a0*/  FFMA.FTZ R155, R159, UR40, -R117 ;  /* 0x000000289f9b7c23 */ /* 0x000fc20008010875 */
[--C-:B------:R-:W-:Y:S01]  /*91b0*/  FFMA.FTZ R160, R127, UR40, -R117.reuse ;  /* 0x000000287fa07c23 */ /* 0x100fe20008010875 */
[----:B------:R-:W-:Y:S01]  /*91c0*/  MUFU.EX2 R157, R157 ;  /* 0x0000009d009d7308 */ /* 0x000fe20000000800 */
[----:B------:R-:W-:-:S01]  /*91d0*/  FFMA.FTZ R127, R130, UR40, -R117 ;  /* 0x00000028827f7c23 */ /* 0x000fc20008010875 */
[--C-:B------:R-:W-:Y:S01]  /*91e0*/  FFMA.FTZ R159, R163, UR40, -R117.reuse ;  /* 0x00000028a39f7c23 */ /* 0x100fe20008010875 */
[----:B------:R-:W-:-:S01]  /*91f0*/  FFMA.FTZ R130, R131, UR40, -R117 ;  /* 0x0000002883827c23 */ /* 0x000fc20008010875 */
[----:B------:R-:W-:Y:S01]  /*9200*/  FFMA.FTZ R131, R134, UR40, -R117 ;  /* 0x0000002886837c23 */ /* 0x000fe20008010875 */
[----:B0-----:R-:W-:-:S01]  /*9210*/  FFMA.FTZ R134, R153, R3, R10 ;  /* 0x0000000399867223 */ /* 0x001fc2000001000a */
        /* <DEDUP_REMOVED lines=24> */
[----:B------:R-:W-:Y:S01]  /*93a0*/  FADD.FTZ R135, R13, R0 ;  /* 0x000000000d877221 */ /* 0x000fe20000010000 */
[----:B------:R-:W-:-:S01]  /*93b0*/  FFMA.FTZ R118, R118, UR40, -R117 ;  /* 0x0000002876767c23 */ /* 0x000fc20008010875 */
[----:B------:R-:W0:Y:S01]  /*93c0*/  MUFU.EX2 R155, R155 ;  /* 0x0000009b009b7308 */ /* 0x000e220000000800 */
[----:B-1----:R-:W-:-:S01]  /*93d0*/  FADD.FTZ R3, R6, R3 ;  /* 0x0000000306037221 */ /* 0x002fc20000010000 */
[--C-:B------:R-:W-:Y:S01]  /*93e0*/  FFMA.FTZ R119, R119, UR40, -R117.reuse ;  /* 0x0000002877777c23 */ /* 0x100fe20008010875 */
[----:B------:R-:W-:-:S01]  /*93f0*/  FFMA.FTZ R90, R90, UR40, -R117 ;  /* 0x000000285a5a7c23 */ /* 0x000fc20008010875 */
[--C-:B------:R-:W-:Y:S01]  /*9400*/  FFMA.FTZ R91, R91, UR40, -R117.reuse ;  /* 0x000000285b5b7c23 */ /* 0x100fe20008010875 */
[----:B------:R-:W-:-:S01]  /*9410*/  FFMA.FTZ R95, R95, UR40, -R117 ;  /* 0x000000285f5f7c23 */ /* 0x000fc20008010875 */
[--C-:B------:R-:W-:Y:S01]  /*9420*/  FFMA.FTZ R108, R108, UR40, -R117.reuse ;  /* 0x000000286c6c7c23 */ /* 0x100fe20008010875 */
[----:B------:R-:W-:-:S01]  /*9430*/  FFMA.FTZ R102, R102, UR40, -R117 ;  /* 0x0000002866667c23 */ /* 0x000fc20008010875 */
[----:B------:R-:W1:Y:S01]  /*9440*/  MUFU.EX2 R156, R156 ;  /* 0x0000009c009c7308 */ /* 0x000e620000000800 */
[----:B--2---:R-:W-:-:S01]  /*9450*/  FADD.FTZ R0, R154, R3 ;  /* 0x000000039a007221 */ /* 0x004fc20000010000 */
[----:B------:R-:W-:-:S06]  /*9460*/  FFMA.FTZ R103, R103, UR40, -R117 ;  /* 0x0000002867677c23 */ /* 0x000fcc0008010875 */
[----:B------:R-:W2:Y:S01]  /*9470*/  MUFU.EX2 R159, R159 ;  /* 0x0000009f009f7308 */ /* 0x000ea20000000800 */
[----:B0-----:R-:W-:-:S07]  /*9480*/  FADD.FTZ R3, R155, R0 ;  /* 0x000000009b037221 */ /* 0x001fce0000010000 */
[----:B------:R-:W0:Y:S01]  /*9490*/  MUFU.EX2 R158, R158 ;  /* 0x0000009e009e7308 */ /* 0x000e220000000800 */
[----:B-1----:R-:W-:-:S07]  /*94a0*/  FADD.FTZ R0, R156, R3 ;  /* 0x000000039c007221 */ /* 0x002fce0000010000 */
[----:B------:R1:W-:Y:S01]  /*94b0*/  MUFU.EX2 R7, R162 ;  /* 0x000000a200077308 */ /* 0x0003e20000000800 */
[----:B--2---:R-:W-:-:S07]  /*94c0*/  FADD.FTZ R3, R159, R0 ;  /* 0x000000009f037221 */ /* 0x004fce0000010000 */
[----:B------:R-:W2:Y:S01]  /*94d0*/  MUFU.EX2 R161, R161 ;  /* 0x000000a100a17308 */ /* 0x000ea20000000800 */
[----:B-1----:R-:W-:-:S01]  /*94e0*/  FADD.FTZ R162, R14, R135 ;  /* 0x000000870ea27221 */ /* 0x002fc20000010000 */
[----:B0-----:R-:W-:-:S03]  /*94f0*/  FADD.FTZ R0, R158, R3 ;  /* 0x000000039e007221 */ /* 0x001fc60000010000 */
[----:B------:R-:W-:-:S03]  /*9500*/  FADD.FTZ R135, R15, R162 ;  /* 0x000000a20f877221 */ /* 0x000fc60000010000 */
[----:B------:R-:W0:Y:S01]  /*9510*/  MUFU.EX2 R138, R138 ;  /* 0x0000008a008a7308 */ /* 0x000e220000000800 */
[----:B------:R-:W-:-:S04]  /*9520*/  FADD.FTZ R162, R20, R135 ;  /* 0x0000008714a27221 */ /* 0x000fc80000010000 */
[----:B------:R-:W-:-:S03]  /*9530*/  FADD.FTZ R135, R21, R162 ;  /* 0x000000a215877221 */ /* 0x000fc60000010000 */
[----:B------:R-:W1:Y:S01]  /*9540*/  MUFU.EX2 R139, R139 ;  /* 0x0000008b008b7308 */ /* 0x000e620000000800 */
[----:B------:R-:W-:-:S01]  /*9550*/  FADD.FTZ R135, R152, R135 ;  /* 0x0000008798877221 */ /* 0x000fc20000010000 */
[----:B--2---:R-:W-:-:S03]  /*9560*/  FADD.FTZ R3, R161, R0 ;  /* 0x00000000a1037221 */ /* 0x004fc60000010000 */
[----:B------:R-:W-:-:S03]  /*9570*/  FADD.FTZ R0, R136, R135 ;  /* 0x0000008788007221 */ /* 0x000fc60000010000 */
        /* <DEDUP_REMOVED lines=21> */
[----:B--2---:R-:W-:-:S07]  /*96d0*/  FADD.FTZ R135, R147, R162 ;  /* 0x000000a293877221 */ /* 0x004fce0000010000 */
[----:B------:R-:W2:Y:S01]  /*96e0*/  MUFU.EX2 R122, R122 ;  /* 0x0000007a007a7308 */ /* 0x000ea20000000800 */
[----:B0-----:R-:W-:-:S07]  /*96f0*/  FADD.FTZ R162, R150, R135 ;  /* 0x0000008796a27221 */ /* 0x001fce0000010000 */
[----:B------:R-:W0:Y:S01]  /*9700*/  MUFU.EX2 R123, R123 ;  /* 0x0000007b007b7308 */ /* 0x000e220000000800 */
[----:B-1----:R-:W-:-:S07]  /*9710*/  FADD.FTZ R135, R151, R162 ;  /* 0x000000a297877221 */ /* 0x002fce0000010000 */
[----:B------:R-:W1:Y:S01]  /*9720*/  MUFU.EX2 R160, R160 ;  /* 0x000000a000a07308 */ /* 0x000e620000000800 */
[----:B--2---:R-:W-:-:S01]  /*9730*/  FADD.FTZ R162, R122, R135 ;  /* 0x000000877aa27221 */ /* 0x004fc20000010000 */
[----:B------:R-:W-:-:S06]  /*9740*/  FADD.FTZ R135, R125, R0 ;  /* 0x000000007d877221 */ /* 0x000fcc0000010000 */
[----:B------:R-:W2:Y:S01]  /*9750*/  MUFU.EX2 R128, R128 ;  /* 0x0000008000807308 */ /* 0x000ea20000000800 */
[----:B0-----:R-:W-:-:S04]  /*9760*/  FADD.FTZ R162, R123, R162 ;  /* 0x000000a27ba27221 */ /* 0x001fc80000010000 */
[----:B------:R-:W-:-:S03]  /*9770*/  FADD.FTZ R3, R7, R162 ;  /* 0x000000a207037221 */ /* 0x000fc60000010000 */
        /* <DEDUP_REMOVED lines=11> */
[----:B0-----:R-:W-:-:S01]  /*9830*/  FADD.FTZ R162, R132, R135 ;  /* 0x0000008784a27221 */ /* 0x001fc20000010000 */
[----:B------:R-:W-:-:S06]  /*9840*/  FFMA.FTZ R135, R94, UR40, -R117 ;  /* 0x000000285e877c23 */ /* 0x000fcc0008010875 */
        /* <DEDUP_REMOVED lines=11> */
[----:B0-----:R-:W-:-:S04]  /*9900*/  FADD.FTZ R0, R105, R0 ;  /* 0x0000000069007221 */ /* 0x001fc80000010000 */
[----:B------:R-:W-:-:S03]  /*9910*/  FADD.FTZ R163, R99, R0 ;  /* 0x0000000063a37221 */ /* 0x000fc60000010000 */
[----:B------:R-:W0:Y:S01]  /*9920*/  MUFU.EX2 R12, R12 ;  /* 0x0000000c000c7308 */ /* 0x000e220000000800 */
[----:B-1----:R-:W-:-:S01]  /*9930*/  FADD.FTZ R3, R107, R94 ;  /* 0x0000005e6b037221 */ /* 0x002fc20000010000 */
[----:B------:R-:W-:-:S06]  /*9940*/  FFMA.FTZ R94, R98, UR40, -R117 ;  /* 0x00000028625e7c23 */ /* 0x000fcc0008010875 */
        /* <DEDUP_REMOVED lines=50> */
[----:B0-----:R-:W-:-:S03]  /*9c70*/  FADD.FTZ R3, R101, R0 ;  /* 0x0000000065037221 */ /* 0x001fc60000010000 */
[----:B-1----:R-:W-:Y:S01]  /*9c80*/  FADD.FTZ R0, R103, R98 ;  /* 0x0000006267007221 */ /* 0x002fe20000010000 */
[----:B------:R-:W-:Y:S06]  /*9c90*/  @!P0 BRA `(.L_x_1471) ;  /* 0x0000000000048947 */ /* 0x000fec0003800000 */
[----:B------:R-:W-:Y:S01]  /*9ca0*/  BPT.TRAP 0x1 ;  /* 0x000000040000795c */ /* 0x000fe20000300000 */
.L_x_1471:
        /* <DEDUP_REMOVED lines=115> */
.L_x_1453:
        /* <DEDUP_REMOVED lines=25> */
.L_x_1474:
[----:B------:R-:W-:Y:S02]  /*a570*/  ULDC UR14, c[0x0][0x9e4] ;  /* 0x00027900000e7ab9 */ /* 0x000fe40000000800 */
[----:B------:R-:W-:-:S11]  /*a580*/  UISETP.NE.AND UP0, UPT, UR14, 0x1, UPT ;  /* 0x000000010e00788c */ /* 0x000fd6000bf05270 */
[----:B------:R-:W-:Y:S02]  /*a590*/  @UP0 ULDC.64 UR18, c[0x0][0x9e8] ;  /* 0x00027a0000120ab9 */ /* 0x000fe40000000a00 */
[----:B------:R-:W-:-:S04]  /*a5a0*/  UIMAD.WIDE.U32 UR6, UR10, UR18, URZ ;  /* 0x000000120a0672a5 */ /* 0x000fc8000f8e003f */
[----:B------:R-:W-:-:S12]  /*a5b0*/  @UP0 USHF.R.U32.HI UR10, URZ, UR19, UR7 ;  /* 0x000000133f0a0299 */ /* 0x000fd80008011607 */
.L_x_1475:
[----:B------:R-:W-:-:S04]  /*a5c0*/  UIMAD UR10, UR10, UR14, URZ ;  /* 0x0000000e0a0a72a4 */ /* 0x000fc8000f8e023f */
[----:B------:R-:W-:-:S04]  /*a5d0*/  UISETP.LT.AND UP0, UPT, UR11, UR10, UPT ;  /* 0x0000000a0b00728c */ /* 0x000fc8000bf01270 */
[----:B------:R-:W-:-:S12]  /*a5e0*/  USEL UR11, UR11, UR10, !UP0 ;  /* 0x0000000a0b0b7287 */ /* 0x000fd8000c000000 */
.L_x_1473:
        /* <DEDUP_REMOVED lines=12> */
.L_x_1487:
[----:B------:R-:W-:Y:S01]  /*a6b0*/  ISETP.NE.AND P2, PT, RZ, UR44, PT ;  /* 0x0000002cff007c0c */ /* 0x000fe2000bf45270 */
[----:B------:R-:W-:-:S04]  /*a6c0*/  UISETP.NE.AND UP0, UPT, UR29, 0x1, UPT ;  /* 0x000000011d00788c */ /* 0x000fc8000bf05270 */
[----:B------:R-:W-:-:S04]  /*a6d0*/  USEL UR46, URZ, 0x1, UP0 ;  /* 0x000000013f2e7887 */ /* 0x000fc80008000000 */
[----:B------:R-:W-:-:S04]  /*a6e0*/  ULOP3.LUT UR46, UR30, UR46, URZ, 0x3c, !UPT ;  /* 0x0000002e1e2e7292 */ /* 0x000fc8000f8e3c3f */
[----:B------:R-:W-:Y:S08]  /*a6f0*/  @P2 BRA `(.L_x_1477) ;  /* 0x0000000000382947 */ /* 0x000ff00003800000 */
[----:B------:R-:W-:Y:S05]  /*a700*/  @!P0 BRA `(.L_x_1478) ;  /* 0x0000000000048947 */ /* 0x000fea0003800000 */
[----:B------:R-:W-:Y:S01]  /*a710*/  BPT.TRAP 0x1 ;  /* 0x000000040000795c */ /* 0x000fe20000300000 */
.L_x_1478:
        /* <DEDUP_REMOVED lines=9> */
.L_x_1479:
[----:B-1----:R-:W-:Y:S05]  /*a7b0*/  @P1 BRA `(.L_x_1477) ;  /* 0x0000000000081947 */ /* 0x002fea0003800000 */
[----:B------:R-:W1:Y:S02]  /*a7c0*/  SYNCS.PHASECHK.TRANS64.TRYWAIT P1, [UR6+0x22830], R5 ;  /* 0x02283005ff0075a7 */ /* 0x000e640008020146 */
[----:B-1----:R-:W-:Y:S05]  /*a7d0*/  @!P1 BRA `(.L_x_1480) ;  /* 0x0000011000a09947 */ /* 0x002fea0003800000 */
.L_x_1477:
        /* <DEDUP_REMOVED lines=132> */
.L_x_1482:
[----:B------:R-:W-:Y:S01]  /*b020*/  ULEA UR6, UR29, UR43, 0x3 ;  /* 0x0000002b1d067291 */ /* 0x000fe2000f8e183f */
[----:B------:R-:W-:-:S05]  /*b030*/  IMAD.U32 R5, RZ, RZ, UR30 ;  /* 0x0000001eff057e24 */ /* 0x000fca000f8e00ff */
[----:B------:R-:W-:-:S04]  /*b040*/  SHF.L.U32 R5, R5, 0x1f, RZ ;  /* 0x0000001f05057819 */ /* 0x000fc800000006ff */
[----:B------:R0:W1:Y:S01]  /*b050*/  SYNCS.PHASECHK.TRANS64.TRYWAIT P1, [UR6+0x22850], R5 ;  /* 0x02285005ff0075a7 */ /* 0x0000620008020146 */
[----:B------:R-:W-:Y:S05]  /*b060*/  @!P0 BRA `(.L_x_1483) ;  /* 0x0000000000048947 */ /* 0x000fea0003800000 */
[----:B------:R-:W-:Y:S01]  /*b070*/  BPT.TRAP 0x1 ;  /* 0x000000040000795c */ /* 0x000fe20000300000 */
.L_x_1483:
[----:B-1----:R-:W-:Y:S05]  /*b080*/  @P1 BRA `(.L_x_1481) ;  /* 0x0000000000081947 */ /* 0x002fea0003800000 */
[----:B------:R-:W1:Y:S02]  /*b090*/  SYNCS.PHASECHK.TRANS64.TRYWAIT P1, [UR6+0x22850], R5 ;  /* 0x02285005ff0075a7 */ /* 0x000e640008020146 */
[----:B-1----:R-:W-:Y:S05]  /*b0a0*/  @!P1 BRA `(.L_x_1484) ;  /* 0x0000010800849947 */ /* 0x002fea0003800000 */
.L_x_1481:
        /* <DEDUP_REMOVED lines=36> */
.L_x_1485:
        /* <DEDUP_REMOVED lines=96> */
[----:B------:R-:W-:Y:S02]  /*b8f0*/  IMAD.U32 R152, RZ, RZ, UR40 ;  /* 0x00000028ff987e24 */ /* 0x000fe4000f8e00ff */
[--C-:B------:R-:W-:Y:S01]  /*b900*/  FFMA.FTZ R10, R153, UR40, -R168.reuse ;  /* 0x00000028990a7c23 */ /* 0x100fe200080108a8 */
[----:B------:R-:W-:-:S01]  /*b910*/  FFMA.FTZ R153, R101, UR40, -R168 ;  /* 0x0000002865997c23 */ /* 0x000fc200080108a8 */
[C---:B------:R-:W-:Y:S01]  /*b920*/  FADD.FTZ R7, -R9.reuse, R7 ;  /* 0x0000000709077221 */ /* 0x040fe20000010100 */
[----:B------:R-:W-:-:S01]  /*b930*/  FFMA.FTZ R101, R9, R152, -8 ;  /* 0xc100000009657423 */ /* 0x000fc20000010098 */
[----:B------:R-:W-:Y:S01]  /*b940*/  FMUL.FTZ R6, R6, UR40 ;  /* 0x0000002806067c20 */ /* 0x000fe20008410000 */
[----:B------:R-:W-:Y:S01]  /*b950*/  MUFU.EX2 R11, R11 ;  /* 0x0000000b000b7308 */ /* 0x000fe20000000800 */
[----:B------:R-:W-:Y:S01]  /*b960*/  FMUL.FTZ R7, R7, UR40 ;  /* 0x0000002807077c20 */ /* 0x000fe20008410000 */
[--C-:B------:R-:W-:Y:S01]  /*b970*/  FFMA.FTZ R152, R154, UR40, -R101.reuse ;  /* 0x000000289a987c23 */ /* 0x100fe20008010865 */
[----:B------:R-:W-:-:S01]  /*b980*/  FFMA.FTZ R155, R155, UR40, -R101 ;  /* 0x000000289b9b7c23 */ /* 0x000fc20008010865 */
[----:B------:R-:W-:Y:S01]  /*b990*/  FFMA.FTZ R12, R156, UR40, -R168 ;  /* 0x000000289c0c7c23 */ /* 0x000fe200080108a8 */
[----:B------:R-:W-:-:S01]  /*b9a0*/  FFMA.FTZ R154, R158, UR40, -R101 ;  /* 0x000000289e9a7c23 */ /* 0x000fc20008010865 */
[----:B------:R-:W-:Y:S01]  /*b9b0*/  FFMA.FTZ R13, R157, UR40, -R168 ;  /* 0x000000289d0d7c23 */ /* 0x000fe200080108a8 */
[----:B------:R-:W-:-:S01]  /*b9c0*/  FFMA.FTZ R157, R159, UR40, -R101 ;  /* 0x000000289f9d7c23 */ /* 0x000fc20008010865 */
[----:B------:R-:W0:Y:S01]  /*b9d0*/  MUFU.EX2 R6, R6 ;  /* 0x0000000600067308 */ /* 0x000e220000000800 */
[----:B------:R-:W-:-:S01]  /*b9e0*/  FFMA.FTZ R14, R160, UR40, -R168 ;  /* 0x00000028a00e7c23 */ /* 0x000fc200080108a8 */
        /* <DEDUP_REMOVED lines=8> */
[----:B------:R-:W-:Y:S01]  /*ba70*/  FFMA.FTZ R136, R136, UR40, -R168 ;  /* 0x0000002888887c23 */ /* 0x000fe200080108a8 */
[----:B------:R-:W-:-:S01]  /*ba80*/  FFMA.FTZ R138, R138, UR40, -R101 ;  /* 0x000000288a8a7c23 */ /* 0x000fc20008010865 */
[----:B------:R-:W-:Y:S01]  /*ba90*/  FFMA.FTZ R137, R137, UR40, -R168 ;  /* 0x0000002889897c23 */ /* 0x000fe200080108a8 */
[----:B------:R-:W-:-:S01]  /*baa0*/  FFMA.FTZ R139, R139, UR40, -R101 ;  /* 0x000000288b8b7c23 */ /* 0x000fc20008010865 */
[----:B------:R-:W-:Y:S01]  /*bab0*/  FFMA.FTZ R140, R140, UR40, -R168 ;  /* 0x000000288c8c7c23 */ /* 0x000fe200080108a8 */
[----:B------:R-:W-:-:S01]  /*bac0*/  FFMA.FTZ R142, R142, UR40, -R101 ;  /* 0x000000288e8e7c23 */ /* 0x000fc20008010865 */
[----:B------:R-:W1:Y:S01]  /*bad0*/  MUFU.EX2 R152, R152 ;  /* 0x0000009800987308 */ /* 0x000e620000000800 */
        /* <DEDUP_REMOVED lines=65> */
[--C-:B------:R-:W-:Y:S01]  /*bef0*/  FFMA.FTZ R96, R96, UR40, -R168.reuse ;  /* 0x0000002860607c23 */ /* 0x100fe200080108a8 */
[----:B------:R-:W-:-:S01]  /*bf00*/  FFMA.FTZ R97, R97, UR40, -R168 ;  /* 0x0000002861617c23 */ /* 0x000fc200080108a8 */
[----:B------:R-:W-:Y:S01]  /*bf10*/  FFMA.FTZ R99, R99, UR40, -R101 ;  /* 0x0000002863637c23 */ /* 0x000fe20008010865 */
[----:B------:R-:W-:-:S01]  /*bf20*/  FFMA.FTZ R100, R100, UR40, -R168 ;  /* 0x0000002864647c23 */ /* 0x000fc200080108a8 */
[----:B------:R-:W-:-:S02]  /*bf30*/  FFMA.FTZ R102, R102, UR40, -R101 ;  /* 0x0000002866667c23 */ /* 0x000fc40008010865 */
        /* <DEDUP_REMOVED lines=96> */
[----:B-1----:R-:W-:-:S01]  /*c540*/  FADD.FTZ R163, R111, R94 ;  /* 0x0000005e6fa37221 */ /* 0x002fc20000010000 */
[--C-:B------:R-:W-:Y:S01]  /*c550*/  FFMA.FTZ R94, R98, UR40, -R101.reuse ;  /* 0x00000028625e7c23 */ /* 0x100fe20008010865 */
[----:B------:R-:W-:-:S05]  /*c560*/  FFMA.FTZ R101, R103, UR40, -R101 ;  /* 0x0000002867657c23 */ /* 0x000fca0008010865 */
        /* <DEDUP_REMOVED lines=44> */
[----:B--2---:R-:W-:-:S03]  /*c830*/  FADD.FTZ R3, R153, R0 ;  /* 0x0000000099037221 */ /* 0x004fc60000010000 */
[----:B-1----:R-:W-:Y:S01]  /*c840*/  FADD.FTZ R0, R101, R98 ;  /* 0x0000006265007221 */ /* 0x002fe20000010000 */
[----:B------:R-:W-:Y:S06]  /*c850*/  @!P0 BRA `(.L_x_1486) ;  /* 0x0000000000048947 */ /* 0x000fec0003800000 */
[----:B------:R-:W-:Y:S01]  /*c860*/  BPT.TRAP 0x1 ;  /* 0x000000040000795c */ /* 0x000fe20000300000 */
.L_x_1486:
        /* <DEDUP_REMOVED lines=92> */
[----:B------:R-:W-:Y:S01]  /*ce30*/  VIADD R8, R8, 0xffffffff ;  /* 0xffffffff08087836 */ /* 0x000fe20000000000 */
        /* <DEDUP_REMOVED lines=20> */
[----:B------:R-:W-:Y:S01]  /*cf80*/  F2FP.SATFINITE.E4M3.F32.PACK_AB_MERGE_C R171, R95, R94, R13 ;  /* 0x0000005e5fab723e */ /* 0x000fe2000480700d */
[----:B------:R-:W-:Y:S06]  /*cf90*/  @P1 BRA `(.L_x_1487) ;  /* 0xffffffd400c41947 */ /* 0x000fec000383ffff */
.L_x_1476:
        /* <DEDUP_REMOVED lines=8> */
[----:B------:R-:W-:-:S05]  /*d020*/  ULDC UR29, c[0x0][0x9e0] ;  /* 0x00027800001d7ab9 */ /* 0x000fca0000000800 */
.L_x_1507:
        /* <DEDUP_REMOVED lines=9> */
.L_x_1490:
[----:B------:R-:W-:Y:S01]  /*d0c0*/  ULEA UR6, UR45, UR43, 0x3 ;  /* 0x0000002b2d067291 */ /* 0x000fe2000f8e183f */
[----:B------:R-:W-:-:S05]  /*d0d0*/  IMAD.U32 R5, RZ, RZ, UR46 ;  /* 0x0000002eff057e24 */ /* 0x000fca000f8e00ff */
[----:B------:R-:W-:-:S04]  /*d0e0*/  SHF.L.U32 R5, R5, 0x1f, RZ ;  /* 0x0000001f05057819 */ /* 0x000fc800000006ff */
[----:B------:R0:W1:Y:S01]  /*d0f0*/  SYNCS.PHASECHK.TRANS64.TRYWAIT P1, [UR6+0x22830], R5 ;  /* 0x02283005ff0075a7 */ /* 0x0000620008020146 */
[----:B------:R-:W-:Y:S05]  /*d100*/  @!P0 BRA `(.L_x_1491) ;  /* 0x0000000000048947 */ /* 0x000fea0003800000 */
[----:B------:R-:W-:Y:S01]  /*d110*/  BPT.TRAP 0x1 ;  /* 0x000000040000795c */ /* 0x000fe20000300000 */
.L_x_1491:
[----:B-1----:R-:W-:Y:S05]  /*d120*/  @P1 BRA `(.L_x_1489) ;  /* 0x0000000000081947 */ /* 0x002fea0003800000 */
[----:B------:R-:W1:Y:S02]  /*d130*/  SYNCS.PHASECHK.TRANS64.TRYWAIT P1, [UR6+0x22830], R5 ;  /* 0x02283005ff0075a7 */ /* 0x000e640008020146 */
[----:B-1----:R-:W-:Y:S05]  /*d140*/  @!P1 BRA `(.L_x_1492) ;  /* 0x000000e800749947 */ /* 0x002fea0003800000 */
.L_x_1489:
        /* <DEDUP_REMOVED lines=129> */
.L_x_1494:
[----:B------:R-:W-:Y:S01]  /*d960*/  ULEA UR6, UR31, UR43, 0x3 ;  /* 0x0000002b1f067291 */ /* 0x000fe2000f8e183f */
[----:B------:R-:W-:-:S05]  /*d970*/  IMAD.U32 R5, RZ, RZ, UR32 ;  /* 0x00000020ff057e24 */ /* 0x000fca000f8e00ff */
[----:B------:R-:W-:-:S04]  /*d980*/  SHF.L.U32 R5, R5, 0x1f, RZ ;  /* 0x0000001f05057819 */ /* 0x000fc800000006ff */
[----:B------:R0:W1:Y:S01]  /*d990*/  SYNCS.PHASECHK.TRANS64.TRYWAIT P1, [UR6+0x22850], R5 ;  /* 0x02285005ff0075a7 */ /* 0x0000620008020146 */
[----:B------:R-:W-:Y:S05]  /*d9a0*/  @!P0 BRA `(.L_x_1495) ;  /* 0x0000000000048947 */ /* 0x000fea0003800000 */
[----:B------:R-:W-:Y:S01]  /*d9b0*/  BPT.TRAP 0x1 ;  /* 0x000000040000795c */ /* 0x000fe20000300000 */
.L_x_1495:
[----:B-1----:R-:W-:Y:S05]  /*d9c0*/  @P1 BRA `(.L_x_1493) ;  /* 0x0000000000081947 */ /* 0x002fea0003800000 */
[----:B------:R-:W1:Y:S02]  /*d9d0*/  SYNCS.PHASECHK.TRANS64.TRYWAIT P1, [UR6+0x22850], R5 ;  /* 0x02285005ff0075a7 */ /* 0x000e640008020146 */
[----:B-1----:R-:W-:Y:S05]  /*d9e0*/  @!P1 BRA `(.L_x_1496) ;  /* 0x000000e000649947 */ /* 0x002fea0003800000 */
.L_x_1493:
        /* <DEDUP_REMOVED lines=36> */
.L_x_1497:
        /* <DEDUP_REMOVED lines=35> */
.L_x_1500:
[----:B------:R-:W-:-:S05]  /*de60*/  IMAD.U32 R168, RZ, RZ, UR28 ;  /* 0x0000001cffa87e24 */ /* 0x000fca000f8e00ff */
[----:B------:R-:W-:-:S13]  /*de70*/  ISETP.NE.AND P1, PT, R168, 0x1, PT ;  /* 0x00000001a800780c */ /* 0x000fda0003f25270 */
[----:B------:R-:W0:Y:S02]  /*de80*/  @P1 LDC.64 R20, c[0x0][0x9e8] ;  /* 0x00027a00ff141b82 */ /* 0x000e240000000a00 */
[----:B0-----:R-:W-:-:S05]  /*de90*/  @P1 IMAD.HI.U32 R20, R13, R20, RZ ;  /* 0x000000140d141227 */ /* 0x001fca00078e00ff */
[----:B------:R-:W-:-:S07]  /*dea0*/  @P1 SHF.R.U32.HI R13, RZ, R21, R20 ;  /* 0x00000015ff0d1219 */ /* 0x000fce0000011614 */
.L_x_1501:
[----:B------:R-:W-:Y:S05]  /*deb0*/  BSYNC B0 ;  /* 0x0000000000007941 */ /* 0x000fea0003800000 */
.L_x_1499:
[----:B------:R-:W-:-:S05]  /*dec0*/  IMAD R13, R13, R168, R5 ;  /* 0x000000a80d0d7224 */ /* 0x000fca00078e0205 */
[----:B------:R-:W-:Y:S02]  /*ded0*/  VIADDMNMX R14, R13, R168, R14, PT ;  /* 0x000000a80d0e7246 */ /* 0x000fe4000380010e */
[----:B------:R-:W-:-:S07]  /*dee0*/  VIMNMX R15, R15, R13, !PT ;  /* 0x0000000d0f0f7248 */ /* 0x000fce0007fe0100 */
.L_x_1498:
        /* <DEDUP_REMOVED lines=247> */
.L_x_1504:
[----:B------:R-:W-:-:S05]  /*ee60*/  IMAD.U32 R20, RZ, RZ, UR28 ;  /* 0x0000001cff147e24 */ /* 0x000fca000f8e00ff */
[----:B------:R-:W-:-:S13]  /*ee70*/  ISETP.NE.AND P6, PT, R20, 0x1, PT ;  /* 0x000000011400780c */ /* 0x000fda0003fc5270 */
[----:B------:R-:W0:Y:S02]  /*ee80*/  @P6 LDC.64 R10, c[0x0][0x9e8] ;  /* 0x00027a00ff0a6b82 */ /* 0x000e240000000a00 */
[----:B0-----:R-:W-:-:S05]  /*ee90*/  @P6 IMAD.HI.U32 R10, R14, R10, RZ ;  /* 0x0000000a0e0a6227 */ /* 0x001fca00078e00ff */
[----:B------:R-:W-:-:S07]  /*eea0*/  @P6 SHF.R.U32.HI R14, RZ, R11, R10 ;  /* 0x0000000bff0e6219 */ /* 0x000fce000001160a */
.L_x_1505:
[----:B------:R-:W-:Y:S05]  /*eeb0*/  BSYNC B0 ;  /* 0x0000000000007941 */ /* 0x000fea0003800000 */
.L_x_1503:
[----:B------:R-:W-:-:S05]  /*eec0*/  IMAD R5, R14, R20, R5 ;  /* 0x000000140e057224 */ /* 0x000fca00078e0205 */
[----:B------:R-:W-:Y:S02]  /*eed0*/  VIADDMNMX R12, R5, R20, R12, PT ;  /* 0x00000014050c7246 */ /* 0x000fe4000380010c */
[----:B------:R-:W-:-:S07]  /*eee0*/  VIMNMX R9, R9, R5, !PT ;  /* 0x0000000509097248 */ /* 0x000fce0007fe0100 */
.L_x_1502:
        /* <DEDUP_REMOVED lines=501> */
.L_x_1506:
        /* <DEDUP_REMOVED lines=115> */
.L_x_1488:
[----:B------:R-:W-:Y:S06]  /*11570*/  BAR.ARV 0x8, 0x180 ;  /* 0x0206000000007b1d */ /* 0x000fec0000002000 */
[----:B------:R-:W-:Y:S05]  /*11580*/  @!P0 BRA `(.L_x_1508) ;  /* 0x0000000000048947 */ /* 0x000fea0003800000 */
[----:B------:R-:W-:Y:S01]  /*11590*/  BPT.TRAP 0x1 ;  /* 0x000000040000795c */ /* 0x000fe20000300000 */
.L_x_1508:
[----:B------:R-:W-:Y:S01]  /*115a0*/  ULEA UR9, UR45, UR43, 0x3 ;  /* 0x0000002b2d097291 */ /* 0x000fe2000f8e183f */
[----:B------:R-:W-:-:S05]  /*115b0*/  IMAD.U32 R4, RZ, RZ, UR46 ;  /* 0x0000002eff047e24 */ /* 0x000fca000f8e00ff */
[----:B------:R-:W-:-:S04]  /*115c0*/  SHF.L.U32 R4, R4, 0x1f, RZ ;  /* 0x0000001f04047819 */ /* 0x000fc800000006ff */
[----:B------:R0:W1:Y:S01]  /*115d0*/  SYNCS.PHASECHK.TRANS64.TRYWAIT P1, [UR9+0x22850], R4 ;  /* 0x02285004ff0075a7 */ /* 0x0000620008020149 */
[----:B------:R-:W-:Y:S05]  /*115e0*/  @!P0 BRA `(.L_x_1509) ;  /* 0x0000000000048947 */ /* 0x000fea0003800000 */
[----:B------:R-:W-:Y:S01]  /*115f0*/  BPT.TRAP 0x1 ;  /* 0x000000040000795c */ /* 0x000fe20000300000 */
.L_x_1509:
[----:B-1----:R-:W-:Y:S05]  /*11600*/  @P1 BRA `(.L_x_1510) ;  /* 0x0000000000081947 */ /* 0x002fea0003800000 */
[----:B------:R-:W1:Y:S02]  /*11610*/  SYNCS.PHASECHK.TRANS64.TRYWAIT P1, [UR9+0x22850], R4 ;  /* 0x02285004ff0075a7 */ /* 0x000e640008020149 */
[----:B-1----:R-:W-:Y:S05]  /*11620*/  @!P1 BRA `(.L_x_1511) ;  /* 0x000000a4006c9947 */ /* 0x002fea0003800000 */
.L_x_1510:
[----:B------:R-:W-:Y:S01]  /*11630*/  UIADD3 UR43, UR43, 0x400, URZ ;  /* 0x000004002b2b7890 */ /* 0x000fe2000fffe03f */
[----:B------:R-:W-:Y:S01]  /*11640*/  WARPGROUP.ARRIVE ;  /* 0x00000000000079c5 */ /* 0x000fe20000000000 */
[----:B------:R-:W-:Y:S01]  /*11650*/  UMOV UR7, 0xc0000010 ;  /* 0xc000001000077882 */ /* 0x000fe20000000000 */
[----:B------:R-:W-:Y:S01]  /*11660*/  ULDC.64 UR10, c[0x0][0x9a0] ;  /* 0x00026800000a7ab9 */ /* 0x000fe20000000a00 */
[----:B------:R-:W-:Y:S01]  /*11670*/  USHF.R.U32.HI UR43, URZ, 0x4, UR43 ;  /* 0x000000043f2b7899 */ /* 0x000fe2000801162b */
[----:B01----:R-:W-:Y:S01]  /*11680*/  IMAD.MOV.U32 R4, RZ, RZ, 0x3f800000 ;  /* 0x3f800000ff047424 */ /* 0x003fe200078e00ff */
[----:B------:R-:W-:Y:S02]  /*11690*/  UISETP.NE.U32.AND UP0, UPT, UR10, URZ, UPT ;  /* 0x0000003f0a00728c */ /* 0x000fe4000bf05070 */
[----:B------:R-:W-:Y:S02]  /*116a0*/  ULOP3.LUT UR43, UR43, 0x3fff, URZ, 0xc0, !UPT ;  /* 0x00003fff2b2b7892 */ /* 0x000fe4000f8ec03f */
[----:B------:R-:W-:-:S02]  /*116b0*/  UISETP.NE.AND.EX UP0, UPT, UR11, URZ, UPT, UP0 ;  /* 0x0000003f0b00728c */ /* 0x000fc4000bf05300 */
[----:B------:R-:W-:-:S04]  /*116c0*/  ULOP3.LUT UR8, UR43, 0x10000, URZ, 0xfc, !UPT ;  /* 0x000100002b087892 */ /* 0x000fc8000f8efc3f */
[----:B------:R-:W-:Y:S01]  /*116d0*/  UIMAD UR8, UR45, 0x500, UR8 ;  /* 0x000005002d0878a4 */ /* 0x000fe2000f8e0208 */
[----:B------:R-:W-:-:S04]  /*116e0*/  PLOP3.LUT P1, PT, PT, PT, UP0, 0x80, 0x0 ;  /* 0x000000000000781c */ /* 0x000fc80003f2f008 */
[----:B------:R-:W-:Y:S02]  /*116f0*/  @UP0 ULDC.64 UR12, c[0x0][0x9c8] ;  /* 0x00027200000c0ab9 */ /* 0x000fe40000000a00 */
[----:B------:R-:W-:Y:S01]  /*11700*/  UMOV UR6, UR8 ;  /* 0x0000000800067c82 */ /* 0x000fe20008000000 */
[----:B------:R-:W-:-:S09]  /*11710*/  @UP0 UIMAD.WIDE.U32 UR4, UR49, UR12, URZ ;  /* 0x0000000c310402a5 */ /* 0x000fd2000f8e003f */
[----:B------:R-:W-:Y:S01]  /*11720*/  QGMMA.64x128x32.F32.E4M3.E4M3 R24, R184, gdesc[UR4], R24, gsb0 ;  /* 0x01e00004b8187df3 */ /* 0x000fe20008000818 */
[----:B------:R-:W-:Y:S01]  /*11730*/  UIADD3 UR6, UR8, 0x100, URZ ;  /* 0x0000010008067890 */ /* 0x000fe2000fffe03f */
[----:B------:R-:W-:Y:S01]  /*11740*/  UMOV UR7, 0xc0000010 ;  /* 0xc000001000077882 */ /* 0x000fe20000000000 */
[----:B------:R-:W-:Y:S02]  /*11750*/  WARPGROUP.DEPBAR.LE gsb0, 0x0 ;  /* 0x00008000000079c5 */ /* 0x000fe40000010000 */
[----:B------:R-:W-:-:S07]  /*11760*/  WARPGROUP.ARRIVE ;  /* 0x00000000000079c5 */ /* 0x000fce0000000000 */
        /* <DEDUP_REMOVED lines=69> */
.L_x_1512:
        /* <DEDUP_REMOVED lines=74> */
.L_x_1434:
[----:B------:R-:W0:Y:S01]  /*12060*/  S2R R7, SR_CgaCtaId ;  /* 0x0000000000077919 */ /* 0x000e220000008800 */
[----:B------:R-:W-:Y:S01]  /*12070*/  MOV R4, 0x400 ;  /* 0x0000040000047802 */ /* 0x000fe20000000f00 */
[----:B------:R-:W-:Y:S01]  /*12080*/  BSSY B0, `(.L_x_1513) ;  /* 0x0000277000007945 */ /* 0x000fe20003800000 */
[----:B------:R-:W-:Y:S02]  /*12090*/  BAR.SYNC.DEFER_BLOCKING 0x5, 0x180 ;  /* 0x0146000000007b1d */ /* 0x000fe40000010000 */
[----:B0-----:R-:W-:-:S05]  /*120a0*/  LEA R4, R7, R4, 0x18 ;  /* 0x0000000407047211 */ /* 0x001fca00078ec0ff */
[----:B------:R-:W0:Y:S02]  /*120b0*/  LDS.128 R32, [R4+0x228d0] ;  /* 0x0228d00004207984 */ /* 0x000e240000000c00 */
[----:B0-----:R-:W-:Y:S02]  /*120c0*/  R2UR UR5, R33 ;  /* 0x00000000210572ca */ /* 0x001fe400000e0000 */
[----:B------:R-:W-:Y:S02]  /*120d0*/  R2UR UR50, R34 ;  /* 0x00000000223272ca */ /* 0x000fe400000e0000 */
        /* <DEDUP_REMOVED lines=9> */
[----:B------:R-:W0:Y:S01]  /*12170*/  S2R R33, SR_SWINHI ;  /* 0x0000000000217919 */ /* 0x000e220000002f00 */
[----:B------:R-:W-:Y:S01]  /*12180*/  F2FP.BF16.F32.PACK_AB R9, R84, R9 ;  /* 0x000000095409723e */ /* 0x000fe200000010ff */
[----:B------:R-:W-:Y:S02]  /*12190*/  ULDC.64 UR6, c[0x0][0xc00] ;  /* 0x0003000000067ab9 */ /* 0x000fe40000000a00 */
[----:B------:R1:W2:Y:S01]  /*121a0*/  LDG.E.CONSTANT R17, desc[UR52][R6.64] ;  /* 0x0000003406117981 */ /* 0x0002a2000c1e9900 */
[----:B------:R-:W-:Y:S01]  /*121b0*/  F2FP.BF16.F32.PACK_AB R10, R85, R10 ;  /* 0x0000000a550a723e */ /* 0x000fe200000010ff */
[----:B------:R-:W-:Y:S01]  /*121c0*/  UISETP.NE.U32.AND UP0, UPT, UR6, URZ, UPT ;  /* 0x0000003f0600728c */ /* 0x000fe2000bf05070 */
[----:B------:R-:W-:Y:S02]  /*121d0*/  F2FP.BF16.F32.PACK_AB R29, R60, R29 ;  /* 0x0000001d3c1d723e */ /* 0x000fe400000010ff */
[----:B------:R-:W-:Y:S01]  /*121e0*/  F2FP.BF16.F32.PACK_AB R25, R62, R25 ;  /* 0x000000193e19723e */ /* 0x000fe200000010ff */
[----:B------:R-:W-:Y:S01]  /*121f0*/  UISETP.NE.AND.EX UP0, UPT, UR7, URZ, UPT, UP0 ;  /* 0x0000003f0700728c */ /* 0x000fe2000bf05300 */
[----:B------:R-:W-:-:S02]  /*12200*/  F2FP.BF16.F32.PACK_AB R5, R86, R5 ;  /* 0x000000055605723e */ /* 0x000fc400000010ff */
[----:B------:R-:W-:Y:S01]  /*12210*/  F2FP.BF16.F32.PACK_AB R31, R46, R31 ;  /* 0x0000001f2e1f723e */ /* 0x000fe200000010ff */
[----:B------:R-:W-:Y:S01]  /*12220*/  ULDC.64 UR6, c[0x0][0xc00] ;  /* 0x0003000000067ab9 */ /* 0x000fe20000000a00 */
[----:B-1----:R-:W-:Y:S01]  /*12230*/  LOP3.LUT P0, R6, R18, 0x3, RZ, 0xc0, !PT ;  /* 0x0000000312067812 */ /* 0x002fe2000780c0ff */
[----:B------:R-:W-:Y:S01]  /*12240*/  UIMAD.WIDE UR6, UR38, 0x4, UR6 ;  /* 0x00000004260678a5 */ /* 0x000fe2000f8e0206 */
[----:B------:R-:W-:Y:S02]  /*12250*/  F2FP.BF16.F32.PACK_AB R18, R87, R8 ;  /* 0x000000085712723e */ /* 0x000fe400000010ff */
[----:B------:R-:W-:Y:S02]  /*12260*/  ISETP.EQ.OR P0, PT, R6, 0x3, !P0 ;  /* 0x000000030600780c */ /* 0x000fe40004702670 */
[----:B------:R-:W-:Y:S02]  /*12270*/  F2FP.BF16.F32.PACK_AB R38, R47, R38 ;  /* 0x000000262f26723e */ /* 0x000fe400000010ff */
[----:B------:R-:W-:-:S02]  /*12280*/  SEL R60, R9, R10, P0 ;  /* 0x0000000a093c7207 */ /* 0x000fc40000000000 */
[----:B------:R-:W-:Y:S02]  /*12290*/  SEL R62, R10, R9, P0 ;  /* 0x000000090a3e7207 */ /* 0x000fe40000000000 */
[----:B------:R-:W-:Y:S02]  /*122a0*/  F2FP.BF16.F32.PACK_AB R11, R78, R11 ;  /* 0x0000000b4e0b723e */ /* 0x000fe400000010ff */
[----:B------:R-:W-:Y:S02]  /*122b0*/  F2FP.BF16.F32.PACK_AB R12, R79, R12 ;  /* 0x0000000c4f0c723e */ /* 0x000fe400000010ff */
[----:B------:R-:W-:Y:S02]  /*122c0*/  SEL R86, R5, R18, P0 ;  /* 0x0000001205567207 */ /* 0x000fe40000000000 */
[----:B------:R-:W-:Y:S02]  /*122d0*/  MOV R6, R4 ;  /* 0x0000000400067202 */ /* 0x000fe40000000f00 */
[----:B0-----:R-:W-:-:S02]  /*122e0*/  MOV R7, R33 ;  /* 0x0000002100077202 */ /* 0x001fc40000000f00 */
[----:B------:R-:W-:Y:S02]  /*122f0*/  F2FP.BF16.F32.PACK_AB R15, R70, R15 ;  /* 0x0000000f460f723e */ /* 0x000fe400000010ff */
[----:B------:R-:W-:Y:S01]  /*12300*/  SEL R18, R18, R5, P0 ;  /* 0x0000000512127207 */ /* 0x000fe20000000000 */
[----:B------:R-:W-:Y:S01]  /*12310*/  IMAD.WIDE R8, R195, 0x2, R6 ;  /* 0x00000002c3087825 */ /* 0x000fe200078e0206 */
[----:B------:R-:W-:Y:S02]  /*12320*/  SEL R70, R31, R38, P0 ;  /* 0x000000261f467207 */ /* 0x000fe40000000000 */
[----:B------:R-:W-:Y:S02]  /*12330*/  SEL R82, R11, R12, P0 ;  /* 0x0000000c0b527207 */ /* 0x000fe40000000000 */
[----:B------:R-:W-:Y:S02]  /*12340*/  SEL R84, R12, R11, P0 ;  /* 0x0000000b0c547207 */ /* 0x000fe40000000000 */
[----:B------:R-:W-:-:S02]  /*12350*/  LOP3.LUT R5, R8, 0x380, RZ, 0xc0, !PT ;  /* 0x0000038008057812 */ /* 0x000fc400078ec0ff */
[----:B------:R-:W-:Y:S02]  /*12360*/  F2FP.BF16.F32.PACK_AB R37, R52, R37 ;  /* 0x000000253425723e */ /* 0x000fe400000010ff */
[----:B------:R-:W-:Y:S02]  /*12370*/  F2FP.BF16.F32.PACK_AB R36, R53, R36 ;  /* 0x000000243524723e */ /* 0x000fe400000010ff */
[----:B------:R-:W-:Y:S02]  /*12380*/  F2FP.BF16.F32.PACK_AB R28, R61, R28 ;  /* 0x0000001c3d1c723e */ /* 0x000fe400000010ff */
[----:B------:R-:W-:Y:S02]  /*12390*/  F2FP.BF16.F32.PACK_AB R13, R76, R13 ;  /* 0x0000000d4c0d723e */ /* 0x000fe400000010ff */
[----:B------:R-:W-:Y:S02]  /*123a0*/  F2FP.BF16.F32.PACK_AB R14, R77, R14 ;  /* 0x0000000e4d0e723e */ /* 0x000fe400000010ff */
[----:B------:R-:W-:-:S02]  /*123b0*/  SEL R38, R38, R31, P0 ;  /* 0x0000001f26267207 */ /* 0x000fc40000000000 */
[C---:B------:R-:W-:Y:S02]  /*123c0*/  IADD3 R12, P6, R8.reuse, 0x20, RZ ;  /* 0x00000020080c7810 */ /* 0x040fe40007fde0ff */
[----:B------:R-:W-:Y:S02]  /*123d0*/  IADD3 R31, P1, R8, 0x40, RZ ;  /* 0x00000040081f7810 */ /* 0x000fe40007f3e0ff */
[----:B------:R-:W-:Y:S02]  /*123e0*/  F2FP.BF16.F32.PACK_AB R41, R41, R56 ;  /* 0x000000382929723e */ /* 0x000fe400000010ff */
[----:B------:R-:W-:Y:S02]  /*123f0*/  SHF.R.U64 R5, R5, 0x3, RZ ;  /* 0x0000000305057819 */ /* 0x000fe400000012ff */
[----:B------:R-:W-:Y:S02]  /*12400*/  SEL R42, R37, R36, P0 ;  /* 0x00000024252a7207 */ /* 0x000fe40000000000 */
[----:B------:R-:W-:-:S02]  /*12410*/  SEL R46, R29, R28, P0 ;  /* 0x0000001c1d2e7207 */ /* 0x000fc40000000000 */
[----:B------:R-:W-:Y:S01]  /*12420*/  SEL R50, R28, R29, P0 ;  /* 0x0000001d1c327207 */ /* 0x000fe20000000000 */
[----:B------:R-:W-:Y:S01]  /*12430*/  IMAD.X R29, RZ, RZ, R9, P6 ;  /* 0x000000ffff1d7224 */ /* 0x000fe200030e0609 */
[----:B------:R-:W-:Y:S02]  /*12440*/  SEL R56, R13, R14, P0 ;  /* 0x0000000e0d387207 */ /* 0x000fe40000000000 */
[----:B------:R-:W-:Y:S02]  /*12450*/  SEL R58, R14, R13, P0 ;  /* 0x0000000d0e3a7207 */ /* 0x000fe40000000000 */
[----:B------:R-:W-:Y:S02]  /*12460*/  LOP3.LUT R10, R12, 0x380, RZ, 0xc0, !PT ;  /* 0x000003800c0a7812 */ /* 0x000fe400078ec0ff */
[----:B------:R-:W-:Y:S02]  /*12470*/  F2FP.BF16.F32.PACK_AB R95, R92, R95 ;  /* 0x0000005f5c5f723e */ /* 0x000fe400000010ff */
[----:B------:R-:W-:-:S02]  /*12480*/  F2FP.BF16.F32.PACK_AB R91, R88, R91 ;  /* 0x0000005b585b723e */ /* 0x000fc400000010ff */
[----:B------:R-:W-:Y:S02]  /*12490*/  SEL R36, R36, R37, P0 ;  /* 0x0000002524247207 */ /* 0x000fe40000000000 */
[----:B------:R-:W-:Y:S02]  /*124a0*/  LOP3.LUT R14, R31, 0x380, RZ, 0xc0, !PT ;  /* 0x000003801f0e7812 */ /* 0x000fe400078ec0ff */
[C---:B------:R-:W-:Y:S02]  /*124b0*/  IADD3 R33, P2, R8.reuse, 0x60, RZ ;  /* 0x0000006008217810 */ /* 0x040fe40007f5e0ff */
[C---:B------:R-:W-:Y:S02]  /*124c0*/  IADD3 R88, P3, R8.reuse, 0x4000, RZ ;  /* 0x0000400008587810 */ /* 0x040fe40007f7e0ff */
[C---:B------:R-:W-:Y:S02]  /*124d0*/  IADD3 R35, P4, R8.reuse, 0x4020, RZ ;  /* 0x0000402008237810 */ /* 0x040fe40007f9e0ff */
[----:B------:R-:W-:-:S02]  /*124e0*/  IADD3 R37, P5, R8, 0x4040, RZ ;  /* 0x0000404008257810 */ /* 0x000fc40007fbe0ff */
[----:B------:R-:W-:Y:S02]  /*124f0*/  IADD3 R92, P6, R8, 0x4060, RZ ;  /* 0x00004060085c7810 */ /* 0x000fe40007fde0ff */
[----:B------:R-:W-:Y:S01]  /*12500*/  LOP3.LUT R8, R5, R8, RZ, 0x3c, !PT ;  /* 0x0000000805087212 */ /* 0x000fe200078e3cff */
[--C-:B------:R-:W-:Y:S01]  /*12510*/  IMAD.X R13, RZ, RZ, R9.reuse, P5 ;  /* 0x000000ffff0d7224 */ /* 0x100fe200028e0609 */
[----:B------:R-:W-:Y:S01]  /*12520*/  F2FP.BF16.F32.PACK_AB R26, R63, R26 ;  /* 0x0000001a3f1a723e */ /* 0x000fe200000010ff */
[----:B------:R-:W-:Y:S01]  /*12530*/  IMAD.X R11, RZ, RZ, R9, P6 ;  /* 0x000000ffff0b7224 */ /* 0x000fe200030e0609 */
[----:B------:R-:W-:Y:S02]  /*12540*/  F2FP.BF16.F32.PACK_AB R20, R71, R20 ;  /* 0x000000144714723e */ /* 0x000fe400000010ff */
[----:B------:R-:W-:Y:S02]  /*12550*/  SHF.R.U64 R5, R10, 0x3, RZ ;  /* 0x000000030a057819 */ /* 0x000fe400000012ff */
[----:B------:R-:W-:-:S02]  /*12560*/  SHF.R.U64 R10, R14, 0x3, RZ ;  /* 0x000000030e0a7819 */ /* 0x000fc400000012ff */
[----:B------:R-:W-:Y:S02]  /*12570*/  SEL R74, R25, R26, P0 ;  /* 0x0000001a194a7207 */ /* 0x000fe40000000000 */
[----:B------:R-:W-:Y:S01]  /*12580*/  SEL R76, R26, R25, P0 ;  /* 0x000000191a4c7207 */ /* 0x000fe20000000000 */
[--C-:B------:R-:W-:Y:S01]  /*12590*/  IMAD.X R25, RZ, RZ, R9.reuse, P2 ;  /* 0x000000ffff197224 */ /* 0x100fe200010e0609 */
[----:B------:R-:W-:Y:S02]  /*125a0*/  SEL R78, R15, R20, P0 ;  /* 0x000000140f4e7207 */ /* 0x000fe40000000000 */
[----:B------:R-:W-:Y:S01]  /*125b0*/  SEL R80, R20, R15, P0 ;  /* 0x0000000f14507207 */ /* 0x000fe20000000000 */
[----:B------:R-:W-:Y:S01]  /*125c0*/  IMAD.X R15, RZ, RZ, R9, P4 ;  /* 0x000000ffff0f7224 */ /* 0x000fe200020e0609 */
[----:B------:R-:W-:Y:S02]  /*125d0*/  LOP3.LUT R20, R33, 0x380, RZ, 0xc0, !PT ;  /* 0x0000038021147812 */ /* 0x000fe400078ec0ff */
[----:B------:R-:W-:-:S02]  /*125e0*/  LOP3.LUT R28, R5, R12, RZ, 0x3c, !PT ;  /* 0x0000000c051c7212 */ /* 0x000fc400078e3cff */
[----:B------:R-:W-:Y:S02]  /*125f0*/  LOP3.LUT R26, R10, R31, RZ, 0x3c, !PT ;  /* 0x0000001f0a1a7212 */ /* 0x000fe400078e3cff */
[----:B------:R-:W-:Y:S02]  /*12600*/  LOP3.LUT R5, R88, 0x380, RZ, 0xc0, !PT ;  /* 0x0000038058057812 */ /* 0x000fe400078ec0ff */
[----:B------:R-:W-:Y:S02]  /*12610*/  LOP3.LUT R10, R35, 0x380, RZ, 0xc0, !PT ;  /* 0x00000380230a7812 */ /* 0x000fe400078ec0ff */
[----:B------:R-:W-:Y:S02]  /*12620*/  LOP3.LUT R31, R92, 0x380, RZ, 0xc0, !PT ;  /* 0x000003805c1f7812 */ /* 0x000fe400078ec0ff */
[----:B------:R-:W-:Y:S02]  /*12630*/  F2FP.BF16.F32.PACK_AB R21, R68, R21 ;  /* 0x000000154415723e */ /* 0x000fe400000010ff */
[----:B------:R-:W-:-:S02]  /*12640*/  F2FP.BF16.F32.PACK_AB R24, R69, R24 ;  /* 0x000000184518723e */ /* 0x000fc400000010ff */
[----:B------:R-:W-:Y:S02]  /*12650*/  LOP3.LUT R12, R37, 0x380, RZ, 0xc0, !PT ;  /* 0x00000380250c7812 */ /* 0x000fe400078ec0ff */
[----:B------:R-:W-:Y:S02]  /*12660*/  SHF.R.U64 R14, R20, 0x3, RZ ;  /* 0x00000003140e7819 */ /* 0x000fe400000012ff */
[----:B------:R-:W-:Y:S02]  /*12670*/  F2FP.BF16.F32.PACK_AB R94, R94, R97 ;  /* 0x000000615e5e723e */ /* 0x000fe400000010ff */
[----:B------:R-:W-:Y:S02]  /*12680*/  F2FP.BF16.F32.PACK_AB R90, R90, R93 ;  /* 0x0000005d5a5a723e */ /* 0x000fe400000010ff */
[----:B------:R-:W-:Y:S02]  /*12690*/  F2FP.BF16.F32.PACK_AB R27, R54, R27 ;  /* 0x0000001b361b723e */ /* 0x000fe400000010ff */
[----:B------:R-:W-:-:S02]  /*126a0*/  F2FP.BF16.F32.PACK_AB R30, R55, R30 ;  /* 0x0000001e371e723e */ /* 0x000fc400000010ff */
[----:B------:R-:W-:Y:S02]  /*126b0*/  SHF.R.U64 R5, R5, 0x3, RZ ;  /* 0x0000000305057819 */ /* 0x000fe400000012ff */
[----:B------:R-:W-:Y:S02]  /*126c0*/  SHF.R.U64 R10, R10, 0x3, RZ ;  /* 0x000000030a0a7819 */ /* 0x000fe400000012ff */
[----:B------:R-:W-:Y:S02]  /*126d0*/  F2FP.BF16.F32.PACK_AB R57, R57, R72 ;  /* 0x000000483939723e */ /* 0x000fe400000010ff */
[----:B------:R-:W-:Y:S02]  /*126e0*/  F2FP.BF16.F32.PACK_AB R64, R49, R64 ;  /* 0x000000403140723e */ /* 0x000fe400000010ff */
[----:B------:R-:W-:Y:S02]  /*126f0*/  F2FP.BF16.F32.PACK_AB R44, R44, R89 ;  /* 0x000000592c2c723e */ /* 0x000fe400000010ff */
[----:B------:R-:W-:-:S02]  /*12700*/  F2FP.BF16.F32.PACK_AB R45, R45, R40 ;  /* 0x000000282d2d723e */ /* 0x000fc400000010ff */
[----:B------:R-:W-:Y:S02]  /*12710*/  SHF.R.U64 R31, R31, 0x3, RZ ;  /* 0x000000031f1f7819 */ /* 0x000fe400000012ff */
[----:B------:R-:W-:Y:S02]  /*12720*/  F2FP.BF16.F32.PACK_AB R48, R39, R48 ;  /* 0x000000302730723e */ /* 0x000fe400000010ff */
[----:B------:R-:W-:Y:S02]  /*12730*/  SEL R52, R21, R24, P0 ;  /* 0x0000001815347207 */ /* 0x000fe40000000000 */
[----:B------:R-:W-:Y:S01]  /*12740*/  SEL R54, R24, R21, P0 ;  /* 0x0000001518367207 */ /* 0x000fe20000000000 */
[----:B------:R-:W-:Y:S01]  /*12750*/  IMAD.X R21, RZ, RZ, R9, P3 ;  /* 0x000000ffff157224 */ /* 0x000fe200018e0609 */
[----:B------:R-:W-:Y:S02]  /*12760*/  SHF.R.U64 R12, R12, 0x3, RZ ;  /* 0x000000030c0c7819 */ /* 0x000fe400000012ff */
[----:B------:R-:W-:-:S02]  /*12770*/  LOP3.LUT R24, R14, R33, RZ, 0x3c, !PT ;  /* 0x000000210e187212 */ /* 0x000fc400078e3cff */
[----:B------:R-:W-:Y:S02]  /*12780*/  SEL R32, R94, R95, P0 ;  /* 0x0000005f5e207207 */ /* 0x000fe40000000000 */
[----:B------:R-:W-:Y:S02]  /*12790*/  SEL R34, R90, R91, P0 ;  /* 0x0000005b5a227207 */ /* 0x000fe40000000000 */
[----:B------:R-:W-:Y:S02]  /*127a0*/  SEL R72, R27, R30, P0 ;  /* 0x0000001e1b487207 */ /* 0x000fe40000000000 */
[----:B------:R-:W-:Y:S02]  /*127b0*/  LOP3.LUT R20, R5, R88, RZ, 0x3c, !PT ;  /* 0x0000005805147212 */ /* 0x000fe400078e3cff */
[----:B------:R-:W-:Y:S02]  /*127c0*/  LOP3.LUT R14, R10, R35, RZ, 0x3c, !PT ;  /* 0x000000230a0e7212 */ /* 0x000fe400078e3cff */
[----:B------:R-:W-:-:S02]  /*127d0*/  SEL R94, R95, R94, P0 ;  /* 0x0000005e5f5e7207 */ /* 0x000fc40000000000 */
[----:B------:R-:W-:Y:S02]  /*127e0*/  SEL R90, R91, R90, P0 ;  /* 0x0000005a5b5a7207 */ /* 0x000fe40000000000 */
[----:B------:R-:W-:Y:S02]  /*127f0*/  SEL R40, R44, R45, P0 ;  /* 0x0000002d2c287207 */ /* 0x000fe40000000000 */
[----:B------:R-:W-:Y:S02]  /*12800*/  SEL R66, R57, R64, P0 ;  /* 0x0000004039427207 */ /* 0x000fe40000000000 */
[----:B------:R-:W-:Y:S01]  /*12810*/  SEL R30, R30, R27, P0 ;  /* 0x0000001b1e1e7207 */ /* 0x000fe20000000000 */
[----:B------:R-:W-:Y:S01]  /*12820*/  IMAD.X R27, RZ, RZ, R9, P1 ;  /* 0x000000ffff1b7224 */ /* 0x000fe200008e0609 */
[----:B------:R-:W-:Y:S02]  /*12830*/  LOP3.LUT R10, R31, R92, RZ, 0x3c, !PT ;  /* 0x0000005c1f0a7212 */ /* 0x000fe400078e3cff */
[----:B------:R-:W-:-:S02]  /*12840*/  SEL R44, R45, R44, P0 ;  /* 0x0000002c2d2c7207 */ /* 0x000fc40000000000 */
[----:B------:R-:W-:Y:S02]  /*12850*/  SEL R64, R64, R57, P0 ;  /* 0x0000003940407207 */ /* 0x000fe40000000000 */
[----:B------:R-:W-:Y:S02]  /*12860*/  SEL R68, R41, R48, P0 ;  /* 0x0000003029447207 */ /* 0x000fe40000000000 */
[----:B------:R-:W-:Y:S02]  /*12870*/  LOP3.LUT R12, R12, R37, RZ, 0x3c, !PT ;  /* 0x000000250c0c7212 */ /* 0x000fe400078e3cff */
[----:B------:R-:W-:Y:S02]  /*12880*/  SEL R48, R48, R41, P0 ;  /* 0x0000002930307207 */ /* 0x000fe40000000000 */
[----:B------:R-:W-:Y:S02]  /*12890*/  MOV R53, R20 ;  /* 0x0000001400357202 */ /* 0x000fe40000000f00 */
[----:B------:R-:W-:-:S02]  /*128a0*/  MOV R59, R8 ;  /* 0x00000008003b7202 */ /* 0x000fc40000000f00 */
[----:B------:R-:W-:Y:S02]  /*128b0*/  MOV R20, R10 ;  /* 0x0000000a00147202 */ /* 0x000fe40000000f00 */
[----:B------:R-:W-:Y:S02]  /*128c0*/  MOV R55, R24 ;  /* 0x0000001800377202 */ /* 0x000fe40000000f00 */
[----:B------:R-:W-:Y:S02]  /*128d0*/  MOV R51, R14 ;  /* 0x0000000e00337202 */ /* 0x000fe40000000f00 */
[----:B------:R-:W-:Y:S02]  /*128e0*/  MOV R49, R12 ;  /* 0x0000000c00317202 */ /* 0x000fe40000000f00 */
[----:B------:R-:W-:Y:S02]  /*128f0*/  MOV R45, R26 ;  /* 0x0000001a002d7202 */ /* 0x000fe40000000f00 */
[----:B------:R-:W-:-:S02]  /*12900*/  MOV R57, R28 ;  /* 0x0000001c00397202 */ /* 0x000fc40000000f00 */
[----:B------:R-:W-:Y:S02]  /*12910*/  PLOP3.LUT P2, PT, PT, PT, UP0, 0x80, 0x0 ;  /* 0x000000000000781c */ /* 0x000fe40003f4f008 */
[----:B--2---:R-:W-:Y:S01]  /*12920*/  LOP3.LUT R5, R17, 0x2, RZ, 0x3c, !PT ;  /* 0x0000000211057812 */ /* 0x004fe200078e3cff */
[----:B------:R-:W-:Y:S04]  /*12930*/  SHFL.IDX PT, R32, R32, R17, 0x1c1f ;  /* 0x001c1f1120207589 */ /* 0x000fe800000e0000 */
[----:B------:R-:W-:Y:S04]  /*12940*/  SHFL.IDX PT, R34, R34, R17, 0x1c1f ;  /* 0x001c1f1122227589 */ /* 0x000fe800000e0000 */
[----:B------:R-:W0:Y:S04]  /*12950*/  SHFL.IDX PT, R9, R94, R5, 0x1c1f ;  /* 0x001c1f055e097589 */ /* 0x000e2800000e0000 */
[----:B------:R-:W1:Y:S04]  /*12960*/  SHFL.IDX PT, R11, R90, R5, 0x1c1f ;  /* 0x001c1f055a0b7589 */ /* 0x000e6800000e0000 */
[----:B------:R-:W-:Y:S04]  /*12970*/  SHFL.IDX PT, R40, R40, R17, 0x1c1f ;  /* 0x001c1f1128287589 */ /* 0x000fe800000e0000 */
[----:B------:R-:W-:Y:S04]  /*12980*/  SHFL.IDX PT, R42, R42, R17, 0x1c1f ;  /* 0x001c1f112a2a7589 */ /* 0x000fe800000e0000 */
[----:B------:R-:W-:Y:S04]  /*12990*/  SHFL.IDX PT, R66, R66, R17, 0x1c1f ;  /* 0x001c1f1142427589 */ /* 0x000fe800000e0000 */
[----:B------:R-:W2:Y:S04]  /*129a0*/  SHFL.IDX PT, R13, R44, R5, 0x1c1f ;  /* 0x001c1f052c0d7589 */ /* 0x000ea800000e0000 */
[----:B------:R-:W3:Y:S01]  /*129b0*/  SHFL.IDX PT, R15, R36, R5, 0x1c1f ;  /* 0x001c1f05240f7589 */ /* 0x000ee200000e0000 */
[----:B0-----:R-:W-:-:S02]  /*129c0*/  SEL R8, R32, R9, P0 ;  /* 0x0000000920087207 */ /* 0x001fc40000000000 */
[----:B------:R-:W-:Y:S01]  /*129d0*/  SEL R10, R9, R32, P0 ;  /* 0x00000020090a7207 */ /* 0x000fe20000000000 */
[----:B------:R-:W0:Y:S01]  /*129e0*/  SHFL.IDX PT, R25, R64, R5, 0x1c1f ;  /* 0x001c1f0540197589 */ /* 0x000e2200000e0000 */
[----:B-1----:R-:W-:Y:S02]  /*129f0*/  SEL R12, R34, R11, P0 ;  /* 0x0000000b220c7207 */ /* 0x002fe40000000000 */
[----:B------:R-:W-:Y:S01]  /*12a00*/  SEL R14, R11, R34, P0 ;  /* 0x000000220b0e7207 */ /* 0x000fe20000000000 */
[----:B------:R-:W-:Y:S04]  /*12a10*/  SHFL.IDX PT, R68, R68, R17, 0x1c1f ;  /* 0x001c1f1144447589 */ /* 0x000fe800000e0000 */
[----:B------:R-:W1:Y:S04]  /*12a20*/  SHFL.IDX PT, R27, R48, R5, 0x1c1f ;  /* 0x001c1f05301b7589 */ /* 0x000e6800000e0000 */
[----:B------:R-:W-:Y:S04]  /*12a30*/  SHFL.IDX PT, R70, R70, R17, 0x1c1f ;  /* 0x001c1f1146467589 */ /* 0x000fe800000e0000 */
[----:B------:R-:W4:Y:S01]  /*12a40*/  SHFL.IDX PT, R29, R38, R5, 0x1c1f ;  /* 0x001c1f05261d7589 */ /* 0x000f2200000e0000 */
[----:B--2---:R-:W-:-:S02]  /*12a50*/  SEL R24, R40, R13, P0 ;  /* 0x0000000d28187207 */ /* 0x004fc40000000000 */
[----:B------:R-:W-:Y:S01]  /*12a60*/  SEL R26, R13, R40, P0 ;  /* 0x000000280d1a7207 */ /* 0x000fe20000000000 */
[----:B------:R-:W-:Y:S01]  /*12a70*/  SHFL.IDX PT, R72, R72, R17, 0x1c1f ;  /* 0x001c1f1148487589 */ /* 0x000fe200000e0000 */
[----:B---3--:R-:W-:-:S03]  /*12a80*/  SEL R28, R42, R15, P0 ;  /* 0x0000000f2a1c7207 */ /* 0x008fc60000000000 */
[----:B------:R2:W3:Y:S01]  /*12a90*/  SHFL.IDX PT, R31, R30, R5, 0x1c1f ;  /* 0x001c1f051e1f7589 */ /* 0x0004e200000e0000 */
[----:B0-----:R-:W-:Y:S02]  /*12aa0*/  SEL R9, R66, R25, P0 ;  /* 0x0000001942097207 */ /* 0x001fe40000000000 */
[----:B------:R-:W-:Y:S01]  /*12ab0*/  SEL R11, R25, R66, P0 ;  /* 0x00000042190b7207 */ /* 0x000fe20000000000 */
[----:B------:R-:W-:Y:S01]  /*12ac0*/  BAR.SYNC.DEFER_BLOCKING 0x1, 0x100 ;  /* 0x0044000000007b1d */ /* 0x000fe20000010000 */
[----:B-1----:R-:W-:Y:S02]  /*12ad0*/  SEL R13, R68, R27, P0 ;  /* 0x0000001b440d7207 */ /* 0x002fe40000000000 */
[----:B--2---:R-:W-:-:S03]  /*12ae0*/  SEL R30, R15, R42, P0 ;  /* 0x0000002a0f1e7207 */ /* 0x004fc60000000000 */
[----:B------:R-:W-:Y:S01]  /*12af0*/  SHFL.IDX PT, R46, R46, R17, 0x1c1f ;  /* 0x001c1f112e2e7589 */ /* 0x000fe200000e0000 */
[----:B------:R-:W-:-:S03]  /*12b00*/  SEL R15, R27, R68, P0 ;  /* 0x000000441b0f7207 */ /* 0x000fc60000000000 */
[----:B------:R-:W-:Y:S01]  /*12b10*/  SHFL.IDX PT, R52, R52, R17, 0x1c1f ;  /* 0x001c1f1134347589 */ /* 0x000fe200000e0000 */
[----:B----4-:R-:W-:Y:S02]  /*12b20*/  SEL R25, R70, R29, P0 ;  /* 0x0000001d46197207 */ /* 0x010fe40000000000 */
[----:B------:R-:W-:Y:S01]  /*12b30*/  SEL R27, R29, R70, P0 ;  /* 0x000000461d1b7207 */ /* 0x000fe20000000000 */
[----:B------:R-:W-:Y:S04]  /*12b40*/  SHFL.IDX PT, R56, R56, R17, 0x1c1f ;  /* 0x001c1f1138387589 */ /* 0x000fe800000e0000 */
[----:B------:R-:W-:Y:S01]  /*12b50*/  SHFL.IDX PT, R74, R74, R17, 0x1c1f ;  /* 0x001c1f114a4a7589 */ /* 0x000fe200000e0000 */
[----:B---3--:R-:W-:Y:S02]  /*12b60*/  SEL R29, R72, R31, P0 ;  /* 0x0000001f481d7207 */ /* 0x008fe40000000000 */
[----:B------:R-:W-:Y:S01]  /*12b70*/  SEL R31, R31, R72, P0 ;  /* 0x000000481f1f7207 */ /* 0x000fe20000000000 */
[----:B------:R-:W0:Y:S04]  /*12b80*/  SHFL.IDX PT, R21, R50, R5, 0x1c1f ;  /* 0x001c1f0532157589 */ /* 0x000e2800000e0000 */
[----:B------:R-:W1:Y:S04]  /*12b90*/  SHFL.IDX PT, R33, R54, R5, 0x1c1f ;  /* 0x001c1f0536217589 */ /* 0x000e6800000e0000 */
[----:B------:R-:W2:Y:S04]  /*12ba0*/  SHFL.IDX PT, R35, R58, R5, 0x1c1f ;  /* 0x001c1f053a237589 */ /* 0x000ea800000e0000 */
[----:B------:R-:W-:Y:S04]  /*12bb0*/  SHFL.IDX PT, R47, R76, R5, 0x1c1f ;  /* 0x001c1f054c2f7589 */ /* 0x000fe800000e0000 */
[----:B------:R-:W-:Y:S04]  /*12bc0*/  SHFL.IDX PT, R60, R60, R17, 0x1c1f ;  /* 0x001c1f113c3c7589 */ /* 0x000fe800000e0000 */
[----:B------:R-:W-:Y:S04]  /*12bd0*/  SHFL.IDX PT, R78, R78, R17, 0x1c1f ;  /* 0x001c1f114e4e7589 */ /* 0x000fe800000e0000 */
[----:B------:R-:W3:Y:S01]  /*12be0*/  SHFL.IDX PT, R37, R62, R5, 0x1c1f ;  /* 0x001c1f053e257589 */ /* 0x000ee200000e0000 */
[----:B0-----:R-:W-:-:S02]  /*12bf0*/  SEL R44, R46, R21, P0 ;  /* 0x000000152e2c7207 */ /* 0x001fc40000000000 */
[----:B------:R-:W-:Y:S01]  /*12c00*/  SEL R46, R21, R46, P0 ;  /* 0x0000002e152e7207 */ /* 0x000fe20000000000 */
[----:B------:R-:W0:Y:S01]  /*12c10*/  SHFL.IDX PT, R39, R80, R5, 0x1c1f ;  /* 0x001c1f0550277589 */ /* 0x000e2200000e0000 */
[----:B-1----:R-:W-:Y:S02]  /*12c20*/  SEL R32, R52, R33, P0 ;  /* 0x0000002134207207 */ /* 0x002fe40000000000 */
[----:B------:R-:W-:Y:S01]  /*12c30*/  SEL R34, R33, R52, P0 ;  /* 0x0000003421227207 */ /* 0x000fe20000000000 */
[----:B------:R-:W-:Y:S01]  /*12c40*/  SHFL.IDX PT, R82, R82, R17, 0x1c1f ;  /* 0x001c1f1152527589 */ /* 0x000fe200000e0000 */
[----:B--2---:R-:W-:Y:S02]  /*12c50*/  SEL R36, R56, R35, P0 ;  /* 0x0000002338247207 */ /* 0x004fe40000000000 */
[----:B------:R-:W-:Y:S01]  /*12c60*/  SEL R38, R35, R56, P0 ;  /* 0x0000003823267207 */ /* 0x000fe20000000000 */
[----:B------:R-:W1:Y:S04]  /*12c70*/  SHFL.IDX PT, R41, R84, R5, 0x1c1f ;  /* 0x001c1f0554297589 */ /* 0x000e6800000e0000 */
[----:B------:R-:W-:Y:S04]  /*12c80*/  SHFL.IDX PT, R86, R86, R17, 0x1c1f ;  /* 0x001c1f1156567589 */ /* 0x000fe800000e0000 */
[----:B------:R2:W4:Y:S04]  /*12c90*/  SHFL.IDX PT, R43, R18, R5, 0x1c1f ;  /* 0x001c1f05122b7589 */ /* 0x00052800000e0000 */
[----:B------:R1:W-:Y:S01]  /*12ca0*/  STSM.16.M88.4 [R59], R8 ;  /* 0x000000083b007844 */ /* 0x0003e20000000200 */
[----:B---3--:R-:W-:-:S02]  /*12cb0*/  SEL R40, R60, R37, P0 ;  /* 0x000000253c287207 */ /* 0x008fc40000000000 */
[----:B------:R-:W-:Y:S01]  /*12cc0*/  SEL R42, R37, R60, P0 ;  /* 0x0000003c252a7207 */ /* 0x000fe20000000000 */
[----:B------:R-:W-:Y:S01]  /*12cd0*/  STSM.16.M88.4 [R57], R12 ;  /* 0x0000000c39007844 */ /* 0x000fe20000000200 */
[----:B0-----:R-:W-:Y:S01]  /*12ce0*/  SEL R33, R78, R39, P0 ;  /* 0x000000274e217207 */ /* 0x001fe20000000000 */
[----:B------:R-:W-:Y:S01]  /*12cf0*/  UMOV UR4, URZ ;  /* 0x0000003f00047c82 */ /* 0x000fe20008000000 */
[----:B------:R-:W-:Y:S01]  /*12d00*/  SEL R35, R39, R78, P0 ;  /* 0x0000004e27237207 */ /* 0x000fe20000000000 */
[----:B------:R0:W-:Y:S01]  /*12d10*/  STSM.16.M88.4 [R45], R24 ;  /* 0x000000182d007844 */ /* 0x0001e20000000200 */
[----:B------:R-:W-:Y:S01]  /*12d20*/  ULDC UR8, c[0x0][0xa88] ;  /* 0x0002a20000087ab9 */ /* 0x000fe20000000800 */
[----:B--2---:R-:W2:Y:S01]  /*12d30*/  LDC R18, c[0x0][0xbe8] ;  /* 0x0002fa00ff127b82 */ /* 0x004ea20000000800 */
[----:B-1----:R-:W-:Y:S01]  /*12d40*/  SEL R37, R82, R41, P0 ;  /* 0x0000002952257207 */ /* 0x002fe20000000000 */
[----:B------:R1:W-:Y:S01]  /*12d50*/  STSM.16.M88.4 [R55], R28 ;  /* 0x0000001c37007844 */ /* 0x0003e20000000200 */
[----:B------:R-:W-:Y:S01]  /*12d60*/  SEL R39, R41, R82, P0 ;  /* 0x0000005229277207 */ /* 0x000fe20000000000 */
[----:B------:R-:W-:-:S02]  /*12d70*/  IMAD.U32 R8, RZ, RZ, UR6 ;  /* 0x00000006ff087e24 */ /* 0x000fc4000f8e00ff */
[----:B------:R-:W-:Y:S01]  /*12d80*/  IMAD.U32 R9, RZ, RZ, UR7 ;  /* 0x00000007ff097e24 */ /* 0x000fe2000f8e00ff */
[----:B------:R-:W-:Y:S01]  /*12d90*/  ULDC.64 UR6, c[0x0][0xc08] ;  /* 0x0003020000067ab9 */ /* 0x000fe20000000a00 */
[----:B----4-:R-:W-:Y:S02]  /*12da0*/  SEL R41, R86, R43, P0 ;  /* 0x0000002b56297207 */ /* 0x010fe40000000000 */
[----:B------:R-:W-:Y:S02]  /*12db0*/  SEL R43, R43, R86, P0 ;  /* 0x000000562b2b7207 */ /* 0x000fe40000000000 */
[----:B0-----:R-:W-:Y:S02]  /*12dc0*/  SEL R45, R74, R47, P0 ;  /* 0x0000002f4a2d7207 */ /* 0x001fe40000000000 */
[----:B------:R-:W-:-:S05]  /*12dd0*/  SEL R47, R47, R74, P0 ;  /* 0x0000004a2f2f7207 */ /* 0x000fca0000000000 */
[----:B------:R1:W-:Y:S04]  /*12de0*/  STSM.16.M88.4 [R53], R44 ;  /* 0x0000002c35007844 */ /* 0x0003e80000000200 */
[----:B------:R1:W-:Y:S04]  /*12df0*/  STSM.16.M88.4 [R51], R32 ;  /* 0x0000002033007844 */ /* 0x0003e80000000200 */
[----:B------:R1:W-:Y:S04]  /*12e00*/  STSM.16.M88.4 [R49], R36 ;  /* 0x0000002431007844 */ /* 0x0003e80000000200 */
[----:B------:R1:W-:Y:S01]  /*12e10*/  STSM.16.M88.4 [R20], R40 ;  /* 0x0000002814007844 */ /* 0x0003e20000000200 */
[----:B------:R-:W-:Y:S06]  /*12e20*/  BAR.SYNC.DEFER_BLOCKING 0x1, 0x100 ;  /* 0x0044000000007b1d */ /* 0x000fec0000010000 */
[----:B------:R-:W3:Y:S01]  /*12e30*/  @P2 LDG.E R5, desc[UR52][R8.64] ;  /* 0x0000003408052981 */ /* 0x000ee2000c1e1900 */
[----:B------:R-:W-:Y:S01]  /*12e40*/  UISETP.NE.U32.AND UP1, UPT, UR6, URZ, UPT ;  /* 0x0000003f0600728c */ /* 0x000fe2000bf25070 */
[----:B--2---:R-:W-:-:S03]  /*12e50*/  ISETP.NE.AND P1, PT, R18, 0x1, PT ;  /* 0x000000011200780c */ /* 0x004fc60003f25270 */
[----:B------:R-:W-:-:S06]  /*12e60*/  UISETP.NE.AND.EX UP1, UPT, UR7, URZ, UPT, UP1 ;  /* 0x0000003f0700728c */ /* 0x000fcc000bf25310 */
[----:B------:R-:W-:-:S04]  /*12e70*/  PLOP3.LUT P0, PT, PT, PT, UP1, 0x80, 0x0 ;  /* 0x000000000000781c */ /* 0x000fc80003f0f018 */
[----:B------:R-:W0:Y:S01]  /*12e80*/  @P1 LDC R10, c[0x0][0xbec] ;  /* 0x0002fb00ff0a1b82 */ /* 0x000e220000000800 */
[----:B------:R-:W-:Y:S02]  /*12e90*/  @UP1 ULDC.64 UR6, c[0x0][0xc08] ;  /* 0x0003020000061ab9 */ /* 0x000fe40000000a00 */
[----:B------:R-:W-:-:S05]  /*12ea0*/  @UP1 UIMAD.WIDE UR6, UR38, 0x4, UR6 ;  /* 0x00000004260618a5 */ /* 0x000fca000f8e0206 */
[----:B------:R-:W2:Y:S01]  /*12eb0*/  @P1 LDC R12, c[0x0][0xbf0] ;  /* 0x0002fc00ff0c1b82 */ /* 0x000ea20000000800 */
[----:B------:R-:W-:Y:S02]  /*12ec0*/  IMAD.U32 R14, RZ, RZ, UR6 ;  /* 0x00000006ff0e7e24 */ /* 0x000fe4000f8e00ff */
[----:B------:R-:W-:Y:S01]  /*12ed0*/  IMAD.U32 R15, RZ, RZ, UR7 ;  /* 0x00000007ff0f7e24 */ /* 0x000fe2000f8e00ff */
[----:B---3--:R-:W-:Y:S01]  /*12ee0*/  @P2 R2UR UR4, R5 ;  /* 0x00000000050422ca */ /* 0x008fe200000e0000 */
[----:B------:R-:W-:-:S06]  /*12ef0*/  IMAD.U32 R5, RZ, RZ, UR8 ;  /* 0x00000008ff057e24 */ /* 0x000fcc000f8e00ff */
[----:B------:R1:W5:Y:S01]  /*12f00*/  @P0 LDG.E R5, desc[UR52][R14.64] ;  /* 0x000000340e050981 */ /* 0x000362000c1e1900 */
[----:B0-2---:R-:W-:Y:S07]  /*12f10*/  @P0 BRA `(.L_x_1515) ;  /* 0x0000000000100947 */ /* 0x005fee0003800000 */
[----:B------:R-:W-:Y:S05]  /*12f20*/  @!P2 BRA `(.L_x_1515) ;  /* 0x00000000000ca947 */ /* 0x000fea0003800000 */
[----:B-1----:R-:W2:Y:S04]  /*12f30*/  LDG.E R14, desc[UR52][R8.64] ;  /* 0x00000034080e7981 */ /* 0x002ea8000c1e1900 */
[----:B-----5:R-:W2:Y:S02]  /*12f40*/  LDG.E R5, desc[UR52][R8.64+0x4] ;  /* 0x0000043408057981 */ /* 0x020ea4000c1e1900 */
[----:B--2---:R-:W-:-:S07]  /*12f50*/  IMAD.IADD R5, R5, 0x1, -R14 ;  /* 0x0000000105057824 */ /* 0x004fce00078e0a0e */
.L_x_1515:
[----:B------:R-:W-:Y:S01]  /*12f60*/  USHF.R.S32.HI UR16, URZ, 0x1f, UR37 ;  /* 0x0000001f3f107899 */ /* 0x000fe20008011425 */
[----:B------:R-:W-:Y:S01]  /*12f70*/  VIADD R13, R22, UR39 ;  /* 0x00000027160d7c36 */ /* 0x000fe20008000000 */
[----:B------:R-:W-:Y:S01]  /*12f80*/  ULDC.64 UR12, c[0x0][0xb90] ;  /* 0x0002e400000c7ab9 */ /* 0x000fe20000000a00 */
[----:B------:R-:W-:Y:S01]  /*12f90*/  USHF.R.S32.HI UR15, URZ, 0x1f, UR38 ;  /* 0x0000001f3f0f7899 */ /* 0x000fe20008011426 */
[----:B------:R-:W-:Y:S01]  /*12fa0*/  VIADD R26, R194, UR39 ;  /* 0x00000027c21a7c36 */ /* 0x000fe20008000000 */
[----:B------:R-:W-:Y:S01]  /*12fb0*/  USHF.R.S32.HI UR7, URZ, 0x1f, UR4 ;  /* 0x0000001f3f077899 */ /* 0x000fe20008011404 */
[----:B------:R-:W-:Y:S01]  /*12fc0*/  @P1 IMAD.HI.U32 R9, R13, R10, RZ ;  /* 0x0000000a0d091227 */ /* 0x000fe200078e00ff */
[----:B------:R-:W-:Y:S01]  /*12fd0*/  UIMAD UR10, UR16, UR12, URZ ;  /* 0x0000000c100a72a4 */ /* 0x000fe2000f8e023f */
[----:B------:R-:W-:Y:S01]  /*12fe0*/  UMOV UR6, UR4 ;  /* 0x0000000400067c82 */ /* 0x000fe20008000000 */
[----:B------:R-:W-:Y:S01]  /*12ff0*/  USEL UR15, UR15, URZ, !UP0 ;  /* 0x0000003f0f0f7287 */ /* 0x000fe2000c000000 */
[----:B------:R-:W-:Y:S01]  /*13000*/  IMAD.MOV.U32 R8, RZ, RZ, R13 ;  /* 0x000000ffff087224 */ /* 0x000fe200078e000d */
[----:B------:R-:W-:Y:S01]  /*13010*/  UIMAD.WIDE.U32 UR8, UR37, UR12, UR6 ;  /* 0x0000000c250872a5 */ /* 0x000fe2000f8e0006 */
[----:B------:R-:W-:Y:S01]  /*13020*/  @P1 SHF.R.U32.HI R8, RZ, R12, R9 ;  /* 0x0000000cff081219 */ /* 0x000fe20000011609 */
[----:B------:R-:W-:Y:S01]  /*13030*/  UIMAD UR10, UR37, UR13, UR10 ;  /* 0x0000000d250a72a4 */ /* 0x000fe2000f8e020a */
[----:B------:R-:W-:Y:S01]  /*13040*/  IMAD R9, R190, 0x40, R23 ;  /* 0x00000040be097824 */ /* 0x000fe200078e0217 */
[----:B------:R-:W-:Y:S01]  /*13050*/  USEL UR14, UR38, URZ, !UP0 ;  /* 0x0000003f260e7287 */ /* 0x000fe2000c000000 */
[----:B-1---5:R-:W-:Y:S01]  /*13060*/  IMAD R51, R5, R18, RZ ;  /* 0x0000001205337224 */ /* 0x022fe200078e02ff */
        /* <DEDUP_REMOVED lines=9> */
[----:B------:R-:W-:Y:S01]  /*13100*/  IADD3 R13, P3, R6, 0x2000, RZ ;  /* 0x00002000060d7810 */ /* 0x000fe20007f7e0ff */
[----:B------:R-:W-:Y:S01]  /*13110*/  ULDC.64 UR10, c[0x0][0xaa0] ;  /* 0x0002a800000a7ab9 */ /* 0x000fe20000000a00 */
[----:B------:R-:W-:-:S02]  /*13120*/  IADD3 R8, P2, R8, UR8, RZ ;  /* 0x0000000808087c10 */ /* 0x000fc4000ff5e0ff */
[----:B------:R-:W-:Y:S01]  /*13130*/  IMAD.U32 R12, RZ, RZ, UR6 ;  /* 0x00000006ff0c7e24 */ /* 0x000fe2000f8e00ff */
[----:B------:R-:W-:Y:S02]  /*13140*/  SHF.R.S32.HI R10, RZ, 0x1f, R11 ;  /* 0x0000001fff0a7819 */ /* 0x000fe4000001140b */
[----:B------:R-:W-:Y:S02]  /*13150*/  IADD3 R25, P0, R6, 0x1000, RZ ;  /* 0x0000100006197810 */ /* 0x000fe40007f1e0ff */
[----:B------:R-:W-:Y:S01]  /*13160*/  IADD3.X R9, R9, UR9, R12, P2, !PT ;  /* 0x0000000909097c10 */ /* 0x000fe200097fe40c */
[----:B------:R-:W-:Y:S01]  /*13170*/  ULDC.64 UR8, c[0x0][0xb88] ;  /* 0x0002e20000087ab9 */ /* 0x000fe20000000a00 */
[----:B------:R-:W-:Y:S01]  /*13180*/  LOP3.LUT R12, R13, 0x380, RZ, 0xc0, !PT ;  /* 0x000003800d0c7812 */ /* 0x000fe200078ec0ff */
[----:B------:R-:W-:Y:S01]  /*13190*/  IMAD R10, R10, UR8, RZ ;  /* 0x000000080a0a7c24 */ /* 0x000fe2000f8e02ff */
[----:B------:R-:W-:Y:S01]  /*131a0*/  LOP3.LUT R24, R25, 0x380, RZ, 0xc0, !PT ;  /* 0x0000038019187812 */ /* 0x000fe200078ec0ff */
[----:B------:R-:W-:Y:S01]  /*131b0*/  IMAD.WIDE.U32 R8, R11, UR8, R8 ;  /* 0x000000080b087c25 */ /* 0x000fe2000f8e0008 */
[----:B------:R-:W-:-:S02]  /*131c0*/  SHF.R.U64 R12, R12, 0x3, RZ ;  /* 0x000000030c0c7819 */ /* 0x000fc400000012ff */
[----:B------:R-:W-:Y:S01]  /*131d0*/  SHF.R.U64 R24, R24, 0x3, RZ ;  /* 0x0000000318187819 */ /* 0x000fe200000012ff */
[----:B------:R-:W-:Y:S01]  /*131e0*/  IMAD R15, R11, UR9, R10 ;  /* 0x000000090b0f7c24 */ /* 0x000fe2000f8e020a */
[----:B------:R-:W-:Y:S01]  /*131f0*/  LOP3.LUT R12, R12, R13, RZ, 0x3c, !PT ;  /* 0x0000000d0c0c7212 */ /* 0x000fe200078e3cff */
[----:B------:R-:W-:Y:S01]  /*13200*/  ULDC.64 UR8, c[0x0][0xb50] ;  /* 0x0002d40000087ab9 */ /* 0x000fe20000000a00 */
[----:B------:R-:W-:Y:S01]  /*13210*/  IADD3 R11, P2, R6, 0x3000, RZ ;  /* 0x00003000060b7810 */ /* 0x000fe20007f5e0ff */
[----:B------:R-:W-:Y:S01]  /*13220*/  IMAD.IADD R13, R9, 0x1, R15 ;  /* 0x00000001090d7824 */ /* 0x000fe200078e020f */
[----:B------:R-:W-:Y:S01]  /*13230*/  LEA R15, P4, R8, UR8, 0x2 ;  /* 0x00000008080f7c11 */ /* 0x000fe2000f8810ff */
[----:B------:R-:W-:Y:S01]  /*13240*/  VIADD R10, R26, 0x8 ;  /* 0x000000081a0a7836 */ /* 0x000fe20000000000 */
[----:B------:R-:W-:Y:S01]  /*13250*/  LOP3.LUT R24, R24, R25, RZ, 0x3c, !PT ;  /* 0x0000001918187212 */ /* 0x000fe200078e3cff */
[----:B------:R-:W-:Y:S01]  /*13260*/  IMAD.X R25, RZ, RZ, R7, P0 ;  /* 0x000000ffff197224 */ /* 0x000fe200000e0607 */
[----:B------:R-:W-:Y:S01]  /*13270*/  LEA.HI.X R17, R8, UR9, R13, 0x2, P4 ;  /* 0x0000000908117c11 */ /* 0x000fe2000a0f140d */
[----:B------:R-:W-:Y:S01]  /*13280*/  SHFL.IDX PT, R20, R15, RZ, 0x1c1f ;  /* 0x001c1fff0f147589 */ /* 0x000fe200000e0000 */
[----:B------:R-:W-:Y:S01]  /*13290*/  LOP3.LUT R9, R11, 0x380, RZ, 0xc0, !PT ;  /* 0x000003800b097812 */ /* 0x000fe200078ec0ff */
[--C-:B------:R-:W-:Y:S01]  /*132a0*/  IMAD.X R13, RZ, RZ, R7.reuse, P3 ;  /* 0x000000ffff0d7224 */ /* 0x100fe200018e0607 */
[----:B------:R-:W-:Y:S01]  /*132b0*/  LOP3.LUT P0, RZ, R191, 0x3, RZ, 0xc0, !PT ;  /* 0x00000003bfff7812 */ /* 0x000fe2000780c0ff */
[----:B------:R-:W0:Y:S01]  /*132c0*/  SHFL.IDX PT, R21, R17, RZ, 0x1c1f ;  /* 0x001c1fff11157589 */ /* 0x000e2200000e0000 */
[----:B------:R-:W-:Y:S01]  /*132d0*/  SHF.R.U64 R8, R9, 0x3, RZ ;  /* 0x0000000309087819 */ /* 0x000fe200000012ff */
[----:B------:R-:W-:Y:S01]  /*132e0*/  IMAD.X R9, RZ, RZ, R7, P2 ;  /* 0x000000ffff097224 */ /* 0x000fe200010e0607 */
[----:B------:R-:W-:Y:S01]  /*132f0*/  ISETP.GE.OR P2, PT, R26, R51, P0 ;  /* 0x000000331a00720c */ /* 0x000fe20000746670 */
[----:B------:R-:W-:Y:S01]  /*13300*/  SHFL.IDX PT, R48, R15, 0x1, 0x1c1f ;  /* 0x003c1f000f307f89 */ /* 0x000fe200000e0000 */
[----:B------:R-:W-:-:S02]  /*13310*/  IADD3 R14, P3, R6, 0x7000, RZ ;  /* 0x00007000060e7810 */ /* 0x000fc40007f7e0ff */
[----:B------:R-:W-:Y:S01]  /*13320*/  ISETP.GE.OR P0, PT, R10, R51, P0 ;  /* 0x000000330a00720c */ /* 0x000fe20000706670 */
[----:B------:R-:W1:Y:S01]  /*13330*/  SHFL.IDX PT, R49, R17, 0x1, 0x1c1f ;  /* 0x003c1f0011317f89 */ /* 0x000e6200000e0000 */
[----:B------:R-:W-:Y:S01]  /*13340*/  LOP3.LUT R5, R14, 0x380, RZ, 0xc0, !PT ;  /* 0x000003800e057812 */ /* 0x000fe200078ec0ff */
[----:B------:R-:W-:Y:S01]  /*13350*/  UIMAD UR8, UR7, UR10, URZ ;  /* 0x0000000a070872a4 */ /* 0x000fe2000f8e023f */
[C---:B------:R-:W-:Y:S01]  /*13360*/  IADD3 R45, P6, R6.reuse, 0x4000, RZ ;  /* 0x00004000062d7810 */ /* 0x040fe20007fde0ff */
[----:B------:R-:W-:Y:S01]  /*13370*/  IMAD.X R33, RZ, RZ, R7, P3 ;  /* 0x000000ffff217224 */ /* 0x000fe200018e0607 */
[----:B------:R-:W-:Y:S02]  /*13380*/  SHF.R.U64 R5, R5, 0x3, RZ ;  /* 0x0000000305057819 */ /* 0x000fe400000012ff */
[----:B------:R-:W-:Y:S02]  /*13390*/  IADD3 R41, P5, R6, 0x5000, RZ ;  /* 0x0000500006297810 */ /* 0x000fe40007fbe0ff */
[----:B------:R-:W-:-:S02]  /*133a0*/  LOP3.LUT R32, R5, R14, RZ, 0x3c, !PT ;  /* 0x0000000e05207212 */ /* 0x000fc400078e3cff */
[----:B------:R-:W2:Y:S01]  /*133b0*/  @P1 LDC R5, c[0x0][0xbf0] ;  /* 0x0002fc00ff051b82 */ /* 0x000ea20000000800 */
[----:B------:R-:W-:Y:S02]  /*133c0*/  IADD3 R37, P4, R6, 0x6000, RZ ;  /* 0x0000600006257810 */ /* 0x000fe40007f9e0ff */
[----:B------:R-:W-:Y:S01]  /*133d0*/  LOP3.LUT R8, R8, R11, RZ, 0x3c, !PT ;  /* 0x0000000b08087212 */ /* 0x000fe200078e3cff */
[----:B0-----:R0:W-:Y:S01]  /*133e0*/  @!P2 ST.E desc[UR52][R20.64], R3 ;  /* 0x000000031400a985 */ /* 0x0011e2000c101934 */
[----:B------:R-:W-:Y:S01]  /*133f0*/  UIMAD.WIDE.U32 UR6, UR4, UR10, URZ ;  /* 0x0000000a040672a5 */ /* 0x000fe2000f8e003f */
[----:B------:R-:W-:Y:S01]  /*13400*/  LOP3.LUT R11, R6, 0x380, RZ, 0xc0, !PT ;  /* 0x00000380060b7812 */ /* 0x000fe200078ec0ff */
[----:B------:R-:W-:Y:S01]  /*13410*/  UIMAD UR8, UR4, UR11, UR8 ;  /* 0x0000000b040872a4 */ /* 0x000fe2000f8e0208 */
[----:B------:R-:W-:Y:S02]  /*13420*/  LOP3.LUT R44, R45, 0x380, RZ, 0xc0, !PT ;  /* 0x000003802d2c7812 */ /* 0x000fe400078ec0ff */
[----:B------:R-:W-:Y:S01]  /*13430*/  ULDC.64 UR10, c[0x0][0xae8] ;  /* 0x0002ba00000a7ab9 */ /* 0x000fe20000000a00 */
[----:B------:R-:W-:Y:S01]  /*13440*/  LOP3.LUT R40, R41, 0x380, RZ, 0xc0, !PT ;  /* 0x0000038029287812 */ /* 0x000fe200078ec0ff */
[----:B-1----:R1:W-:Y:S01]  /*13450*/  @!P0 ST.E desc[UR52][R48.64], R0 ;  /* 0x0000000030008985 */ /* 0x0023e2000c101934 */
[----:B------:R-:W-:Y:S01]  /*13460*/  LOP3.LUT R36, R37, 0x380, RZ, 0xc0, !PT ;  /* 0x0000038025247812 */ /* 0x000fe200078ec0ff */
[----:B0-----:R-:W0:Y:S01]  /*13470*/  @P1 LDC R20, c[0x0][0xbec] ;  /* 0x0002fb00ff141b82 */ /* 0x001e220000000800 */
[----:B------:R-:W-:Y:S01]  /*13480*/  UIADD3 UR7, UR7, UR8, URZ ;  /* 0x0000000807077290 */ /* 0x000fe2000fffe03f */
[----:B------:R-:W-:Y:S01]  /*13490*/  SHF.R.U64 R11, R11, 0x3, RZ ;  /* 0x000000030b0b7819 */ /* 0x000fe200000012ff */
[----:B------:R-:W-:Y:S01]  /*134a0*/  UIMAD UR4, UR16, UR10, URZ ;  /* 0x0000000a100472a4 */ /* 0x000fe2000f8e023f */
[----:B------:R-:W-:-:S02]  /*134b0*/  SHF.R.U64 R44, R44, 0x3, RZ ;  /* 0x000000032c2c7819 */ /* 0x000fc400000012ff */
[----:B------:R-:W-:Y:S01]  /*134c0*/  SHF.R.U64 R40, R40, 0x3, RZ ;  /* 0x0000000328287819 */ /* 0x000fe200000012ff */
[----:B-1----:R-:W-:Y:S01]  /*134d0*/  IMAD R0, R189, 0x20, R190 ;  /* 0x00000020bd007824 */ /* 0x002fe200078e02be */
[----:B------:R-:W-:Y:S01]  /*134e0*/  UIMAD UR4, UR37, UR11, UR4 ;  /* 0x0000000b250472a4 */ /* 0x000fe2000f8e0204 */
[----:B------:R-:W-:Y:S01]  /*134f0*/  SHF.R.U64 R36, R36, 0x3, RZ ;  /* 0x0000000324247819 */ /* 0x000fe200000012ff */
[----:B------:R-:W-:Y:S01]  /*13500*/  UIMAD.WIDE.U32 UR6, UR37, UR10, UR6 ;  /* 0x0000000a250672a5 */ /* 0x000fe2000f8e0006 */
[----:B------:R-:W-:Y:S01]  /*13510*/  VIADD R17, R0, UR39 ;  /* 0x0000002700117c36 */ /* 0x000fe20008000000 */
[----:B------:R-:W-:Y:S01]  /*13520*/  ULDC.64 UR8, c[0x0][0xaf0] ;  /* 0x0002bc0000087ab9 */ /* 0x000fe20000000a00 */
[----:B------:R-:W-:Y:S01]  /*13530*/  LOP3.LUT R6, R11, R6, RZ, 0x3c, !PT ;  /* 0x000000060b067212 */ /* 0x000fe200078e3cff */
[----:B------:R-:W-:Y:S01]  /*13540*/  UIADD3 UR7, UR7, UR4, URZ ;  /* 0x0000000407077290 */ /* 0x000fe2000fffe03f */
[----:B------:R-:W-:Y:S01]  /*13550*/  IMAD.MOV.U32 R3, RZ, RZ, R17 ;  /* 0x000000ffff037224 */ /* 0x000fe200078e0011 */
[----:B------:R-:W-:Y:S01]  /*13560*/  UIMAD UR4, UR15, UR8, URZ ;  /* 0x000000080f0472a4 */ /* 0x000fe2000f8e023f */
[----:B------:R-:W-:Y:S01]  /*13570*/  LOP3.LUT R44, R44, R45, RZ, 0x3c, !PT ;  /* 0x0000002d2c2c7212 */ /* 0x000fe200078e3cff */
[----:B------:R-:W5:Y:S01]  /*13580*/  LD.E.128 R24, desc[UR52][R24.64] ;  /* 0x0000003418187980 */ /* 0x000f62000c101d00 */
[----:B------:R-:W-:-:S02]  /*13590*/  LOP3.LUT R40, R40, R41, RZ, 0x3c, !PT ;  /* 0x0000002928287212 */ /* 0x000fc400078e3cff */
[----:B------:R-:W-:Y:S01]  /*135a0*/  LOP3.LUT R36, R36, R37, RZ, 0x3c, !PT ;  /* 0x0000002524247212 */ /* 0x000fe200078e3cff */
[----:B------:R-:W5:Y:S01]  /*135b0*/  LD.E.128 R12, desc[UR52][R12.64] ;  /* 0x000000340c0c7980 */ /* 0x000f62000c101d00 */
[----:B0-----:R-:W-:Y:S01]  /*135c0*/  @P1 IMAD.HI.U32 R0, R17, R20, RZ ;  /* 0x0000001411001227 */ /* 0x001fe200078e00ff */
[----:B------:R-:W-:Y:S02]  /*135d0*/  UIMAD UR4, UR14, UR9, UR4 ;  /* 0x000000090e0472a4 */ /* 0x000fe4000f8e0204 */
[----:B------:R-:W-:Y:S01]  /*135e0*/  UIMAD.WIDE.U32 UR6, UR14, UR8, UR6 ;  /* 0x000000080e0672a5 */ /* 0x000fe2000f8e0006 */
[--C-:B------:R-:W-:Y:S01]  /*135f0*/  IMAD.X R45, RZ, RZ, R7.reuse, P6 ;  /* 0x000000ffff2d7224 */ /* 0x100fe200030e0607 */
[----:B--2---:R-:W-:Y:S01]  /*13600*/  @P1 SHF.R.U32.HI R3, RZ, R5, R0 ;  /* 0x00000005ff031219 */ /* 0x004fe20000011600 */
[--C-:B------:R-:W-:Y:S01]  /*13610*/  IMAD.X R41, RZ, RZ, R7.reuse, P5 ;  /* 0x000000ffff297224 */ /* 0x100fe200028e0607 */
[----:B------:R-:W-:Y:S01]  /*13620*/  UIADD3 UR4, UR7, UR4, URZ ;  /* 0x0000000407047290 */ /* 0x000fe2000fffe03f */
[----:B------:R-:W-:Y:S01]  /*13630*/  IMAD.X R37, RZ, RZ, R7, P4 ;  /* 0x000000ffff257224 */ /* 0x000fe200020e0607 */
[--C-:B------:R-:W-:Y:S01]  /*13640*/  SHF.R.S32.HI R0, RZ, 0x1f, R3.reuse ;  /* 0x0000001fff007819 */ /* 0x100fe20000011403 */
[----:B------:R-:W-:Y:S01]  /*13650*/  IMAD.MOV R5, RZ, RZ, -R3 ;  /* 0x000000ffff057224 */ /* 0x000fe200078e0a03 */
[----:B------:R-:W-:Y:S01]  /*13660*/  ULDC.64 UR8, c[0x0][0xae0] ;  /* 0x0002b80000087ab9 */ /* 0x000fe20000000a00 */
[----:B------:R0:W5:Y:S02]  /*13670*/  LD.E.128 R28, desc[UR52][R6.64] ;  /* 0x00000034061c7980 */ /* 0x000164000c101d00 */
[----:B------:R-:W-:-:S02]  /*13680*/  IMAD R0, R0, UR8, RZ ;  /* 0x0000000800007c24 */ /* 0x000fc4000f8e02ff */
[----:B------:R-:W-:Y:S01]  /*13690*/  IMAD R5, R18, R5, R17 ;  /* 0x0000000512057224 */ /* 0x000fe200078e0211 */
[----:B------:R-:W5:Y:S01]  /*136a0*/  LD.E.128 R8, desc[UR52][R8.64] ;  /* 0x0000003408087980 */ /* 0x000f62000c101d00 */
[----:B------:R-:W-:-:S03]  /*136b0*/  IMAD R17, R3, UR9, R0 ;  /* 0x0000000903117c24 */ /* 0x000fc6000f8e0200 */
[----:B------:R-:W5:Y:S01]  /*136c0*/  LD.E.128 R44, desc[UR52][R44.64] ;  /* 0x000000342c2c7980 */ /* 0x000f62000c101d00 */
[----:B0-----:R-:W-:Y:S02]  /*136d0*/  IMAD.U32 R7, RZ, RZ, UR7 ;  /* 0x00000007ff077e24 */ /* 0x001fe4000f8e00ff */
[----:B------:R-:W-:Y:S01]  /*136e0*/  IMAD.U32 R6, RZ, RZ, UR6 ;  /* 0x00000006ff067e24 */ /* 0x000fe2000f8e00ff */
[----:B------:R-:W5:Y:S01]  /*136f0*/  LD.E.128 R40, desc[UR52][R40.64] ;  /* 0x0000003428287980 */ /* 0x000f62000c101d00 */
[----:B------:R-:W-:Y:S01]  /*13700*/  IMAD.U32 R7, RZ, RZ, UR4 ;  /* 0x00000004ff077e24 */ /* 0x000fe2000f8e00ff */
[----:B------:R-:W-:Y:S01]  /*13710*/  SHF.R.S32.HI R0, RZ, 0x1f, R5 ;  /* 0x0000001fff007819 */ /* 0x000fe20000011405 */
[----:B------:R-:W-:Y:S01]  /*13720*/  ULDC.64 UR6, c[0x0][0xad8] ;  /* 0x0002b60000067ab9 */ /* 0x000fe20000000a00 */
[----:B------:R-:W5:Y:S01]  /*13730*/  LD.E.128 R36, desc[UR52][R36.64] ;  /* 0x0000003424247980 */ /* 0x000f62000c101d00 */
[----:B------:R-:W-:-:S03]  /*13740*/  IMAD.WIDE.U32 R6, R3, UR8, R6 ;  /* 0x0000000803067c25 */ /* 0x000fc6000f8e0006 */
[----:B------:R-:W5:Y:S01]  /*13750*/  LD.E.128 R32, desc[UR52][R32.64] ;  /* 0x0000003420207980 */ /* 0x000f62000c101d00 */
[----:B------:R-:W-:Y:S01]  /*13760*/  @!PT LDS RZ, [RZ] ;  /* 0x00000000fffff984 */ /* 0x000fe20000000800 */
[----:B------:R-:W-:Y:S01]  /*13770*/  @!PT LDS RZ, [RZ] ;  /* 0x00000000fffff984 */ /* 0x000fe20000000800 */
[----:B------:R-:W-:Y:S01]  /*13780*/  @!PT LDS RZ, [RZ] ;  /* 0x00000000fffff984 */ /* 0x000fe20000000800 */
[----:B------:R-:W-:Y:S01]  /*13790*/  @!PT LDS RZ, [RZ] ;  /* 0x00000000fffff984 */ /* 0x000fe20000000800 */
[----:B------:R0:W-:Y:S06]  /*137a0*/  MEMBAR.ALL.CTA ;  /* 0x0000000000007992 */ /* 0x0001ec0000008000 */
[----:B0-----:R-:W0:Y:S01]  /*137b0*/  FENCE.VIEW.ASYNC.S ;  /* 0x00000000000073c6 */ /* 0x001e220000000000 */
[----:B------:R-:W-:Y:S02]  /*137c0*/  IMAD.IADD R7, R7, 0x1, R17 ;  /* 0x0000000107077824 */ /* 0x000fe400078e0211 */
[----:B------:R-:W-:-:S02]  /*137d0*/  IMAD R18, R0, UR6, RZ ;  /* 0x0000000600127c24 */ /* 0x000fc4000f8e02ff */
[----:B------:R-:W-:Y:S02]  /*137e0*/  VIADD R20, R190, UR39 ;  /* 0x00000027be147c36 */ /* 0x000fe40008000000 */
[C---:B------:R-:W-:Y:S02]  /*137f0*/  IMAD R3, R5.reuse, UR7, R18 ;  /* 0x0000000705037c24 */ /* 0x040fe4000f8e0212 */
[----:B------:R-:W-:Y:S01]  /*13800*/  IMAD.WIDE.U32 R6, R5, UR6, R6 ;  /* 0x0000000605067c25 */ /* 0x000fe2000f8e0006 */
[C---:B------:R-:W-:Y:S01]  /*13810*/  ISETP.GE.AND P2, PT, R20.reuse, R51, PT ;  /* 0x000000331400720c */ /* 0x040fe20003f46270 */
[----:B------:R-:W-:Y:S02]  /*13820*/  ULDC.64 UR6, c[0x0][0xa80] ;  /* 0x0002a00000067ab9 */ /* 0x000fe40000000a00 */
[----:B------:R-:W-:Y:S01]  /*13830*/  VIADD R0, R20, 0x20 ;  /* 0x0000002014007836 */ /* 0x000fe20000000000 */
[----:B------:R-:W-:Y:S01]  /*13840*/  LEA R17, P3, R6, UR6, 0x1 ;  /* 0x0000000606117c11 */ /* 0x000fe2000f8608ff */
[----:B------:R-:W-:-:S02]  /*13850*/  IMAD.IADD R3, R7, 0x1, R3 ;  /* 0x0000000107037824 */ /* 0x000fc400078e0203 */
[----:B------:R-:W-:Y:S01]  /*13860*/  VIADD R4, R4, 0x22820 ;  /* 0x0002282004047836 */ /* 0x000fe20000000000 */
[-C--:B------:R-:W-:Y:S01]  /*13870*/  ISETP.GE.AND P0, PT, R0, R51.reuse, PT ;  /* 0x000000330000720c */ /* 0x080fe20003f06270 */
[----:B------:R-:W-:Y:S01]  /*13880*/  VIADD R0, R20, 0x40 ;  /* 0x0000004014007836 */ /* 0x000fe20000000000 */
[----:B------:R-:W-:Y:S02]  /*13890*/  LEA.HI.X R3, R6, UR7, R3, 0x1, P3 ;  /* 0x0000000706037c11 */ /* 0x000fe400098f0c03 */
[----:B------:R-:W-:Y:S01]  /*138a0*/  PRMT R4, RZ, 0x654, R4 ;  /* 0x00000654ff047816 */ /* 0x000fe20000000004 */
[----:B0-----:R0:W1:Y:S01]  /*138b0*/  SHFL.IDX PT, R6, R17, RZ, 0x181f ;  /* 0x00181fff11067589 */ /* 0x00106200000e0000 */
        /* <DEDUP_REMOVED lines=14> */
.L_x_1517:
[----:B------:R-:W-:Y:S05]  /*139a0*/  BSYNC B1 ;  /* 0x0000000000017941 */ /* 0x000fea0003800000 */
.L_x_1516:
        /* <DEDUP_REMOVED lines=13> */
.L_x_1519:
[----:B------:R-:W-:Y:S05]  /*13a80*/  BSYNC B1 ;  /* 0x0000000000017941 */ /* 0x000fea0003800000 */
.L_x_1518:
        /* <DEDUP_REMOVED lines=13> */
.L_x_1521:
[----:B------:R-:W-:Y:S05]  /*13b60*/  BSYNC B1 ;  /* 0x0000000000017941 */ /* 0x000fea0003800000 */
.L_x_1520:
[----:B0-----:R-:W-:Y:S01]  /*13b70*/  VIADD R0, R20, 0x60 ;  /* 0x0000006014007836 */ /* 0x001fe20000000000 */
[----:B--2-4-:R-:W4:Y:S04]  /*13b80*/  SHFL.IDX PT, R3, R3, 0x3, 0x181f ;  /* 0x00781f0003037f89 */ /* 0x014f2800000e0000 */
[----:B------:R-:W-:Y:S01]  /*13b90*/  ISETP.GE.AND P0, PT, R0, R51, PT ;  /* 0x000000330000720c */ /* 0x000fe20003f06270 */
[----:B------:R-:W0:-:S12]  /*13ba0*/  SHFL.IDX PT, R17, R17, 0x3, 0x181f ;  /* 0x00781f0011117f89 */ /* 0x000e1800000e0000 */
[----:B------:R-:W-:Y:S05]  /*13bb0*/  @P0 BRA `(.L_x_1522) ;  /* 0x0000000c000c0947 */ /* 0x000fea0003800000 */
[----:B------:R-:W-:Y:S02]  /*13bc0*/  ULDC UR4, c[0x0][0xac8] ;  /* 0x0002b20000047ab9 */ /* 0x000fe40000000800 */
[----:B------:R-:W-:-:S13]  /*13bd0*/  ISETP.GE.AND P1, PT, R23, UR4, PT ;  /* 0x0000000417007c0c */ /* 0x000fda000bf26270 */
[----:B0--3--:R-:W-:-:S04]  /*13be0*/  @!P1 LEA R4, P0, R23, R17, 0x1 ;  /* 0x0000001117049211 */ /* 0x009fc800078008ff */
[----:B----4-:R-:W-:Y:S02]  /*13bf0*/  @!P1 LEA.HI.X R5, R23, R3, R197, 0x1, P0 ;  /* 0x0000000317059211 */ /* 0x010fe400000f0cc5 */
[----:B------:R-:W-:-:S03]  /*13c00*/  ISETP.GE.AND P0, PT, R188, UR4, PT ;  /* 0x00000004bc007c0c */ /* 0x000fc6000bf06270 */
[----:B-----5:R0:W-:Y:S10]  /*13c10*/  @!P1 ST.E.128 desc[UR52][R4.64], R8 ;  /* 0x0000000804009985 */ /* 0x0201f4000c101d34 */
[----:B------:R-:W-:Y:S05]  /*13c20*/  @P0 BRA `(.L_x_1522) ;  /* 0x0000000800f00947 */ /* 0x000fea0003800000 */
[----:B0-----:R-:W-:-:S04]  /*13c30*/  LEA R4, P0, R188, R17, 0x1 ;  /* 0x00000011bc047211 */ /* 0x001fc800078008ff */
[----:B------:R-:W-:-:S05]  /*13c40*/  LEA.HI.X R5, R188, R3, R196, 0x1, P0 ;  /* 0x00000003bc057211 */ /* 0x000fca00000f0cc4 */
[----:B------:R0:W-:Y:S01]  /*13c50*/  ST.E.128 desc[UR52][R4.64], R32 ;  /* 0x0000002004007985 */ /* 0x0001e2000c101d34 */
[----:B------:R-:W-:Y:S05]  /*13c60*/  BRA `(.L_x_1522) ;  /* 0x0000000800e07947 */ /* 0x000fea0003800000 */
.L_x_1514:
        /* <DEDUP_REMOVED lines=11> */
[----:B------:R-:W-:Y:S01]  /*13d20*/  UISETP.NE.U32.AND UP1, UPT, UR6, URZ, UPT ;  /* 0x0000003f0600728c */ /* 0x000fe2000bf25070 */
[----:B------:R-:W-:Y:S02]  /*13d30*/  IMAD.U32 R0, RZ, RZ, UR4 ;  /* 0x00000004ff007e24 */ /* 0x000fe4000f8e00ff */
[----:B------:R-:W2:Y:S01]  /*13d40*/  @P2 LDG.E R3, desc[UR52][R4.64] ;  /* 0x0000003404032981 */ /* 0x000ea2000c1e1900 */
[----:B------:R-:W-:-:S06]  /*13d50*/  UISETP.NE.AND.EX UP1, UPT, UR7, URZ, UPT, UP1 ;  /* 0x0000003f0700728c */ /* 0x000fcc000bf25310 */
        /* <DEDUP_REMOVED lines=11> */
[----:B--2---:R-:W-:Y:S01]  /*13e10*/  @P2 R2UR UR4, R3 ;  /* 0x00000000030422ca */ /* 0x004fe200000e0000 */
[----:B01----:R-:W-:-:S14]  /*13e20*/  @P3 BRA `(.L_x_1523) ;  /* 0x0000000000103947 */ /* 0x003fdc0003800000 */
[----:B------:R-:W-:Y:S05]  /*13e30*/  @!P2 BRA `(.L_x_1523) ;  /* 0x00000000000ca947 */ /* 0x000fea0003800000 */
[----:B------:R-:W2:Y:S04]  /*13e40*/  LDG.E R3, desc[UR52][R4.64] ;  /* 0x0000003404037981 */ /* 0x000ea8000c1e1900 */
[----:B-----5:R-:W2:Y:S02]  /*13e50*/  LDG.E R0, desc[UR52][R4.64+0x4] ;  /* 0x0000043404007981 */ /* 0x020ea4000c1e1900 */
[----:B--2---:R-:W-:-:S07]  /*13e60*/  IMAD.IADD R0, R0, 0x1, -R3 ;  /* 0x0000000100007824 */ /* 0x004fce00078e0a03 */
.L_x_1523:
[----:B------:R-:W-:Y:S01]  /*13e70*/  USHF.R.S32.HI UR6, URZ, 0x1f, UR38 ;  /* 0x0000001f3f067899 */ /* 0x000fe20008011426 */
[----:B------:R-:W-:Y:S01]  /*13e80*/  BSSY B1, `(.L_x_1524) ;  /* 0x000002e000017945 */ /* 0x000fe20003800000 */
[----:B------:R-:W-:Y:S02]  /*13e90*/  USHF.R.S32.HI UR9, URZ, 0x1f, UR4 ;  /* 0x0000001f3f097899 */ /* 0x000fe40008011404 */
[----:B------:R-:W-:Y:S02]  /*13ea0*/  USEL UR11, UR38, URZ, !UP0 ;  /* 0x0000003f260b7287 */ /* 0x000fe4000c000000 */
[----:B------:R-:W-:Y:S01]  /*13eb0*/  USEL UR12, UR6, URZ, !UP0 ;  /* 0x0000003f060c7287 */ /* 0x000fe2000c000000 */
[----:B------:R-:W-:Y:S11]  /*13ec0*/  @P1 BRA `(.L_x_1525) ;  /* 0x0000000000a41947 */ /* 0x000ff60003800000 */
[----:B------:R-:W0:Y:S01]  /*13ed0*/  S2R R4, SR_TID.X ;  /* 0x0000000000047919 */ /* 0x000e220000002100 */
[----:B------:R-:W1:Y:S01]  /*13ee0*/  LDC R5, c[0x0][0xbe8] ;  /* 0x0002fa00ff057b82 */ /* 0x000e620000000800 */
[----:B------:R-:W-:Y:S02]  /*13ef0*/  IMAD.U32 R6, RZ, RZ, UR39 ;  /* 0x00000027ff067e24 */ /* 0x000fe4000f8e00ff */
[----:B-1---5:R-:W-:-:S03]  /*13f00*/  IMAD R3, R0, R5, RZ ;  /* 0x0000000500037224 */ /* 0x022fc600078e02ff */
[----:B0-----:R-:W-:-:S04]  /*13f10*/  IADD3 R6, R6, -0x80, R4 ;  /* 0xffffff8006067810 */ /* 0x001fc80007ffe004 */
[----:B------:R-:W-:-:S13]  /*13f20*/  ISETP.GE.AND P1, PT, R6, R3, PT ;  /* 0x000000030600720c */ /* 0x000fda0003f26270 */
[----:B------:R-:W-:Y:S05]  /*13f30*/  @P1 BRA `(.L_x_1525) ;  /* 0x0000000000881947 */ /* 0x000fea0003800000 */
[----:B------:R-:W-:Y:S01]  /*13f40*/  ISETP.NE.AND P1, PT, R5, 0x1, PT ;  /* 0x000000010500780c */ /* 0x000fe20003f25270 */
[----:B------:R-:W-:Y:S01]  /*13f50*/  ULDC.64 UR14, c[0x0][0xb90] ;  /* 0x0002e400000e7ab9 */ /* 0x000fe20000000a00 */
[----:B------:R-:W-:Y:S01]  /*13f60*/  UMOV UR6, UR4 ;  /* 0x0000000400067c82 */ /* 0x000fe20008000000 */
[----:B------:R-:W-:Y:S01]  /*13f70*/  UIMAD UR8, UR10, UR14, URZ ;  /* 0x0000000e0a0872a4 */ /* 0x000fe2000f8e023f */
[----:B------:R-:W-:Y:S01]  /*13f80*/  IMAD.MOV.U32 R4, RZ, RZ, R6 ;  /* 0x000000ffff047224 */ /* 0x000fe200078e0006 */
[----:B------:R-:W-:Y:S02]  /*13f90*/  UMOV UR7, UR9 ;  /* 0x0000000900077c82 */ /* 0x000fe40008000000 */
[----:B------:R-:W-:Y:S02]  /*13fa0*/  UIMAD.WIDE.U32 UR6, UR37, UR14, UR6 ;  /* 0x0000000e250672a5 */ /* 0x000fe4000f8e0006 */
[----:B------:R-:W-:-:S03]  /*13fb0*/  UIMAD UR8, UR37, UR15, UR8 ;  /* 0x0000000f250872a4 */ /* 0x000fc6000f8e0208 */
[----:B------:R-:W-:Y:S01]  /*13fc0*/  ULDC.64 UR14, c[0x0][0xb98] ;  /* 0x0002e600000e7ab9 */ /* 0x000fe20000000a00 */
[----:B------:R-:W0:Y:S01]  /*13fd0*/  @P1 LDC R3, c[0x0][0xbec] ;  /* 0x0002fb00ff031b82 */ /* 0x000e220000000800 */
[----:B------:R-:W-:Y:S02]  /*13fe0*/  UIADD3 UR7, UR7, UR8, URZ ;  /* 0x0000000807077290 */ /* 0x000fe4000fffe03f */
[----:B------:R-:W-:Y:S02]  /*13ff0*/  UIMAD UR8, UR12, UR14, URZ ;  /* 0x0000000e0c0872a4 */ /* 0x000fe4000f8e023f */
[----:B------:R-:W-:Y:S02]  /*14000*/  UIMAD.WIDE.U32 UR6, UR11, UR14, UR6 ;  /* 0x0000000e0b0672a5 */ /* 0x000fe4000f8e0006 */
[----:B------:R-:W-:Y:S01]  /*14010*/  UIMAD UR8, UR11, UR15, UR8 ;  /* 0x0000000f0b0872a4 */ /* 0x000fe2000f8e0208 */
[----:B------:R-:W1:Y:S02]  /*14020*/  @P1 LDC R8, c[0x0][0xbf0] ;  /* 0x0002fc00ff081b82 */ /* 0x000e640000000800 */
[----:B------:R-:W-:Y:S01]  /*14030*/  ULDC.64 UR14, c[0x0][0xb88] ;  /* 0x0002e200000e7ab9 */ /* 0x000fe20000000a00 */
[----:B0-----:R-:W-:-:S05]  /*14040*/  @P1 IMAD.HI.U32 R3, R6, R3, RZ ;  /* 0x0000000306031227 */ /* 0x001fca00078e00ff */
[----:B-1----:R-:W-:Y:S01]  /*14050*/  @P1 SHF.R.U32.HI R4, RZ, R8, R3 ;  /* 0x00000008ff041219 */ /* 0x002fe20000011603 */
[----:B------:R-:W-:-:S04]  /*14060*/  IMAD.U32 R8, RZ, RZ, UR8 ;  /* 0x00000008ff087e24 */ /* 0x000fc8000f8e00ff */
[----:B------:R-:W-:-:S04]  /*14070*/  IMAD.MOV R3, RZ, RZ, -R4 ;  /* 0x000000ffff037224 */ /* 0x000fc800078e0a04 */
        /* <DEDUP_REMOVED lines=14> */
.L_x_1525:
[----:B------:R-:W-:Y:S05]  /*14160*/  BSYNC B1 ;  /* 0x0000000000017941 */ /* 0x000fea0003800000 */
.L_x_1524:
[----:B------:R-:W1:Y:S01]  /*14170*/  @P0 LDC R5, c[0x0][0xbf0] ;  /* 0x0002fc00ff050b82 */ /* 0x000e620000000800 */
[----:B------:R-:W-:Y:S01]  /*14180*/  ULDC.64 UR14, c[0x0][0xaa0] ;  /* 0x0002a800000e7ab9 */ /* 0x000fe20000000a00 */
[----:B0-----:R-:W-:Y:S01]  /*14190*/  IMAD R3, R189, 0x20, R190 ;  /* 0x00000020bd037824 */ /* 0x001fe200078e02be */
[----:B------:R-:W-:Y:S01]  /*141a0*/  UIMAD UR8, UR9, UR14, URZ ;  /* 0x0000000e090872a4 */ /* 0x000fe2000f8e023f */
[----:B------:R-:W-:Y:S01]  /*141b0*/  BSSY B1, `(.L_x_1526) ;  /* 0x0000039000017945 */ /* 0x000fe20003800000 */
[----:B------:R-:W-:Y:S01]  /*141c0*/  UIMAD.WIDE.U32 UR6, UR4, UR14, URZ ;  /* 0x0000000e040672a5 */ /* 0x000fe2000f8e003f */
[----:B------:R-:W-:Y:S01]  /*141d0*/  VIADD R8, R3, UR39 ;  /* 0x0000002703087c36 */ /* 0x000fe20008000000 */
[----:B------:R-:W-:-:S03]  /*141e0*/  UIMAD UR8, UR4, UR15, UR8 ;  /* 0x0000000f040872a4 */ /* 0x000fc6000f8e0208 */
[----:B------:R-:W-:Y:S01]  /*141f0*/  ULDC.64 UR14, c[0x0][0xae8] ;  /* 0x0002ba00000e7ab9 */ /* 0x000fe20000000a00 */
[----:B------:R-:W-:Y:S01]  /*14200*/  UIADD3 UR7, UR7, UR8, URZ ;  /* 0x0000000807077290 */ /* 0x000fe2000fffe03f */
[----:B------:R-:W-:Y:S01]  /*14210*/  @P0 IMAD.HI.U32 R4, R8, R9, RZ ;  /* 0x0000000908040227 */ /* 0x000fe200078e00ff */
[----:B------:R-:W-:Y:S02]  /*14220*/  UIMAD UR4, UR10, UR14, URZ ;  /* 0x0000000e0a0472a4 */ /* 0x000fe4000f8e023f */
        /* <DEDUP_REMOVED lines=24> */
[----:B------:R-:W-:Y:S02]  /*143b0*/  VIADD R8, R190, UR39 ;  /* 0x00000027be087c36 */ /* 0x000fe40008000000 */
[----:B-----5:R-:W-:Y:S02]  /*143c0*/  IMAD R11, R0, R11, RZ ;  /* 0x0000000b000b7224 */ /* 0x020fe400078e02ff */
        /* <DEDUP_REMOVED lines=23> */
.L_x_1527:
[----:B------:R-:W-:Y:S05]  /*14540*/  BSYNC B1 ;  /* 0x0000000000017941 */ /* 0x000fea0003800000 */
.L_x_1526:
        /* <DEDUP_REMOVED lines=13> */
.L_x_1529:
[----:B------:R-:W-:Y:S05]  /*14620*/  BSYNC B1 ;  /* 0x0000000000017941 */ /* 0x000fea0003800000 */
.L_x_1528:
        /* <DEDUP_REMOVED lines=13> */
.L_x_1531:
[----:B------:R-:W-:Y:S05]  /*14700*/  BSYNC B1 ;  /* 0x0000000000017941 */ /* 0x000fea0003800000 */
.L_x_1530:
[----:B0-----:R-:W-:Y:S01]  /*14710*/  VIADD R0, R8, 0x60 ;  /* 0x0000006008007836 */ /* 0x001fe20000000000 */
[----:B--2-4-:R-:W0:Y:S04]  /*14720*/  SHFL.IDX PT, R3, R3, 0x3, 0x181f ;  /* 0x00781f0003037f89 */ /* 0x014e2800000e0000 */
[----:B------:R-:W-:Y:S01]  /*14730*/  ISETP.GE.AND P0, PT, R0, R11, PT ;  /* 0x0000000b0000720c */ /* 0x000fe20003f06270 */
[----:B-1-3--:R1:W2:-:S12]  /*14740*/  SHFL.IDX PT, R4, R6, 0x3, 0x181f ;  /* 0x00781f0006047f89 */ /* 0x00a29800000e0000 */
[----:B-1----:R-:W-:Y:S05]  /*14750*/  @P0 BRA `(.L_x_1522) ;  /* 0x0000000000240947 */ /* 0x002fea0003800000 */
[----:B------:R-:W-:Y:S02]  /*14760*/  ULDC UR4, c[0x0][0xac8] ;  /* 0x0002b20000047ab9 */ /* 0x000fe40000000800 */
[----:B------:R-:W-:Y:S02]  /*14770*/  ISETP.GE.AND P2, PT, R23, UR4, PT ;  /* 0x0000000417007c0c */ /* 0x000fe4000bf46270 */
[----:B------:R-:W-:-:S11]  /*14780*/  ISETP.GE.AND P3, PT, R188, UR4, PT ;  /* 0x00000004bc007c0c */ /* 0x000fd6000bf66270 */
[CC--:B--2---:R-:W-:Y:S02]  /*14790*/  @!P2 LEA R6, P0, R23.reuse, R4.reuse, 0x1 ;  /* 0x000000041706a211 */ /* 0x0c4fe400078008ff */
[C---:B------:R-:W-:Y:S02]  /*147a0*/  @!P3 LEA R4, P1, R188.reuse, R4, 0x1 ;  /* 0x00000004bc04b211 */ /* 0x040fe400078208ff */
[-C--:B0-----:R-:W-:Y:S02]  /*147b0*/  @!P2 LEA.HI.X R7, R23, R3.reuse, R197, 0x1, P0 ;  /* 0x000000031707a211 */ /* 0x081fe400000f0cc5 */
[----:B------:R-:W-:-:S03]  /*147c0*/  @!P3 LEA.HI.X R5, R188, R3, R196, 0x1, P1 ;  /* 0x00000003bc05b211 */ /* 0x000fc600008f0cc4 */
[----:B------:R1:W-:Y:S04]  /*147d0*/  @!P2 ST.E.128 desc[UR52][R6.64], RZ ;  /* 0x000000ff0600a985 */ /* 0x0003e8000c101d34 */
[----:B------:R1:W-:Y:S02]  /*147e0*/  @!P3 ST.E.128 desc[UR52][R4.64], RZ ;  /* 0x000000ff0400b985 */ /* 0x0003e4000c101d34 */
.L_x_1522:
[----:B------:R-:W-:Y:S05]  /*147f0*/  BSYNC B0 ;  /* 0x0000000000007941 */ /* 0x000fea0003800000 */
.L_x_1513:
[----:B------:R-:W-:Y:S02]  /*14800*/  ULDC UR4, c[0x0][0xc3c] ;  /* 0x00030f0000047ab9 */ /* 0x000fe40000000800 */
[----:B------:R-:W-:-:S06]  /*14810*/  UISETP.GE.AND UP0, UPT, UR49, UR4, UPT ;  /* 0x000000043100728c */ /* 0x000fcc000bf06270 */
[----:B------:R-:W-:-:S13]  /*14820*/  PLOP3.LUT P0, PT, PT, PT, UP0, 0x80, 0x0 ;  /* 0x000000000000781c */ /* 0x000fda0003f0f008 */
[----:B------:R-:W-:Y:S05]  /*14830*/  @!P0 BRA `(.L_x_1532) ;  /* 0xfffffec400448947 */ /* 0x000fea000383ffff */
[----:B------:R-:W-:Y:S05]  /*14840*/  EXIT ;  /* 0x000000000000794d */ /* 0x000fea0003800000 */
.L_x_1423:
        /* <DEDUP_REMOVED lines=25> */
[----:B------:R-:W-:Y:S01]  /*149e0*/  IMAD.MOV.U32 R24, RZ, RZ, RZ ;  /* 0x000000ffff187224 */ /* 0x000fe200078e00ff */
[C---:B------:R-:W-:Y:S02]  /*149f0*/  ISETP.GE.U32.AND P2, PT, R5.reuse, 0x2, PT ;  /* 0x000000020500780c */ /* 0x040fe40003f46070 */
        /* <DEDUP_REMOVED lines=20> */
[----:B-1----:R-:W-:Y:S02]  /*14b40*/  IMAD R6, R4, R9, RZ ;  /* 0x0000000904067224 */ /* 0x002fe400078e02ff */
[----:B------:R-:W-:Y:S02]  /*14b50*/  IMAD.MOV.U32 R4, RZ, RZ, RZ ;  /* 0x000000ffff047224 */ /* 0x000fe400078e00ff */
[----:B------:R-:W-:Y:S01]  /*14b60*/  IMAD.MOV.U32 R3, RZ, RZ, R6 ;  /* 0x000000ffff037224 */ /* 0x000fe200078e0006 */
[----:B0-----:R-:W-:-:S13]  /*14b70*/  ISETP.GT.AND P6, PT, R6, R7, PT ;  /* 0x000000070600720c */ /* 0x001fda0003fc4270 */
[----:B------:R-:W-:Y:S05]  /*14b80*/  @P6 BRA `(.L_x_1534) ;  /* 0x0000000000906947 */ /* 0x000fea0003800000 */
[----:B------:R-:W-:Y:S01]  /*14b90*/  IMAD.MOV.U32 R6, RZ, RZ, R3 ;  /* 0x000000ffff067224 */ /* 0x000fe200078e0003 */
[----:B------:R-:W-:Y:S01]  /*14ba0*/  ULDC UR4, c[0x0][0xc3c] ;  /* 0x00030f0000047ab9 */ /* 0x000fe20000000800 */
[----:B------:R-:W-:-:S07]  /*14bb0*/  IMAD.MOV.U32 R4, RZ, RZ, RZ ;  /* 0x000000ffff047224 */ /* 0x000fce00078e00ff */
.L_x_1538:
[----:B------:R-:W-:-:S05]  /*14bc0*/  VIADD R4, R4, 0x1f ;  /* 0x0000001f04047836 */ /* 0x000fca0000000000 */
[----:B------:R-:W-:-:S13]  /*14bd0*/  ISETP.GE.AND P6, PT, R4, UR4, PT ;  /* 0x0000000404007c0c */ /* 0x000fda000bfc6270 */
[----:B------:R-:W-:Y:S05]  /*14be0*/  @P6 BRA `(.L_x_1535) ;  /* 0x0000000400d86947 */ /* 0x000fea0003800000 */
[----:B------:R-:W-:Y:S01]  /*14bf0*/  IMAD.IADD R9, R5, 0x1, R4 ;  /* 0x0000000105097824 */ /* 0x000fe200078e0204 */
[----:B------:R-:W-:Y:S01]  /*14c00*/  BSSY B0, `(.L_x_1536) ;  /* 0x0000007000007945 */ /* 0x000fe20003800000 */
[----:B------:R-:W-:-:S03]  /*14c10*/  IMAD.MOV.U32 R0, RZ, RZ, RZ ;  /* 0x000000ffff007224 */ /* 0x000fc600078e00ff */
[----:B------:R-:W-:-:S13]  /*14c20*/  ISETP.GE.OR P6, PT, R9, UR4, !P0 ;  /* 0x0000000409007c0c */ /* 0x000fda000c7c6670 */
[----:B------:R-:W-:Y:S05]  /*14c30*/  @P6 BRA `(.L_x_1537) ;  /* 0x00000000000c6947 */ /* 0x000fea0003800000 */
[----:B------:R-:W0:Y:S02]  /*14c40*/  LDC.64 R2, c[0x0][0xc80] ;  /* 0x00032000ff027b82 */ /* 0x000e240000000a00 */
[----:B0-----:R-:W-:-:S05]  /*14c50*/  IMAD.WIDE R2, R9, 0x4, R2 ;  /* 0x0000000409027825 */ /* 0x001fca00078e0202 */
[----:B------:R0:W5:Y:S02]  /*14c60*/  LDG.E R0, desc[UR52][R2.64] ;  /* 0x0000003402007981 */ /* 0x000164000c1e1900 */
.L_x_1537:
[----:B------:R-:W-:Y:S05]  /*14c70*/  BSYNC B0 ;  /* 0x0000000000007941 */ /* 0x000fea0003800000 */
.L_x_1536:
        /* <DEDUP_REMOVED lines=21> */
.L_x_1534:
[----:B------:R-:W-:-:S04]  /*14dd0*/  IMAD.IADD R14, R6, 0x1, -R3 ;  /* 0x00000001060e7824 */ /* 0x000fc800078e0a03 */
[----:B------:R-:W-:-:S05]  /*14de0*/  IMAD R2, R8, R9, R14 ;  /* 0x0000000908027224 */ /* 0x000fca00078e020e */
[----:B------:R-:W-:Y:S02]  /*14df0*/  ISETP.GT.AND P0, PT, R2, R7, PT ;  /* 0x000000070200720c */ /* 0x000fe40003f04270 */
[----:B------:R-:W0:Y:S11]  /*14e00*/  LDC.64 R2, c[0x0][0xc90] ;  /* 0x00032400ff027b82 */ /* 0x000e360000000a00 */
[----:B------:R-:W-:-:S04]  /*14e10*/  VOTE.ANY R10, PT, !P0 ;  /* 0x00000000000a7806 */ /* 0x000fc800040e0100 */
[----:B------:R-:W1:Y:S02]  /*14e20*/  POPC R15, R10 ;  /* 0x0000000a000f7309 */ /* 0x000e640000000000 */
[----:B-1----:R-:W-:-:S04]  /*14e30*/  IMAD.IADD R27, R15, 0x1, R4 ;  /* 0x000000010f1b7824 */ /* 0x002fc800078e0204 */
[----:B0-----:R-:W-:-:S05]  /*14e40*/  IMAD.WIDE R2, R27, 0x4, R2 ;  /* 0x000000041b027825 */ /* 0x001fca00078e0202 */
[----:B------:R-:W2:Y:S01]  /*14e50*/  LDG.E R6, desc[UR52][R2.64] ;  /* 0x0000003402067981 */ /* 0x000ea2000c1e1900 */
[----:B------:R-:W-:-:S03]  /*14e60*/  ISETP.NE.AND P0, PT, R10, RZ, PT ;  /* 0x000000ff0a00720c */ /* 0x000fc60003f05270 */
[----:B------:R-:W0:Y:S02]  /*14e70*/  SHFL.IDX PT, R0, R0, R15, 0x1f ;  /* 0x00001f0f00007589 */ /* 0x000e2400000e0000 */
[----:B0-----:R-:W-:-:S13]  /*14e80*/  R2UR UR7, R0 ;  /* 0x00000000000772ca */ /* 0x001fda00000e0000 */
[----:B--2---:R-:W-:-:S05]  /*14e90*/  IMAD R4, R6, UR7, RZ ;  /* 0x0000000706047c24 */ /* 0x004fca000f8e02ff */
[----:B------:R-:W-:-:S04]  /*14ea0*/  IABS R13, R4 ;  /* 0x00000004000d7213 */ /* 0x000fc80000000000 */
[----:B------:R-:W0:Y:S08]  /*14eb0*/  I2F.RP R11, R13 ;  /* 0x0000000d000b7306 */ /* 0x000e300000209400 */
[----:B0-----:R-:W0:Y:S02]  /*14ec0*/  MUFU.RCP R11, R11 ;  /* 0x0000000b000b7308 */ /* 0x001e240000001000 */
[----:B0-----:R-:W-:-:S06]  /*14ed0*/  VIADD R12, R11, 0xffffffe ;  /* 0x0ffffffe0b0c7836 */ /* 0x001fcc0000000000 */
[----:B------:R0:W1:Y:S01]  /*14ee0*/  F2I.FTZ.U32.TRUNC.NTZ R3, R12 ;  /* 0x0000000c00037305 */ /* 0x000062000021f000 */
[----:B------:R-:W-:Y:S05]  /*14ef0*/  @!P0 BRA `(.L_x_1539) ;  /* 0x0000000000088947 */ /* 0x000fea0003800000 */
[----:B------:R-:W-:-:S05]  /*14f00*/  VIADD R11, R15, 0xffffffff ;  /* 0xffffffff0f0b7836 */ /* 0x000fca0000000000 */
[----:B------:R2:W3:Y:S02]  /*14f10*/  SHFL.IDX PT, R24, R8, R11, 0x1f ;  /* 0x00001f0b08187589 */ /* 0x0004e400000e0000 */
.L_x_1539:
[----:B---3--:R-:W-:Y:S01]  /*14f20*/  IMAD R24, R24, R9, R14 ;  /* 0x0000000918187224 */ /* 0x008fe200078e020e */
[----:B------:R-:W-:Y:S01]  /*14f30*/  IABS R2, R4 ;  /* 0x0000000400027213 */ /* 0x000fe20000000000 */
[----:B-1----:R-:W-:Y:S02]  /*14f40*/  IMAD.MOV R0, RZ, RZ, -R3 ;  /* 0x000000ffff007224 */ /* 0x002fe400078e0a03 */
[----:B--2---:R-:W-:Y:S02]  /*14f50*/  IMAD.IADD R11, R7, 0x1, -R24 ;  /* 0x00000001070b7824 */ /* 0x004fe400078e0a18 */
        /* <DEDUP_REMOVED lines=19> */
[----:B------:R-:W-:Y:S02]  /*15090*/  IMAD R26, R6, R2, RZ ;  /* 0x00000002061a7224 */ /* 0x000fe400078e02ff */
[----:B------:R-:W-:Y:S02]  /*150a0*/  IMAD.MOV R7, RZ, RZ, -R2 ;  /* 0x000000ffff077224 */ /* 0x000fe400078e0a02 */
[----:B------:R-:W-:Y:S02]  /*150b0*/  IMAD.MOV R0, RZ, RZ, -R26 ;  /* 0x000000ffff007224 */ /* 0x000fe400078e0a1a */
[----:B------:R-:W-:-:S03]  /*150c0*/  IMAD R7, R4, R7, R11 ;  /* 0x0000000704077224 */ /* 0x000fc600078e020b */
[----:B------:R-:W-:Y:S01]  /*150d0*/  VIADDMNMX R0, R0, R9, R6, PT ;  /* 0x0000000900007246 */ /* 0x000fe20003800106 */
[----:B------:R-:W-:Y:S01]  /*150e0*/  IMAD.IADD R26, R7, 0x1, R26 ;  /* 0x00000001071a7824 */ /* 0x000fe200078e021a */
[----:B------:R-:W-:Y:S02]  /*150f0*/  IABS R2, R7 ;  /* 0x0000000700027213 */ /* 0x000fe40000000000 */
[----:B------:R-:W-:Y:S02]  /*15100*/  R2UR UR9, R0 ;  /* 0x00000000000972ca */ /* 0x000fe400000e0000 */
[----:B------:R-:W-:-:S11]  /*15110*/  R2UR UR8, R2 ;  /* 0x00000000020872ca */ /* 0x000fd600000e0000 */
[----:B------:R-:W-:-:S04]  /*15120*/  IABS R9, UR9 ;  /* 0x0000000900097c13 */ /* 0x000fc80008000000 */
[----:B------:R-:W1:Y:S01]  /*15130*/  I2F.RP R0, R9 ;  /* 0x0000000900007306 */ /* 0x000e620000209400 */
[----:B------:R-:W-:-:S07]  /*15140*/  R2UR UR6, R9 ;  /* 0x00000000090672ca */ /* 0x000fce00000e0000 */
[----:B-1----:R-:W1:Y:S02]  /*15150*/  MUFU.RCP R0, R0 ;  /* 0x0000000000007308 */ /* 0x002e640000001000 */
[----:B-1----:R-:W-:Y:S01]  /*15160*/  VIADD R3, R0, 0xffffffe ;  /* 0x0ffffffe00037836 */ /* 0x002fe20000000000 */
[----:B------:R-:W-:-:S05]  /*15170*/  IABS R0, UR9 ;  /* 0x0000000900007c13 */ /* 0x000fca0008000000 */
[----:B------:R-:W1:Y:S01]  /*15180*/  F2I.FTZ.U32.TRUNC.NTZ R3, R3 ;  /* 0x0000000300037305 */ /* 0x000e62000021f000 */
[----:B------:R-:W-:Y:S01]  /*15190*/  IMAD.MOV R0, RZ, RZ, -R0 ;  /* 0x000000ffff007224 */ /* 0x000fe200078e0a00 */
[----:B-1----:R-:W-:-:S13]  /*151a0*/  R2UR UR5, R3 ;  /* 0x00000000030572ca */ /* 0x002fda00000e0000 */
[----:B------:R-:W-:-:S04]  /*151b0*/  UIADD3 UR4, URZ, -UR5, URZ ;  /* 0x800000053f047290 */ /* 0x000fc8000fffe03f */
[----:B------:R-:W-:-:S03]  /*151c0*/  UIMAD UR6, UR4, UR6, URZ ;  /* 0x00000006040672a4 */ /* 0x000fc6000f8e023f */
[----:B------:R-:W-:Y:S02]  /*151d0*/  UMOV UR4, URZ ;  /* 0x0000003f00047c82 */ /* 0x000fe40008000000 */
[----:B------:R-:W-:-:S04]  /*151e0*/  UIMAD.WIDE.U32 UR4, UR5, UR6, UR4 ;  /* 0x00000006050472a5 */ /* 0x000fc8000f8e0004 */
[----:B------:R-:W-:-:S06]  /*151f0*/  UIMAD.WIDE.U32 UR4, UR5, UR8, URZ ;  /* 0x00000008050472a5 */ /* 0x000fcc000f8e003f */
[----:B------:R-:W-:Y:S01]  /*15200*/  IMAD.U32 R3, RZ, RZ, UR5 ;  /* 0x00000005ff037e24 */ /* 0x000fe2000f8e00ff */
[----:B------:R-:W-:-:S03]  /*15210*/  R2UR UR4, R7 ;  /* 0x00000000070472ca */ /* 0x000fc600000e0000 */
[----:B------:R-:W-:Y:S02]  /*15220*/  IMAD R0, R0, R3, UR8 ;  /* 0x0000000800007e24 */ /* 0x000fe4000f8e0203 */
[----:B------:R-:W-:-:S03]  /*15230*/  IMAD R3, RZ, RZ, -UR9 ;  /* 0x80000009ff037e24 */ /* 0x000fc6000f8e02ff */
[----:B------:R-:W-:-:S05]  /*15240*/  ISETP.GT.U32.AND P0, PT, R9, R0, PT ;  /* 0x000000000900720c */ /* 0x000fca0003f04070 */
[----:B------:R-:W-:-:S08]  /*15250*/  ULOP3.LUT UR4, UR4, UR9, URZ, 0x3c, !UPT ;  /* 0x0000000904047292 */ /* 0x000fd0000f8e3c3f */
[----:B------:R-:W-:Y:S01]  /*15260*/  VOTEU.ANY UP1, P0 ;  /* 0x00000000003f7886 */ /* 0x000fe20000020100 */
[----:B------:R-:W-:-:S04]  /*15270*/  PLOP3.LUT P0, PT, PT, PT, UP1, 0x80, 0x0 ;  /* 0x000000000000781c */ /* 0x000fc80003f0f018 */
[----:B------:R-:W-:Y:S02]  /*15280*/  @!UP1 UIADD3 UR5, UR5, 0x1, URZ ;  /* 0x0000000105059890 */ /* 0x000fe4000fffe03f */
[----:B------:R-:W-:-:S07]  /*15290*/  UISETP.GE.AND UP1, UPT, UR4, URZ, UPT ;  /* 0x0000003f0400728c */ /* 0x000fce000bf26270 */
[----:B------:R-:W-:-:S05]  /*152a0*/  @!P0 IMAD.IADD R0, R0, 0x1, -R9 ;  /* 0x0000000100008824 */ /* 0x000fca00078e0a09 */
[----:B------:R-:W-:-:S13]  /*152b0*/  ISETP.GE.U32.AND P0, PT, R0, R9, PT ;  /* 0x000000090000720c */ /* 0x000fda0003f06070 */
[----:B------:R-:W-:-:S05]  /*152c0*/  VOTEU.ANY UP0, P0 ;  /* 0x00000000003f7886 */ /* 0x000fca0000000100 */
[----:B------:R-:W-:Y:S02]  /*152d0*/  @UP0 UIADD3 UR5, UR5, 0x1, URZ ;  /* 0x0000000105050890 */ /* 0x000fe4000fffe03f */
[----:B------:R-:W-:Y:S02]  /*152e0*/  UISETP.NE.AND UP0, UPT, UR9, URZ, UPT ;  /* 0x0000003f0900728c */ /* 0x000fe4000bf05270 */
[----:B------:R-:W-:-:S09]  /*152f0*/  @!UP1 UIADD3 UR5, -UR5, URZ, URZ ;  /* 0x0000003f05059290 */ /* 0x000fd2000fffe13f */
[----:B------:R-:W-:-:S04]  /*15300*/  @!UP0 ULOP3.LUT UR5, URZ, UR9, URZ, 0x33, !UPT ;  /* 0x000000093f058292 */ /* 0x000fc8000f8e333f */
[----:B------:R-:W-:Y:S02]  /*15310*/  ULOP3.LUT UR4, URZ, UR5, URZ, 0x33, !UPT ;  /* 0x000000053f047292 */ /* 0x000fe4000f8e333f */
[----:B------:R-:W-:Y:S02]  /*15320*/  IMAD R26, R3, UR5, R26 ;  /* 0x00000005031a7c24 */ /* 0x000fe4000f8e021a */
[----:B------:R-:W-:Y:S01]  /*15330*/  UIADD3 UR4, UR7, UR4, URZ ;  /* 0x0000000407047290 */ /* 0x000fe2000fffe03f */
[----:B------:R-:W-:Y:S11]  /*15340*/  BRA `(.L_x_1540) ;  /* 0x0000000000107947 */ /* 0x000ff60003800000 */
.L_x_1535:
[----:B------:R-:W0:Y:S01]  /*15350*/  LDC R27, c[0x0][0xc3c] ;  /* 0x00030f00ff1b7b82 */ /* 0x000e220000000800 */
[----:B------:R-:W-:Y:S01]  /*15360*/  IMAD.MOV.U32 R24, RZ, RZ, R7 ;  /* 0x000000ffff187224 */ /* 0x000fe200078e0007 */
[----:B------:R-:W-:Y:S01]  /*15370*/  UMOV UR4, URZ ;  /* 0x0000003f00047c82 */ /* 0x000fe20008000000 */
[----:B------:R-:W-:-:S07]  /*15380*/  IMAD.MOV.U32 R26, RZ, RZ, RZ ;  /* 0x000000ffff1a7224 */ /* 0x000fce00078e00ff */
.L_x_1540:
[----:B------:R-:W-:Y:S01]  /*15390*/  ISETP.NE.AND P0, PT, R5, RZ, PT ;  /* 0x000000ff0500720c */ /* 0x000fe20003f05270 */
[----:B------:R-:W-:-:S12]  /*153a0*/  IMAD.U32 R25, RZ, RZ, UR4 ;  /* 0x00000004ff197e24 */ /* 0x000fd8000f8e00ff */
[----:B------:R-:W1:Y:S01]  /*153b0*/  @!P0 S2R R3, SR_CgaCtaId ;  /* 0x0000000000038919 */ /* 0x000e620000008800 */
[----:B------:R-:W-:-:S04]  /*153c0*/  @!P0 MOV R0, 0x400 ;  /* 0x0000040000008802 */ /* 0x000fc80000000f00 */
[----:B-1----:R-:W-:-:S05]  /*153d0*/  @!P0 LEA R0, R3, R0, 0x18 ;  /* 0x0000000003008211 */ /* 0x002fca00078ec0ff */
[----:B0-----:R0:W-:Y:S01]  /*153e0*/  @!P0 STS.128 [R0+0x228d0], R24 ;  /* 0x0228d01800008388 */ /* 0x0011e20000000c00 */
[----:B------:R-:W-:Y:S06]  /*153f0*/  BAR.ARV 0x5, 0x180 ;  /* 0x0146000000007b1d */ /* 0x000fec0000002000 */
.L_x_1533:
[----:B------:R1:W-:Y:S01]  /*15400*/  STL [R1+0x1c], RZ ;  /* 0x00001cff01007387 */ /* 0x0003e20000100800 */
[----:B------:R-:W-:Y:S01]  /*15410*/  ULDC UR5, c[0x0][0xc3c] ;  /* 0x00030f0000057ab9 */ /* 0x000fe20000000800 */
[----:B------:R-:W-:Y:S01]  /*15420*/  IMAD.MOV.U32 R36, RZ, RZ, 0x1 ;  /* 0x00000001ff247424 */ /* 0x000fe200078e00ff */
[----:B------:R-:W-:Y:S01]  /*15430*/  ISETP.GE.AND P0, PT, R27, UR5, PT ;  /* 0x000000051b007c0c */ /* 0x000fe2000bf06270 */
[----:B------:R-:W-:-:S12]  /*15440*/  IMAD.MOV.U32 R32, RZ, RZ, RZ ;  /* 0x000000ffff207224 */ /* 0x000fd800078e00ff */
[----:B-1----:R-:W-:Y:S05]  /*15450*/  @P0 BRA `(.L_x_1541) ;  /* 0x00000060001c0947 */ /* 0x002fea0003800000 */
[----:B------:R-:W1:Y:S01]  /*15460*/  S2R R10, SR_TID.X ;  /* 0x00000000000a7919 */ /* 0x000e620000002100 */
[----:B------:R-:W2:Y:S01]  /*15470*/  S2UR UR5, SR_CgaCtaId ;  /* 0x00000000000579c3 */ /* 0x000ea20000008800 */
        /* <DEDUP_REMOVED lines=10> */
[C---:B------:R-:W-:Y:S01]  /*15520*/  IMAD.SHL.U32 R6, R10.reuse, 0x4, RZ ;  /* 0x000000040a067824 */ /* 0x040fe200078e00ff */
[----:B0-----:R-:W-:Y:S01]  /*15530*/  SHF.R.U32.HI R0, RZ, 0x5, R8 ;  /* 0x00000005ff007819 */ /* 0x001fe20000011608 */
[----:B------:R-:W-:Y:S01]  /*15540*/  IMAD.SHL.U32 R30, R10, 0x10, RZ ;  /* 0x000000100a1e7824 */ /* 0x000fe200078e00ff */
[----:B------:R-:W-:Y:S01]  /*15550*/  LOP3.LUT R3, R2, 0x380, RZ, 0xc0, !PT ;  /* 0x0000038002037812 */ /* 0x000fe200078ec0ff */
[----:B------:R-:W-:Y:S01]  /*15560*/  IMAD.SHL.U32 R9, R10, 0x2, RZ ;  /* 0x000000020a097824 */ /* 0x000fe200078e00ff */
[----:B------:R-:W-:-:S02]  /*15570*/  LOP3.LUT R5, R4, 0x80, RZ, 0xc0, !PT ;  /* 0x0000008004057812 */ /* 0x000fc400078ec0ff */
[----:B------:R-:W-:Y:S01]  /*15580*/  LOP3.LUT R7, R4, 0x60, RZ, 0xc0, !PT ;  /* 0x0000006004077812 */ /* 0x000fe200078ec0ff */
[----:B------:R-:W-:Y:S01]  /*15590*/  IMAD R3, R0, 0x10, R3 ;  /* 0x0000001000037824 */ /* 0x000fe200078e0203 */
[----:B------:R-:W-:Y:S02]  /*155a0*/  LOP3.LUT R5, R5, 0x10, R10, 0xf8, !PT ;  /* 0x0000001005057812 */ /* 0x000fe400078ef80a */
[----:B------:R-:W-:Y:S01]  /*155b0*/  LOP3.LUT R4, R4, 0x100, RZ, 0xc0, !PT ;  /* 0x0000010004047812 */ /* 0x000fe200078ec0ff */
[----:B------:R-:W-:Y:S01]  /*155c0*/  IMAD R7, R0, 0x200, R7 ;  /* 0x0000020000077824 */ /* 0x000fe200078e0207 */
[----:B------:R-:W-:Y:S02]  /*155d0*/  LOP3.LUT R5, R5, 0x10, R6, 0x78, !PT ;  /* 0x0000001005057812 */ /* 0x000fe400078e7806 */
[----:B------:R-:W-:Y:S02]  /*155e0*/  LOP3.LUT R0, R30, 0x3f0, RZ, 0xc0, !PT ;  /* 0x000003f01e007812 */ /* 0x000fe400078ec0ff */
[----:B------:R-:W-:-:S02]  /*155f0*/  LOP3.LUT R3, R3, 0x70, R30, 0x78, !PT ;  /* 0x0000007003037812 */ /* 0x000fc400078e781e */
[----:B------:R-:W-:Y:S02]  /*15600*/  LOP3.LUT R9, R0, 0x70, R9, 0x78, !PT ;  /* 0x0000007000097812 */ /* 0x000fe400078e7809 */
[----:B------:R-:W-:Y:S02]  /*15610*/  IADD3 R4, R5, R7, R4 ;  /* 0x0000000705047210 */ /* 0x000fe40007ffe004 */
[----:B------:R-:W-:Y:S01]  /*15620*/  LOP3.LUT R0, R3, 0xc00, R2, 0xf8, !PT ;  /* 0x00000c0003007812 */ /* 0x000fe200078ef802 */
[----:B--2---:R-:W-:Y:S01]  /*15630*/  IMAD.U32 R3, RZ, RZ, UR5 ;  /* 0x00000005ff037e24 */ /* 0x004fe2000f8e00ff */
[----:B------:R-:W-:Y:S01]  /*15640*/  SHF.R.U32.HI R2, RZ, 0x3, R8 ;  /* 0x00000003ff027819 */ /* 0x000fe20000011608 */
[----:B------:R-:W-:Y:S03]  /*15650*/  STL [R1+0xc], R4 ;  /* 0x00000c0401007387 */ /* 0x000fe60000100800 */
[----:B------:R-:W-:Y:S01]  /*15660*/  LEA R17, R3, R17, 0x18 ;  /* 0x0000001103117211 */ /* 0x000fe200078ec0ff */
[----:B------:R0:W-:Y:S04]  /*15670*/  STL [R1+0x10], R0 ;  /* 0x0000100001007387 */ /* 0x0001e80000100800 */
[----:B------:R-:W-:Y:S04]  /*15680*/  STL [R1+0x1c], RZ ;  /* 0x00001cff01007387 */ /* 0x000fe80000100800 */
[----:B------:R1:W-:Y:S01]  /*15690*/  STL [R1+0x4], R3 ;  /* 0x0000040301007387 */ /* 0x0003e20000100800 */
[----:B0-----:R-:W-:-:S05]  /*156a0*/  IMAD.MOV.U32 R0, RZ, RZ, 0x40 ;  /* 0x00000040ff007424 */ /* 0x001fca00078e00ff */
[----:B------:R-:W-:Y:S02]  /*156b0*/  SEL R0, R0, 0xffffffc0, !P0 ;  /* 0xffffffc000007807 */ /* 0x000fe40004000000 */
[--C-:B-1----:R-:W-:Y:S02]  /*156c0*/  LOP3.LUT R3, R2, 0x70, R30.reuse, 0xf8, !PT ;  /* 0x0000007002037812 */ /* 0x102fe400078ef81e */
[----:B------:R-:W-:Y:S01]  /*156d0*/  LOP3.LUT R2, R9, 0x400, R30, 0xf8, !PT ;  /* 0x0000040009027812 */ /* 0x000fe200078ef81e */
[----:B------:R0:W-:Y:S01]  /*156e0*/  STL [R1+0x14], R0 ;  /* 0x0000140001007387 */ /* 0x0001e20000100800 */
[----:B------:R-:W-:Y:S02]  /*156f0*/  LOP3.LUT R30, R30, 0x70, RZ, 0xc0, !PT ;  /* 0x000000701e1e7812 */ /* 0x000fe400078ec0ff */
[----:B------:R-:W-:Y:S01]  /*15700*/  LOP3.LUT R3, R3, 0x80, RZ, 0xfc, !PT ;  /* 0x0000008003037812 */ /* 0x000fe200078efcff */
[----:B------:R1:W-:Y:S01]  /*15710*/  STL [R1+0x8], R2 ;  /* 0x0000080201007387 */ /* 0x0003e20000100800 */
[----:B0-----:R-:W-:-:S05]  /*15720*/  IMAD.IADD R0, R17, 0x1, R2 ;  /* 0x0000000111007824 */ /* 0x001fca00078e0202 */
[----:B------:R1:W-:Y:S02]  /*15730*/  STL [R1+0x18], R0 ;  /* 0x0000180001007387 */ /* 0x0003e40000100800 */
.L_x_1620:
[----:B0-----:R-:W0:Y:S08]  /*15740*/  LDC.64 R4, c[0x0][0xa18] ;  /* 0x00028600ff047b82 */ /* 0x001e300000000a00 */
[----:B-12---:R-:W1:Y:S08]  /*15750*/  LDC.64 R2, c[0x0][0xa28] ;  /* 0x00028a00ff027b82 */ /* 0x006e700000000a00 */
[----:B------:R-:W2:Y:S01]  /*15760*/  LDC.64 R6, c[0x0][0xa00] ;  /* 0x00028000ff067b82 */ /* 0x000ea20000000a00 */
[----:B0-----:R-:W-:-:S07]  /*15770*/  ISETP.NE.U32.AND P1, PT, R4, RZ, PT ;  /* 0x000000ff0400720c */ /* 0x001fce0003f25070 */
[----:B------:R-:W0:Y:S01]  /*15780*/  LDC.64 R8, c[0x0][0xa00] ;  /* 0x00028000ff087b82 */ /* 0x000e220000000a00 */
[----:B------:R-:W-:Y:S02]  /*15790*/  ISETP.NE.AND.EX P2, PT, R5, RZ, PT, P1 ;  /* 0x000000ff0500720c */ /* 0x000fe40003f45310 */
[----:B-1----:R-:W-:-:S04]  /*157a0*/  ISETP.NE.U32.AND P0, PT, R2, RZ, PT ;  /* 0x000000ff0200720c */ /* 0x002fc80003f05070 */
[----:B------:R-:W-:Y:S02]  /*157b0*/  ISETP.NE.AND.EX P0, PT, R3, RZ, PT, P0 ;  /* 0x000000ff0300720c */ /* 0x000fe40003f05300 */
[----:B--2---:R-:W-:-:S05]  /*157c0*/  ISETP.NE.U32.AND P1, PT, R6, RZ, PT ;  /* 0x000000ff0600720c */ /* 0x004fca0003f25070 */
[----:B------:R-:W1:Y:S01]  /*157d0*/  @P2 LDC.64 R2, c[0x0][0xa18] ;  /* 0x00028600ff022b82 */ /* 0x000e620000000a00 */
[----:B------:R-:W-:-:S07]  /*157e0*/  ISETP.NE.AND.EX P3, PT, R7, RZ, PT, P1 ;  /* 0x000000ff0700720c */ /* 0x000fce0003f65310 */
[----:B------:R-:W2:Y:S01]  /*157f0*/  @P0 LDC.64 R4, c[0x0][0xa28] ;  /* 0x00028a00ff040b82 */ /* 0x000ea20000000a00 */
[----:B------:R-:W-:Y:S02]  /*15800*/  IMAD.MOV.U32 R22, RZ, RZ, RZ ;  /* 0x000000ffff167224 */ /* 0x000fe400078e00ff */
[----:B-1----:R-:W-:-:S05]  /*15810*/  @P2 IMAD.WIDE R2, R27, 0x4, R2 ;  /* 0x000000041b022825 */ /* 0x002fca00078e0202 */
[----:B------:R0:W3:Y:S01]  /*15820*/  @P2 LDG.E R0, desc[UR52][R2.64] ;  /* 0x0000003402002981 */ /* 0x0000e2000c1e1900 */
[----:B--2---:R-:W-:-:S06]  /*15830*/  @P0 IMAD.WIDE R4, R27, 0x4, R4 ;  /* 0x000000041b040825 */ /* 0x004fcc00078e0204 */
[----:B------:R1:W5:Y:S01]  /*15840*/  @P0 LDG.E R4, desc[UR52][R4.64] ;  /* 0x0000003404040981 */ /* 0x000362000c1e1900 */
[----:B0-----:R-:W-:Y:S01]  /*15850*/  IMAD.WIDE R2, R27, 0x4, R8 ;  /* 0x000000041b027825 */ /* 0x001fe200078e0208 */
[----:B------:R-:W-:-:S04]  /*15860*/  LOP3.LUT R16, R16, 0xfffffbff, RZ, 0xc0, !PT ;  /* 0xfffffbff10107812 */ /* 0x000fc800078ec0ff */
[----:B------:R1:W5:Y:S01]  /*15870*/  @P3 LDG.E R22, desc[UR52][R2.64] ;  /* 0x0000003402163981 */ /* 0x000362000c1e1900 */
[----:B------:R-:W-:Y:S02]  /*15880*/  @P3 LOP3.LUT R16, R16, 0x400, RZ, 0xfc, !PT ;  /* 0x0000040010103812 */ /* 0x000fe400078efcff */
[----:B---3--:R-:W-:Y:S01]  /*15890*/  @P2 R2UR UR38, R0 ;  /* 0x00000000002622ca */ /* 0x008fe200000e0000 */
[----:B-1----:R-:W-:-:S14]  /*158a0*/  @P2 BRA `(.L_x_1542) ;  /* 0x00000000001c2947 */ /* 0x002fdc0003800000 */
[----:B------:R-:W-:Y:S01]  /*158b0*/  ULDC UR38, c[0x0][0x288] ;  /* 0x0000a20000267ab9 */ /* 0x000fe20000000800 */
[----:B------:R-:W-:Y:S05]  /*158c0*/  @!P3 BRA `(.L_x_1542) ;  /* 0x000000000014b947 */ /* 0x000fea0003800000 */
[----:B------:R-:W2:Y:S04]  /*158d0*/  LDG.E R5, desc[UR52][R2.64] ;  /* 0x0000003402057981 */ /* 0x000ea8000c1e1900 */
[----:B------:R-:W3:Y:S01]  /*158e0*/  LDG.E R0, desc[UR52][R2.64+0x4] ;  /* 0x0000043402007981 */ /* 0x000ee2000c1e1900 */
[----:B--2---:R-:W-:Y:S02]  /*158f0*/  R2UR UR5, R5 ;  /* 0x00000000050572ca */ /* 0x004fe400000e0000 */
[----:B---3--:R-:W-:-:S13]  /*15900*/  R2UR UR38, R0 ;  /* 0x00000000002672ca */ /* 0x008fda00000e0000 */
[----:B------:R-:W-:-:S12]  /*15910*/  UIADD3 UR38, -UR5, UR38, URZ ;  /* 0x0000002605267290 */ /* 0x000fd8000fffe13f */
.L_x_1542:
[----:B------:R-:W-:Y:S01]  /*15920*/  ULDC.64 UR6, c[0x0][0x418] ;  /* 0x0001060000067ab9 */ /* 0x000fe20000000a00 */
[----:B------:R-:W-:Y:S01]  /*15930*/  UMOV UR37, URZ ;  /* 0x0000003f00257c82 */ /* 0x000fe20008000000 */
[----:B------:R-:W-:Y:S01]  /*15940*/  UISETP.NE.U32.AND UP0, UPT, UR6, URZ, UPT ;  /* 0x0000003f0600728c */ /* 0x000fe2000bf05070 */
[----:B-----5:R-:W-:Y:S01]  /*15950*/  @P0 R2UR UR37, R4 ;  /* 0x00000000042502ca */ /* 0x020fe200000e0000 */
[----:B------:R-:W-:Y:S01]  /*15960*/  ULDC UR5, c[0x0][0x424] ;  /* 0x0001090000057ab9 */ /* 0x000fe20000000800 */
[----:B------:R-:W-:Y:S01]  /*15970*/  ULDC UR40, c[0x0][0x2f0] ;  /* 0x0000bc0000287ab9 */ /* 0x000fe20000000800 */
[----:B------:R-:W-:-:S03]  /*15980*/  UISETP.NE.AND.EX UP0, UPT, UR7, URZ, UPT, UP0 ;  /* 0x0000003f0700728c */ /* 0x000fc6000bf05300 */
[----:B------:R-:W-:Y:S01]  /*15990*/  ULDC.64 UR6, c[0x0][0xa20] ;  /* 0x0002880000067ab9 */ /* 0x000fe20000000a00 */
[----:B------:R-:W-:Y:S01]  /*159a0*/  USEL UR5, UR5, 0x1, UP0 ;  /* 0x0000000105057887 */ /* 0x000fe20008000000 */
[----:B------:R-:W-:-:S03]  /*159b0*/  ISETP.NE.U32.AND P0, PT, RZ, UR6, PT ;  /* 0x00000006ff007c0c */ /* 0x000fc6000bf05070 */
[----:B------:R-:W-:Y:S01]  /*159c0*/  UIMAD UR40, UR5, UR40, URZ ;  /* 0x00000028052872a4 */ /* 0x000fe2000f8e023f */
[----:B------:R-:W-:-:S13]  /*159d0*/  ISETP.NE.AND.EX P0, PT, RZ, UR7, PT, P0 ;  /* 0x00000007ff007c0c */ /* 0x000fda000bf05300 */
[----:B------:R-:W-:Y:S05]  /*159e0*/  @!P0 BRA `(.L_x_1543) ;  /* 0x0000000000148947 */ /* 0x000fea0003800000 */
[----:B------:R-:W0:Y:S02]  /*159f0*/  LDC.64 R2, c[0x0][0xa20] ;  /* 0x00028800ff027b82 */ /* 0x000e240000000a00 */
[----:B0-----:R-:W-:-:S06]  /*15a00*/  IMAD.WIDE R2, R27, 0x4, R2 ;  /* 0x000000041b027825 */ /* 0x001fcc00078e0202 */
[----:B------:R-:W2:Y:S02]  /*15a10*/  LDG.E R2, desc[UR52][R2.64] ;  /* 0x0000003402027981 */ /* 0x000ea4000c1e1900 */
[----:B--2---:R-:W-:Y:S01]  /*15a20*/  R2UR UR40, R2 ;  /* 0x00000000022872ca */ /* 0x004fe200000e0000 */
[----:B------:R-:W-:-:S14]  /*15a30*/  BRA `(.L_x_1544) ;  /* 0x00000000002c7947 */ /* 0x000fdc0003800000 */
.L_x_1543:
        /* <DEDUP_REMOVED lines=11> */
.L_x_1544:
[----:B------:R-:W-:Y:S01]  /*15af0*/  ULDC UR5, c[0x0][0x448] ;  /* 0x0001120000057ab9 */ /* 0x000fe20000000800 */
[----:B------:R-:W-:Y:S02]  /*15b00*/  USHF.L.U32 UR39, UR4, 0x7, URZ ;  /* 0x0000000704277899 */ /* 0x000fe4000800063f */
[----:B------:R-:W-:Y:S02]  /*15b10*/  UISETP.NE.AND UP0, UPT, UR5, 0x1, UPT ;  /* 0x000000010500788c */ /* 0x000fe4000bf05270 */
[----:B------:R-:W-:Y:S01]  /*15b20*/  UIADD3 UR8, UR39, 0x7f, URZ ;  /* 0x0000007f27087890 */ /* 0x000fe2000fffe03f */
[----:B------:R-:W-:Y:S01]  /*15b30*/  ULDC.64 UR4, c[0x0][0x9e0] ;  /* 0x0002780000047ab9 */ /* 0x000fe20000000a00 */
[----:B------:R-:W-:Y:S02]  /*15b40*/  UP2UR UR46, UPR, URZ, 0x1 ;  /* 0x000000013f2e7883 */ /* 0x000fe40008000000 */
[----:B------:R-:W-:-:S05]  /*15b50*/  UIADD3 UR40, -UR37, UR40, URZ ;  /* 0x0000002825287290 */ /* 0x000fca000fffe13f */
[----:B------:R-:W-:Y:S01]  /*15b60*/  @UP0 ULDC UR6, c[0x0][0x44c] ;  /* 0x0001130000060ab9 */ /* 0x000fe20000000800 */
[----:B------:R-:W-:Y:S01]  /*15b70*/  @UP0 ULDC UR10, c[0x0][0x450] ;  /* 0x00011400000a0ab9 */ /* 0x000fe20000000800 */
[----:B------:R-:W-:Y:S02]  /*15b80*/  UIMAD.WIDE.U32 UR6, UR8, UR6, URZ ;  /* 0x00000006080672a5 */ /* 0x000fe4000f8e003f */
[----:B------:R-:W-:Y:S02]  /*15b90*/  UIADD3 UR9, UR40, 0x1, -UR38 ;  /* 0x0000000128097890 */ /* 0x000fe4000fffe826 */
[----:B------:R-:W-:Y:S02]  /*15ba0*/  @UP0 USHF.R.U32.HI UR8, URZ, UR10, UR7 ;  /* 0x0000000a3f080299 */ /* 0x000fe40008011607 */
[----:B------:R-:W-:Y:S02]  /*15bb0*/  UISETP.GE.AND UP0, UPT, UR5, 0x1, UPT ;  /* 0x000000010500788c */ /* 0x000fe4000bf06270 */
[----:B------:R-:W-:-:S04]  /*15bc0*/  UIADD3 UR9, UR9, UR8, URZ ;  /* 0x0000000809097290 */ /* 0x000fc8000fffe03f */
[----:B------:R-:W-:Y:S01]  /*15bd0*/  PLOP3.LUT P1, PT, PT, PT, UP0, 0x80, 0x0 ;  /* 0x000000000000781c */ /* 0x000fe20003f2f008 */
[----:B------:R-:W-:-:S12]  /*15be0*/  UIADD3 UR4, UR9, UR4, URZ ;  /* 0x0000000409047290 */ /* 0x000fd8000fffe03f */
[----:B------:R-:W-:Y:S05]  /*15bf0*/  @!P1 BRA `(.L_x_1545) ;  /* 0x0000000000449947 */ /* 0x000fea0003800000 */
        /* <DEDUP_REMOVED lines=10> */
.L_x_1546:
[----:B------:R-:W-:-:S11]  /*15ca0*/  UISETP.NE.AND UP0, UPT, UR5, 0x1, UPT ;  /* 0x000000010500788c */ /* 0x000fd6000bf05270 */
[----:B------:R-:W-:Y:S02]  /*15cb0*/  @UP0 ULDC.64 UR10, c[0x0][0x9e8] ;  /* 0x00027a00000a0ab9 */ /* 0x000fe40000000a00 */
[----:B------:R-:W-:-:S04]  /*15cc0*/  UIMAD.WIDE.U32 UR6, UR8, UR10, URZ ;  /* 0x0000000a080672a5 */ /* 0x000fc8000f8e003f */
[----:B------:R-:W-:-:S12]  /*15cd0*/  @UP0 USHF.R.U32.HI UR8, URZ, UR11, UR7 ;  /* 0x0000000b3f080299 */ /* 0x000fd80008011607 */
.L_x_1547:
[----:B------:R-:W-:-:S04]  /*15ce0*/  UIMAD UR8, UR8, UR5, UR5 ;  /* 0x00000005080872a4 */ /* 0x000fc8000f8e0205 */
[----:B------:R-:W-:-:S04]  /*15cf0*/  UISETP.LT.AND UP0, UPT, UR4, UR8, UPT ;  /* 0x000000080400728c */ /* 0x000fc8000bf01270 */
[----:B------:R-:W-:-:S12]  /*15d00*/  USEL UR4, UR4, UR8, UP0 ;  /* 0x0000000804047287 */ /* 0x000fd80008000000 */
.L_x_1545:
[----:B------:R-:W-:Y:S02]  /*15d10*/  UISETP.NE.AND UP0, UPT, UR46, URZ, UPT ;  /* 0x0000003f2e00728c */ /* 0x000fe4000bf05270 */
[----:B------:R-:W-:Y:S02]  /*15d20*/  UIADD3 UR6, UR40, 0x9f, URZ ;  /* 0x0000009f28067890 */ /* 0x000fe4000fffe03f */
[----:B------:R-:W-:Y:S02]  /*15d30*/  UIADD3 UR8, UR4, 0x9f, URZ ;  /* 0x0000009f04087890 */ /* 0x000fe4000fffe03f */
[----:B------:R-:W-:Y:S02]  /*15d40*/  UIMAD.WIDE UR6, UR6, 0x66666667, URZ ;  /* 0x66666667060678a5 */ /* 0x000fe4000f8e023f */
[----:B------:R-:W-:Y:S02]  /*15d50*/  UIMAD.WIDE UR8, UR8, 0x66666667, URZ ;  /* 0x66666667080878a5 */ /* 0x000fe4000f8e023f */
[----:B------:R-:W-:Y:S01]  /*15d60*/  USHF.R.U32.HI UR4, URZ, 0x1f, UR7 ;  /* 0x0000001f3f047899 */ /* 0x000fe20008011607 */
[----:B------:R-:W-:Y:S01]  /*15d70*/  @UP0 ULDC UR10, c[0x0][0x44c] ;  /* 0x00011300000a0ab9 */ /* 0x000fe20000000800 */
[----:B------:R-:W-:-:S02]  /*15d80*/  USHF.R.U32.HI UR6, URZ, 0x1f, UR9 ;  /* 0x0000001f3f067899 */ /* 0x000fc40008011609 */
[----:B------:R-:W-:Y:S01]  /*15d90*/  UIMAD.WIDE.U32 UR10, UR39, UR10, URZ ;  /* 0x0000000a270a72a5 */ /* 0x000fe2000f8e003f */
[----:B------:R-:W-:Y:S01]  /*15da0*/  @UP0 ULDC UR13, c[0x0][0x450] ;  /* 0x00011400000d0ab9 */ /* 0x000fe20000000800 */
[----:B------:R-:W-:Y:S02]  /*15db0*/  UMOV UR12, UR39 ;  /* 0x00000027000c7c82 */ /* 0x000fe40008000000 */
[----:B------:R-:W-:Y:S02]  /*15dc0*/  @UP0 USHF.R.U32.HI UR12, URZ, UR13, UR11 ;  /* 0x0000000d3f0c0299 */ /* 0x000fe4000801160b */
[----:B------:R-:W-:Y:S02]  /*15dd0*/  ULEA.HI.SX32 UR4, UR7, UR4, 0x1a ;  /* 0x0000000407047291 */ /* 0x000fe4000f8fd23f */
[----:B------:R-:W-:Y:S02]  /*15de0*/  ULEA.HI.SX32 UR6, UR9, UR6, 0x1a ;  /* 0x0000000609067291 */ /* 0x000fe4000f8fd23f */
[----:B------:R-:W-:-:S02]  /*15df0*/  UIADD3 UR7, UR12, UR40, -UR38 ;  /* 0x000000280c077290 */ /* 0x000fc4000fffe826 */
[----:B------:R-:W-:Y:S01]  /*15e00*/  UISETP.LT.AND UP0, UPT, UR4, UR6, UPT ;  /* 0x000000060400728c */ /* 0x000fe2000bf01270 */
[----:B------:R-:W-:Y:S02]  /*15e10*/  ULDC UR8, c[0x0][0x9dc] ;  /* 0x0002770000087ab9 */ /* 0x000fe40000000800 */
[----:B------:R-:W-:Y:S02]  /*15e20*/  UIADD3 UR8, UR7, -UR8, URZ ;  /* 0x8000000807087290 */ /* 0x000fe4000fffe03f */
[----:B------:R-:W-:Y:S01]  /*15e30*/  USEL UR41, UR4, UR6, UP0 ;  /* 0x0000000604297287 */ /* 0x000fe20008000000 */
        /* <DEDUP_REMOVED lines=12> */
.L_x_1549:
[----:B------:R-:W-:-:S11]  /*15f00*/  UISETP.NE.AND UP0, UPT, UR5, 0x1, UPT ;  /* 0x000000010500788c */ /* 0x000fd6000bf05270 */
[----:B------:R-:W-:Y:S02]  /*15f10*/  @UP0 ULDC.64 UR10, c[0x0][0x9e8] ;  /* 0x00027a00000a0ab9 */ /* 0x000fe40000000a00 */
[----:B------:R-:W-:-:S04]  /*15f20*/  UIMAD.WIDE.U32 UR6, UR4, UR10, URZ ;  /* 0x0000000a040672a5 */ /* 0x000fc8000f8e003f */
[----:B------:R-:W-:-:S12]  /*15f30*/  @UP0 USHF.R.U32.HI UR4, URZ, UR11, UR7 ;  /* 0x0000000b3f040299 */ /* 0x000fd80008011607 */
.L_x_1550:
[----:B------:R-:W-:-:S04]  /*15f40*/  UIMAD UR4, UR4, UR5, URZ ;  /* 0x00000005040472a4 */ /* 0x000fc8000f8e023f */
[----:B------:R-:W-:-:S04]  /*15f50*/  UISETP.LT.AND UP0, UPT, UR8, UR4, UPT ;  /* 0x000000040800728c */ /* 0x000fc8000bf01270 */
[----:B------:R-:W-:-:S12]  /*15f60*/  USEL UR8, UR8, UR4, !UP0 ;  /* 0x0000000408087287 */ /* 0x000fd8000c000000 */
.L_x_1548:
        /* <DEDUP_REMOVED lines=26> */
.L_x_1552:
        /* <DEDUP_REMOVED lines=20> */
.L_x_1555:
[----:B------:R-:W-:Y:S05]  /*16250*/  BSYNC B6 ;  /* 0x0000000000067941 */ /* 0x000fea0003800000 */
.L_x_1554:
        /* <DEDUP_REMOVED lines=22> */
.L_x_1557:
[----:B------:R-:W-:Y:S05]  /*163c0*/  BSYNC B6 ;  /* 0x0000000000067941 */ /* 0x000fea0003800000 */
.L_x_1556:
        /* <DEDUP_REMOVED lines=20> */
.L_x_1559:
[----:B------:R-:W-:Y:S05]  /*16510*/  BSYNC B6 ;  /* 0x0000000000067941 */ /* 0x000fea0003800000 */
.L_x_1558:
        /* <DEDUP_REMOVED lines=19> */
.L_x_1561:
[----:B------:R-:W-:Y:S05]  /*16650*/  BSYNC B6 ;  /* 0x0000000000067941 */ /* 0x000fea0003800000 */
.L_x_1560:
[----:B------:R-:W0:Y:S01]  /*16660*/  LDC.64 R2, c[0x0][0x9f8] ;  /* 0x00027e00ff027b82 */ /* 0x000e220000000a00 */
[----:B------:R-:W-:-:S07]  /*16670*/  IMAD.MOV.U32 R35, RZ, RZ, R27 ;  /* 0x000000ffff237224 */ /* 0x000fce00078e001b */
[----:B------:R-:W1:Y:S01]  /*16680*/  LDC R18, c[0x0][0x430] ;  /* 0x00010c00ff127b82 */ /* 0x000e620000000800 */
[----:B0-----:R-:W-:-:S04]  /*16690*/  ISETP.NE.U32.AND P0, PT, R2, RZ, PT ;  /* 0x000000ff0200720c */ /* 0x001fc80003f05070 */
[----:B------:R-:W-:-:S13]  /*166a0*/  ISETP.NE.AND.EX P0, PT, R3, RZ, PT, P0 ;  /* 0x000000ff0300720c */ /* 0x000fda0003f05300 */
[----:B------:R-:W0:Y:S02]  /*166b0*/  @P0 LDC.64 R2, c[0x0][0x9f8] ;  /* 0x00027e00ff020b82 */ /* 0x000e240000000a00 */
[----:B0-----:R-:W-:-:S05]  /*166c0*/  @P0 IMAD.WIDE R2, R27, 0x4, R2 ;  /* 0x000000041b020825 */ /* 0x001fca00078e0202 */
[----:B------:R0:W5:Y:S01]  /*166d0*/  @P0 LDG.E R35, desc[UR52][R2.64] ;  /* 0x0000003402230981 */ /* 0x000162000c1e1900 */
[----:B-1----:R-:W-:Y:S01]  /*166e0*/  ISETP.NE.AND P2, PT, R18, 0x1, PT ;  /* 0x000000011200780c */ /* 0x002fe20003f45270 */
[----:B------:R-:W-:Y:S01]  /*166f0*/  UMOV UR4, 0xffffffff ;  /* 0xffffffff00047882 */ /* 0x000fe20000000000 */
[----:B------:R-:W-:-:S11]  /*16700*/  LOP3.LUT R16, R16, 0xfffffff7, RZ, 0xc0, !PT ;  /* 0xfffffff710107812 */ /* 0x000fd600078ec0ff */
[----:B------:R-:W-:Y:S01]  /*16710*/  @P2 LOP3.LUT R16, R16, 0x8, RZ, 0xfc, !PT ;  /* 0x0000000810102812 */ /* 0x000fe200078efcff */
[----:B0-----:R-:W-:Y:S06]  /*16720*/  BRA.DIV UR4, `(.L_x_1562) ;  /* 0x0000005604447947 */ /* 0x001fec000b800000 */
.L_x_1640:
[----:B------:R-:W0:Y:S01]  /*16730*/  S2R R0, SR_TID.X ;  /* 0x0000000000007919 */ /* 0x000e220000002100 */
[----:B------:R-:W-:Y:S01]  /*16740*/  UMOV UR4, 0xa0 ;  /* 0x000000a000047882 */ /* 0x000fe20000000000 */
[----:B------:R-:W1:Y:S01]  /*16750*/  @P2 LDC R3, c[0x0][0x434] ;  /* 0x00010d00ff032b82 */ /* 0x000e620000000800 */
[----:B------:R-:W-:Y:S01]  /*16760*/  UIMAD UR4, UR41, UR4, -0xa0 ;  /* 0xffffff60290474a4 */ /* 0x000fe2000f8e0204 */
[----:B------:R-:W2:Y:S01]  /*16770*/  S2R R9, SR_TID.X ;  /* 0x0000000000097919 */ /* 0x000ea20000002100 */
[----:B-----5:R-:W-:-:S05]  /*16780*/  SHF.R.S32.HI R13, RZ, 0x1f, R35 ;  /* 0x0000001fff0d7819 */ /* 0x020fca0000011423 */
[----:B------:R-:W3:Y:S01]  /*16790*/  @P2 LDC R5, c[0x0][0x438] ;  /* 0x00010e00ff052b82 */ /* 0x000ee20000000800 */
[----:B------:R4:W-:Y:S01]  /*167a0*/  STL [R1], R13 ;  /* 0x0000000d01007387 */ /* 0x0009e20000100800 */
[----:B0-----:R-:W-:Y:S01]  /*167b0*/  LOP3.LUT R0, R0, 0x7f, RZ, 0xc0, !PT ;  /* 0x0000007f00007812 */ /* 0x001fe200078ec0ff */
[----:B--2---:R-:W-:-:S03]  /*167c0*/  IMAD.SHL.U32 R12, R9, 0x10, RZ ;  /* 0x00000010090c7824 */ /* 0x004fc600078e00ff */
[----:B------:R-:W-:Y:S01]  /*167d0*/  SHF.R.U32.HI R10, RZ, 0x3, R0 ;  /* 0x00000003ff0a7819 */ /* 0x000fe20000011600 */
[----:B------:R-:W-:-:S03]  /*167e0*/  IMAD.SHL.U32 R9, R9, 0x10, RZ ;  /* 0x0000001009097824 */ /* 0x000fc600078e00ff */
[C---:B------:R-:W-:Y:S02]  /*167f0*/  LOP3.LUT R12, R10.reuse, 0x70, R12, 0xf8, !PT ;  /* 0x000000700a0c7812 */ /* 0x040fe400078ef80c */
[----:B------:R-:W-:Y:S02]  /*16800*/  LOP3.LUT R9, R10, 0x70, R9, 0xf8, !PT ;  /* 0x000000700a097812 */ /* 0x000fe400078ef809 */
[----:B------:R-:W-:-:S05]  /*16810*/  LOP3.LUT R12, R12, 0x80, RZ, 0xfc, !PT ;  /* 0x000000800c0c7812 */ /* 0x000fca00078efcff */
[----:B------:R-:W-:-:S05]  /*16820*/  VIADD R0, R12, UR4 ;  /* 0x000000040c007c36 */ /* 0x000fca0008000000 */
[C---:B------:R-:W-:Y:S01]  /*16830*/  ISETP.GE.AND P0, PT, R0.reuse, UR40, PT ;  /* 0x0000002800007c0c */ /* 0x040fe2000bf06270 */
[----:B------:R-:W-:-:S03]  /*16840*/  VIADD R0, R0, UR37 ;  /* 0x0000002500007c36 */ /* 0x000fc60008000000 */
[----:B------:R-:W-:Y:S01]  /*16850*/  ISETP.GT.U32.OR P0, PT, R12, 0x9f, P0 ;  /* 0x0000009f0c00780c */ /* 0x000fe20000704470 */
[----:B-1----:R-:W-:-:S04]  /*16860*/  @P2 IMAD.HI.U32 R2, R0, R3, RZ ;  /* 0x0000000300022227 */ /* 0x002fc800078e00ff */
[----:B------:R-:W-:Y:S01]  /*16870*/  IMAD.MOV.U32 R8, RZ, RZ, R0 ;  /* 0x000000ffff087224 */ /* 0x000fe200078e0000 */
[----:B---3--:R-:W-:-:S07]  /*16880*/  @P2 SHF.R.U32.HI R8, RZ, R5, R2 ;  /* 0x00000005ff082219 */ /* 0x008fce0000011602 */
        /* <DEDUP_REMOVED lines=9> */
[----:B------:R-:W-:-:S03]  /*16920*/  VIADD R4, R9, UR4 ;  /* 0x0000000409047c36 */ /* 0x000fc60008000000 */
[----:B------:R-:W-:Y:S02]  /*16930*/  @!P0 LEA.HI.X R11, R2, R5, R3, 0x2, P1 ;  /* 0x00000005020b8211 */ /* 0x000fe400008f1403 */
[C---:B------:R-:W-:Y:S01]  /*16940*/  ISETP.GE.AND P1, PT, R4.reuse, UR40, PT ;  /* 0x0000002804007c0c */ /* 0x040fe2000bf26270 */
[----:B------:R-:W0:Y:S01]  /*16950*/  @P2 LDC R3, c[0x0][0x434] ;  /* 0x00010d00ff032b82 */ /* 0x000e220000000800 */
[----:B------:R-:W-:-:S04]  /*16960*/  VIADD R4, R4, UR37 ;  /* 0x0000002504047c36 */ /* 0x000fc80008000000 */
[----:B------:R-:W-:-:S03]  /*16970*/  IMAD.MOV.U32 R9, RZ, RZ, R4 ;  /* 0x000000ffff097224 */ /* 0x000fc600078e0004 */
[----:B------:R-:W1:Y:S08]  /*16980*/  @P2 LDC R5, c[0x0][0x438] ;  /* 0x00010e00ff052b82 */ /* 0x000e700000000800 */
[----:B------:R-:W2:Y:S01]  /*16990*/  @!P1 LDC.64 R6, c[0x0][0x428] ;  /* 0x00010a00ff069b82 */ /* 0x000ea20000000a00 */
[----:B0-----:R-:W-:-:S05]  /*169a0*/  @P2 IMAD.HI.U32 R2, R4, R3, RZ ;  /* 0x0000000304022227 */ /* 0x001fca00078e00ff */
[----:B-1----:R-:W-:Y:S01]  /*169b0*/  @P2 SHF.R.U32.HI R9, RZ, R5, R2 ;  /* 0x00000005ff092219 */ /* 0x002fe20000011602 */
[----:B------:R-:W-:-:S03]  /*169c0*/  IMAD.MOV.U32 R5, RZ, RZ, RZ ;  /* 0x000000ffff057224 */ /* 0x000fc600078e00ff */
[----:B------:R-:W-:-:S03]  /*169d0*/  @!P1 SHF.R.S32.HI R3, RZ, 0x1f, R9 ;  /* 0x0000001fff039819 */ /* 0x000fc60000011409 */
[----:B------:R0:W5:Y:S01]  /*169e0*/  @!P0 LDG.E R5, desc[UR52][R10.64] ;  /* 0x000000340a058981 */ /* 0x000162000c1e1900 */
[----:B--2---:R-:W-:-:S04]  /*169f0*/  @!P1 IMAD R2, R13, R6, RZ ;  /* 0x000000060d029224 */ /* 0x004fc800078e02ff */
[----:B0-----:R-:W-:Y:S02]  /*16a00*/  @!P1 IMAD R10, R35, R7, R2 ;  /* 0x00000007230a9224 */ /* 0x001fe400078e0202 */
[----:B------:R-:W-:-:S04]  /*16a10*/  @!P1 IMAD.MOV.U32 R2, RZ, RZ, R9 ;  /* 0x000000ffff029224 */ /* 0x000fc800078e0009 */
[----:B------:R-:W-:Y:S02]  /*16a20*/  @!P1 IMAD.WIDE.U32 R2, R35, R6, R2 ;  /* 0x0000000623029225 */ /* 0x000fe400078e0002 */
[----:B------:R-:W0:Y:S02]  /*16a30*/  @!P1 LDC.64 R6, c[0x0][0x418] ;  /* 0x00010600ff069b82 */ /* 0x000e240000000a00 */
[----:B------:R-:W-:Y:S02]  /*16a40*/  @!P1 IMAD.IADD R3, R3, 0x1, R10 ;  /* 0x0000000103039824 */ /* 0x000fe400078e020a */
[----:B----4-:R-:W-:Y:S01]  /*16a50*/  IMAD.MOV R13, RZ, RZ, -R8 ;  /* 0x000000ffff0d7224 */ /* 0x010fe200078e0a08 */
[----:B------:R-:W-:Y:S02]  /*16a60*/  LOP3.LUT R16, R16, 0xfffffffd, RZ, 0xc0, !PT ;  /* 0xfffffffd10107812 */ /* 0x000fe400078ec0ff */
[----:B0-----:R-:W-:Y:S01]  /*16a70*/  @!P1 LEA R10, P0, R2, R6, 0x2 ;  /* 0x00000006020a9211 */ /* 0x001fe200078010ff */
[----:B------:R-:W-:-:S03]  /*16a80*/  IMAD R6, R18, R13, R0 ;  /* 0x0000000d12067224 */ /* 0x000fc600078e0200 */
[----:B------:R-:W-:Y:S01]  /*16a90*/  @!P1 LEA.HI.X R11, R2, R7, R3, 0x2, P0 ;  /* 0x00000007020b9211 */ /* 0x000fe200000f1403 */
[----:B------:R-:W-:Y:S01]  /*16aa0*/  IMAD.U32 R0, RZ, RZ, UR43 ;  /* 0x0000002bff007e24 */ /* 0x000fe2000f8e00ff */
[----:B------:R-:W-:Y:S01]  /*16ab0*/  ISETP.GT.U32.AND P0, PT, R12, 0x9f, PT ;  /* 0x0000009f0c00780c */ /* 0x000fe20003f04070 */
[----:B------:R-:W-:-:S03]  /*16ac0*/  IMAD.MOV.U32 R7, RZ, RZ, RZ ;  /* 0x000000ffff077224 */ /* 0x000fc600078e00ff */
[----:B------:R-:W-:Y:S01]  /*16ad0*/  ISETP.NE.AND P2, PT, R0, 0x3, PT ;  /* 0x000000030000780c */ /* 0x000fe20003f45270 */
[----:B------:R-:W-:Y:S02]  /*16ae0*/  IMAD.MOV R3, RZ, RZ, -R9 ;  /* 0x000000ffff037224 */ /* 0x000fe400078e0a09 */
[----:B------:R-:W-:Y:S01]  /*16af0*/  IMAD.U32 R0, RZ, RZ, UR41 ;  /* 0x00000029ff007e24 */ /* 0x000fe2000f8e00ff */
[----:B------:R0:W5:Y:S01]  /*16b00*/  @!P1 LDG.E R7, desc[UR52][R10.64] ;  /* 0x000000340a079981 */ /* 0x000162000c1e1900 */
[----:B------:R-:W-:Y:S01]  /*16b10*/  IMAD R8, R18, R3, R4 ;  /* 0x0000000312087224 */ /* 0x000fe200078e0204 */
[----:B------:R-:W-:-:S03]  /*16b20*/  SHF.R.S32.HI R37, RZ, 0x1f, R26 ;  /* 0x0000001fff257819 */ /* 0x000fc6000001141a */
[----:B------:R-:W-:-:S04]  /*16b30*/  @P0 LOP3.LUT R16, R16, 0x2, RZ, 0xfc, !PT ;  /* 0x0000000210100812 */ /* 0x000fc800078efcff */
[----:B------:R-:W-:Y:S01]  /*16b40*/  LOP3.LUT R16, R16, 0xfffffffb, RZ, 0xc0, !PT ;  /* 0xfffffffb10107812 */ /* 0x000fe200078ec0ff */
[----:B0-----:R-:W-:-:S03]  /*16b50*/  VIADD R11, R0, 0xffffffff ;  /* 0xffffffff000b7836 */ /* 0x001fc60000000000 */
[----:B------:R-:W-:Y:S01]  /*16b60*/  @P2 LOP3.LUT R16, R16, 0x4, RZ, 0xfc, !PT ;  /* 0x0000000410102812 */ /* 0x000fe200078efcff */
[----:B------:R-:W-:Y:S06]  /*16b70*/  @!P2 BRA `(.L_x_1563) ;  /* 0x000000000004a947 */ /* 0x000fec0003800000 */
[----:B------:R-:W-:Y:S01]  /*16b80*/  BPT.TRAP 0x1 ;  /* 0x000000040000795c */ /* 0x000fe20000300000 */
.L_x_1563:
[----:B------:R-:W-:Y:S01]  /*16b90*/  IMAD R0, R32, 0x8, R17 ;  /* 0x0000000820007824 */ /* 0x000fe200078e0211 */
[----:B------:R-:W-:Y:S01]  /*16ba0*/  SHF.L.U32 R29, R36, 0x1f, RZ ;  /* 0x0000001f241d7819 */ /* 0x000fe200000006ff */
[----:B------:R-:W-:Y:S01]  /*16bb0*/  BSSY B0, `(.L_x_1564) ;  /* 0x0000004000007945 */ /* 0x000fe20003800000 */
[----:B------:R-:W-:Y:S02]  /*16bc0*/  SHF.R.S32.HI R21, RZ, 0x1f, R8 ;  /* 0x0000001fff157819 */ /* 0x000fe40000011408 */
[----:B------:R-:W0:Y:S02]  /*16bd0*/  SYNCS.PHASECHK.TRANS64.TRYWAIT P0, [R0+URZ+0x22880], R29 ;  /* 0x0228801d000075a7 */ /* 0x000e24000800017f */
[----:B0-----:R-:W-:Y:S05]  /*16be0*/  @!P0 BRA `(.L_x_1565) ;  /* 0x0000005000408947 */ /* 0x001fea0003800000 */
.L_x_1641:
[----:B------:R-:W-:Y:S05]  /*16bf0*/  BSYNC B0 ;  /* 0x0000000000007941 */ /* 0x000fea0003800000 */
.L_x_1564:
[----:B------:R-:W2:Y:S01]  /*16c00*/  LDL R12, [R1+0x8] ;  /* 0x00000800010c7983 */ /* 0x000ea20000100800 */
[----:B------:R-:W-:Y:S01]  /*16c10*/  ULDC.64 UR4, c[0x0][0x328] ;  /* 0x0000ca0000047ab9 */ /* 0x000fe20000000a00 */
[----:B-----5:R-:W-:Y:S01]  /*16c20*/  SHF.R.S32.HI R23, RZ, 0x1f, R7 ;  /* 0x0000001fff177819 */ /* 0x020fe20000011407 */
[----:B------:R-:W-:Y:S01]  /*16c30*/  IMAD R3, R21, UR4, RZ ;  /* 0x0000000415037c24 */ /* 0x000fe2000f8e02ff */
[----:B------:R-:W-:Y:S01]  /*16c40*/  ULDC.64 UR6, c[0x0][0x338] ;  /* 0x0000ce0000067ab9 */ /* 0x000fe20000000a00 */
[----:B------:R-:W1:Y:S01]  /*16c50*/  LDC R13, c[0x0][0x2f4] ;  /* 0x0000bd00ff0d7b82 */ /* 0x000e620000000800 */
[----:B------:R-:W-:Y:S01]  /*16c60*/  ULDC.64 UR8, c[0x0][0x330] ;  /* 0x0000cc0000087ab9 */ /* 0x000fe20000000a00 */
[C---:B------:R-:W-:Y:S01]  /*16c70*/  IMAD R4, R8.reuse, UR5, R3 ;  /* 0x0000000508047c24 */ /* 0x040fe2000f8e0203 */
[----:B------:R-:W-:Y:S01]  /*16c80*/  ULDC.64 UR10, c[0x0][0x318] ;  /* 0x0000c600000a7ab9 */ /* 0x000fe20000000a00 */
[----:B------:R-:W-:Y:S01]  /*16c90*/  IMAD.WIDE.U32 R2, R8, UR4, RZ ;  /* 0x0000000408027c25 */ /* 0x000fe2000f8e00ff */
[----:B------:R-:W-:-:S02]  /*16ca0*/  SHF.R.S32.HI R25, RZ, 0x1f, R6 ;  /* 0x0000001fff197819 */ /* 0x000fc40000011406 */
[----:B------:R-:W-:Y:S01]  /*16cb0*/  SHF.R.S32.HI R28, RZ, 0x1f, R5 ;  /* 0x0000001fff1c7819 */ /* 0x000fe20000011405 */
        /* <DEDUP_REMOVED lines=8> */
[----:B------:R-:W-:Y:S01]  /*16d40*/  IMAD.WIDE.U32 R2, R26, UR8, R2 ;  /* 0x000000081a027c25 */ /* 0x000fe2000f8e0002 */
[----:B-1----:R-:W-:-:S03]  /*16d50*/  ISETP.GE.AND P1, PT, R30, R13, PT ;  /* 0x0000000d1e00720c */ /* 0x002fc60003f26270 */
[----:B------:R-:W-:Y:S01]  /*16d60*/  IMAD R4, R25, UR4, RZ ;  /* 0x0000000419047c24 */ /* 0x000fe2000f8e02ff */
[----:B------:R-:W-:-:S03]  /*16d70*/  IADD3 R9, P0, R2, UR10, RZ ;  /* 0x0000000a02097c10 */ /* 0x000fc6000ff1e0ff */
[C---:B------:R-:W-:Y:S01]  /*16d80*/  IMAD R4, R6.reuse, UR5, R4 ;  /* 0x0000000506047c24 */ /* 0x040fe2000f8e0204 */
[----:B------:R-:W-:Y:S01]  /*16d90*/  IADD3.X R10, R3, UR11, R20, P0, !PT ;  /* 0x0000000b030a7c10 */ /* 0x000fe200087fe414 */
[----:B------:R-:W-:Y:S01]  /*16da0*/  IMAD.WIDE.U32 R2, R6, UR4, RZ ;  /* 0x0000000406027c25 */ /* 0x000fe2000f8e00ff */
[----:B------:R-:W-:Y:S01]  /*16db0*/  ISETP.GE.AND P0, PT, R30, R13, PT ;  /* 0x0000000d1e00720c */ /* 0x000fe20003f06270 */
[----:B------:R-:W-:Y:S01]  /*16dc0*/  UMOV UR4, 0xffffffff ;  /* 0xffffffff00047882 */ /* 0x000fe20000000000 */
[----:B------:R-:W1:Y:S01]  /*16dd0*/  S2R R13, SR_TID.X ;  /* 0x00000000000d7919 */ /* 0x000e620000002100 */
[----:B------:R-:W-:Y:S01]  /*16de0*/  IMAD.IADD R3, R3, 0x1, R4 ;  /* 0x0000000103037824 */ /* 0x000fe200078e0204 */
[----:B------:R-:W-:Y:S01]  /*16df0*/  @P1 LOP3.LUT R16, R16, 0x1, RZ, 0xfc, !PT ;  /* 0x0000000110101812 */ /* 0x000fe200078efcff */
[----:B------:R-:W-:Y:S02]  /*16e00*/  IMAD R4, R28, UR6, RZ ;  /* 0x000000061c047c24 */ /* 0x000fe4000f8e02ff */
[----:B------:R-:W-:Y:S01]  /*16e10*/  IMAD.WIDE.U32 R2, R5, UR6, R2 ;  /* 0x0000000605027c25 */ /* 0x000fe2000f8e0002 */
[----:B------:R-:W-:-:S03]  /*16e20*/  LOP3.LUT R16, R16, 0xffffff7f, RZ, 0xc0, !PT ;  /* 0xffffff7f10107812 */ /* 0x000fc600078ec0ff */
[----:B------:R-:W-:-:S04]  /*16e30*/  IMAD R4, R5, UR7, R4 ;  /* 0x0000000705047c24 */ /* 0x000fc8000f8e0204 */
[----:B------:R-:W-:Y:S02]  /*16e40*/  IMAD.IADD R3, R3, 0x1, R4 ;  /* 0x0000000103037824 */ /* 0x000fe400078e0204 */
[----:B------:R-:W-:-:S03]  /*16e50*/  IMAD.WIDE.U32 R2, R26, UR8, R2 ;  /* 0x000000081a027c25 */ /* 0x000fc6000f8e0002 */
[----:B------:R-:W-:Y:S01]  /*16e60*/  IADD3 R19, P1, R2, UR10, RZ ;  /* 0x0000000a02137c10 */ /* 0x000fe2000ff3e0ff */
[----:B------:R-:W-:-:S03]  /*16e70*/  IMAD.MOV.U32 R2, RZ, RZ, -0xa0 ;  /* 0xffffff60ff027424 */ /* 0x000fc600078e00ff */
[----:B------:R-:W-:Y:S01]  /*16e80*/  IADD3.X R20, R20, UR11, R3, P1, !PT ;  /* 0x0000000b14147c10 */ /* 0x000fe20008ffe403 */
[----:B------:R-:W-:Y:S01]  /*16e90*/  IMAD R11, R11, R2, UR40 ;  /* 0x000000280b0b7e24 */ /* 0x000fe2000f8e0202 */
[----:B-1----:R-:W-:-:S04]  /*16ea0*/  LOP3.LUT R13, R13, 0x7f, RZ, 0xc0, !PT ;  /* 0x0000007f0d0d7812 */ /* 0x002fc800078ec0ff */
[----:B------:R-:W-:-:S05]  /*16eb0*/  SHF.R.U32.HI R13, RZ, 0x3, R13 ;  /* 0x00000003ff0d7819 */ /* 0x000fca000001160d */
[----:B------:R-:W-:-:S05]  /*16ec0*/  IMAD.IADD R18, R11, 0x1, -R13 ;  /* 0x000000010b127824 */ /* 0x000fca00078e0a0d */
[----:B------:R-:W-:-:S13]  /*16ed0*/  ISETP.GE.AND P1, PT, R18, 0x1, PT ;  /* 0x000000011200780c */ /* 0x000fda0003f26270 */
[----:B------:R-:W-:Y:S01]  /*16ee0*/  @P1 LOP3.LUT R16, R16, 0x80, RZ, 0xfc, !PT ;  /* 0x0000008010101812 */ /* 0x000fe200078efcff */
[----:B--2---:R-:W-:Y:S01]  /*16ef0*/  IMAD R4, R32, 0x5000, R12 ;  /* 0x0000500020047824 */ /* 0x004fe200078e020c */
[----:B------:R-:W-:Y:S06]  /*16f00*/  BRA.DIV UR4, `(.L_x_1566) ;  /* 0x0000004e048c7947 */ /* 0x000fec000b800000 */
[----:B------:R-:W1:Y:S01]  /*16f10*/  SHFL.IDX PT, R2, R9, RZ, 0x181f ;  /* 0x00181fff09027589 */ /* 0x000e6200000e0000 */
[----:B------:R-:W-:Y:S01]  /*16f20*/  IMAD.IADD R4, R17, 0x1, R4 ;  /* 0x0000000111047824 */ /* 0x000fe200078e0204 */
[----:B------:R-:W-:Y:S02]  /*16f30*/  ISETP.GE.AND P3, PT, R18, 0x41, PT ;  /* 0x000000411200780c */ /* 0x000fe40003f66270 */
        /* <DEDUP_REMOVED lines=74> */
.L_x_1663:
        /* <DEDUP_REMOVED lines=9> */
.L_x_1567:
        /* <DEDUP_REMOVED lines=11> */
.L_x_1568:
[----:B------:R1:W-:Y:S01]  /*17520*/  SYNCS.ARRIVE.TRANS64.A1T0 RZ, [R0+URZ+0x22870], RZ ;  /* 0x022870ff00ff79a7 */ /* 0x0003e2000810003f */
[----:B------:R-:W-:Y:S05]  /*17530*/  @!P6 BRA `(.L_x_1569) ;  /* 0x000000000004e947 */ /* 0x000fea0003800000 */
[----:B------:R-:W-:Y:S01]  /*17540*/  BPT.TRAP 0x1 ;  /* 0x000000040000795c */ /* 0x000fe20000300000 */
.L_x_1569:
[----:B------:R-:W2:Y:S01]  /*17550*/  SYNCS.PHASECHK.TRANS64.TRYWAIT P0, [R0+URZ+0x22840], R29 ;  /* 0x0228401d000075a7 */ /* 0x000ea2000800017f */
[----:B------:R-:W-:Y:S04]  /*17560*/  BSSY B0, `(.L_x_1570) ;  /* 0x0000002000007945 */ /* 0x000fe80003800000 */
[----:B--2---:R-:W-:Y:S05]  /*17570*/  @!P0 BRA `(.L_x_1571) ;  /* 0x0000005400148947 */ /* 0x004fea0003800000 */
.L_x_1664:
[----:B------:R-:W-:Y:S05]  /*17580*/  BSYNC B0 ;  /* 0x0000000000007941 */ /* 0x000fea0003800000 */
.L_x_1570:
        /* <DEDUP_REMOVED lines=17> */
[----:B------:R-:W-:Y:S01]  /*176a0*/  IMAD R25, R25, UR4, RZ ;  /* 0x0000000419197c24 */ /* 0x000fe2000f8e02ff */
[----:B---3--:R-:W-:Y:S02]  /*176b0*/  ISETP.GE.AND P2, PT, R30, R11, PT ;  /* 0x0000000b1e00720c */ /* 0x008fe40003f46270 */
[----:B------:R-:W-:Y:S01]  /*176c0*/  IADD3.X R7, R3, UR11, R9, P0, !PT ;  /* 0x0000000b03077c10 */ /* 0x000fe200087fe409 */
[C---:B------:R-:W-:Y:S02]  /*176d0*/  IMAD R10, R6.reuse, UR5, R25 ;  /* 0x00000005060a7c24 */ /* 0x040fe4000f8e0219 */
        /* <DEDUP_REMOVED lines=56> */
[----:B------:R-:W-:Y:S01]  /*17a60*/  @P5 IMAD.MOV.U32 R3, RZ, RZ, R9 ;  /* 0x000000ffff035224 */ /* 0x000fe200078e0009 */
[----:B------:R-:W3:Y:S04]  /*17a70*/  SHFL.IDX PT, R14, R8, 0x6, 0x181f ;  /* 0x00d81f00080e7f89 */ /* 0x000ee800000e0000 */
        /* <DEDUP_REMOVED lines=23> */
.L_x_1686:
        /* <DEDUP_REMOVED lines=9> */
.L_x_1573:
        /* <DEDUP_REMOVED lines=11> */
.L_x_1574:
[----:B------:R3:W-:Y:S02]  /*17d30*/  SYNCS.ARRIVE.TRANS64.A1T0 RZ, [R0+URZ+0x22830], RZ ;  /* 0x022830ff00ff79a7 */ /* 0x0007e4000810003f */
[----:B------:R-:W-:Y:S05]  /*17d40*/  WARPSYNC.ALL ;  /* 0x0000000000007948 */ /* 0x000fea0003800000 */
[----:B0123--:R-:W-:Y:S01]  /*17d50*/  SHF.R.S32.HI R0, RZ, 0x1f, R22 ;  /* 0x0000001fff007819 */ /* 0x00ffe20000011416 */
[----:B------:R-:W-:Y:S01]  /*17d60*/  ULDC.64 UR4, c[0x0][0x298] ;  /* 0x0000a60000047ab9 */ /* 0x000fe20000000a00 */
[----:B------:R-:W-:Y:S03]  /*17d70*/  BSSY B6, `(.L_x_1575) ;  /* 0x0000019000067945 */ /* 0x000fe60003800000 */
[----:B------:R-:W-:-:S02]  /*17d80*/  IMAD R3, R0, UR4, RZ ;  /* 0x0000000400037c24 */ /* 0x000fc4000f8e02ff */
[----:B------:R-:W-:Y:S02]  /*17d90*/  VIADD R0, R17, 0x14400 ;  /* 0x0001440011007836 */ /* 0x000fe40000000000 */
[C---:B------:R-:W-:Y:S02]  /*17da0*/  IMAD R3, R22.reuse, UR5, R3 ;  /* 0x0000000516037c24 */ /* 0x040fe4000f8e0203 */
[----:B------:R-:W-:Y:S01]  /*17db0*/  IMAD.WIDE.U32 R22, R22, UR4, RZ ;  /* 0x0000000416167c25 */ /* 0x000fe2000f8e00ff */
[----:B------:R-:W-:Y:S01]  /*17dc0*/  BAR.SYNC.DEFER_BLOCKING 0x8, 0x180 ;  /* 0x0206000000007b1d */ /* 0x000fe20000010000 */
[----:B------:R-:W-:Y:S02]  /*17dd0*/  LOP3.LUT P0, RZ, R0, 0x3ff, RZ, 0xc0, !PT ;  /* 0x000003ff00ff7812 */ /* 0x000fe4000780c0ff */
[----:B------:R-:W-:-:S11]  /*17de0*/  IMAD.IADD R18, R23, 0x1, R3 ;  /* 0x0000000117127824 */ /* 0x000fd600078e0203 */
        /* <DEDUP_REMOVED lines=17> */
.L_x_1576:
[----:B------:R-:W-:Y:S05]  /*17f00*/  BSYNC B6 ;  /* 0x0000000000067941 */ /* 0x000fea0003800000 */
.L_x_1575:
[----:B------:R0:W5:Y:S01]  /*17f10*/  LDL R10, [R1+0x18] ;  /* 0x00001800010a7983 */ /* 0x0001620000100800 */
[----:B------:R-:W-:Y:S01]  /*17f20*/  UISETP.NE.AND UP0, UPT, UR46, URZ, UPT ;  /* 0x0000003f2e00728c */ /* 0x000fe2000bf05270 */
[----:B------:R-:W-:Y:S01]  /*17f30*/  IMAD.MOV.U32 R2, RZ, RZ, R22 ;  /* 0x000000ffff027224 */ /* 0x000fe200078e0016 */
[----:B------:R-:W-:Y:S01]  /*17f40*/  ULDC.64 UR4, c[0x0][0x2d8] ;  /* 0x0000b60000047ab9 */ /* 0x000fe20000000a00 */
[----:B------:R-:W1:Y:S01]  /*17f50*/  S2R R19, SR_TID.X ;  /* 0x0000000000137919 */ /* 0x000e620000002100 */
[----:B------:R-:W-:Y:S01]  /*17f60*/  IMAD R5, R37, UR4, RZ ;  /* 0x0000000425057c24 */ /* 0x000fe2000f8e02ff */
[----:B------:R-:W-:Y:S01]  /*17f70*/  LOP3.LUT P6, RZ, R16, 0x400, RZ, 0xc0, !PT ;  /* 0x0000040010ff7812 */ /* 0x000fe200078cc0ff */
[----:B------:R-:W-:Y:S01]  /*17f80*/  IMAD.MOV.U32 R3, RZ, RZ, R18 ;  /* 0x000000ffff037224 */ /* 0x000fe200078e0012 */
[----:B------:R-:W-:Y:S01]  /*17f90*/  PLOP3.LUT P0, PT, PT, PT, UP0, 0x80, 0x0 ;  /* 0x000000000000781c */ /* 0x000fe20003f0f008 */
[C---:B------:R-:W-:Y:S01]  /*17fa0*/  IMAD R5, R26.reuse, UR5, R5 ;  /* 0x000000051a057c24 */ /* 0x040fe2000f8e0205 */
[----:B------:R-:W-:Y:S01]  /*17fb0*/  SHF.R.S32.HI R0, RZ, 0x1f, R27 ;  /* 0x0000001fff007819 */ /* 0x000fe2000001141b */
[----:B------:R-:W-:Y:S01]  /*17fc0*/  IMAD.WIDE.U32 R2, R26, UR4, R2 ;  /* 0x000000041a027c25 */ /* 0x000fe2000f8e0002 */
[----:B------:R-:W-:Y:S01]  /*17fd0*/  PLOP3.LUT P1, PT, PT, PT, UP0, 0x80, 0x0 ;  /* 0x000000000000781c */ /* 0x000fe20003f2f008 */
[----:B------:R-:W-:Y:S01]  /*17fe0*/  @UP0 ULDC UR6, c[0x0][0x44c] ;  /* 0x0001130000060ab9 */ /* 0x000fe20000000800 */
[----:B------:R-:W-:Y:S01]  /*17ff0*/  SEL R4, R0, RZ, !P6 ;  /* 0x000000ff00047207 */ /* 0x000fe20007000000 */
[----:B------:R-:W-:Y:S01]  /*18000*/  IMAD.IADD R3, R3, 0x1, R5 ;  /* 0x0000000103037824 */ /* 0x000fe200078e0205 */
[----:B------:R-:W-:Y:S01]  /*18010*/  ULDC.64 UR4, c[0x0][0x2e0] ;  /* 0x0000b80000047ab9 */ /* 0x000fe20000000a00 */
[----:B------:R-:W2:Y:S01]  /*18020*/  LDC R5, c[0x0][0x448] ;  /* 0x00011200ff057b82 */ /* 0x000ea20000000800 */
[----:B------:R-:W-:-:S02]  /*18030*/  SEL R7, R27, RZ, !P6 ;  /* 0x000000ff1b077207 */ /* 0x000fc40007000000 */
[C---:B-1----:R-:W-:Y:S01]  /*18040*/  LOP3.LUT R20, R19.reuse, 0x7f, RZ, 0xc0, !PT ;  /* 0x0000007f13147812 */ /* 0x042fe200078ec0ff */
[----:B------:R-:W-:-:S03]  /*18050*/  IMAD.SHL.U32 R19, R19, 0x10, RZ ;  /* 0x0000001013137824 */ /* 0x000fc600078e00ff */
[----:B------:R-:W-:-:S04]  /*18060*/  SHF.R.U32.HI R20, RZ, 0x3, R20 ;  /* 0x00000003ff147819 */ /* 0x000fc80000011614 */
[----:B------:R-:W-:-:S05]  /*18070*/  LOP3.LUT R19, R20, 0x70, R19, 0xf8, !PT ;  /* 0x0000007014137812 */ /* 0x000fca00078ef813 */
[----:B------:R-:W-:-:S04]  /*18080*/  VIADD R0, R19, UR39 ;  /* 0x0000002713007c36 */ /* 0x000fc80008000000 */
[----:B------:R-:W-:Y:S01]  /*18090*/  @P0 IMAD.HI.U32 R8, R0, UR6, RZ ;  /* 0x0000000600080c27 */ /* 0x000fe2000f8e00ff */
[----:B------:R-:W-:-:S03]  /*180a0*/  @UP0 ULDC UR6, c[0x0][0x450] ;  /* 0x0001140000060ab9 */ /* 0x000fc60000000800 */
[----:B------:R-:W-:Y:S02]  /*180b0*/  IMAD R6, R4, UR4, RZ ;  /* 0x0000000404067c24 */ /* 0x000fe4000f8e02ff */
[----:B------:R-:W-:Y:S01]  /*180c0*/  IMAD.MOV.U32 R4, RZ, RZ, R0 ;  /* 0x000000ffff047224 */ /* 0x000fe200078e0000 */
[----:B------:R-:W-:Y:S01]  /*180d0*/  @P1 SHF.R.U32.HI R4, RZ, UR6, R8 ;  /* 0x00000006ff041c19 */ /* 0x000fe20008011608 */
[----:B------:R-:W-:-:S03]  /*180e0*/  IMAD R9, R7, UR5, R6 ;  /* 0x0000000507097c24 */ /* 0x000fc6000f8e0206 */
[----:B------:R-:W-:Y:S01]  /*180f0*/  SHF.R.S32.HI R6, RZ, 0x1f, R4 ;  /* 0x0000001fff067819 */ /* 0x000fe20000011404 */
[----:B------:R-:W-:Y:S01]  /*18100*/  IMAD.WIDE.U32 R2, R7, UR4, R2 ;  /* 0x0000000407027c25 */ /* 0x000fe2000f8e0002 */
[----:B------:R-:W-:Y:S01]  /*18110*/  ULDC.64 UR4, c[0x0][0x2d0] ;  /* 0x0000b40000047ab9 */ /* 0x000fe20000000a00 */
[----:B------:R-:W1:Y:S02]  /*18120*/  S2R R19, SR_TID.X ;  /* 0x0000000000137919 */ /* 0x000e640000002100 */
[----:B------:R-:W-:Y:S02]  /*18130*/  IMAD R7, R6, UR4, RZ ;  /* 0x0000000406077c24 */ /* 0x000fe4000f8e02ff */
[----:B------:R-:W-:Y:S02]  /*18140*/  IMAD.IADD R3, R3, 0x1, R9 ;  /* 0x0000000103037824 */ /* 0x000fe400078e0209 */
[----:B------:R-:W-:Y:S02]  /*18150*/  IMAD R9, R4, UR5, R7 ;  /* 0x0000000504097c24 */ /* 0x000fe4000f8e0207 */
[----:B------:R-:W-:-:S04]  /*18160*/  IMAD.MOV R7, RZ, RZ, -R4 ;  /* 0x000000ffff077224 */ /* 0x000fc800078e0a04 */
[----:B--2---:R-:W-:Y:S02]  /*18170*/  IMAD R7, R5, R7, R0 ;  /* 0x0000000705077224 */ /* 0x004fe400078e0200 */
[----:B------:R-:W-:Y:S01]  /*18180*/  IMAD.WIDE.U32 R2, R4, UR4, R2 ;  /* 0x0000000404027c25 */ /* 0x000fe2000f8e0002 */
[----:B------:R-:W-:Y:S02]  /*18190*/  ULDC.64 UR4, c[0x0][0x2c8] ;  /* 0x0000b20000047ab9 */ /* 0x000fe40000000a00 */
[----:B------:R-:W-:Y:S01]  /*181a0*/  SHF.R.S32.HI R0, RZ, 0x1f, R7 ;  /* 0x0000001fff007819 */ /* 0x000fe20000011407 */
[----:B------:R-:W-:-:S04]  /*181b0*/  IMAD.IADD R3, R3, 0x1, R9 ;  /* 0x0000000103037824 */ /* 0x000fc800078e0209 */
        /* <DEDUP_REMOVED lines=14> */
[----:B------:R-:W-:Y:S01]  /*182a0*/  VIADD R4, R18, UR39 ;  /* 0x0000002712047c36 */ /* 0x000fe20008000000 */
        /* <DEDUP_REMOVED lines=44> */
[----:B------:R-:W-:-:S03]  /*18570*/  ISETP.GE.AND P2, PT, R8, R5, PT ;  /* 0x000000050800720c */ /* 0x000fc60003f46270 */
[----:B------:R-:W2:Y:S10]  /*18580*/  SHFL.IDX PT, R6, R6, 0x7, 0x181f ;  /* 0x00f81f0006067f89 */ /* 0x000eb400000e0000 */
[----:B0-----:R-:W-:-:S02]  /*18590*/  @!P2 IADD3 R2, P1, R30, R14, RZ ;  /* 0x0000000e1e02a210 */ /* 0x001fc40007f3e0ff */
[----:B------:R0:W3:Y:S03]  /*185a0*/  SHFL.IDX PT, R14, R0, 0x7, 0x181f ;  /* 0x00f81f00000e7f89 */ /* 0x0000e600000e0000 */
[----:B-1----:R-:W-:-:S05]  /*185b0*/  @!P2 IMAD.X R3, RZ, RZ, R7, P1 ;  /* 0x000000ffff03a224 */ /* 0x002fca00008e0607 */
[----:B------:R0:W-:Y:S03]  /*185c0*/  @!P2 LDGSTS.E.BYPASS.LTC128B.128 [R10+0x17400], desc[UR52][R2.64], !P0 ;  /* 0x17400000020aafae */ /* 0x0001e6000c101d74 */
.L_x_1703:
[----:B------:R-:W-:-:S05]  /*185d0*/  VIADD R4, R4, 0x70 ;  /* 0x0000007004047836 */ /* 0x000fca0000000000 */
[----:B------:R-:W-:-:S13]  /*185e0*/  ISETP.GE.AND P1, PT, R4, R5, PT ;  /* 0x000000050400720c */ /* 0x000fda0003f26270 */
[----:B0--3--:R-:W-:-:S05]  /*185f0*/  @!P1 IADD3 R2, P2, R30, R14, RZ ;  /* 0x0000000e1e029210 */ /* 0x009fca0007f5e0ff */
[----:B--2---:R-:W-:-:S05]  /*18600*/  @!P1 IMAD.X R3, RZ, RZ, R6, P2 ;  /* 0x000000ffff039224 */ /* 0x004fca00010e0606 */
[----:B------:R-:W-:Y:S01]  /*18610*/  @!PT LDS RZ, [RZ] ;  /* 0x00000000fffff984 */ /* 0x000fe20000000800 */
[----:B------:R-:W-:Y:S01]  /*18620*/  @!PT LDS RZ, [RZ] ;  /* 0x00000000fffff984 */ /* 0x000fe20000000800 */
[----:B------:R-:W-:Y:S01]  /*18630*/  @!PT LDS RZ, [RZ] ;  /* 0x00000000fffff984 */ /* 0x000fe20000000800 */
[----:B------:R0:W-:Y:S01]  /*18640*/  @!P1 LDGSTS.E.BYPASS.LTC128B.128 [R10+0x17c00], desc[UR52][R2.64], !P0 ;  /* 0x17c00000020a9fae */ /* 0x0001e2000c101d74 */
[----:B------:R-:W-:Y:S01]  /*18650*/  PLOP3.LUT P0, PT, PT, PT, PT, 0x80, 0x0 ;  /* 0x000000000000781c */ /* 0x000fe20003f0f070 */
[----:B------:R-:W-:-:S12]  /*18660*/  NOP ;  /* 0x0000000000007918 */ /* 0x000fd80000000000 */
.L_x_1578:
        /* <DEDUP_REMOVED lines=18> */
.L_x_1704:
[----:B------:R-:W-:Y:S05]  /*18790*/  BSYNC B0 ;  /* 0x0000000000007941 */ /* 0x000fea0003800000 */
.L_x_1579:
[----:B------:R-:W-:-:S04]  /*187a0*/  UIADD3 UR4, UR41, -0x2, URZ ;  /* 0xfffffffe29047890 */ /* 0x000fc8000fffe03f */
[----:B------:R-:W-:-:S06]  /*187b0*/  UISETP.GE.AND UP0, UPT, UR4, UR42, UPT ;  /* 0x0000002a0400728c */ /* 0x000fcc000bf06270 */
[----:B------:R-:W-:-:S13]  /*187c0*/  PLOP3.LUT P0, PT, PT, PT, UP0, 0x80, 0x0 ;  /* 0x000000000000781c */ /* 0x000fda0003f0f008 */
[----:B------:R-:W-:Y:S05]  /*187d0*/  @!P0 BRA `(.L_x_1581) ;  /* 0x00000018002c8947 */ /* 0x000fea0003800000 */
[----:B------:R-:W-:Y:S02]  /*187e0*/  IMAD.MOV.U32 R20, RZ, RZ, R32 ;  /* 0x000000ffff147224 */ /* 0x000fe400078e0020 */
[----:B------:R-:W-:Y:S02]  /*187f0*/  IMAD.MOV.U32 R21, RZ, RZ, R36 ;  /* 0x000000ffff157224 */ /* 0x000fe400078e0024 */
[----:B------:R-:W-:-:S07]  /*18800*/  IMAD.U32 R34, RZ, RZ, UR4 ;  /* 0x00000004ff227e24 */ /* 0x000fce000f8e00ff */
.L_x_1601:
[----:B0-----:R-:W2:Y:S01]  /*18810*/  LDL R12, [R1] ;  /* 0x00000000010c7983 */ /* 0x001ea20000100800 */
[----:B-1----:R-:W1:Y:S01]  /*18820*/  LDC R2, c[0x0][0x430] ;  /* 0x00010c00ff027b82 */ /* 0x002e620000000800 */
[----:B0-----:R-:W0:Y:S01]  /*18830*/  S2R R0, SR_TID.X ;  /* 0x0000000000007919 */ /* 0x001e220000002100 */
[----:B------:R-:W3:Y:S01]  /*18840*/  S2R R6, SR_TID.X ;  /* 0x0000000000067919 */ /* 0x000ee20000002100 */
[----:B------:R-:W4:Y:S01]  /*18850*/  S2R R8, SR_TID.X ;  /* 0x0000000000087919 */ /* 0x000f220000002100 */
[----:B-1----:R-:W-:Y:S01]  /*18860*/  ISETP.NE.AND P0, PT, R2, 0x1, PT ;  /* 0x000000010200780c */ /* 0x002fe20003f05270 */
[----:B------:R-:W-:-:S12]  /*18870*/  IMAD.MOV.U32 R9, RZ, RZ, 0xa0 ;  /* 0x000000a0ff097424 */ /* 0x000fd800078e00ff */
[----:B------:R-:W1:Y:S01]  /*18880*/  @P0 LDC R5, c[0x0][0x434] ;  /* 0x00010d00ff050b82 */ /* 0x000e620000000800 */
[----:B0-----:R-:W-:-:S04]  /*18890*/  LOP3.LUT R0, R0, 0x7f, RZ, 0xc0, !PT ;  /* 0x0000007f00007812 */ /* 0x001fc800078ec0ff */
[----:B------:R-:W-:-:S03]  /*188a0*/  SHF.R.U32.HI R2, RZ, 0x3, R0 ;  /* 0x00000003ff027819 */ /* 0x000fc60000011600 */
[----:B------:R-:W0:Y:S01]  /*188b0*/  @P0 LDC R7, c[0x0][0x438] ;  /* 0x00010e00ff070b82 */ /* 0x000e220000000800 */
[C---:B---3--:R-:W-:Y:S01]  /*188c0*/  LOP3.LUT R0, R6.reuse, 0x7f, RZ, 0xc0, !PT ;  /* 0x0000007f06007812 */ /* 0x048fe200078ec0ff */
[----:B------:R-:W-:-:S06]  /*188d0*/  IMAD.SHL.U32 R6, R6, 0x10, RZ ;  /* 0x0000001006067824 */ /* 0x000fcc00078e00ff */
[----:B------:R-:W3:Y:S01]  /*188e0*/  @P0 LDC R3, c[0x0][0x434] ;  /* 0x00010d00ff030b82 */ /* 0x000ee20000000800 */
[----:B------:R-:W-:Y:S01]  /*188f0*/  LOP3.LUT R6, R2, 0x70, R6, 0xf8, !PT ;  /* 0x0000007002067812 */ /* 0x000fe200078ef806 */
[----:B------:R-:W-:Y:S01]  /*18900*/  IMAD R4, R34, R9, UR37 ;  /* 0x0000002522047e24 */ /* 0x000fe2000f8e0209 */
[----:B------:R-:W-:Y:S01]  /*18910*/  SHF.R.U32.HI R0, RZ, 0x3, R0 ;  /* 0x00000003ff007819 */ /* 0x000fe20000011600 */
[----:B----4-:R-:W-:-:S04]  /*18920*/  IMAD.SHL.U32 R8, R8, 0x10, RZ ;  /* 0x0000001008087824 */ /* 0x010fc800078e00ff */
[----:B------:R-:W4:Y:S01]  /*18930*/  @P0 LDC R2, c[0x0][0x438] ;  /* 0x00010e00ff020b82 */ /* 0x000f220000000800 */
[----:B------:R-:W-:Y:S01]  /*18940*/  IMAD.IADD R6, R6, 0x1, R4 ;  /* 0x0000000106067824 */ /* 0x000fe200078e0204 */
[----:B------:R-:W-:-:S03]  /*18950*/  LOP3.LUT R8, R0, 0x70, R8, 0xf8, !PT ;  /* 0x0000007000087812 */ /* 0x000fc600078ef808 */
[----:B-1----:R-:W-:Y:S01]  /*18960*/  @P0 IMAD.HI.U32 R0, R6, R5, RZ ;  /* 0x0000000506000227 */ /* 0x002fe200078e00ff */
[----:B------:R-:W-:-:S03]  /*18970*/  LOP3.LUT R8, R8, 0x80, RZ, 0xfc, !PT ;  /* 0x0000008008087812 */ /* 0x000fc600078efcff */
[----:B------:R-:W-:Y:S01]  /*18980*/  IMAD.MOV.U32 R10, RZ, RZ, R6 ;  /* 0x000000ffff0a7224 */ /* 0x000fe200078e0006 */
[----:B0-----:R-:W-:Y:S01]  /*18990*/  @P0 SHF.R.U32.HI R10, RZ, R7, R0 ;  /* 0x00000007ff0a0219 */ /* 0x001fe20000011600 */
[----:B------:R-:W-:Y:S01]  /*189a0*/  IMAD.IADD R0, R8, 0x1, R4 ;  /* 0x0000000108007824 */ /* 0x000fe200078e0204 */
[----:B------:R-:W-:Y:S05]  /*189b0*/  YIELD ;  /* 0x0000000000007946 */ /* 0x000fea0003800000 */
[----:B---3--:R-:W-:Y:S01]  /*189c0*/  @P0 IMAD.HI.U32 R3, R0, R3, RZ ;  /* 0x0000000300030227 */ /* 0x008fe200078e00ff */
[----:B------:R-:W-:Y:S01]  /*189d0*/  ULDC.64 UR4, c[0x0][0x428] ;  /* 0x00010a0000047ab9 */ /* 0x000fe20000000a00 */
[----:B------:R-:W-:-:S02]  /*189e0*/  ULDC.64 UR6, c[0x0][0x418] ;  /* 0x0001060000067ab9 */ /* 0x000fc40000000a00 */
[----:B------:R-:W-:Y:S01]  /*189f0*/  IMAD.MOV.U32 R11, RZ, RZ, R0 ;  /* 0x000000ffff0b7224 */ /* 0x000fe200078e0000 */
[----:B----4-:R-:W-:Y:S01]  /*18a00*/  @P0 SHF.R.U32.HI R11, RZ, R2, R3 ;  /* 0x00000002ff0b0219 */ /* 0x010fe20000011603 */
[--C-:B------:R-:W-:Y:S01]  /*18a10*/  IMAD.MOV.U32 R2, RZ, RZ, R10.reuse ;  /* 0x000000ffff027224 */ /* 0x100fe200078e000a */
[----:B------:R-:W-:-:S03]  /*18a20*/  SHF.R.S32.HI R3, RZ, 0x1f, R10 ;  /* 0x0000001fff037819 */ /* 0x000fc6000001140a */
[----:B------:R-:W-:Y:S01]  /*18a30*/  IMAD.WIDE.U32 R2, R35, UR4, R2 ;  /* 0x0000000423027c25 */ /* 0x000fe2000f8e0002 */
[----:B------:R-:W-:Y:S02]  /*18a40*/  ISETP.GT.U32.AND P1, PT, R8, 0x9f, PT ;  /* 0x0000009f0800780c */ /* 0x000fe40003f24070 */
[----:B------:R-:W-:Y:S01]  /*18a50*/  LEA R8, P0, R2, UR6, 0x2 ;  /* 0x0000000602087c11 */ /* 0x000fe2000f8010ff */
[----:B--2---:R-:W-:-:S04]  /*18a60*/  IMAD R4, R12, UR4, RZ ;  /* 0x000000040c047c24 */ /* 0x004fc8000f8e02ff */
[----:B------:R-:W-:-:S04]  /*18a70*/  IMAD R4, R35, UR5, R4 ;  /* 0x0000000523047c24 */ /* 0x000fc8000f8e0204 */
[----:B------:R-:W-:-:S05]  /*18a80*/  IMAD.IADD R3, R4, 0x1, R3 ;  /* 0x0000000104037824 */ /* 0x000fca00078e0203 */
[----:B------:R-:W-:-:S05]  /*18a90*/  LEA.HI.X R9, R2, UR7, R3, 0x2, P0 ;  /* 0x0000000702097c11 */ /* 0x000fca00080f1403 */
[----:B------:R0:W2:Y:S01]  /*18aa0*/  LDG.E R8, desc[UR52][R8.64] ;  /* 0x0000003408087981 */ /* 0x0000a2000c1e1900 */
[--C-:B------:R-:W-:Y:S01]  /*18ab0*/  @!P1 SHF.R.S32.HI R3, RZ, 0x1f, R11.reuse ;  /* 0x0000001fff039819 */ /* 0x100fe2000001140b */
[----:B------:R-:W-:Y:S02]  /*18ac0*/  @!P1 IMAD.MOV.U32 R2, RZ, RZ, R11 ;  /* 0x000000ffff029224 */ /* 0x000fe400078e000b */
[----:B------:R-:W-:Y:S02]  /*18ad0*/  IMAD.U32 R12, RZ, RZ, UR43 ;  /* 0x0000002bff0c7e24 */ /* 0x000fe4000f8e00ff */
[----:B------:R-:W-:Y:S01]  /*18ae0*/  @!P1 IMAD.WIDE.U32 R2, R35, UR4, R2 ;  /* 0x0000000423029c25 */ /* 0x000fe2000f8e0002 */
[----:B------:R-:W-:Y:S02]  /*18af0*/  ULDC UR4, c[0x0][0x430] ;  /* 0x00010c0000047ab9 */ /* 0x000fe40000000800 */
[----:B------:R-:W-:Y:S01]  /*18b00*/  ISETP.NE.AND P2, PT, R12, 0x3, PT ;  /* 0x000000030c00780c */ /* 0x000fe20003f45270 */
[----:B------:R-:W-:Y:S01]  /*18b10*/  @!P1 IMAD.IADD R3, R4, 0x1, R3 ;  /* 0x0000000104039824 */ /* 0x000fe200078e0203 */
[----:B------:R-:W-:Y:S01]  /*18b20*/  @!P1 LEA R4, P0, R2, UR6, 0x2 ;  /* 0x0000000602049c11 */ /* 0x000fe2000f8010ff */
[----:B------:R-:W-:-:S02]  /*18b30*/  VIADD R32, R20, 0x1 ;  /* 0x0000000114207836 */ /* 0x000fc40000000000 */
[----:B------:R-:W-:Y:S01]  /*18b40*/  IMAD.MOV.U32 R7, RZ, RZ, RZ ;  /* 0x000000ffff077224 */ /* 0x000fe200078e00ff */
[----:B------:R-:W-:Y:S01]  /*18b50*/  @!P1 LEA.HI.X R5, R2, UR7, R3, 0x2, P0 ;  /* 0x0000000702059c11 */ /* 0x000fe200080f1403 */
[----:B------:R-:W-:Y:S01]  /*18b60*/  IMAD.MOV R3, RZ, RZ, -R10 ;  /* 0x000000ffff037224 */ /* 0x000fe200078e0a0a */
[----:B------:R-:W-:Y:S01]  /*18b70*/  ISETP.NE.AND P0, PT, R32, 0x2, PT ;  /* 0x000000022000780c */ /* 0x000fe20003f05270 */
[----:B------:R-:W-:Y:S02]  /*18b80*/  IMAD.MOV R11, RZ, RZ, -R11 ;  /* 0x000000ffff0b7224 */ /* 0x000fe400078e0a0b */
[----:B------:R1:W5:Y:S01]  /*18b90*/  @!P1 LDG.E R7, desc[UR52][R4.64] ;  /* 0x0000003404079981 */ /* 0x000362000c1e1900 */
[----:B------:R-:W-:Y:S01]  /*18ba0*/  SEL R36, RZ, 0x1, P0 ;  /* 0x00000001ff247807 */ /* 0x000fe20000000000 */
[----:B0-----:R-:W-:Y:S01]  /*18bb0*/  IMAD R9, R11, UR4, R0 ;  /* 0x000000040b097c24 */ /* 0x001fe2000f8e0200 */
[C---:B------:R-:W-:Y:S01]  /*18bc0*/  ISETP.GT.AND P1, PT, R34.reuse, UR42, PT ;  /* 0x0000002a22007c0c */ /* 0x040fe2000bf24270 */
[----:B------:R-:W-:Y:S01]  /*18bd0*/  VIADD R34, R34, 0xffffffff ;  /* 0xffffffff22227836 */ /* 0x000fe20000000000 */
[----:B------:R-:W-:-:S02]  /*18be0*/  SEL R32, R32, RZ, P0 ;  /* 0x000000ff20207207 */ /* 0x000fc40000000000 */
[----:B------:R-:W-:Y:S01]  /*18bf0*/  LOP3.LUT R36, R21, R36, RZ, 0x3c, !PT ;  /* 0x0000002415247212 */ /* 0x000fe200078e3cff */
[----:B-1----:R-:W-:Y:S01]  /*18c00*/  IMAD R4, R3, UR4, R6 ;  /* 0x0000000403047c24 */ /* 0x002fe2000f8e0206 */
[----:B--2---:R-:W-:Y:S01]  /*18c10*/  SHF.R.S32.HI R28, RZ, 0x1f, R8 ;  /* 0x0000001fff1c7819 */ /* 0x004fe20000011408 */
[----:B------:R-:W-:Y:S06]  /*18c20*/  @!P2 BRA `(.L_x_1582) ;  /* 0x000000000004a947 */ /* 0x000fec0003800000 */
[----:B------:R-:W-:Y:S01]  /*18c30*/  BPT.TRAP 0x1 ;  /* 0x000000040000795c */ /* 0x000fe20000300000 */
.L_x_1582:
[----:B------:R-:W-:Y:S01]  /*18c40*/  IMAD R0, R32, 0x8, R17 ;  /* 0x0000000820007824 */ /* 0x000fe200078e0211 */
[----:B------:R-:W-:Y:S01]  /*18c50*/  SHF.L.U32 R29, R36, 0x1f, RZ ;  /* 0x0000001f241d7819 */ /* 0x000fe200000006ff */
[----:B------:R-:W-:Y:S01]  /*18c60*/  BSSY B0, `(.L_x_1583) ;  /* 0x0000004000007945 */ /* 0x000fe20003800000 */
[----:B------:R-:W-:Y:S02]  /*18c70*/  SHF.R.S32.HI R25, RZ, 0x1f, R4 ;  /* 0x0000001fff197819 */ /* 0x000fe40000011404 */
[----:B------:R-:W0:Y:S02]  /*18c80*/  SYNCS.PHASECHK.TRANS64.TRYWAIT P0, [R0+URZ+0x22880], R29 ;  /* 0x0228801d000075a7 */ /* 0x000e24000800017f */
[----:B0-----:R-:W-:Y:S05]  /*18c90*/  @!P0 BRA `(.L_x_1584) ;  /* 0x0000005000848947 */ /* 0x001fea0003800000 */
.L_x_1705:
[----:B------:R-:W-:Y:S05]  /*18ca0*/  BSYNC B0 ;  /* 0x0000000000007941 */ /* 0x000fea0003800000 */
.L_x_1583:
        /* <DEDUP_REMOVED lines=16> */
[C---:B------:R-:W-:Y:S02]  /*18db0*/  IMAD R10, R26.reuse, UR9, R10 ;  /* 0x000000091a0a7c24 */ /* 0x040fe4000f8e020a */
[----:B------:R-:W-:Y:S02]  /*18dc0*/  IMAD.IADD R3, R3, 0x1, R5 ;  /* 0x0000000103037824 */ /* 0x000fe400078e0205 */
[----:B------:R-:W-:Y:S02]  /*18dd0*/  IMAD R5, R23, UR4, RZ ;  /* 0x0000000417057c24 */ /* 0x000fe4000f8e02ff */
[----:B------:R-:W-:-:S04]  /*18de0*/  IMAD.WIDE.U32 R2, R26, UR8, R2 ;  /* 0x000000081a027c25 */ /* 0x000fc8000f8e0002 */
[C---:B------:R-:W-:Y:S01]  /*18df0*/  IMAD R5, R9.reuse, UR5, R5 ;  /* 0x0000000509057c24 */ /* 0x040fe2000f8e0205 */
        /* <DEDUP_REMOVED lines=22> */
[----:B-1----:R-:W-:-:S05]  /*18f60*/  IADD3 R2, P0, R30, R2, RZ ;  /* 0x000000021e027210 */ /* 0x002fca0007f1e0ff */
[----:B--2---:R-:W-:-:S05]  /*18f70*/  IMAD.X R3, RZ, RZ, R3, P0 ;  /* 0x000000ffff037224 */ /* 0x004fca00000e0603 */
[----:B------:R3:W-:Y:S02]  /*18f80*/  LDGSTS.E.BYPASS.LTC128B.128 [R6+0xa400], desc[UR52][R2.64], !P2 ;  /* 0x0a40000002067fae */ /* 0x0007e4000d101d74 */
[----:B---3--:R-:W-:Y:S02]  /*18f90*/  IADD3 R2, P0, R30, R12, RZ ;  /* 0x0000000c1e027210 */ /* 0x008fe40007f1e0ff */
[----:B------:R-:W-:Y:S03]  /*18fa0*/  SHFL.IDX PT, R12, R5, RZ, 0x181f ;  /* 0x00181fff050c7589 */ /* 0x000fe600000e0000 */
        /* <DEDUP_REMOVED lines=24> */
[----:B------:R-:W2:Y:S04]  /*19130*/  SHFL.IDX PT, R18, R10, RZ, 0x181f ;  /* 0x00181fff0a127589 */ /* 0x000ea800000e0000 */
[----:B------:R-:W3:Y:S01]  /*19140*/  SHFL.IDX PT, R10, R10, 0x1, 0x181f ;  /* 0x00381f000a0a7f89 */ /* 0x000ee200000e0000 */
[----:B0-----:R-:W-:-:S05]  /*19150*/  IADD3 R2, P0, R30, R2, RZ ;  /* 0x000000021e027210 */ /* 0x001fca0007f1e0ff */
[----:B-1----:R-:W-:-:S05]  /*19160*/  IMAD.X R3, RZ, RZ, R3, P0 ;  /* 0x000000ffff037224 */ /* 0x002fca00000e0603 */
[----:B------:R0:W-:Y:S02]  /*19170*/  LDGSTS.E.BYPASS.LTC128B.128 [R6+0xd400], desc[UR52][R2.64], !P2 ;  /* 0x0d40000002067fae */ /* 0x0001e4000d101d74 */
[----:B0-----:R-:W-:-:S05]  /*19180*/  IADD3 R2, P0, R30, R11, RZ ;  /* 0x0000000b1e027210 */ /* 0x001fca0007f1e0ff */
[----:B------:R-:W-:-:S05]  /*19190*/  IMAD.X R3, RZ, RZ, R31, P0 ;  /* 0x000000ffff037224 */ /* 0x000fca00000e061f */
[----:B------:R0:W-:Y:S02]  /*191a0*/  LDGSTS.E.BYPASS.LTC128B.128 [R6+0xdc00], desc[UR52][R2.64], !P2 ;  /* 0x0dc0000002067fae */ /* 0x0001e4000d101d74 */
[----:B0-----:R-:W-:-:S05]  /*191b0*/  IADD3 R2, P0, R30, R12, RZ ;  /* 0x0000000c1e027210 */ /* 0x001fca0007f1e0ff */
[----:B--2---:R-:W-:-:S05]  /*191c0*/  IMAD.X R3, RZ, RZ, R18, P0 ;  /* 0x000000ffff037224 */ /* 0x004fca00000e0612 */
[----:B------:R0:W-:Y:S04]  /*191d0*/  LDGSTS.E.BYPASS.LTC128B.128 [R6+0xe400], desc[UR52][R2.64], !P2 ;  /* 0x0e40000002067fae */ /* 0x0001e8000d101d74 */
[----:B0--3--:R0:W1:Y:S02]  /*191e0*/  SHFL.IDX PT, R2, R5, 0x1, 0x181f ;  /* 0x00381f0005027f89 */ /* 0x00906400000e0000 */
.L_x_1727:
        /* <DEDUP_REMOVED lines=8> */
.L_x_1586:
        /* <DEDUP_REMOVED lines=11> */
.L_x_1587:
[----:B------:R1:W-:Y:S01]  /*19320*/  SYNCS.ARRIVE.TRANS64.A1T0 RZ, [R0+URZ+0x22870], RZ ;  /* 0x022870ff00ff79a7 */ /* 0x0003e2000810003f */
[----:B------:R-:W-:Y:S05]  /*19330*/  @!P3 BRA `(.L_x_1588) ;  /* 0x000000000004b947 */ /* 0x000fea0003800000 */
[----:B------:R-:W-:Y:S01]  /*19340*/  BPT.TRAP 0x1 ;  /* 0x000000040000795c */ /* 0x000fe20000300000 */
.L_x_1588:
[----:B------:R-:W2:Y:S01]  /*19350*/  SYNCS.PHASECHK.TRANS64.TRYWAIT P0, [R0+URZ+0x22840], R29 ;  /* 0x0228401d000075a7 */ /* 0x000ea2000800017f */
[----:B------:R-:W-:Y:S04]  /*19360*/  BSSY B0, `(.L_x_1589) ;  /* 0x0000002000007945 */ /* 0x000fe80003800000 */
[----:B--2---:R-:W-:Y:S05]  /*19370*/  @!P0 BRA `(.L_x_1590) ;  /* 0x00000054009c8947 */ /* 0x004fea0003800000 */
.L_x_1728:
[----:B------:R-:W-:Y:S05]  /*19380*/  BSYNC B0 ;  /* 0x0000000000007941 */ /* 0x000fea0003800000 */
.L_x_1589:
        /* <DEDUP_REMOVED lines=13> */
[C---:B------:R-:W-:Y:S01]  /*19460*/  IMAD R8, R9.reuse, UR5, R8 ;  /* 0x0000000509087c24 */ /* 0x040fe2000f8e0208 */
        /* <DEDUP_REMOVED lines=26> */
[----:B------:R-:W-:Y:S02]  /*19610*/  SHFL.IDX PT, R14, R7, 0x1, 0x181f ;  /* 0x00381f00070e7f89 */ /* 0x000fe400000e0000 */
[----:B---3--:R-:W-:-:S05]  /*19620*/  IMAD.X R3, RZ, RZ, R3, P0 ;  /* 0x000000ffff037224 */ /* 0x008fca00000e0603 */
[----:B------:R4:W-:Y:S02]  /*19630*/  LDGSTS.E.BYPASS.LTC128B.128 [R6+0x18400], desc[UR52][R2.64], !P2 ;  /* 0x1840000002067fae */ /* 0x0009e4000d101d74 */
[----:B----4-:R-:W-:-:S05]  /*19640*/  IADD3 R2, P0, R30, R12, RZ ;  /* 0x0000000c1e027210 */ /* 0x010fca0007f1e0ff */
[----:B-----5:R-:W-:Y:S02]  /*19650*/  IMAD.X R3, RZ, RZ, R10, P0 ;  /* 0x000000ffff037224 */ /* 0x020fe400000e060a */
[----:B------:R-:W-:Y:S04]  /*19660*/  SHFL.IDX PT, R10, R4, 0x7, 0x181f ;  /* 0x00f81f00040a7f89 */ /* 0x000fe800000e0000 */
[----:B------:R1:W-:Y:S02]  /*19670*/  LDGSTS.E.BYPASS.LTC128B.128 [R6+0x18c00], desc[UR52][R2.64], !P2 ;  /* 0x18c0000002067fae */ /* 0x0003e4000d101d74 */
[----:B-1----:R-:W-:-:S05]  /*19680*/  IADD3 R2, P0, R30, R11, RZ ;  /* 0x0000000b1e027210 */ /* 0x002fca0007f1e0ff */
[----:B--2---:R-:W-:Y:S02]  /*19690*/  IMAD.X R3, RZ, RZ, R5, P0 ;  /* 0x000000ffff037224 */ /* 0x004fe400000e0605 */
[----:B------:R-:W-:Y:S04]  /*196a0*/  SHFL.IDX PT, R5, R7, RZ, 0x181f ;  /* 0x00181fff07057589 */ /* 0x000fe800000e0000 */
        /* <DEDUP_REMOVED lines=30> */
.L_x_1750:
        /* <DEDUP_REMOVED lines=8> */
.L_x_1592:
        /* <DEDUP_REMOVED lines=11> */
.L_x_1593:
[----:B------:R0:W-:Y:S02]  /*199c0*/  SYNCS.ARRIVE.TRANS64.A1T0 RZ, [R0+URZ+0x22830], RZ ;  /* 0x022830ff00ff79a7 */ /* 0x0001e4000810003f */
[----:B0-----:R-:W-:-:S05]  /*199d0*/  IMAD.U32 R0, RZ, RZ, UR44 ;  /* 0x0000002cff007e24 */ /* 0x001fca000f8e00ff */
[----:B------:R-:W-:-:S13]  /*199e0*/  ISETP.NE.AND P0, PT, R0, 0x3, PT ;  /* 0x000000030000780c */ /* 0x000fda0003f05270 */
[----:B------:R-:W-:Y:S05]  /*199f0*/  @!P0 BRA `(.L_x_1594) ;  /* 0x0000000000048947 */ /* 0x000fea0003800000 */
[----:B------:R-:W-:Y:S01]  /*19a00*/  BPT.TRAP 0x1 ;  /* 0x000000040000795c */ /* 0x000fe20000300000 */
.L_x_1594:
[----:B------:R-:W-:Y:S01]  /*19a10*/  LOP3.LUT R3, R21, 0x1, RZ, 0x3c, !PT ;  /* 0x0000000115037812 */ /* 0x000fe200078e3cff */
[----:B------:R-:W-:Y:S01]  /*19a20*/  IMAD R18, R20, 0x8, R17 ;  /* 0x0000000814127824 */ /* 0x000fe200078e0211 */
[----:B------:R-:W-:Y:S02]  /*19a30*/  BSSY B0, `(.L_x_1595) ;  /* 0x0000004000007945 */ /* 0x000fe40003800000 */
[----:B------:R-:W-:-:S04]  /*19a40*/  SHF.L.U32 R3, R3, 0x1f, RZ ;  /* 0x0000001f03037819 */ /* 0x000fc800000006ff */
[----:B------:R-:W0:Y:S02]  /*19a50*/  SYNCS.PHASECHK.TRANS64.TRYWAIT P2, [R18+URZ+0x22870], R3 ;  /* 0x02287003120075a7 */ /* 0x000e24000804017f */
[----:B0-----:R-:W-:Y:S05]  /*19a60*/  @!P2 BRA `(.L_x_1596) ;  /* 0x0000005800a4a947 */ /* 0x001fea0003800000 */
.L_x_1751:
[----:B------:R-:W-:Y:S05]  /*19a70*/  BSYNC B0 ;  /* 0x0000000000007941 */ /* 0x000fea0003800000 */
.L_x_1595:
[----:B------:R-:W-:-:S05]  /*19a80*/  IMAD.U32 R0, RZ, RZ, UR43 ;  /* 0x0000002bff007e24 */ /* 0x000fca000f8e00ff */
[----:B------:R-:W-:-:S13]  /*19a90*/  ISETP.NE.AND P2, PT, R0, 0x3, PT ;  /* 0x000000030000780c */ /* 0x000fda0003f45270 */
[----:B------:R-:W-:Y:S05]  /*19aa0*/  @!P2 BRA `(.L_x_1597) ;  /* 0x000000000004a947 */ /* 0x000fea0003800000 */
[----:B------:R-:W-:Y:S01]  /*19ab0*/  BPT.TRAP 0x1 ;  /* 0x000000040000795c */ /* 0x000fe20000300000 */
.L_x_1597:
[----:B0-----:R-:W-:Y:S01]  /*19ac0*/  SHF.L.U32 R3, R21, 0x1f, RZ ;  /* 0x0000001f15037819 */ /* 0x001fe200000006ff */
[----:B------:R-:W-:-:S03]  /*19ad0*/  IMAD R2, R20, 0x5000, RZ ;  /* 0x0000500014027824 */ /* 0x000fc600078e02ff */
[----:B------:R-:W0:Y:S02]  /*19ae0*/  SYNCS.PHASECHK.TRANS64.TRYWAIT P2, [R18+URZ+0x22860], R3 ;  /* 0x02286003120075a7 */ /* 0x000e24000804017f */
[----:B0-----:R-:W-:Y:S05]  /*19af0*/  @!P2 BRA `(.L_x_1598) ;  /* 0x000000580094a947 */ /* 0x001fea0003800000 */
.L_x_1752:
[----:B------:R-:W2:Y:S04]  /*19b00*/  LDL R0, [R1+0x10] ;  /* 0x0000100001007983 */ /* 0x000ea80000100800 */
[----:B------:R-:W0:Y:S04]  /*19b10*/  LDL R13, [R1+0x14] ;  /* 0x00001400010d7983 */ /* 0x000e280000100800 */
[----:B------:R-:W3:Y:S01]  /*19b20*/  LDL R12, [R1+0xc] ;  /* 0x00000c00010c7983 */ /* 0x000ee20000100800 */
[----:B------:R-:W-:Y:S05]  /*19b30*/  WARPSYNC.ALL ;  /* 0x0000000000007948 */ /* 0x000fea0003800000 */
[----:B------:R-:W-:-:S05]  /*19b40*/  IMAD.U32 R19, RZ, RZ, UR43 ;  /* 0x0000002bff137e24 */ /* 0x000fca000f8e00ff */
[----:B------:R-:W-:Y:S02]  /*19b50*/  ISETP.NE.AND P2, PT, R19, 0x3, PT ;  /* 0x000000031300780c */ /* 0x000fe40003f45270 */
[----:B--2---:R-:W-:-:S05]  /*19b60*/  LOP3.LUT R0, R2, R0, RZ, 0xfc, !PT ;  /* 0x0000000002007212 */ /* 0x004fca00078efcff */
[C---:B------:R-:W-:Y:S01]  /*19b70*/  IMAD.IADD R0, R17.reuse, 0x1, R0 ;  /* 0x0000000111007824 */ /* 0x040fe200078e0200 */
[----:B---3--:R-:W-:-:S03]  /*19b80*/  IADD3 R2, R17, R2, R12 ;  /* 0x0000000211027210 */ /* 0x008fc60007ffe00c */
[----:B0-----:R-:W-:Y:S01]  /*19b90*/  IMAD.IADD R3, R13, 0x1, R0 ;  /* 0x000000010d037824 */ /* 0x001fe200078e0200 */
        /* <DEDUP_REMOVED lines=68> */
.L_x_1599:
[----:B-1----:R1:W-:Y:S01]  /*19fe0*/  SYNCS.ARRIVE.TRANS64.A1T0 RZ, [R18+URZ+0x22850], RZ ;  /* 0x022850ff12ff79a7 */ /* 0x0023e2000810003f */
[----:B------:R-:W-:Y:S06]  /*19ff0*/  BAR.SYNC.DEFER_BLOCKING 0x2, 0x80 ;  /* 0x0082000000007b1d */ /* 0x000fec0000010000 */
[----:B------:R-:W-:Y:S05]  /*1a000*/  @!P0 BRA `(.L_x_1600) ;  /* 0x0000000000048947 */ /* 0x000fea0003800000 */
[----:B------:R-:W-:Y:S01]  /*1a010*/  BPT.TRAP 0x1 ;  /* 0x000000040000795c */ /* 0x000fe20000300000 */
.L_x_1600:
[----:B------:R-:W2:Y:S01]  /*1a020*/  LDL R0, [R1+0x4] ;  /* 0x0000040001007983 */ /* 0x000ea20000100800 */
[----:B-1----:R-:W-:Y:S02]  /*1a030*/  VIADD R18, R18, 0x22880 ;  /* 0x0002288012127836 */ /* 0x002fe40000000000 */
[----:B------:R-:W-:Y:S02]  /*1a040*/  IMAD.MOV.U32 R20, RZ, RZ, R32 ;  /* 0x000000ffff147224 */ /* 0x000fe400078e0020 */
[----:B------:R-:W-:Y:S01]  /*1a050*/  IMAD.MOV.U32 R21, RZ, RZ, R36 ;  /* 0x000000ffff157224 */ /* 0x000fe200078e0024 */
[----:B--2---:R-:W-:-:S04]  /*1a060*/  PRMT R18, R0, 0x654, R18 ;  /* 0x0000065400127816 */ /* 0x004fc80000000012 */
[----:B------:R1:W-:Y:S01]  /*1a070*/  SYNCS.ARRIVE.TRANS64.RED.A1T0 RZ, [R18+URZ], RZ ;  /* 0x000000ff12ff79a7 */ /* 0x0003e2000810043f */
[----:B------:R-:W-:Y:S05]  /*1a080*/  @P1 BRA `(.L_x_1601) ;  /* 0xffffffe400e01947 */ /* 0x000fea000383ffff */
.L_x_1581:
[----:B0-----:R-:W0:Y:S01]  /*1a090*/  S2R R0, SR_TID.X ;  /* 0x0000000000007919 */ /* 0x001e220000002100 */
[----:B------:R-:W-:Y:S01]  /*1a0a0*/  BSSY B0, `(.L_x_1602) ;  /* 0x0000012000007945 */ /* 0x000fe20003800000 */
[----:B0-----:R-:W-:Y:S01]  /*1a0b0*/  LOP3.LUT R2, R0, 0x7f, RZ, 0xc0, !PT ;  /* 0x0000007f00027812 */ /* 0x001fe200078ec0ff */
[----:B------:R-:W-:-:S03]  /*1a0c0*/  IMAD.U32 R0, RZ, RZ, UR44 ;  /* 0x0000002cff007e24 */ /* 0x000fc6000f8e00ff */
[----:B------:R-:W-:Y:S02]  /*1a0d0*/  ISETP.NE.AND P1, PT, R2, RZ, PT ;  /* 0x000000ff0200720c */ /* 0x000fe40003f25270 */
[----:B------:R-:W-:-:S11]  /*1a0e0*/  ISETP.NE.AND P0, PT, R0, 0x3, PT ;  /* 0x000000030000780c */ /* 0x000fd60003f05270 */
        /* <DEDUP_REMOVED lines=12> */
[----:B0-----:R-:W-:-:S07]  /*1a1b0*/  IADD3 R24, R0, UR45, R7 ;  /* 0x0000002d00187c10 */ /* 0x001fce000fffe007 */
.L_x_1603:
[----:B------:R-:W-:Y:S05]  /*1a1c0*/  BSYNC B0 ;  /* 0x0000000000007941 */ /* 0x000fea0003800000 */
.L_x_1602:
[----:B------:R-:W-:Y:S05]  /*1a1d0*/  @!P0 BRA `(.L_x_1604) ;  /* 0x0000000000048947 */ /* 0x000fea0003800000 */
[----:B------:R-:W-:Y:S01]  /*1a1e0*/  BPT.TRAP 0x1 ;  /* 0x000000040000795c */ /* 0x000fe20000300000 */
.L_x_1604:
[----:B------:R-:W-:Y:S01]  /*1a1f0*/  LOP3.LUT R3, R36, 0x1, RZ, 0x3c, !PT ;  /* 0x0000000124037812 */ /* 0x000fe200078e3cff */
[----:B-1----:R-:W-:Y:S01]  /*1a200*/  IMAD R18, R32, 0x8, R17 ;  /* 0x0000000820127824 */ /* 0x002fe200078e0211 */
[----:B------:R-:W-:Y:S02]  /*1a210*/  BSSY B0, `(.L_x_1605) ;  /* 0x0000004000007945 */ /* 0x000fe40003800000 */
[----:B------:R-:W-:-:S04]  /*1a220*/  SHF.L.U32 R3, R3, 0x1f, RZ ;  /* 0x0000001f03037819 */ /* 0x000fc800000006ff */
[----:B------:R-:W0:Y:S02]  /*1a230*/  SYNCS.PHASECHK.TRANS64.TRYWAIT P1, [R18+URZ+0x22870], R3 ;  /* 0x02287003120075a7 */ /* 0x000e24000802017f */
[----:B0-----:R-:W-:Y:S05]  /*1a240*/  @!P1 BRA `(.L_x_1606) ;  /* 0x0000005000d49947 */ /* 0x001fea0003800000 */
.L_x_1753:
[----:B------:R-:W-:Y:S05]  /*1a250*/  BSYNC B0 ;  /* 0x0000000000007941 */ /* 0x000fea0003800000 */
.L_x_1605:
[----:B------:R-:W-:-:S05]  /*1a260*/  IMAD.U32 R0, RZ, RZ, UR43 ;  /* 0x0000002bff007e24 */ /* 0x000fca000f8e00ff */
[----:B------:R-:W-:-:S13]  /*1a270*/  ISETP.NE.AND P1, PT, R0, 0x3, PT ;  /* 0x000000030000780c */ /* 0x000fda0003f25270 */
[----:B------:R-:W-:Y:S05]  /*1a280*/  @!P1 BRA `(.L_x_1607) ;  /* 0x0000000000049947 */ /* 0x000fea0003800000 */
[----:B------:R-:W-:Y:S01]  /*1a290*/  BPT.TRAP 0x1 ;  /* 0x000000040000795c */ /* 0x000fe20000300000 */
.L_x_1607:
[----:B0-----:R-:W-:-:S04]  /*1a2a0*/  SHF.L.U32 R3, R36, 0x1f, RZ ;  /* 0x0000001f24037819 */ /* 0x001fc800000006ff */
[----:B------:R-:W0:Y:S02]  /*1a2b0*/  SYNCS.PHASECHK.TRANS64.TRYWAIT P1, [R18+URZ+0x22860], R3 ;  /* 0x02286003120075a7 */ /* 0x000e24000802017f */
[----:B0-----:R-:W-:Y:S05]  /*1a2c0*/  @!P1 BRA `(.L_x_1608) ;  /* 0x0000005000c89947 */ /* 0x001fea0003800000 */
.L_x_1754:
[----:B------:R-:W2:Y:S04]  /*1a2d0*/  LDL R2, [R1+0x10] ;  /* 0x0000100001027983 */ /* 0x000ea80000100800 */
[----:B------:R-:W0:Y:S04]  /*1a2e0*/  LDL R4, [R1+0x14] ;  /* 0x0000140001047983 */ /* 0x000e280000100800 */
[----:B------:R-:W3:Y:S01]  /*1a2f0*/  LDL R19, [R1+0xc] ;  /* 0x00000c0001137983 */ /* 0x000ee20000100800 */
[----:B------:R-:W-:Y:S01]  /*1a300*/  IMAD R0, R32, 0x5000, RZ ;  /* 0x0000500020007824 */ /* 0x000fe200078e02ff */
        /* <DEDUP_REMOVED lines=75> */
.L_x_1609:
[----:B-1----:R1:W-:Y:S01]  /*1a7c0*/  SYNCS.ARRIVE.TRANS64.A1T0 RZ, [R18+URZ+0x22850], RZ ;  /* 0x022850ff12ff79a7 */ /* 0x0023e2000810003f */
[----:B------:R-:W-:Y:S06]  /*1a7d0*/  BAR.SYNC.DEFER_BLOCKING 0x2, 0x80 ;  /* 0x0082000000007b1d */ /* 0x000fec0000010000 */
[----:B------:R-:W-:Y:S05]  /*1a7e0*/  @!P0 BRA `(.L_x_1610) ;  /* 0x0000000000048947 */ /* 0x000fea0003800000 */
[----:B------:R-:W-:Y:S01]  /*1a7f0*/  BPT.TRAP 0x1 ;  /* 0x000000040000795c */ /* 0x000fe20000300000 */
.L_x_1610:
[----:B0-----:R-:W2:Y:S01]  /*1a800*/  LDL R0, [R1+0x4] ;  /* 0x0000040001007983 */ /* 0x001ea20000100800 */
[----:B-1----:R-:W-:Y:S02]  /*1a810*/  VIADD R18, R18, 0x22880 ;  /* 0x0002288012127836 */ /* 0x002fe40000000000 */
[----:B------:R-:W-:-:S05]  /*1a820*/  VIADD R32, R32, 0x1 ;  /* 0x0000000120207836 */ /* 0x000fca0000000000 */
[----:B------:R-:W-:-:S04]  /*1a830*/  ISETP.NE.AND P0, PT, R32, 0x2, PT ;  /* 0x000000022000780c */ /* 0x000fc80003f05270 */
[----:B------:R-:W-:Y:S02]  /*1a840*/  SEL R3, RZ, 0x1, P0 ;  /* 0x00000001ff037807 */ /* 0x000fe40000000000 */
[----:B------:R-:W-:Y:S02]  /*1a850*/  SEL R32, R32, RZ, P0 ;  /* 0x000000ff20207207 */ /* 0x000fe40000000000 */
[----:B------:R-:W-:Y:S02]  /*1a860*/  LOP3.LUT R36, R36, R3, RZ, 0x3c, !PT ;  /* 0x0000000324247212 */ /* 0x000fe400078e3cff */
[----:B--2---:R-:W-:-:S04]  /*1a870*/  PRMT R18, R0, 0x654, R18 ;  /* 0x0000065400127816 */ /* 0x004fc80000000012 */
[----:B------:R0:W-:Y:S03]  /*1a880*/  SYNCS.ARRIVE.TRANS64.RED.A1T0 RZ, [R18+URZ], RZ ;  /* 0x000000ff12ff79a7 */ /* 0x0001e6000810043f */
.L_x_1553:
[----:B------:R-:W-:Y:S05]  /*1a890*/  BSYNC B7 ;  /* 0x0000000000077941 */ /* 0x000fea0003800000 */
.L_x_1551:
[----:B------:R-:W-:-:S13]  /*1a8a0*/  LOP3.LUT P0, RZ, R16, 0x800, RZ, 0xc0, !PT ;  /* 0x0000080010ff7812 */ /* 0x000fda000780c0ff */
[----:B------:R-:W-:Y:S05]  /*1a8b0*/  @!P0 BRA `(.L_x_1611) ;  /* 0x0000000000288947 */ /* 0x000fea0003800000 */
[----:B------:R-:W1:Y:S08]  /*1a8c0*/  S2UR UR4, SR_CgaCtaId ;  /* 0x00000000000479c3 */ /* 0x000e700000008800 */
[----:B------:R-:W-:Y:S01]  /*1a8d0*/  BAR.SYNC.DEFER_BLOCKING 0x5, 0x180 ;  /* 0x0146000000007b1d */ /* 0x000fe20000010000 */
[----:B------:R-:W-:Y:S01]  /*1a8e0*/  MOV R17, 0x400 ;  /* 0x0000040000117802 */ /* 0x000fe20000000f00 */
[----:B-1----:R-:W-:-:S05]  /*1a8f0*/  IMAD.U32 R0, RZ, RZ, UR4 ;  /* 0x00000004ff007e24 */ /* 0x002fca000f8e00ff */
[----:B------:R-:W-:Y:S01]  /*1a900*/  LEA R17, R0, R17, 0x18 ;  /* 0x0000001100117211 */ /* 0x000fe200078ec0ff */
[----:B------:R-:W-:Y:S04]  /*1a910*/  STL [R1+0x4], R0 ;  /* 0x0000040001007387 */ /* 0x000fe80000100800 */
[----:B------:R-:W1:Y:S02]  /*1a920*/  LDS.128 R24, [R17+0x228d0] ;  /* 0x0228d00011187984 */ /* 0x000e640000000c00 */
[----:B-1----:R-:W-:Y:S01]  /*1a930*/  R2UR UR4, R25 ;  /* 0x00000000190472ca */ /* 0x002fe200000e0000 */
[----:B------:R-:W-:Y:S06]  /*1a940*/  BAR.ARV 0x4, 0x180 ;  /* 0x0106000000007b1d */ /* 0x000fec0000002000 */
[----:B------:R-:W-:Y:S08]  /*1a950*/  BRA `(.L_x_1612) ;  /* 0x0000000800d07947 */ /* 0x000ff00003800000 */
.L_x_1611:
[----:B------:R-:W1:Y:S01]  /*1a960*/  S2R R0, SR_TID.X ;  /* 0x0000000000007919 */ /* 0x000e620000002100 */
[----:B------:R-:W-:Y:S01]  /*1a970*/  ULDC UR4, c[0x0][0xc3c] ;  /* 0x00030f0000047ab9 */ /* 0x000fe20000000800 */
[----:B------:R-:W-:Y:S01]  /*1a980*/  IMAD.MOV.U32 R4, RZ, RZ, RZ ;  /* 0x000000ffff047224 */ /* 0x000fe200078e00ff */
[----:B-1----:R-:W-:-:S04]  /*1a990*/  LOP3.LUT R7, R0, 0x1f, RZ, 0xc0, !PT ;  /* 0x0000001f00077812 */ /* 0x002fc800078ec0ff */
[----:B------:R-:W-:Y:S01]  /*1a9a0*/  ISETP.NE.AND P0, PT, R7, 0x1f, PT ;  /* 0x0000001f0700780c */ /* 0x000fe20003f05270 */
[----:B------:R-:W-:-:S05]  /*1a9b0*/  IMAD.IADD R5, R27, 0x1, R7 ;  /* 0x000000011b057824 */ /* 0x000fca00078e0207 */
        /* <DEDUP_REMOVED lines=17> */
[----:B-1----:R-:W-:Y:S02]  /*1aad0*/  SEL R3, R6, RZ, P3 ;  /* 0x000000ff06037207 */ /* 0x002fe40001800000 */
[----:B------:R-:W-:Y:S03]  /*1aae0*/  SHFL.IDX PT, R6, R24, 0x1, 0x1f ;  /* 0x00201f0018067f89 */ /* 0x000fe600000e0000 */
[----:B------:R-:W-:Y:S02]  /*1aaf0*/  IMAD.IADD R3, R0, 0x1, R3 ;  /* 0x0000000100037824 */ /* 0x000fe400078e0203 */
[----:B------:R-:W1:Y:S03]  /*1ab00*/  LDC R0, c[0x0][0xc38] ;  /* 0x00030e00ff007b82 */ /* 0x000e660000000800 */
[----:B------:R-:W2:Y:S02]  /*1ab10*/  SHFL.UP PT, R2, R3, 0x8, RZ ;  /* 0x0500000003027989 */ /* 0x000ea400000e00ff */
[----:B--2---:R-:W-:-:S05]  /*1ab20*/  SEL R2, R2, RZ, P4 ;  /* 0x000000ff02027207 */ /* 0x004fca0002000000 */
[----:B------:R-:W-:-:S05]  /*1ab30*/  IMAD.IADD R2, R3, 0x1, R2 ;  /* 0x0000000103027824 */ /* 0x000fca00078e0202 */
[----:B------:R-:W2:Y:S02]  /*1ab40*/  SHFL.UP PT, R5, R2, 0x10, RZ ;  /* 0x0600000002057989 */ /* 0x000ea400000e00ff */
[----:B--2---:R-:W-:-:S05]  /*1ab50*/  SEL R5, R5, RZ, P5 ;  /* 0x000000ff05057207 */ /* 0x004fca0002800000 */
[----:B------:R-:W-:Y:S02]  /*1ab60*/  IMAD.IADD R7, R2, 0x1, R5 ;  /* 0x0000000102077824 */ /* 0x000fe400078e0205 */
[----:B------:R-:W-:Y:S04]  /*1ab70*/  SHFL.IDX PT, R5, R24, RZ, 0x1f ;  /* 0x00001fff18057589 */ /* 0x000fe800000e0000 */
[----:B------:R-:W1:Y:S02]  /*1ab80*/  SHFL.IDX PT, R9, R7, 0x1f, 0x1f ;  /* 0x03e01f0007097f89 */ /* 0x000e6400000e0000 */
[----:B-1----:R-:W-:-:S04]  /*1ab90*/  IMAD R9, R9, R0, RZ ;  /* 0x0000000009097224 */ /* 0x002fc800078e02ff */
[----:B------:R-:W-:-:S05]  /*1aba0*/  IMAD.IADD R6, R6, 0x1, R9 ;  /* 0x0000000106067824 */ /* 0x000fca00078e0209 */
[----:B------:R-:W-:-:S13]  /*1abb0*/  ISETP.GT.AND P6, PT, R6, R5, PT ;  /* 0x000000050600720c */ /* 0x000fda0003fc4270 */
[----:B------:R-:W-:Y:S05]  /*1abc0*/  @P6 BRA `(.L_x_1613) ;  /* 0x0000000000946947 */ /* 0x000fea0003800000 */
.L_x_1617:
[----:B------:R-:W-:-:S05]  /*1abd0*/  VIADD R27, R27, 0x1f ;  /* 0x0000001f1b1b7836 */ /* 0x000fca0000000000 */
[----:B------:R-:W-:-:S13]  /*1abe0*/  ISETP.GE.AND P6, PT, R27, UR4, PT ;  /* 0x000000041b007c0c */ /* 0x000fda000bfc6270 */
[----:B------:R-:W-:Y:S05]  /*1abf0*/  @P6 BRA `(.L_x_1614) ;  /* 0x0000000400e86947 */ /* 0x000fea0003800000 */
[----:B------:R-:W1:Y:S01]  /*1ac00*/  S2R R0, SR_TID.X ;  /* 0x0000000000007919 */ /* 0x000e620000002100 */
[----:B------:R-:W-:Y:S01]  /*1ac10*/  BSSY B0, `(.L_x_1615) ;  /* 0x0000009000007945 */ /* 0x000fe20003800000 */
[----:B------:R-:W-:Y:S01]  /*1ac20*/  IMAD.MOV.U32 R4, RZ, RZ, RZ ;  /* 0x000000ffff047224 */ /* 0x000fe200078e00ff */
[----:B-1----:R-:W-:-:S05]  /*1ac30*/  LOP3.LUT R0, R0, 0x1f, RZ, 0xc0, !PT ;  /* 0x0000001f00007812 */ /* 0x002fca00078ec0ff */
[----:B------:R-:W-:-:S05]  /*1ac40*/  IMAD.IADD R7, R27, 0x1, R0 ;  /* 0x000000011b077824 */ /* 0x000fca00078e0200 */
[----:B------:R-:W-:-:S13]  /*1ac50*/  ISETP.GE.OR P6, PT, R7, UR4, !P0 ;  /* 0x0000000407007c0c */ /* 0x000fda000c7c6670 */
[----:B------:R-:W-:Y:S05]  /*1ac60*/  @P6 BRA `(.L_x_1616) ;  /* 0x00000000000c6947 */ /* 0x000fea0003800000 */
[----:B------:R-:W1:Y:S02]  /*1ac70*/  LDC.64 R2, c[0x0][0xc80] ;  /* 0x00032000ff027b82 */ /* 0x000e640000000a00 */
[----:B-1----:R-:W-:-:S05]  /*1ac80*/  IMAD.WIDE R2, R7, 0x4, R2 ;  /* 0x0000000407027825 */ /* 0x002fca00078e0202 */
[----:B------:R1:W5:Y:S02]  /*1ac90*/  LDG.E R4, desc[UR52][R2.64] ;  /* 0x0000003402047981 */ /* 0x000364000c1e1900 */
.L_x_1616:
[----:B------:R-:W-:Y:S05]  /*1aca0*/  BSYNC B0 ;  /* 0x0000000000007941 */ /* 0x000fea0003800000 */
.L_x_1615:
[----:B-----5:R-:W1:Y:S02]  /*1acb0*/  SHFL.UP PT, R0, R4, 0x1, RZ ;  /* 0x0420000004007989 */ /* 0x020e6400000e00ff */
        /* <DEDUP_REMOVED lines=20> */
[----:B------:R-:W-:Y:S02]  /*1ae00*/  IMAD.MOV.U32 R7, RZ, RZ, R9 ;  /* 0x000000ffff077224 */ /* 0x000fe400078e0009 */
[----:B------:R-:W-:-:S07]  /*1ae10*/  IMAD.MOV.U32 R9, RZ, RZ, R3 ;  /* 0x000000ffff097224 */ /* 0x000fce00078e0003 */
.L_x_1613:
[----:B------:R-:W-:-:S04]  /*1ae20*/  IMAD.IADD R9, R6, 0x1, -R9 ;  /* 0x0000000106097824 */ /* 0x000fc800078e0a09 */
[----:B------:R-:W-:-:S05]  /*1ae30*/  IMAD R2, R7, R0, R9 ;  /* 0x0000000007027224 */ /* 0x000fca00078e0209 */
[----:B------:R-:W-:Y:S02]  /*1ae40*/  ISETP.GT.AND P0, PT, R2, R5, PT ;  /* 0x000000050200720c */ /* 0x000fe40003f04270 */
[----:B------:R-:W1:Y:S11]  /*1ae50*/  LDC.64 R2, c[0x0][0xc90] ;  /* 0x00032400ff027b82 */ /* 0x000e760000000a00 */
[----:B------:R-:W-:-:S04]  /*1ae60*/  VOTE.ANY R12, PT, !P0 ;  /* 0x00000000000c7806 */ /* 0x000fc800040e0100 */
[----:B------:R-:W2:Y:S02]  /*1ae70*/  POPC R10, R12 ;  /* 0x0000000c000a7309 */ /* 0x000ea40000000000 */
[----:B--2---:R-:W-:-:S04]  /*1ae80*/  IMAD.IADD R27, R10, 0x1, R27 ;  /* 0x000000010a1b7824 */ /* 0x004fc800078e021b */
[----:B-1----:R-:W-:-:S05]  /*1ae90*/  IMAD.WIDE R2, R27, 0x4, R2 ;  /* 0x000000041b027825 */ /* 0x002fca00078e0202 */
[----:B------:R-:W2:Y:S01]  /*1aea0*/  LDG.E R11, desc[UR52][R2.64] ;  /* 0x00000034020b7981 */ /* 0x000ea2000c1e1900 */
[----:B------:R-:W-:Y:S01]  /*1aeb0*/  ISETP.NE.AND P0, PT, R12, RZ, PT ;  /* 0x000000ff0c00720c */ /* 0x000fe20003f05270 */
[----:B------:R-:W-:Y:S02]  /*1aec0*/  IMAD.MOV.U32 R24, RZ, RZ, RZ ;  /* 0x000000ffff187224 */ /* 0x000fe400078e00ff */
[----:B------:R-:W1:Y:S02]  /*1aed0*/  SHFL.IDX PT, R4, R4, R10, 0x1f ;  /* 0x00001f0a04047589 */ /* 0x000e6400000e0000 */
[----:B-1----:R-:W-:-:S13]  /*1aee0*/  R2UR UR7, R4 ;  /* 0x00000000040772ca */ /* 0x002fda00000e0000 */
[----:B--2---:R-:W-:-:S05]  /*1aef0*/  IMAD R6, R11, UR7, RZ ;  /* 0x000000070b067c24 */ /* 0x004fca000f8e02ff */
[----:B------:R-:W-:-:S04]  /*1af00*/  IABS R8, R6 ;  /* 0x0000000600087213 */ /* 0x000fc80000000000 */
[----:B------:R-:W1:Y:S08]  /*1af10*/  I2F.RP R13, R8 ;  /* 0x00000008000d7306 */ /* 0x000e700000209400 */
[----:B-1----:R-:W1:Y:S02]  /*1af20*/  MUFU.RCP R13, R13 ;  /* 0x0000000d000d7308 */ /* 0x002e640000001000 */
[----:B-1----:R-:W-:-:S06]  /*1af30*/  VIADD R14, R13, 0xffffffe ;  /* 0x0ffffffe0d0e7836 */ /* 0x002fcc0000000000 */
[----:B------:R1:W2:Y:S01]  /*1af40*/  F2I.FTZ.U32.TRUNC.NTZ R3, R14 ;  /* 0x0000000e00037305 */ /* 0x0002a2000021f000 */
[----:B------:R-:W-:Y:S05]  /*1af50*/  @!P0 BRA `(.L_x_1618) ;  /* 0x0000000000088947 */ /* 0x000fea0003800000 */
[----:B------:R-:W-:-:S05]  /*1af60*/  VIADD R10, R10, 0xffffffff ;  /* 0xffffffff0a0a7836 */ /* 0x000fca0000000000 */
[----:B------:R3:W4:Y:S02]  /*1af70*/  SHFL.IDX PT, R24, R7, R10, 0x1f ;  /* 0x00001f0a07187589 */ /* 0x00072400000e0000 */
.L_x_1618:
[----:B--23--:R-:W-:Y:S02]  /*1af80*/  IMAD.MOV R7, RZ, RZ, -R3 ;  /* 0x000000ffff077224 */ /* 0x00cfe400078e0a03 */
[----:B------:R-:W-:Y:S02]  /*1af90*/  IMAD.MOV.U32 R2, RZ, RZ, RZ ;  /* 0x000000ffff027224 */ /* 0x000fe400078e00ff */
[----:B------:R-:W-:Y:S02]  /*1afa0*/  IMAD R4, R7, R8, RZ ;  /* 0x0000000807047224 */ /* 0x000fe400078e02ff */
[----:B----4-:R-:W-:Y:S02]  /*1afb0*/  IMAD R24, R24, R0, R9 ;  /* 0x0000000018187224 */ /* 0x010fe400078e0209 */
[----:B------:R-:W-:Y:S01]  /*1afc0*/  IMAD.HI.U32 R2, R3, R4, R2 ;  /* 0x0000000403027227 */ /* 0x000fe200078e0002 */
[----:B------:R-:W-:-:S03]  /*1afd0*/  IABS R4, R6 ;  /* 0x0000000600047213 */ /* 0x000fc60000000000 */
[----:B------:R-:W-:Y:S02]  /*1afe0*/  IMAD.IADD R3, R5, 0x1, -R24 ;  /* 0x0000000105037824 */ /* 0x000fe400078e0a18 */
[----:B------:R-:W-:-:S03]  /*1aff0*/  IMAD.MOV R4, RZ, RZ, -R4 ;  /* 0x000000ffff047224 */ /* 0x000fc600078e0a04 */
[----:B------:R-:W-:-:S05]  /*1b000*/  IABS R5, R3 ;  /* 0x0000000300057213 */ /* 0x000fca0000000000 */
[----:B------:R-:W-:-:S04]  /*1b010*/  IMAD.HI.U32 R2, R2, R5, RZ ;  /* 0x0000000502027227 */ /* 0x000fc800078e00ff */
[----:B------:R-:W-:Y:S01]  /*1b020*/  IMAD R5, R2, R4, R5 ;  /* 0x0000000402057224 */ /* 0x000fe200078e0205 */
[----:B------:R-:W-:-:S04]  /*1b030*/  LOP3.LUT R4, R3, R6, RZ, 0x3c, !PT ;  /* 0x0000000603047212 */ /* 0x000fc800078e3cff */
[----:B------:R-:W-:Y:S02]  /*1b040*/  ISETP.GT.U32.AND P1, PT, R8, R5, PT ;  /* 0x000000050800720c */ /* 0x000fe40003f24070 */
[----:B------:R-:W-:-:S11]  /*1b050*/  ISETP.GE.AND P2, PT, R4, RZ, PT ;  /* 0x000000ff0400720c */ /* 0x000fd60003f46270 */
[----:B------:R-:W-:Y:S02]  /*1b060*/  @!P1 IMAD.IADD R5, R5, 0x1, -R8 ;  /* 0x0000000105059824 */ /* 0x000fe400078e0a08 */
[----:B------:R-:W-:Y:S01]  /*1b070*/  @!P1 VIADD R2, R2, 0x1 ;  /* 0x0000000102029836 */ /* 0x000fe20000000000 */
[----:B------:R-:W-:Y:S02]  /*1b080*/  ISETP.NE.AND P1, PT, R6, RZ, PT ;  /* 0x000000ff0600720c */ /* 0x000fe40003f25270 */
[----:B------:R-:W-:-:S13]  /*1b090*/  ISETP.GE.U32.AND P0, PT, R5, R8, PT ;  /* 0x000000080500720c */ /* 0x000fda0003f06070 */
[----:B------:R-:W-:-:S04]  /*1b0a0*/  @P0 VIADD R2, R2, 0x1 ;  /* 0x0000000102020836 */ /* 0x000fc80000000000 */
[----:B------:R-:W-:-:S04]  /*1b0b0*/  IMAD.MOV.U32 R4, RZ, RZ, R2 ;  /* 0x000000ffff047224 */ /* 0x000fc800078e0002 */
        /* <DEDUP_REMOVED lines=11> */
[----:B------:R-:W-:Y:S02]  /*1b170*/  IABS R0, UR9 ;  /* 0x0000000900007c13 */ /* 0x000fe40008000000 */
[----:B------:R-:W-:Y:S02]  /*1b180*/  IABS R3, UR9 ;  /* 0x0000000900037c13 */ /* 0x000fe40008000000 */
[----:B------:R-:W2:Y:S01]  /*1b190*/  I2F.RP R5, R0 ;  /* 0x0000000000057306 */ /* 0x000ea20000209400 */
[----:B------:R-:W-:Y:S02]  /*1b1a0*/  R2UR UR6, R0 ;  /* 0x00000000000672ca */ /* 0x000fe400000e0000 */
[----:B------:R-:W-:-:S05]  /*1b1b0*/  IMAD.MOV R3, RZ, RZ, -R3 ;  /* 0x000000ffff037224 */ /* 0x000fca00078e0a03 */
[----:B--2---:R-:W2:Y:S02]  /*1b1c0*/  MUFU.RCP R5, R5 ;  /* 0x0000000500057308 */ /* 0x004ea40000001000 */
[----:B--2---:R-:W-:-:S06]  /*1b1d0*/  VIADD R7, R5, 0xffffffe ;  /* 0x0ffffffe05077836 */ /* 0x004fcc0000000000 */
[----:B------:R-:W2:Y:S02]  /*1b1e0*/  F2I.FTZ.U32.TRUNC.NTZ R7, R7 ;  /* 0x0000000700077305 */ /* 0x000ea4000021f000 */
[----:B--2---:R-:W-:-:S13]  /*1b1f0*/  R2UR UR5, R7 ;  /* 0x00000000070572ca */ /* 0x004fda00000e0000 */
[----:B------:R-:W-:-:S04]  /*1b200*/  UIADD3 UR4, URZ, -UR5, URZ ;  /* 0x800000053f047290 */ /* 0x000fc8000fffe03f */
[----:B------:R-:W-:-:S03]  /*1b210*/  UIMAD UR6, UR4, UR6, URZ ;  /* 0x00000006040672a4 */ /* 0x000fc6000f8e023f */
[----:B------:R-:W-:Y:S02]  /*1b220*/  UMOV UR4, URZ ;  /* 0x0000003f00047c82 */ /* 0x000fe40008000000 */
[----:B------:R-:W-:-:S04]  /*1b230*/  UIMAD.WIDE.U32 UR4, UR5, UR6, UR4 ;  /* 0x00000006050472a5 */ /* 0x000fc8000f8e0004 */
[----:B------:R-:W-:-:S06]  /*1b240*/  UIMAD.WIDE.U32 UR4, UR5, UR8, URZ ;  /* 0x00000008050472a5 */ /* 0x000fcc000f8e003f */
[----:B------:R-:W-:Y:S01]  /*1b250*/  IMAD.U32 R4, RZ, RZ, UR5 ;  /* 0x00000005ff047e24 */ /* 0x000fe2000f8e00ff */
[----:B------:R-:W-:-:S03]  /*1b260*/  R2UR UR4, R9 ;  /* 0x00000000090472ca */ /* 0x000fc600000e0000 */
[----:B------:R-:W-:-:S05]  /*1b270*/  IMAD R3, R3, R4, UR8 ;  /* 0x0000000803037e24 */ /* 0x000fca000f8e0204 */
[----:B------:R-:W-:-:S05]  /*1b280*/  ISETP.GT.U32.AND P0, PT, R0, R3, PT ;  /* 0x000000030000720c */ /* 0x000fca0003f04070 */
[----:B------:R-:W-:-:S08]  /*1b290*/  ULOP3.LUT UR4, UR4, UR9, URZ, 0x3c, !UPT ;  /* 0x0000000904047292 */ /* 0x000fd0000f8e3c3f */
[----:B------:R-:W-:Y:S01]  /*1b2a0*/  VOTEU.ANY UP1, P0 ;  /* 0x00000000003f7886 */ /* 0x000fe20000020100 */
[----:B------:R-:W-:-:S04]  /*1b2b0*/  PLOP3.LUT P0, PT, PT, PT, UP1, 0x80, 0x0 ;  /* 0x000000000000781c */ /* 0x000fc80003f0f018 */
[----:B------:R-:W-:Y:S02]  /*1b2c0*/  @!UP1 UIADD3 UR5, UR5, 0x1, URZ ;  /* 0x0000000105059890 */ /* 0x000fe4000fffe03f */
[----:B------:R-:W-:-:S07]  /*1b2d0*/  UISETP.GE.AND UP1, UPT, UR4, URZ, UPT ;  /* 0x0000003f0400728c */ /* 0x000fce000bf26270 */
[----:B------:R-:W-:-:S05]  /*1b2e0*/  @!P0 IMAD.IADD R3, R3, 0x1, -R0 ;  /* 0x0000000103038824 */ /* 0x000fca00078e0a00 */
[----:B------:R-:W-:Y:S01]  /*1b2f0*/  ISETP.GE.U32.AND P0, PT, R3, R0, PT ;  /* 0x000000000300720c */ /* 0x000fe20003f06070 */
[----:B------:R-:W-:-:S12]  /*1b300*/  IMAD R3, RZ, RZ, -UR9 ;  /* 0x80000009ff037e24 */ /* 0x000fd8000f8e02ff */
        /* <DEDUP_REMOVED lines=9> */
.L_x_1614:
[----:B------:R-:W1:Y:S01]  /*1b3a0*/  LDC R27, c[0x0][0xc3c] ;  /* 0x00030f00ff1b7b82 */ /* 0x000e620000000800 */
[----:B------:R-:W-:Y:S01]  /*1b3b0*/  IMAD.MOV.U32 R24, RZ, RZ, R5 ;  /* 0x000000ffff187224 */ /* 0x000fe200078e0005 */
[----:B------:R-:W-:Y:S01]  /*1b3c0*/  UMOV UR4, URZ ;  /* 0x0000003f00047c82 */ /* 0x000fe20008000000 */
[----:B------:R-:W-:-:S07]  /*1b3d0*/  IMAD.MOV.U32 R26, RZ, RZ, RZ ;  /* 0x000000ffff1a7224 */ /* 0x000fce00078e00ff */
.L_x_1619:
[----:B------:R2:W3:Y:S01]  /*1b3e0*/  LDL R2, [R1+0x4] ;  /* 0x0000040001027983 */ /* 0x0004e20000100800 */
[----:B------:R-:W4:Y:S02]  /*1b3f0*/  S2R R0, SR_TID.X ;  /* 0x0000000000007919 */ /* 0x000f240000002100 */
[----:B----4-:R-:W-:Y:S01]  /*1b400*/  LOP3.LUT R0, R0, 0x1f, RZ, 0xc0, !PT ;  /* 0x0000001f00007812 */ /* 0x010fe200078ec0ff */
[----:B------:R-:W-:Y:S03]  /*1b410*/  BAR.SYNC.DEFER_BLOCKING 0x4, 0x180 ;  /* 0x0106000000007b1d */ /* 0x000fe60000010000 */
[----:B------:R-:W-:Y:S01]  /*1b420*/  ISETP.NE.AND P0, PT, R0, RZ, PT ;  /* 0x000000ff0000720c */ /* 0x000fe20003f05270 */
[----:B------:R-:W-:-:S12]  /*1b430*/  IMAD.U32 R25, RZ, RZ, UR4 ;  /* 0x00000004ff197e24 */ /* 0x000fd8000f8e00ff */
[----:B------:R-:W-:Y:S01]  /*1b440*/  @!P0 MOV R0, 0x400 ;  /* 0x0000040000008802 */ /* 0x000fe20000000f00 */
[----:B---3--:R-:W3:Y:S03]  /*1b450*/  @!P0 S2R R2, SR_CgaCtaId ;  /* 0x0000000000028919 */ /* 0x008ee60000008800 */
[----:B---3--:R-:W-:Y:S01]  /*1b460*/  @!P0 LEA R17, R2, R0, 0x18 ;  /* 0x0000000002118211 */ /* 0x008fe200078ec0ff */
[----:B------:R2:W-:Y:S04]  /*1b470*/  @!P0 STL [R1+0x4], R2 ;  /* 0x0000040201008387 */ /* 0x0005e80000100800 */
[----:B-1----:R2:W-:Y:S01]  /*1b480*/  @!P0 STS.128 [R17+0x228d0], R24 ;  /* 0x0228d01811008388 */ /* 0x0025e20000000c00 */
[----:B------:R-:W-:Y:S06]  /*1b490*/  BAR.ARV 0x5, 0x180 ;  /* 0x0146000000007b1d */ /* 0x000fec0000002000 */
.L_x_1612:
[----:B------:R-:W-:Y:S02]  /*1b4a0*/  ULDC UR5, c[0x0][0xc3c] ;  /* 0x00030f0000057ab9 */ /* 0x000fe40000000800 */
[----:B------:R-:W-:-:S13]  /*1b4b0*/  ISETP.GE.AND P0, PT, R27, UR5, PT ;  /* 0x000000051b007c0c */ /* 0x000fda000bf06270 */
[----:B------:R-:W-:Y:S05]  /*1b4c0*/  @!P0 BRA `(.L_x_1620) ;  /* 0xffffffa0009c8947 */ /* 0x000fea000383ffff */
.L_x_1541:
[----:B0-----:R-:W3:Y:S01]  /*1b4d0*/  LDL.LU R0, [R1+0x1c] ;  /* 0x00001c0001007983 */ /* 0x001ee20000300800 */
[----:B------:R-:W-:Y:S01]  /*1b4e0*/  BSSY B0, `(.L_x_1621) ;  /* 0x000000b000007945 */ /* 0x000fe20003800000 */
[----:B------:R-:W0:Y:S01]  /*1b4f0*/  S2R R5, SR_CgaCtaId ;  /* 0x0000000000057919 */ /* 0x000e220000008800 */
[----:B---3--:R-:W-:-:S05]  /*1b500*/  VIADD R0, R0, 0x1 ;  /* 0x0000000100007836 */ /* 0x008fca0000000000 */
[----:B--2---:R-:W-:-:S04]  /*1b510*/  LEA.HI R2, R0, R0, RZ, 0x1 ;  /* 0x0000000000027211 */ /* 0x004fc800078f08ff */
[----:B------:R-:W-:Y:S02]  /*1b520*/  LOP3.LUT R3, R2, 0xfffffffe, RZ, 0xc0, !PT ;  /* 0xfffffffe02037812 */ /* 0x000fe400078ec0ff */
[----:B------:R-:W-:-:S03]  /*1b530*/  MOV R2, 0x400 ;  /* 0x0000040000027802 */ /* 0x000fc60000000f00 */
[----:B------:R-:W-:Y:S01]  /*1b540*/  IMAD.IADD R0, R0, 0x1, -R3 ;  /* 0x0000000100007824 */ /* 0x000fe200078e0a03 */
[----:B0-----:R-:W-:-:S04]  /*1b550*/  LEA R7, R5, R2, 0x18 ;  /* 0x0000000205077211 */ /* 0x001fc800078ec0ff */
[----:B------:R-:W-:-:S04]  /*1b560*/  SHF.L.U32 R0, R0, 0x1f, RZ ;  /* 0x0000001f00007819 */ /* 0x000fc800000006ff */
[----:B------:R-:W0:Y:S02]  /*1b570*/  SYNCS.PHASECHK.TRANS64.TRYWAIT P0, [R7+URZ+0x22820], R0 ;  /* 0x02282000070075a7 */ /* 0x000e24000800017f */
[----:B0-----:R-:W-:Y:S05]  /*1b580*/  @!P0 BRA `(.L_x_1622) ;  /* 0x00000040002c8947 */ /* 0x001fea0003800000 */
.L_x_1755:
[----:B------:R-:W-:Y:S05]  /*1b590*/  BSYNC B0 ;  /* 0x0000000000007941 */ /* 0x000fea0003800000 */
.L_x_1621:
[----:B------:R-:W-:-:S03]  /*1b5a0*/  UMOV UR4, 0xffffffff ;  /* 0xffffffff00047882 */ /* 0x000fc60000000000 */
[----:B------:R-:W-:Y:S05]  /*1b5b0*/  BRA.DIV UR4, `(.L_x_1623) ;  /* 0x0000004204347947 */ /* 0x000fea000b800000 */
[----:B0-----:R-:W0:Y:S02]  /*1b5c0*/  S2R R0, SR_TID.X ;  /* 0x0000000000007919 */ /* 0x001e240000002100 */
[----:B0-----:R-:W-:-:S04]  /*1b5d0*/  SHF.R.U32.HI R0, RZ, 0x5, R0 ;  /* 0x00000005ff007819 */ /* 0x001fc80000011600 */
[----:B------:R-:W-:-:S05]  /*1b5e0*/  LOP3.LUT R0, R0, 0x3, RZ, 0xc0, !PT ;  /* 0x0000000300007812 */ /* 0x000fca00078ec0ff */
[----:B------:R0:W1:Y:S02]  /*1b5f0*/  SHFL.IDX PT, R14, R0, RZ, 0x1f ;  /* 0x00001fff000e7589 */ /* 0x00006400000e0000 */
.L_x_1758:
[----:B-1----:R-:W-:Y:S01]  /*1b600*/  ISETP.NE.AND P0, PT, R14, RZ, PT ;  /* 0x000000ff0e00720c */ /* 0x002fe20003f05270 */
[----:B------:R-:W-:-:S12]  /*1b610*/  BSSY B0, `(.L_x_1624) ;  /* 0x000002c000007945 */ /* 0x000fd80003800000 */
[----:B------:R-:W-:Y:S05]  /*1b620*/  @P0 BRA `(.L_x_1625) ;  /* 0x0000000000a80947 */ /* 0x000fea0003800000 */
[----:B------:R-:W-:-:S03]  /*1b630*/  UMOV UR4, 0xffffffff ;  /* 0xffffffff00047882 */ /* 0x000fc60000000000 */
[----:B------:R-:W-:Y:S05]  /*1b640*/  BRA.DIV UR4, `(.L_x_1626) ;  /* 0x0000004204447947 */ /* 0x000fea000b800000 */
[----:B------:R-:W-:-:S13]  /*1b650*/  ELECT P6, URZ, PT ;  /* 0x00000000003f782f */ /* 0x000fda00038c0000 */
.L_x_1761:
[----:B------:R-:W-:Y:S05]  /*1b660*/  @!P6 BRA `(.L_x_1625) ;  /* 0x000000000098e947 */ /* 0x000fea0003800000 */
[----:B------:R-:W-:-:S06]  /*1b670*/  ULOP3.LUT UR4, UR36, 0x2, URZ, 0xfc, !UPT ;  /* 0x0000000224047892 */ /* 0x000fcc000f8efc3f */
[----:B0-----:R-:W-:-:S05]  /*1b680*/  IMAD.U32 R0, RZ, RZ, UR4 ;  /* 0x00000004ff007e24 */ /* 0x001fca000f8e00ff */
[----:B------:R-:W-:-:S13]  /*1b690*/  ISETP.NE.AND P0, PT, R0, 0x3, PT ;  /* 0x000000030000780c */ /* 0x000fda0003f05270 */
[----:B------:R-:W-:Y:S05]  /*1b6a0*/  @!P0 BRA `(.L_x_1627) ;  /* 0x0000000000048947 */ /* 0x000fea0003800000 */
[----:B------:R-:W-:Y:S01]  /*1b6b0*/  BPT.TRAP 0x1 ;  /* 0x000000040000795c */ /* 0x000fe20000300000 */
.L_x_1627:
[----:B------:R-:W-:Y:S01]  /*1b6c0*/  IMAD R5, R32, 0x8, R7 ;  /* 0x0000000820057824 */ /* 0x000fe200078e0207 */
[----:B------:R-:W-:Y:S01]  /*1b6d0*/  SHF.L.U32 R0, R36, 0x1f, RZ ;  /* 0x0000001f24007819 */ /* 0x000fe200000006ff */
[----:B------:R-:W-:-:S03]  /*1b6e0*/  VIADD R32, R32, 0x1 ;  /* 0x0000000120207836 */ /* 0x000fc60000000000 */
[----:B------:R-:W0:Y:S02]  /*1b6f0*/  SYNCS.PHASECHK.TRANS64.TRYWAIT P1, [R5+URZ+0x22840], R0 ;  /* 0x02284000050075a7 */ /* 0x000e24000802017f */
[----:B------:R-:W-:-:S04]  /*1b700*/  ISETP.NE.AND P2, PT, R32, 0x2, PT ;  /* 0x000000022000780c */ /* 0x000fc80003f45270 */
[----:B------:R-:W-:Y:S01]  /*1b710*/  SEL R3, RZ, 0x1, P2 ;  /* 0x00000001ff037807 */ /* 0x000fe20001000000 */
[----:B0-----:R-:W-:Y:S08]  /*1b720*/  @!P1 BRA `(.L_x_1628) ;  /* 0x00000040002c9947 */ /* 0x001ff00003800000 */
.L_x_1762:
[----:B------:R-:W-:Y:S02]  /*1b730*/  SEL R32, R32, RZ, P2 ;  /* 0x000000ff20207207 */ /* 0x000fe40001000000 */
[----:B------:R-:W-:Y:S01]  /*1b740*/  LOP3.LUT R2, R36, R3, RZ, 0x3c, !PT ;  /* 0x0000000324027212 */ /* 0x000fe200078e3cff */
[----:B------:R-:W-:Y:S06]  /*1b750*/  @!P0 BRA `(.L_x_1629) ;  /* 0x0000000000048947 */ /* 0x000fec0003800000 */
[----:B------:R-:W-:Y:S01]  /*1b760*/  BPT.TRAP 0x1 ;  /* 0x000000040000795c */ /* 0x000fe20000300000 */
.L_x_1629:
[----:B------:R-:W-:Y:S01]  /*1b770*/  IMAD R3, R32, 0x8, R7 ;  /* 0x0000000820037824 */ /* 0x000fe200078e0207 */
[----:B------:R-:W-:-:S04]  /*1b780*/  SHF.L.U32 R2, R2, 0x1f, RZ ;  /* 0x0000001f02027819 */ /* 0x000fc800000006ff */
[----:B------:R-:W1:Y:S02]  /*1b790*/  SYNCS.PHASECHK.TRANS64.TRYWAIT P1, [R3+URZ+0x22840], R2 ;  /* 0x02284002030075a7 */ /* 0x000e64000802017f */
[----:B-1----:R-:W-:Y:S05]  /*1b7a0*/  @!P1 BRA `(.L_x_1630) ;  /* 0x0000004000209947 */ /* 0x002fea0003800000 */
.L_x_1763:
[----:B------:R-:W-:Y:S05]  /*1b7b0*/  @!P0 BRA `(.L_x_1631) ;  /* 0x0000000000048947 */ /* 0x000fea0003800000 */
[----:B------:R-:W-:Y:S01]  /*1b7c0*/  BPT.TRAP 0x1 ;  /* 0x000000040000795c */ /* 0x000fe20000300000 */
.L_x_1631:
[----:B------:R-:W2:Y:S02]  /*1b7d0*/  SYNCS.PHASECHK.TRANS64.TRYWAIT P1, [R5+URZ+0x22860], R0 ;  /* 0x02286000050075a7 */ /* 0x000ea4000802017f */
[----:B--2---:R-:W-:Y:S05]  /*1b7e0*/  @!P1 BRA `(.L_x_1632) ;  /* 0x0000004000249947 */ /* 0x004fea0003800000 */
.L_x_1764:
[----:B------:R-:W-:Y:S05]  /*1b7f0*/  @!P0 BRA `(.L_x_1633) ;  /* 0x0000000000048947 */ /* 0x000fea0003800000 */
[----:B------:R-:W-:Y:S01]  /*1b800*/  BPT.TRAP 0x1 ;  /* 0x000000040000795c */ /* 0x000fe20000300000 */
.L_x_1633:
[----:B------:R-:W3:Y:S02]  /*1b810*/  SYNCS.PHASECHK.TRANS64.TRYWAIT P1, [R3+URZ+0x22860], R2 ;  /* 0x02286002030075a7 */ /* 0x000ee4000802017f */
[----:B---3--:R-:W-:Y:S05]  /*1b820*/  @!P1 BRA `(.L_x_1634) ;  /* 0x0000004000289947 */ /* 0x008fea0003800000 */
.L_x_1765:
[----:B------:R-:W-:Y:S05]  /*1b830*/  @!P0 BRA `(.L_x_1635) ;  /* 0x0000000000048947 */ /* 0x000fea0003800000 */
[----:B------:R-:W-:Y:S01]  /*1b840*/  BPT.TRAP 0x1 ;  /* 0x000000040000795c */ /* 0x000fe20000300000 */
.L_x_1635:
[----:B------:R-:W4:Y:S02]  /*1b850*/  SYNCS.PHASECHK.TRANS64.TRYWAIT P1, [R5+URZ+0x22880], R0 ;  /* 0x02288000050075a7 */ /* 0x000f24000802017f */
[----:B----4-:R-:W-:Y:S05]  /*1b860*/  @!P1 BRA `(.L_x_1636) ;  /* 0x00000040002c9947 */ /* 0x010fea0003800000 */
.L_x_1766:
[----:B------:R-:W-:Y:S05]  /*1b870*/  @!P0 BRA `(.L_x_1637) ;  /* 0x0000000000048947 */ /* 0x000fea0003800000 */
[----:B------:R-:W-:Y:S01]  /*1b880*/  BPT.TRAP 0x1 ;  /* 0x000000040000795c */ /* 0x000fe20000300000 */
.L_x_1637:
[----:B------:R0:W0:Y:S02]  /*1b890*/  SYNCS.PHASECHK.TRANS64.TRYWAIT P0, [R3+URZ+0x22880], R2 ;  /* 0x02288002030075a7 */ /* 0x000024000800017f */
[----:B0-----:R-:W-:Y:S05]  /*1b8a0*/  @!P0 NANOSLEEP.SYNCS 0x989680 ;  /* 0x009896800000895d */ /* 0x001fea0003900000 */
[----:B------:R-:W0:Y:S02]  /*1b8b0*/  @!P0 SYNCS.PHASECHK.TRANS64 P0, [R3+URZ+0x22880], R2 ;  /* 0x02288002030085a7 */ /* 0x000e24000800007f */
[----:B0-----:R-:W-:Y:S05]  /*1b8c0*/  @!P0 BRA `(.L_x_1637) ;  /* 0xfffffffc00f08947 */ /* 0x001fea000383ffff */
.L_x_1625:
[----:B------:R-:W-:Y:S05]  /*1b8d0*/  BSYNC B0 ;  /* 0x0000000000007941 */ /* 0x000fea0003800000 */
.L_x_1624:
[----:B------:R-:W-:Y:S05]  /*1b8e0*/  EXIT ;  /* 0x000000000000794d */ /* 0x000fea0003800000 */
.L_x_1436:
[----:B0-----:R-:W-:-:S04]  /*1b8f0*/  IMAD.U32 R3, RZ, RZ, UR43 ;  /* 0x0000002bff037e24 */ /* 0x001fc8000f8e00ff */
[----:B------:R0:W1:Y:S03]  /*1b900*/  SYNCS.PHASECHK.TRANS64.TRYWAIT P1, [R3+URZ+0x22800], R0 ;  /* 0x02280000030075a7 */ /* 0x000066000802017f */
[----:B-1----:R-:W-:Y:S05]  /*1b910*/  @!P1 NANOSLEEP.SYNCS 0x989680 ;  /* 0x009896800000995d */ /* 0x002fea0003900000 */
[----:B------:R-:W1:Y:S02]  /*1b920*/  @!P1 SYNCS.PHASECHK.TRANS64 P1, [R3+URZ+0x22800], R0 ;  /* 0x02280000030095a7 */ /* 0x000e64000802007f */
[----:B-1----:R-:W-:Y:S05]  /*1b930*/  @!P1 BRA `(.L_x_1436) ;  /* 0xfffffffc00ec9947 */ /* 0x002fea000383ffff */
[----:B------:R-:W-:Y:S05]  /*1b940*/  BRA `(.L_x_1638) ;  /* 0xfffffe6400307947 */ /* 0x000fea000383ffff */
.L_x_1440:
[----:B-1----:R1:W2:Y:S02]  /*1b950*/  SYNCS.PHASECHK.TRANS64.TRYWAIT P1, [R3+URZ+0x22830], R0 ;  /* 0x02283000030075a7 */ /* 0x0022a4000802017f */
[----:B--2---:R-:W-:Y:S05]  /*1b960*/  @!P1 NANOSLEEP.SYNCS 0x989680 ;  /* 0x009896800000995d */ /* 0x004fea0003900000 */
[----:B------:R-:W2:Y:S02]  /*1b970*/  @!P1 SYNCS.PHASECHK.TRANS64 P1, [R3+URZ+0x22830], R0 ;  /* 0x02283000030095a7 */ /* 0x000ea4000802007f */
[----:B--2---:R-:W-:Y:S05]  /*1b980*/  @!P1 BRA `(.L_x_1440) ;  /* 0xfffffffc00f09947 */ /* 0x004fea000383ffff */
[----:B------:R-:W-:Y:S05]  /*1b990*/  BRA `(.L_x_1439) ;  /* 0xfffffe64004c7947 */ /* 0x000fea000383ffff */
.L_x_1457:
[----:B-1----:R-:W-:-:S04]  /*1b9a0*/  IMAD.U32 R10, RZ, RZ, UR6 ;  /* 0x00000006ff0a7e24 */ /* 0x002fc8000f8e00ff */
[----:B------:R1:W2:Y:S03]  /*1b9b0*/  SYNCS.PHASECHK.TRANS64.TRYWAIT P1, [R10+URZ+0x22830], R5 ;  /* 0x022830050a0075a7 */ /* 0x0002a6000802017f */
[----:B--2---:R-:W-:Y:S05]  /*1b9c0*/  @!P1 NANOSLEEP.SYNCS 0x989680 ;  /* 0x009896800000995d */ /* 0x004fea0003900000 */
[----:B------:R-:W2:Y:S02]  /*1b9d0*/  @!P1 SYNCS.PHASECHK.TRANS64 P1, [R10+URZ+0x22830], R5 ;  /* 0x022830050a0095a7 */ /* 0x000ea4000802007f */
[----:B--2---:R-:W-:Y:S05]  /*1b9e0*/  @!P1 BRA `(.L_x_1457) ;  /* 0xfffffffc00ec9947 */ /* 0x004fea000383ffff */
[----:B------:R-:W-:Y:S05]  /*1b9f0*/  BRA `(.L_x_1454) ;  /* 0xfffffea400647947 */ /* 0x000fea000383ffff */
.L_x_1461:
[----:B-1----:R-:W-:-:S04]  /*1ba00*/  IMAD.U32 R10, RZ, RZ, UR6 ;  /* 0x00000006ff0a7e24 */ /* 0x002fc8000f8e00ff */
[----:B------:R1:W2:Y:S03]  /*1ba10*/  SYNCS.PHASECHK.TRANS64.TRYWAIT P1, [R10+URZ+0x22850], R5 ;  /* 0x022850050a0075a7 */ /* 0x0002a6000802017f */
[----:B--2---:R-:W-:Y:S05]  /*1ba20*/  @!P1 NANOSLEEP.SYNCS 0x989680 ;  /* 0x009896800000995d */ /* 0x004fea0003900000 */
[----:B------:R-:W2:Y:S02]  /*1ba30*/  @!P1 SYNCS.PHASECHK.TRANS64 P1, [R10+URZ+0x22850], R5 ;  /* 0x022850050a0095a7 */ /* 0x000ea4000802007f */
[----:B--2---:R-:W-:Y:S05]  /*1ba40*/  @!P1 BRA `(.L_x_1461) ;  /* 0xfffffffc00ec9947 */ /* 0x004fea000383ffff */
[----:B------:R-:W-:Y:S05]  /*1ba50*/  BRA `(.L_x_1458) ;  /* 0xfffffeac00807947 */ /* 0x000fea000383ffff */
.L_x_1480:
[----:B-1----:R-:W-:-:S04]  /*1ba60*/  IMAD.U32 R10, RZ, RZ, UR6 ;  /* 0x00000006ff0a7e24 */ /* 0x002fc8000f8e00ff */
[----:B------:R1:W2:Y:S03]  /*1ba70*/  SYNCS.PHASECHK.TRANS64.TRYWAIT P1, [R10+URZ+0x22830], R5 ;  /* 0x022830050a0075a7 */ /* 0x0002a6000802017f */
[----:B--2---:R-:W-:Y:S05]  /*1ba80*/  @!P1 NANOSLEEP.SYNCS 0x989680 ;  /* 0x009896800000995d */ /* 0x004fea0003900000 */
[----:B------:R-:W2:Y:S02]  /*1ba90*/  @!P1 SYNCS.PHASECHK.TRANS64 P1, [R10+URZ+0x22830], R5 ;  /* 0x022830050a0095a7 */ /* 0x000ea4000802007f */
[----:B--2---:R-:W-:Y:S05]  /*1baa0*/  @!P1 BRA `(.L_x_1480) ;  /* 0xfffffffc00ec9947 */ /* 0x004fea000383ffff */
[----:B------:R-:W-:Y:S05]  /*1bab0*/  BRA `(.L_x_1477) ;  /* 0xfffffeec00487947 */ /* 0x000fea000383ffff */
.L_x_1484:
[----:B-1----:R-:W-:-:S04]  /*1bac0*/  IMAD.U32 R10, RZ, RZ, UR6 ;  /* 0x00000006ff0a7e24 */ /* 0x002fc8000f8e00ff */
[----:B------:R1:W2:Y:S03]  /*1bad0*/  SYNCS.PHASECHK.TRANS64.TRYWAIT P1, [R10+URZ+0x22850], R5 ;  /* 0x022850050a0075a7 */ /* 0x0002a6000802017f */
[----:B--2---:R-:W-:Y:S05]  /*1bae0*/  @!P1 NANOSLEEP.SYNCS 0x989680 ;  /* 0x009896800000995d */ /* 0x004fea0003900000 */
[----:B------:R-:W2:Y:S02]  /*1baf0*/  @!P1 SYNCS.PHASECHK.TRANS64 P1, [R10+URZ+0x22850], R5 ;  /* 0x022850050a0095a7 */ /* 0x000ea4000802007f */
[----:B--2---:R-:W-:Y:S05]  /*1bb00*/  @!P1 BRA `(.L_x_1484) ;  /* 0xfffffffc00ec9947 */ /* 0x004fea000383ffff */
[----:B------:R-:W-:Y:S05]  /*1bb10*/  BRA `(.L_x_1481) ;  /* 0xfffffef400647947 */ /* 0x000fea000383ffff */
.L_x_1492:
[----:B-1----:R-:W-:-:S04]  /*1bb20*/  IMAD.U32 R10, RZ, RZ, UR6 ;  /* 0x00000006ff0a7e24 */ /* 0x002fc8000f8e00ff */
[----:B------:R1:W2:Y:S03]  /*1bb30*/  SYNCS.PHASECHK.TRANS64.TRYWAIT P1, [R10+URZ+0x22830], R5 ;  /* 0x022830050a0075a7 */ /* 0x0002a6000802017f */
[----:B--2---:R-:W-:Y:S05]  /*1bb40*/  @!P1 NANOSLEEP.SYNCS 0x989680 ;  /* 0x009896800000995d */ /* 0x004fea0003900000 */
[----:B------:R-:W2:Y:S02]  /*1bb50*/  @!P1 SYNCS.PHASECHK.TRANS64 P1, [R10+URZ+0x22830], R5 ;  /* 0x022830050a0095a7 */ /* 0x000ea4000802007f */
[----:B--2---:R-:W-:Y:S05]  /*1bb60*/  @!P1 BRA `(.L_x_1492) ;  /* 0xfffffffc00ec9947 */ /* 0x004fea000383ffff */
[----:B------:R-:W-:Y:S05]  /*1bb70*/  BRA `(.L_x_1489) ;  /* 0xffffff1400747947 */ /* 0x000fea000383ffff */
.L_x_1496:
[----:B-1----:R-:W-:-:S04]  /*1bb80*/  IMAD.U32 R10, RZ, RZ, UR6 ;  /* 0x00000006ff0a7e24 */ /* 0x002fc8000f8e00ff */
[----:B------:R1:W2:Y:S03]  /*1bb90*/  SYNCS.PHASECHK.TRANS64.TRYWAIT P1, [R10+URZ+0x22850], R5 ;  /* 0x022850050a0075a7 */ /* 0x0002a6000802017f */
[----:B--2---:R-:W-:Y:S05]  /*1bba0*/  @!P1 NANOSLEEP.SYNCS 0x989680 ;  /* 0x009896800000995d */ /* 0x004fea0003900000 */
[----:B------:R-:W2:Y:S02]  /*1bbb0*/  @!P1 SYNCS.PHASECHK.TRANS64 P1, [R10+URZ+0x22850], R5 ;  /* 0x022850050a0095a7 */ /* 0x000ea4000802007f */
[----:B--2---:R-:W-:Y:S05]  /*1bbc0*/  @!P1 BRA `(.L_x_1496) ;  /* 0xfffffffc00ec9947 */ /* 0x004fea000383ffff */
[----:B------:R-:W-:Y:S05]  /*1bbd0*/  BRA `(.L_x_1493) ;  /* 0xffffff1c00847947 */ /* 0x000fea000383ffff */
.L_x_1511:
[----:B-1----:R-:W-:-:S04]  /*1bbe0*/  IMAD.U32 R7, RZ, RZ, UR9 ;  /* 0x00000009ff077e24 */ /* 0x002fc8000f8e00ff */
[----:B------:R1:W2:Y:S03]  /*1bbf0*/  SYNCS.PHASECHK.TRANS64.TRYWAIT P1, [R7+URZ+0x22850], R4 ;  /* 0x02285004070075a7 */ /* 0x0002a6000802017f */
[----:B--2---:R-:W-:Y:S05]  /*1bc00*/  @!P1 NANOSLEEP.SYNCS 0x989680 ;  /* 0x009896800000995d */ /* 0x004fea0003900000 */
[----:B------:R-:W2:Y:S02]  /*1bc10*/  @!P1 SYNCS.PHASECHK.TRANS64 P1, [R7+URZ+0x22850], R4 ;  /* 0x02285004070095a7 */ /* 0x000ea4000802007f */
[----:B--2---:R-:W-:Y:S05]  /*1bc20*/  @!P1 BRA `(.L_x_1511) ;  /* 0xfffffffc00ec9947 */ /* 0x004fea000383ffff */
[----:B------:R-:W-:Y:S05]  /*1bc30*/  BRA `(.L_x_1510) ;  /* 0xffffff58007c7947 */ /* 0x000fea000383ffff */
.L_x_1562:
        /* <DEDUP_REMOVED lines=10> */
.L_x_1639:
[----:B------:R-:W-:Y:S05]  /*1bce0*/  BRA `(.L_x_1640) ;  /* 0xffffffa800907947 */ /* 0x000fea000383ffff */
.L_x_1565:
[----:B0-----:R0:W1:Y:S02]  /*1bcf0*/  SYNCS.PHASECHK.TRANS64.TRYWAIT P0, [R0+URZ+0x22880], R29 ;  /* 0x0228801d000075a7 */ /* 0x001064000800017f */
[----:B-1----:R-:W-:Y:S05]  /*1bd00*/  @!P0 NANOSLEEP.SYNCS 0x989680 ;  /* 0x009896800000895d */ /* 0x002fea0003900000 */
[----:B------:R-:W1:Y:S02]  /*1bd10*/  @!P0 SYNCS.PHASECHK.TRANS64 P0, [R0+URZ+0x22880], R29 ;  /* 0x0228801d000085a7 */ /* 0x000e64000800007f */
[----:B-1----:R-:W-:Y:S05]  /*1bd20*/  @!P0 BRA `(.L_x_1565) ;  /* 0xfffffffc00f08947 */ /* 0x002fea000383ffff */
[----:B------:R-:W-:Y:S05]  /*1bd30*/  BRA `(.L_x_1641) ;  /* 0xffffffac00ac7947 */ /* 0x000fea000383ffff */
.L_x_1566:
        /* <DEDUP_REMOVED lines=8> */
.L_x_1643:
[----:B------:R-:W-:Y:S05]  /*1bdc0*/  BSYNC B0 ;  /* 0x0000000000007941 */ /* 0x000fea0003800000 */
.L_x_1642:
[----:B------:R-:W-:Y:S01]  /*1bdd0*/  IMAD.MOV.U32 R13, RZ, RZ, R9 ;  /* 0x000000ffff0d7224 */ /* 0x000fe200078e0009 */
[----:B------:R-:W-:Y:S01]  /*1bde0*/  ISETP.GE.AND P3, PT, R18, 0x41, PT ;  /* 0x000000411200780c */ /* 0x000fe20003f66270 */
        /* <DEDUP_REMOVED lines=12> */
.L_x_1644:
[----:B------:R-:W-:Y:S02]  /*1beb0*/  IMAD.MOV.U32 R13, RZ, RZ, R10 ;  /* 0x000000ffff0d7224 */ /* 0x000fe400078e000a */
[----:B------:R-:W-:Y:S02]  /*1bec0*/  IMAD.MOV.U32 R12, RZ, RZ, 0x1 ;  /* 0x00000001ff0c7424 */ /* 0x000fe400078e00ff */
[----:B------:R-:W-:-:S07]  /*1bed0*/  IMAD.MOV.U32 R2, RZ, RZ, R14 ;  /* 0x000000ffff027224 */ /* 0x000fce00078e000e */
[----:B------:R-:W-:Y:S05]  /*1bee0*/  WARPSYNC.COLLECTIVE R15, `(.L_x_1645) ;  /* 0x000000000f087348 */ /* 0x000fea0003c00000 */
[----:B------:R0:W1:Y:S02]  /*1bef0*/  SHFL.IDX P6, R14, R13, R12, R11 ;  /* 0x0000000c0d0e7389 */ /* 0x00006400000c000b */
[----:B01----:R-:W-:Y:S01]  /*1bf00*/  ENDCOLLECTIVE ;  /* 0x000000000000791b */ /* 0x003fe20003800000 */
.L_x_1645:
        /* <DEDUP_REMOVED lines=12> */
.L_x_1646:
[----:B------:R-:W-:Y:S02]  /*1bfd0*/  IMAD.MOV.U32 R13, RZ, RZ, R10 ;  /* 0x000000ffff0d7224 */ /* 0x000fe400078e000a */
[----:B------:R-:W-:Y:S02]  /*1bfe0*/  IMAD.MOV.U32 R12, RZ, RZ, 0x2 ;  /* 0x00000002ff0c7424 */ /* 0x000fe400078e00ff */
[----:B------:R-:W-:-:S07]  /*1bff0*/  IMAD.MOV.U32 R2, RZ, RZ, R14 ;  /* 0x000000ffff027224 */ /* 0x000fce00078e000e */
[----:B------:R-:W-:Y:S05]  /*1c000*/  WARPSYNC.COLLECTIVE R15, `(.L_x_1647) ;  /* 0x000000000f087348 */ /* 0x000fea0003c00000 */
[----:B------:R0:W1:Y:S02]  /*1c010*/  SHFL.IDX P6, R14, R13, R12, R11 ;  /* 0x0000000c0d0e7389 */ /* 0x00006400000c000b */
[----:B01----:R-:W-:Y:S01]  /*1c020*/  ENDCOLLECTIVE ;  /* 0x000000000000791b */ /* 0x003fe20003800000 */
.L_x_1647:
        /* <DEDUP_REMOVED lines=12> */
.L_x_1648:
[----:B------:R-:W-:Y:S02]  /*1c0f0*/  IMAD.MOV.U32 R13, RZ, RZ, R10 ;  /* 0x000000ffff0d7224 */ /* 0x000fe400078e000a */
[----:B------:R-:W-:Y:S02]  /*1c100*/  IMAD.MOV.U32 R12, RZ, RZ, 0x3 ;  /* 0x00000003ff0c7424 */ /* 0x000fe400078e00ff */
[----:B------:R-:W-:-:S07]  /*1c110*/  IMAD.MOV.U32 R2, RZ, RZ, R14 ;  /* 0x000000ffff027224 */ /* 0x000fce00078e000e */
[----:B------:R-:W-:Y:S05]  /*1c120*/  WARPSYNC.COLLECTIVE R15, `(.L_x_1649) ;  /* 0x000000000f087348 */ /* 0x000fea0003c00000 */
[----:B------:R0:W1:Y:S02]  /*1c130*/  SHFL.IDX P6, R14, R13, R12, R11 ;  /* 0x0000000c0d0e7389 */ /* 0x00006400000c000b */
[----:B01----:R-:W-:Y:S01]  /*1c140*/  ENDCOLLECTIVE ;  /* 0x000000000000791b */ /* 0x003fe20003800000 */
.L_x_1649:
        /* <DEDUP_REMOVED lines=12> */
.L_x_1650:
[----:B------:R-:W-:Y:S02]  /*1c210*/  IMAD.MOV.U32 R13, RZ, RZ, R10 ;  /* 0x000000ffff0d7224 */ /* 0x000fe400078e000a */
[----:B------:R-:W-:Y:S02]  /*1c220*/  IMAD.MOV.U32 R12, RZ, RZ, 0x4 ;  /* 0x00000004ff0c7424 */ /* 0x000fe400078e00ff */
[----:B------:R-:W-:-:S07]  /*1c230*/  IMAD.MOV.U32 R2, RZ, RZ, R14 ;  /* 0x000000ffff027224 */ /* 0x000fce00078e000e */
[----:B------:R-:W-:Y:S05]  /*1c240*/  WARPSYNC.COLLECTIVE R15, `(.L_x_1651) ;  /* 0x000000000f087348 */ /* 0x000fea0003c00000 */
[----:B------:R0:W1:Y:S02]  /*1c250*/  SHFL.IDX P6, R14, R13, R12, R11 ;  /* 0x0000000c0d0e7389 */ /* 0x00006400000c000b */
[----:B01----:R-:W-:Y:S01]  /*1c260*/  ENDCOLLECTIVE ;  /* 0x000000000000791b */ /* 0x003fe20003800000 */
.L_x_1651:
        /* <DEDUP_REMOVED lines=12> */
.L_x_1652:
[----:B------:R-:W-:Y:S02]  /*1c330*/  IMAD.MOV.U32 R13, RZ, RZ, R10 ;  /* 0x000000ffff0d7224 */ /* 0x000fe400078e000a */
[----:B------:R-:W-:Y:S02]  /*1c340*/  IMAD.MOV.U32 R12, RZ, RZ, 0x5 ;  /* 0x00000005ff0c7424 */ /* 0x000fe400078e00ff */
[----:B------:R-:W-:-:S07]  /*1c350*/  IMAD.MOV.U32 R2, RZ, RZ, R14 ;  /* 0x000000ffff027224 */ /* 0x000fce00078e000e */
[----:B------:R-:W-:Y:S05]  /*1c360*/  WARPSYNC.COLLECTIVE R15, `(.L_x_1653) ;  /* 0x000000000f087348 */ /* 0x000fea0003c00000 */
[----:B------:R0:W1:Y:S02]  /*1c370*/  SHFL.IDX P6, R14, R13, R12, R11 ;  /* 0x0000000c0d0e7389 */ /* 0x00006400000c000b */
[----:B01----:R-:W-:Y:S01]  /*1c380*/  ENDCOLLECTIVE ;  /* 0x000000000000791b */ /* 0x003fe20003800000 */
.L_x_1653:
        /* <DEDUP_REMOVED lines=12> */
.L_x_1654:
[----:B------:R-:W-:Y:S02]  /*1c450*/  IMAD.MOV.U32 R13, RZ, RZ, R10 ;  /* 0x000000ffff0d7224 */ /* 0x000fe400078e000a */
[----:B------:R-:W-:Y:S02]  /*1c460*/  IMAD.MOV.U32 R12, RZ, RZ, 0x6 ;  /* 0x00000006ff0c7424 */ /* 0x000fe400078e00ff */
[----:B------:R-:W-:-:S07]  /*1c470*/  IMAD.MOV.U32 R2, RZ, RZ, R14 ;  /* 0x000000ffff027224 */ /* 0x000fce00078e000e */
[----:B------:R-:W-:Y:S05]  /*1c480*/  WARPSYNC.COLLECTIVE R15, `(.L_x_1655) ;  /* 0x000000000f087348 */ /* 0x000fea0003c00000 */
[----:B------:R0:W1:Y:S02]  /*1c490*/  SHFL.IDX P6, R14, R13, R12, R11 ;  /* 0x0000000c0d0e7389 */ /* 0x00006400000c000b */
[----:B01----:R-:W-:Y:S01]  /*1c4a0*/  ENDCOLLECTIVE ;  /* 0x000000000000791b */ /* 0x003fe20003800000 */
.L_x_1655:
        /* <DEDUP_REMOVED lines=12> */
.L_x_1656:
[----:B------:R-:W-:Y:S02]  /*1c570*/  IMAD.MOV.U32 R13, RZ, RZ, R10 ;  /* 0x000000ffff0d7224 */ /* 0x000fe400078e000a */
[----:B------:R-:W-:Y:S02]  /*1c580*/  IMAD.MOV.U32 R12, RZ, RZ, 0x7 ;  /* 0x00000007ff0c7424 */ /* 0x000fe400078e00ff */
[----:B------:R-:W-:-:S07]  /*1c590*/  IMAD.MOV.U32 R2, RZ, RZ, R14 ;  /* 0x000000ffff027224 */ /* 0x000fce00078e000e */
[----:B------:R-:W-:Y:S05]  /*1c5a0*/  WARPSYNC.COLLECTIVE R15, `(.L_x_1657) ;  /* 0x000000000f087348 */ /* 0x000fea0003c00000 */
[----:B------:R0:W1:Y:S02]  /*1c5b0*/  SHFL.IDX P6, R14, R13, R12, R11 ;  /* 0x0000000c0d0e7389 */ /* 0x00006400000c000b */
[----:B01----:R-:W-:Y:S01]  /*1c5c0*/  ENDCOLLECTIVE ;  /* 0x000000000000791b */ /* 0x003fe20003800000 */
.L_x_1657:
        /* <DEDUP_REMOVED lines=12> */
.L_x_1658:
[----:B------:R-:W-:Y:S02]  /*1c690*/  IMAD.MOV.U32 R13, RZ, RZ, R20 ;  /* 0x000000ffff0d7224 */ /* 0x000fe400078e0014 */
[----:B------:R-:W-:Y:S02]  /*1c6a0*/  IMAD.MOV.U32 R12, RZ, RZ, RZ ;  /* 0x000000ffff0c7224 */ /* 0x000fe400078e00ff */
[----:B------:R-:W-:-:S07]  /*1c6b0*/  IMAD.MOV.U32 R2, RZ, RZ, R14 ;  /* 0x000000ffff027224 */ /* 0x000fce00078e000e */
[----:B------:R-:W-:Y:S05]  /*1c6c0*/  WARPSYNC.COLLECTIVE R15, `(.L_x_1659) ;  /* 0x000000000f087348 */ /* 0x000fea0003c00000 */
[----:B------:R0:W1:Y:S02]  /*1c6d0*/  SHFL.IDX P6, R14, R13, R12, R11 ;  /* 0x0000000c0d0e7389 */ /* 0x00006400000c000b */
[----:B01----:R-:W-:Y:S01]  /*1c6e0*/  ENDCOLLECTIVE ;  /* 0x000000000000791b */ /* 0x003fe20003800000 */
.L_x_1659:
        /* <DEDUP_REMOVED lines=12> */
.L_x_1660:
[----:B------:R-:W-:Y:S02]  /*1c7b0*/  IMAD.MOV.U32 R13, RZ, RZ, R20 ;  /* 0x000000ffff0d7224 */ /* 0x000fe400078e0014 */
[----:B------:R-:W-:Y:S02]  /*1c7c0*/  IMAD.MOV.U32 R12, RZ, RZ, 0x1 ;  /* 0x00000001ff0c7424 */ /* 0x000fe400078e00ff */
[----:B------:R-:W-:-:S07]  /*1c7d0*/  IMAD.MOV.U32 R2, RZ, RZ, R14 ;  /* 0x000000ffff027224 */ /* 0x000fce00078e000e */
[----:B------:R-:W-:Y:S05]  /*1c7e0*/  WARPSYNC.COLLECTIVE R15, `(.L_x_1661) ;  /* 0x000000000f087348 */ /* 0x000fea0003c00000 */
[----:B------:R0:W1:Y:S02]  /*1c7f0*/  SHFL.IDX P6, R14, R13, R12, R11 ;  /* 0x0000000c0d0e7389 */ /* 0x00006400000c000b */
[----:B01----:R-:W-:Y:S01]  /*1c800*/  ENDCOLLECTIVE ;  /* 0x000000000000791b */ /* 0x003fe20003800000 */
.L_x_1661:
        /* <DEDUP_REMOVED lines=13> */
.L_x_1662:
        /* <DEDUP_REMOVED lines=15> */
.L_x_1571:
[----:B--2---:R2:W3:Y:S02]  /*1c9d0*/  SYNCS.PHASECHK.TRANS64.TRYWAIT P0, [R0+URZ+0x22840], R29 ;  /* 0x0228401d000075a7 */ /* 0x0044e4000800017f */
[----:B---3--:R-:W-:Y:S05]  /*1c9e0*/  @!P0 NANOSLEEP.SYNCS 0x989680 ;  /* 0x009896800000895d */ /* 0x008fea0003900000 */
[----:B------:R-:W3:Y:S02]  /*1c9f0*/  @!P0 SYNCS.PHASECHK.TRANS64 P0, [R0+URZ+0x22840], R29 ;  /* 0x0228401d000085a7 */ /* 0x000ee4000800007f */
[----:B---3--:R-:W-:Y:S05]  /*1ca00*/  @!P0 BRA `(.L_x_1571) ;  /* 0xfffffffc00f08947 */ /* 0x008fea000383ffff */
[----:B------:R-:W-:Y:S05]  /*1ca10*/  BRA `(.L_x_1664) ;  /* 0xffffffa800d87947 */ /* 0x000fea000383ffff */
.L_x_1572:
        /* <DEDUP_REMOVED lines=8> */
.L_x_1666:
[----:B------:R-:W-:Y:S05]  /*1caa0*/  BSYNC B0 ;  /* 0x0000000000007941 */ /* 0x000fea0003800000 */
.L_x_1665:
        /* <DEDUP_REMOVED lines=8> */
.L_x_1667:
        /* <DEDUP_REMOVED lines=13> */
.L_x_1668:
[----:B------:R-:W-:Y:S02]  /*1cc00*/  IMAD.MOV.U32 R13, RZ, RZ, R8 ;  /* 0x000000ffff0d7224 */ /* 0x000fe400078e0008 */
[----:B------:R-:W-:-:S07]  /*1cc10*/  IMAD.MOV.U32 R2, RZ, RZ, R14 ;  /* 0x000000ffff027224 */ /* 0x000fce00078e000e */
[----:B------:R-:W-:Y:S05]  /*1cc20*/  WARPSYNC.COLLECTIVE R15, `(.L_x_1669) ;  /* 0x000000000f087348 */ /* 0x000fea0003c00000 */
[----:B------:R0:W1:Y:S02]  /*1cc30*/  SHFL.IDX P6, R14, R13, R12, R11 ;  /* 0x0000000c0d0e7389 */ /* 0x00006400000c000b */
[----:B01----:R-:W-:Y:S01]  /*1cc40*/  ENDCOLLECTIVE ;  /* 0x000000000000791b */ /* 0x003fe20003800000 */
.L_x_1669:
        /* <DEDUP_REMOVED lines=13> */
.L_x_1670:
[----:B------:R-:W-:Y:S02]  /*1cd20*/  IMAD.MOV.U32 R13, RZ, RZ, R8 ;  /* 0x000000ffff0d7224 */ /* 0x000fe400078e0008 */
[----:B------:R-:W-:-:S07]  /*1cd30*/  IMAD.MOV.U32 R2, RZ, RZ, R14 ;  /* 0x000000ffff027224 */ /* 0x000fce00078e000e */
[----:B------:R-:W-:Y:S05]  /*1cd40*/  WARPSYNC.COLLECTIVE R15, `(.L_x_1671) ;  /* 0x000000000f087348 */ /* 0x000fea0003c00000 */
[----:B------:R0:W1:Y:S02]  /*1cd50*/  SHFL.IDX P6, R14, R13, R12, R11 ;  /* 0x0000000c0d0e7389 */ /* 0x00006400000c000b */
[----:B01----:R-:W-:Y:S01]  /*1cd60*/  ENDCOLLECTIVE ;  /* 0x000000000000791b */ /* 0x003fe20003800000 */
.L_x_1671:
        /* <DEDUP_REMOVED lines=8> */
.L_x_1672:
        /* <DEDUP_REMOVED lines=11> */
.L_x_1673:
        /* <DEDUP_REMOVED lines=8> */
.L_x_1674:
        /* <DEDUP_REMOVED lines=11> */
.L_x_1675:
        /* <DEDUP_REMOVED lines=8> */
.L_x_1676:
        /* <DEDUP_REMOVED lines=11> */
.L_x_1677:
        /* <DEDUP_REMOVED lines=8> */
.L_x_1678:
        /* <DEDUP_REMOVED lines=10> */
.L_x_1679:
        /* <DEDUP_REMOVED lines=8> */
.L_x_1680:
        /* <DEDUP_REMOVED lines=10> */
.L_x_1681:
[----:B------:R-:W-:Y:S02]  /*1d340*/  IMAD.MOV.U32 R13, RZ, RZ, R5 ;  /* 0x000000ffff0d7224 */ /* 0x000fe400078e0005 */
[----:B------:R-:W-:Y:S01]  /*1d350*/  IMAD.MOV.U32 R12, RZ, RZ, RZ ;  /* 0x000000ffff0c7224 */ /* 0x000fe200078e00ff */
[----:B------:R-:W-:-:S05]  /*1d360*/  @P3 IADD3 R14, P0, R30, R14, RZ ;  /* 0x0000000e1e0e3210 */ /* 0x000fca0007f1e0ff */
[----:B------:R-:W-:-:S08]  /*1d370*/  @P3 IMAD.MOV.U32 R2, RZ, RZ, R14 ;  /* 0x000000ffff023224 */ /* 0x000fd000078e000e */
[----:B------:R-:W-:Y:S05]  /*1d380*/  WARPSYNC.COLLECTIVE R15, `(.L_x_1682) ;  /* 0x000000000f087348 */ /* 0x000fea0003c00000 */
[----:B------:R0:W1:Y:S02]  /*1d390*/  SHFL.IDX P6, R14, R13, R12, R11 ;  /* 0x0000000c0d0e7389 */ /* 0x00006400000c000b */
[----:B01----:R-:W-:Y:S01]  /*1d3a0*/  ENDCOLLECTIVE ;  /* 0x000000000000791b */ /* 0x003fe20003800000 */
.L_x_1682:
        /* <DEDUP_REMOVED lines=11> */
.L_x_1683:
        /* <DEDUP_REMOVED lines=8> */
.L_x_1684:
        /* <DEDUP_REMOVED lines=10> */
.L_x_1685:
[----:B------:R-:W-:Y:S05]  /*1d580*/  BRA `(.L_x_1686) ;  /* 0xffffffa400987947 */ /* 0x000fea000383ffff */
.L_x_1577:
[----:B------:R-:W-:Y:S02]  /*1d590*/  IMAD.MOV.U32 R13, RZ, RZ, R6 ;  /* 0x000000ffff0d7224 */ /* 0x000fe400078e0006 */
[----:B------:R-:W-:Y:S02]  /*1d5a0*/  IMAD.MOV.U32 R12, RZ, RZ, RZ ;  /* 0x000000ffff0c7224 */ /* 0x000fe400078e00ff */
[----:B------:R-:W-:Y:S02]  /*1d5b0*/  IMAD.MOV.U32 R11, RZ, RZ, 0x181f ;  /* 0x0000181fff0b7424 */ /* 0x000fe400078e00ff */
[----:B------:R-:W-:Y:S02]  /*1d5c0*/  IMAD.MOV.U32 R15, RZ, RZ, -0x1 ;  /* 0xffffffffff0f7424 */ /* 0x000fe400078e00ff */
[----:B------:R-:W-:Y:S02]  /*1d5d0*/  IMAD R5, R5, UR38, RZ ;  /* 0x0000002605057c24 */ /* 0x000fe4000f8e02ff */
[----:B------:R-:W-:-:S07]  /*1d5e0*/  VIADD R4, R18, UR39 ;  /* 0x0000002712047c36 */ /* 0x000fce0008000000 */
[----:B-----5:R-:W-:Y:S05]  /*1d5f0*/  WARPSYNC.COLLECTIVE R15, `(.L_x_1687) ;  /* 0x000000000f087348 */ /* 0x020fea0003c00000 */
[----:B------:R0:W1:Y:S02]  /*1d600*/  SHFL.IDX P6, R14, R13, R12, R11 ;  /* 0x0000000c0d0e7389 */ /* 0x00006400000c000b */
[----:B01---5:R-:W-:Y:S01]  /*1d610*/  ENDCOLLECTIVE ;  /* 0x000000000000791b */ /* 0x023fe20003800000 */
.L_x_1687:
[C---:B------:R-:W-:Y:S01]  /*1d620*/  VIADD R8, R4.reuse, 0x10 ;  /* 0x0000001004087836 */ /* 0x040fe20000000000 */
[----:B------:R-:W-:Y:S01]  /*1d630*/  ISETP.GE.AND P2, PT, R4, R5, PT ;  /* 0x000000050400720c */ /* 0x000fe20003f46270 */
[----:B------:R-:W-:Y:S02]  /*1d640*/  IMAD.MOV.U32 R13, RZ, RZ, R0 ;  /* 0x000000ffff0d7224 */ /* 0x000fe400078e0000 */
[----:B------:R-:W-:-:S10]  /*1d650*/  IMAD.MOV.U32 R2, RZ, RZ, R14 ;  /* 0x000000ffff027224 */ /* 0x000fd400078e000e */
[----:B------:R-:W-:Y:S05]  /*1d660*/  WARPSYNC.COLLECTIVE R15, `(.L_x_1688) ;  /* 0x000000000f087348 */ /* 0x000fea0003c00000 */
[----:B------:R0:W1:Y:S02]  /*1d670*/  SHFL.IDX P6, R14, R13, R12, R11 ;  /* 0x0000000c0d0e7389 */ /* 0x00006400000c000b */
[----:B01----:R-:W-:Y:S01]  /*1d680*/  ENDCOLLECTIVE ;  /* 0x000000000000791b */ /* 0x003fe20003800000 */
.L_x_1688:
        /* <DEDUP_REMOVED lines=8> */
.L_x_1689:
        /* <DEDUP_REMOVED lines=11> */
.L_x_1690:
[----:B------:R-:W-:Y:S02]  /*1d7c0*/  IMAD.MOV.U32 R13, RZ, RZ, R6 ;  /* 0x000000ffff0d7224 */ /* 0x000fe400078e0006 */
[----:B------:R-:W-:Y:S01]  /*1d7d0*/  IMAD.MOV.U32 R12, RZ, RZ, 0x2 ;  /* 0x00000002ff0c7424 */ /* 0x000fe200078e00ff */
[----:B------:R-:W-:-:S13]  /*1d7e0*/  @!P2 IADD3 R2, P1, R30, R14, RZ ;  /* 0x0000000e1e02a210 */ /* 0x000fda0007f3e0ff */
[----:B------:R-:W-:Y:S05]  /*1d7f0*/  WARPSYNC.COLLECTIVE R15, `(.L_x_1691) ;  /* 0x000000000f087348 */ /* 0x000fea0003c00000 */
[----:B------:R0:W1:Y:S02]  /*1d800*/  SHFL.IDX P6, R14, R13, R12, R11 ;  /* 0x0000000c0d0e7389 */ /* 0x00006400000c000b */
[----:B01----:R-:W-:Y:S01]  /*1d810*/  ENDCOLLECTIVE ;  /* 0x000000000000791b */ /* 0x003fe20003800000 */
.L_x_1691:
        /* <DEDUP_REMOVED lines=12> */
.L_x_1692:
[----:B------:R-:W-:Y:S02]  /*1d8e0*/  IMAD.MOV.U32 R13, RZ, RZ, R6 ;  /* 0x000000ffff0d7224 */ /* 0x000fe400078e0006 */
[----:B------:R-:W-:Y:S01]  /*1d8f0*/  IMAD.MOV.U32 R12, RZ, RZ, 0x3 ;  /* 0x00000003ff0c7424 */ /* 0x000fe200078e00ff */
[----:B------:R-:W-:-:S13]  /*1d900*/  @!P2 IADD3 R2, P1, R30, R14, RZ ;  /* 0x0000000e1e02a210 */ /* 0x000fda0007f3e0ff */
[----:B------:R-:W-:Y:S05]  /*1d910*/  WARPSYNC.COLLECTIVE R15, `(.L_x_1693) ;  /* 0x000000000f087348 */ /* 0x000fea0003c00000 */
[----:B------:R0:W1:Y:S02]  /*1d920*/  SHFL.IDX P6, R14, R13, R12, R11 ;  /* 0x0000000c0d0e7389 */ /* 0x00006400000c000b */
[----:B01----:R-:W-:Y:S01]  /*1d930*/  ENDCOLLECTIVE ;  /* 0x000000000000791b */ /* 0x003fe20003800000 */
.L_x_1693:
        /* <DEDUP_REMOVED lines=12> */
.L_x_1694:
[----:B------:R-:W-:Y:S02]  /*1da00*/  IMAD.MOV.U32 R13, RZ, RZ, R6 ;  /* 0x000000ffff0d7224 */ /* 0x000fe400078e0006 */
[----:B------:R-:W-:Y:S01]  /*1da10*/  IMAD.MOV.U32 R12, RZ, RZ, 0x4 ;  /* 0x00000004ff0c7424 */ /* 0x000fe200078e00ff */
[----:B------:R-:W-:-:S13]  /*1da20*/  @!P2 IADD3 R2, P1, R30, R14, RZ ;  /* 0x0000000e1e02a210 */ /* 0x000fda0007f3e0ff */
[----:B------:R-:W-:Y:S05]  /*1da30*/  WARPSYNC.COLLECTIVE R15, `(.L_x_1695) ;  /* 0x000000000f087348 */ /* 0x000fea0003c00000 */
[----:B------:R0:W1:Y:S02]  /*1da40*/  SHFL.IDX P6, R14, R13, R12, R11 ;  /* 0x0000000c0d0e7389 */ /* 0x00006400000c000b */
[----:B01----:R-:W-:Y:S01]  /*1da50*/  ENDCOLLECTIVE ;  /* 0x000000000000791b */ /* 0x003fe20003800000 */
.L_x_1695:
        /* <DEDUP_REMOVED lines=12> */
.L_x_1696:
[----:B------:R-:W-:Y:S02]  /*1db20*/  IMAD.MOV.U32 R13, RZ, RZ, R6 ;  /* 0x000000ffff0d7224 */ /* 0x000fe400078e0006 */
[----:B------:R-:W-:Y:S01]  /*1db30*/  IMAD.MOV.U32 R12, RZ, RZ, 0x5 ;  /* 0x00000005ff0c7424 */ /* 0x000fe200078e00ff */
[----:B------:R-:W-:-:S13]  /*1db40*/  @!P2 IADD3 R2, P1, R30, R14, RZ ;  /* 0x0000000e1e02a210 */ /* 0x000fda0007f3e0ff */
[----:B------:R-:W-:Y:S05]  /*1db50*/  WARPSYNC.COLLECTIVE R15, `(.L_x_1697) ;  /* 0x000000000f087348 */ /* 0x000fea0003c00000 */
[----:B------:R0:W1:Y:S02]  /*1db60*/  SHFL.IDX P6, R14, R13, R12, R11 ;  /* 0x0000000c0d0e7389 */ /* 0x00006400000c000b */
[----:B01----:R-:W-:Y:S01]  /*1db70*/  ENDCOLLECTIVE ;  /* 0x000000000000791b */ /* 0x003fe20003800000 */
.L_x_1697:
        /* <DEDUP_REMOVED lines=11> */
.L_x_1698:
[----:B------:R-:W-:Y:S02]  /*1dc30*/  IMAD.MOV.U32 R13, RZ, RZ, R6 ;  /* 0x000000ffff0d7224 */ /* 0x000fe400078e0006 */
[----:B------:R-:W-:Y:S01]  /*1dc40*/  IMAD.MOV.U32 R12, RZ, RZ, 0x6 ;  /* 0x00000006ff0c7424 */ /* 0x000fe200078e00ff */
[----:B------:R-:W-:-:S13]  /*1dc50*/  @!P2 IADD3 R2, P1, R30, R14, RZ ;  /* 0x0000000e1e02a210 */ /* 0x000fda0007f3e0ff */
[----:B------:R-:W-:Y:S05]  /*1dc60*/  WARPSYNC.COLLECTIVE R15, `(.L_x_1699) ;  /* 0x000000000f087348 */ /* 0x000fea0003c00000 */
[----:B------:R0:W1:Y:S02]  /*1dc70*/  SHFL.IDX P6, R14, R13, R12, R11 ;  /* 0x0000000c0d0e7389 */ /* 0x00006400000c000b */
[----:B01----:R-:W-:Y:S01]  /*1dc80*/  ENDCOLLECTIVE ;  /* 0x000000000000791b */ /* 0x003fe20003800000 */
.L_x_1699:
        /* <DEDUP_REMOVED lines=12> */
.L_x_1700:
[----:B------:R-:W-:Y:S02]  /*1dd50*/  IMAD.MOV.U32 R13, RZ, RZ, R6 ;  /* 0x000000ffff0d7224 */ /* 0x000fe400078e0006 */
[----:B------:R-:W-:Y:S01]  /*1dd60*/  IMAD.MOV.U32 R12, RZ, RZ, 0x7 ;  /* 0x00000007ff0c7424 */ /* 0x000fe200078e00ff */
[----:B------:R-:W-:-:S13]  /*1dd70*/  @!P2 IADD3 R2, P1, R30, R14, RZ ;  /* 0x0000000e1e02a210 */ /* 0x000fda0007f3e0ff */
[----:B------:R-:W-:Y:S05]  /*1dd80*/  WARPSYNC.COLLECTIVE R15, `(.L_x_1701) ;  /* 0x000000000f087348 */ /* 0x000fea0003c00000 */
[----:B------:R0:W1:Y:S02]  /*1dd90*/  SHFL.IDX P6, R14, R13, R12, R11 ;  /* 0x0000000c0d0e7389 */ /* 0x00006400000c000b */
[----:B01----:R-:W-:Y:S01]  /*1dda0*/  ENDCOLLECTIVE ;  /* 0x000000000000791b */ /* 0x003fe20003800000 */
.L_x_1701:
        /* <DEDUP_REMOVED lines=10> */
.L_x_1702:
[----:B------:R-:W-:Y:S05]  /*1de50*/  BRA `(.L_x_1703) ;  /* 0xffffffa400dc7947 */ /* 0x000fea000383ffff */
.L_x_1580:
[----:B0-----:R0:W1:Y:S02]  /*1de60*/  SYNCS.PHASECHK.TRANS64.TRYWAIT P0, [R17+URZ+0x22820], R0 ;  /* 0x02282000110075a7 */ /* 0x001064000800017f */
[----:B-1----:R-:W-:Y:S05]  /*1de70*/  @!P0 NANOSLEEP.SYNCS 0x989680 ;  /* 0x009896800000895d */ /* 0x002fea0003900000 */
[----:B------:R-:W1:Y:S02]  /*1de80*/  @!P0 SYNCS.PHASECHK.TRANS64 P0, [R17+URZ+0x22820], R0 ;  /* 0x02282000110085a7 */ /* 0x000e64000800007f */
[----:B-1----:R-:W-:Y:S05]  /*1de90*/  @!P0 BRA `(.L_x_1580) ;  /* 0xfffffffc00f08947 */ /* 0x002fea000383ffff */
[----:B------:R-:W-:Y:S05]  /*1dea0*/  BRA `(.L_x_1704) ;  /* 0xffffffa800387947 */ /* 0x000fea000383ffff */
.L_x_1584:
[----:B0-----:R0:W1:Y:S02]  /*1deb0*/  SYNCS.PHASECHK.TRANS64.TRYWAIT P0, [R0+URZ+0x22880], R29 ;  /* 0x0228801d000075a7 */ /* 0x001064000800017f */
[----:B-1----:R-:W-:Y:S05]  /*1dec0*/  @!P0 NANOSLEEP.SYNCS 0x989680 ;  /* 0x009896800000895d */ /* 0x002fea0003900000 */
[----:B------:R-:W1:Y:S02]  /*1ded0*/  @!P0 SYNCS.PHASECHK.TRANS64 P0, [R0+URZ+0x22880], R29 ;  /* 0x0228801d000085a7 */ /* 0x000e64000800007f */
[----:B-1----:R-:W-:Y:S05]  /*1dee0*/  @!P0 BRA `(.L_x_1584) ;  /* 0xfffffffc00f08947 */ /* 0x002fea000383ffff */
[----:B------:R-:W-:Y:S05]  /*1def0*/  BRA `(.L_x_1705) ;  /* 0xffffffac00687947 */ /* 0x000fea000383ffff */
.L_x_1585:
        /* <DEDUP_REMOVED lines=8> */
.L_x_1707:
[----:B------:R-:W-:Y:S05]  /*1df80*/  BSYNC B0 ;  /* 0x0000000000007941 */ /* 0x000fea0003800000 */
.L_x_1706:
        /* <DEDUP_REMOVED lines=9> */
.L_x_1708:
[----:B------:R-:W-:Y:S02]  /*1e020*/  IMAD.MOV.U32 R13, RZ, RZ, R19 ;  /* 0x000000ffff0d7224 */ /* 0x000fe400078e0013 */
[----:B------:R-:W-:Y:S02]  /*1e030*/  IMAD.MOV.U32 R12, RZ, RZ, 0x1 ;  /* 0x00000001ff0c7424 */ /* 0x000fe400078e00ff */
[----:B------:R-:W-:-:S07]  /*1e040*/  IMAD.MOV.U32 R2, RZ, RZ, R14 ;  /* 0x000000ffff027224 */ /* 0x000fce00078e000e */
[----:B------:R-:W-:Y:S05]  /*1e050*/  WARPSYNC.COLLECTIVE R15, `(.L_x_1709) ;  /* 0x000000000f087348 */ /* 0x000fea0003c00000 */
[----:B------:R0:W1:Y:S02]  /*1e060*/  SHFL.IDX P6, R14, R13, R12, R11 ;  /* 0x0000000c0d0e7389 */ /* 0x00006400000c000b */
[----:B01----:R-:W-:Y:S01]  /*1e070*/  ENDCOLLECTIVE ;  /* 0x000000000000791b */ /* 0x003fe20003800000 */
.L_x_1709:
        /* <DEDUP_REMOVED lines=11> */
.L_x_1710:
        /* <DEDUP_REMOVED lines=8> */
.L_x_1711:
        /* <DEDUP_REMOVED lines=9> */
.L_x_1712:
        /* <DEDUP_REMOVED lines=9> */
.L_x_1713:
        /* <DEDUP_REMOVED lines=9> */
.L_x_1714:
[----:B------:R-:W-:Y:S02]  /*1e360*/  IMAD.MOV.U32 R13, RZ, RZ, R19 ;  /* 0x000000ffff0d7224 */ /* 0x000fe400078e0013 */
[----:B------:R-:W-:Y:S02]  /*1e370*/  IMAD.MOV.U32 R12, RZ, RZ, 0x4 ;  /* 0x00000004ff0c7424 */ /* 0x000fe400078e00ff */
[----:B------:R-:W-:-:S07]  /*1e380*/  IMAD.MOV.U32 R2, RZ, RZ, R14 ;  /* 0x000000ffff027224 */ /* 0x000fce00078e000e */
[----:B------:R-:W-:Y:S05]  /*1e390*/  WARPSYNC.COLLECTIVE R15, `(.L_x_1715) ;  /* 0x000000000f087348 */ /* 0x000fea0003c00000 */
[----:B------:R0:W1:Y:S02]  /*1e3a0*/  SHFL.IDX P6, R14, R13, R12, R11 ;  /* 0x0000000c0d0e7389 */ /* 0x00006400000c000b */
[----:B01----:R-:W-:Y:S01]  /*1e3b0*/  ENDCOLLECTIVE ;  /* 0x000000000000791b */ /* 0x003fe20003800000 */
.L_x_1715:
        /* <DEDUP_REMOVED lines=11> */
.L_x_1716:
[----:B------:R-:W-:Y:S02]  /*1e470*/  IMAD.MOV.U32 R13, RZ, RZ, R19 ;  /* 0x000000ffff0d7224 */ /* 0x000fe400078e0013 */
[----:B------:R-:W-:Y:S02]  /*1e480*/  IMAD.MOV.U32 R12, RZ, RZ, 0x5 ;  /* 0x00000005ff0c7424 */ /* 0x000fe400078e00ff */
[----:B------:R-:W-:-:S07]  /*1e490*/  IMAD.MOV.U32 R2, RZ, RZ, R14 ;  /* 0x000000ffff027224 */ /* 0x000fce00078e000e */
[----:B------:R-:W-:Y:S05]  /*1e4a0*/  WARPSYNC.COLLECTIVE R15, `(.L_x_1717) ;  /* 0x000000000f087348 */ /* 0x000fea0003c00000 */
[----:B------:R0:W1:Y:S02]  /*1e4b0*/  SHFL.IDX P6, R14, R13, R12, R11 ;  /* 0x0000000c0d0e7389 */ /* 0x00006400000c000b */
[----:B01----:R-:W-:Y:S01]  /*1e4c0*/  ENDCOLLECTIVE ;  /* 0x000000000000791b */ /* 0x003fe20003800000 */
.L_x_1717:
        /* <DEDUP_REMOVED lines=11> */
.L_x_1718:
[----:B------:R-:W-:Y:S02]  /*1e580*/  IMAD.MOV.U32 R13, RZ, RZ, R19 ;  /* 0x000000ffff0d7224 */ /* 0x000fe400078e0013 */
[----:B------:R-:W-:Y:S02]  /*1e590*/  IMAD.MOV.U32 R12, RZ, RZ, 0x6 ;  /* 0x00000006ff0c7424 */ /* 0x000fe400078e00ff */
[----:B------:R-:W-:-:S07]  /*1e5a0*/  IMAD.MOV.U32 R2, RZ, RZ, R14 ;  /* 0x000000ffff027224 */ /* 0x000fce00078e000e */
[----:B------:R-:W-:Y:S05]  /*1e5b0*/  WARPSYNC.COLLECTIVE R15, `(.L_x_1719) ;  /* 0x000000000f087348 */ /* 0x000fea0003c00000 */
[----:B------:R0:W1:Y:S02]  /*1e5c0*/  SHFL.IDX P6, R14, R13, R12, R11 ;  /* 0x0000000c0d0e7389 */ /* 0x00006400000c000b */
[----:B01----:R-:W-:Y:S01]  /*1e5d0*/  ENDCOLLECTIVE ;  /* 0x000000000000791b */ /* 0x003fe20003800000 */
.L_x_1719:
        /* <DEDUP_REMOVED lines=11> */
.L_x_1720:
[----:B------:R-:W-:Y:S02]  /*1e690*/  IMAD.MOV.U32 R13, RZ, RZ, R19 ;  /* 0x000000ffff0d7224 */ /* 0x000fe400078e0013 */
[----:B------:R-:W-:Y:S02]  /*1e6a0*/  IMAD.MOV.U32 R12, RZ, RZ, 0x7 ;  /* 0x00000007ff0c7424 */ /* 0x000fe400078e00ff */
[----:B------:R-:W-:-:S07]  /*1e6b0*/  IMAD.MOV.U32 R2, RZ, RZ, R14 ;  /* 0x000000ffff027224 */ /* 0x000fce00078e000e */
[----:B------:R-:W-:Y:S05]  /*1e6c0*/  WARPSYNC.COLLECTIVE R15, `(.L_x_1721) ;  /* 0x000000000f087348 */ /* 0x000fea0003c00000 */
[----:B------:R0:W1:Y:S02]  /*1e6d0*/  SHFL.IDX P6, R14, R13, R12, R11 ;  /* 0x0000000c0d0e7389 */ /* 0x00006400000c000b */
[----:B01----:R-:W-:Y:S01]  /*1e6e0*/  ENDCOLLECTIVE ;  /* 0x000000000000791b */ /* 0x003fe20003800000 */
.L_x_1721:
[----:B------:R-:W-:Y:S01]  /*1e6f0*/  IMAD.MOV.U32 R13, RZ, RZ, R18 ;  /* 0x000000ffff0d7224 */ /* 0x000fe200078e0012 */
[----:B------:R-:W-:-:S05]  /*1e700*/  IADD3 R18, P0, R30, R2, RZ ;  /* 0x000000021e127210 */ /* 0x000fca0007f1e0ff */
[----:B------:R-:W-:Y:S02]  /*1e710*/  IMAD.X R19, RZ, RZ, R3, P0 ;  /* 0x000000ffff137224 */ /* 0x000fe400000e0603 */
[----:B------:R-:W-:-:S03]  /*1e720*/  IMAD.MOV.U32 R31, RZ, RZ, R14 ;  /* 0x000000ffff1f7224 */ /* 0x000fc600078e000e */
[----:B------:R-:W-:Y:S01]  /*1e730*/  @!PT LDS RZ, [RZ] ;  /* 0x00000000fffff984 */ /* 0x000fe20000000800 */
[----:B------:R-:W-:Y:S01]  /*1e740*/  @!PT LDS RZ, [RZ] ;  /* 0x00000000fffff984 */ /* 0x000fe20000000800 */
[----:B------:R-:W-:Y:S01]  /*1e750*/  @!PT LDS RZ, [RZ] ;  /* 0x00000000fffff984 */ /* 0x000fe20000000800 */
[----:B------:R0:W-:Y:S04]  /*1e760*/  LDGSTS.E.BYPASS.LTC128B.128 [R6+0xd400], desc[UR52][R18.64], !P2 ;  /* 0x0d40000012067fae */ /* 0x0001e8000d101d74 */
[----:B0-----:R-:W-:Y:S05]  /*1e770*/  WARPSYNC.COLLECTIVE R15, `(.L_x_1722) ;  /* 0x000000000f087348 */ /* 0x001fea0003c00000 */
[----:B------:R1:W2:Y:S02]  /*1e780*/  SHFL.IDX P6, R14, R13, R12, R11 ;  /* 0x0000000c0d0e7389 */ /* 0x0002a400000c000b */
[----:B012---:R-:W-:Y:S01]  /*1e790*/  ENDCOLLECTIVE ;  /* 0x000000000000791b */ /* 0x007fe20003800000 */
.L_x_1722:
        /* <DEDUP_REMOVED lines=9> */
.L_x_1723:
        /* <DEDUP_REMOVED lines=9> */
.L_x_1724:
        /* <DEDUP_REMOVED lines=8> */
.L_x_1725:
        /* <DEDUP_REMOVED lines=9> */
.L_x_1726:
[----:B------:R-:W-:Y:S01]  /*1e9d0*/  IMAD.MOV.U32 R2, RZ, RZ, R14 ;  /* 0x000000ffff027224 */ /* 0x000fe200078e000e */
[----:B------:R-:W-:Y:S06]  /*1e9e0*/  BRA `(.L_x_1727) ;  /* 0xffffffa800007947 */ /* 0x000fec000383ffff */
.L_x_1590:
[----:B--2---:R2:W3:Y:S02]  /*1e9f0*/  SYNCS.PHASECHK.TRANS64.TRYWAIT P0, [R0+URZ+0x22840], R29 ;  /* 0x0228401d000075a7 */ /* 0x0044e4000800017f */
[----:B---3--:R-:W-:Y:S05]  /*1ea00*/  @!P0 NANOSLEEP.SYNCS 0x989680 ;  /* 0x009896800000895d */ /* 0x008fea0003900000 */
[----:B------:R-:W3:Y:S02]  /*1ea10*/  @!P0 SYNCS.PHASECHK.TRANS64 P0, [R0+URZ+0x22840], R29 ;  /* 0x0228401d000085a7 */ /* 0x000ee4000800007f */
[----:B---3--:R-:W-:Y:S05]  /*1ea20*/  @!P0 BRA `(.L_x_1590) ;  /* 0xfffffffc00f08947 */ /* 0x008fea000383ffff */
[----:B------:R-:W-:Y:S05]  /*1ea30*/  BRA `(.L_x_1728) ;  /* 0xffffffa800507947 */ /* 0x000fea000383ffff */
.L_x_1591:
        /* <DEDUP_REMOVED lines=8> */
.L_x_1730:
[----:B------:R-:W-:Y:S05]  /*1eac0*/  BSYNC B0 ;  /* 0x0000000000007941 */ /* 0x000fea0003800000 */
.L_x_1729:
        /* <DEDUP_REMOVED lines=8> */
.L_x_1731:
[----:B------:R-:W-:Y:S02]  /*1eb50*/  IMAD.MOV.U32 R13, RZ, RZ, R4 ;  /* 0x000000ffff0d7224 */ /* 0x000fe400078e0004 */
[----:B------:R-:W-:Y:S02]  /*1eb60*/  IMAD.MOV.U32 R12, RZ, RZ, 0x1 ;  /* 0x00000001ff0c7424 */ /* 0x000fe400078e00ff */
[----:B------:R-:W-:-:S07]  /*1eb70*/  IMAD.MOV.U32 R2, RZ, RZ, R14 ;  /* 0x000000ffff027224 */ /* 0x000fce00078e000e */
[----:B------:R-:W-:Y:S05]  /*1eb80*/  WARPSYNC.COLLECTIVE R15, `(.L_x_1732) ;  /* 0x000000000f087348 */ /* 0x000fea0003c00000 */
[----:B------:R0:W1:Y:S02]  /*1eb90*/  SHFL.IDX P6, R14, R13, R12, R11 ;  /* 0x0000000c0d0e7389 */ /* 0x00006400000c000b */
[----:B01----:R-:W-:Y:S01]  /*1eba0*/  ENDCOLLECTIVE ;  /* 0x000000000000791b */ /* 0x003fe20003800000 */
.L_x_1732:
        /* <DEDUP_REMOVED lines=11> */
.L_x_1733:
        /* <DEDUP_REMOVED lines=8> */
.L_x_1734:
        /* <DEDUP_REMOVED lines=9> */
.L_x_1735:
        /* <DEDUP_REMOVED lines=9> */
.L_x_1736:
        /* <DEDUP_REMOVED lines=9> */
.L_x_1737:
[----:B------:R-:W-:Y:S02]  /*1ee90*/  IMAD.MOV.U32 R13, RZ, RZ, R4 ;  /* 0x000000ffff0d7224 */ /* 0x000fe400078e0004 */
[----:B------:R-:W-:Y:S02]  /*1eea0*/  IMAD.MOV.U32 R12, RZ, RZ, 0x4 ;  /* 0x00000004ff0c7424 */ /* 0x000fe400078e00ff */
[----:B------:R-:W-:-:S07]  /*1eeb0*/  IMAD.MOV.U32 R2, RZ, RZ, R14 ;  /* 0x000000ffff027224 */ /* 0x000fce00078e000e */
[----:B------:R-:W-:Y:S05]  /*1eec0*/  WARPSYNC.COLLECTIVE R15, `(.L_x_1738) ;  /* 0x000000000f087348 */ /* 0x000fea0003c00000 */
[----:B------:R0:W1:Y:S02]  /*1eed0*/  SHFL.IDX P6, R14, R13, R12, R11 ;  /* 0x0000000c0d0e7389 */ /* 0x00006400000c000b */
[----:B01----:R-:W-:Y:S01]  /*1eee0*/  ENDCOLLECTIVE ;  /* 0x000000000000791b */ /* 0x003fe20003800000 */
.L_x_1738:
        /* <DEDUP_REMOVED lines=11> */
.L_x_1739:
[----:B------:R-:W-:Y:S02]  /*1efa0*/  IMAD.MOV.U32 R13, RZ, RZ, R4 ;  /* 0x000000ffff0d7224 */ /* 0x000fe400078e0004 */
[----:B------:R-:W-:Y:S02]  /*1efb0*/  IMAD.MOV.U32 R12, RZ, RZ, 0x5 ;  /* 0x00000005ff0c7424 */ /* 0x000fe400078e00ff */
[----:B------:R-:W-:-:S07]  /*1efc0*/  IMAD.MOV.U32 R2, RZ, RZ, R14 ;  /* 0x000000ffff027224 */ /* 0x000fce00078e000e */
[----:B------:R-:W-:Y:S05]  /*1efd0*/  WARPSYNC.COLLECTIVE R15, `(.L_x_1740) ;  /* 0x000000000f087348 */ /* 0x000fea0003c00000 */
[----:B------:R0:W1:Y:S02]  /*1efe0*/  SHFL.IDX P6, R14, R13, R12, R11 ;  /* 0x0000000c0d0e7389 */ /* 0x00006400000c000b */
[----:B01----:R-:W-:Y:S01]  /*1eff0*/  ENDCOLLECTIVE ;  /* 0x000000000000791b */ /* 0x003fe20003800000 */
.L_x_1740:
        /* <DEDUP_REMOVED lines=11> */
.L_x_1741:
[----:B------:R-:W-:Y:S02]  /*1f0b0*/  IMAD.MOV.U32 R13, RZ, RZ, R4 ;  /* 0x000000ffff0d7224 */ /* 0x000fe400078e0004 */
[----:B------:R-:W-:Y:S02]  /*1f0c0*/  IMAD.MOV.U32 R12, RZ, RZ, 0x6 ;  /* 0x00000006ff0c7424 */ /* 0x000fe400078e00ff */
[----:B------:R-:W-:-:S07]  /*1f0d0*/  IMAD.MOV.U32 R2, RZ, RZ, R14 ;  /* 0x000000ffff027224 */ /* 0x000fce00078e000e */
[----:B------:R-:W-:Y:S05]  /*1f0e0*/  WARPSYNC.COLLECTIVE R15, `(.L_x_1742) ;  /* 0x000000000f087348 */ /* 0x000fea0003c00000 */
[----:B------:R0:W1:Y:S02]  /*1f0f0*/  SHFL.IDX P6, R14, R13, R12, R11 ;  /* 0x0000000c0d0e7389 */ /* 0x00006400000c000b */
[----:B01----:R-:W-:Y:S01]  /*1f100*/  ENDCOLLECTIVE ;  /* 0x000000000000791b */ /* 0x003fe20003800000 */
.L_x_1742:
        /* <DEDUP_REMOVED lines=11> */
.L_x_1743:
[----:B------:R-:W-:Y:S02]  /*1f1c0*/  IMAD.MOV.U32 R13, RZ, RZ, R4 ;  /* 0x000000ffff0d7224 */ /* 0x000fe400078e0004 */
[----:B------:R-:W-:Y:S02]  /*1f1d0*/  IMAD.MOV.U32 R12, RZ, RZ, 0x7 ;  /* 0x00000007ff0c7424 */ /* 0x000fe400078e00ff */
[----:B------:R-:W-:-:S07]  /*1f1e0*/  IMAD.MOV.U32 R2, RZ, RZ, R14 ;  /* 0x000000ffff027224 */ /* 0x000fce00078e000e */
[----:B------:R-:W-:Y:S05]  /*1f1f0*/  WARPSYNC.COLLECTIVE R15, `(.L_x_1744) ;  /* 0x000000000f087348 */ /* 0x000fea0003c00000 */
[----:B------:R0:W1:Y:S02]  /*1f200*/  SHFL.IDX P6, R14, R13, R12, R11 ;  /* 0x0000000c0d0e7389 */ /* 0x00006400000c000b */
[----:B01----:R-:W-:Y:S01]  /*1f210*/  ENDCOLLECTIVE ;  /* 0x000000000000791b */ /* 0x003fe20003800000 */
.L_x_1744:
        /* <DEDUP_REMOVED lines=11> */
.L_x_1745:
[----:B------:R-:W-:Y:S02]  /*1f2d0*/  IMAD.MOV.U32 R13, RZ, RZ, R8 ;  /* 0x000000ffff0d7224 */ /* 0x000fe400078e0008 */
[----:B------:R-:W-:Y:S02]  /*1f2e0*/  IMAD.MOV.U32 R12, RZ, RZ, RZ ;  /* 0x000000ffff0c7224 */ /* 0x000fe400078e00ff */
[----:B------:R-:W-:-:S07]  /*1f2f0*/  IMAD.MOV.U32 R9, RZ, RZ, R14 ;  /* 0x000000ffff097224 */ /* 0x000fce00078e000e */
[----:B------:R-:W-:Y:S05]  /*1f300*/  WARPSYNC.COLLECTIVE R15, `(.L_x_1746) ;  /* 0x000000000f087348 */ /* 0x000fea0003c00000 */
[----:B------:R0:W1:Y:S02]  /*1f310*/  SHFL.IDX P6, R14, R13, R12, R11 ;  /* 0x0000000c0d0e7389 */ /* 0x00006400000c000b */
[----:B01----:R-:W-:Y:S01]  /*1f320*/  ENDCOLLECTIVE ;  /* 0x000000000000791b */ /* 0x003fe20003800000 */
.L_x_1746:
        /* <DEDUP_REMOVED lines=11> */
.L_x_1747:
[----:B------:R-:W-:Y:S02]  /*1f3e0*/  IMAD.MOV.U32 R13, RZ, RZ, R8 ;  /* 0x000000ffff0d7224 */ /* 0x000fe400078e0008 */
[----:B------:R-:W-:Y:S02]  /*1f3f0*/  IMAD.MOV.U32 R12, RZ, RZ, 0x1 ;  /* 0x00000001ff0c7424 */ /* 0x000fe400078e00ff */
[----:B------:R-:W-:-:S07]  /*1f400*/  IMAD.MOV.U32 R5, RZ, RZ, R14 ;  /* 0x000000ffff057224 */ /* 0x000fce00078e000e */
[----:B------:R-:W-:Y:S05]  /*1f410*/  WARPSYNC.COLLECTIVE R15, `(.L_x_1748) ;  /* 0x000000000f087348 */ /* 0x000fea0003c00000 */
[----:B------:R0:W1:Y:S02]  /*1f420*/  SHFL.IDX P6, R14, R13, R12, R11 ;  /* 0x0000000c0d0e7389 */ /* 0x00006400000c000b */
[----:B01----:R-:W-:Y:S01]  /*1f430*/  ENDCOLLECTIVE ;  /* 0x000000000000791b */ /* 0x003fe20003800000 */
.L_x_1748:
        /* <DEDUP_REMOVED lines=11> */
.L_x_1749:
[----:B------:R-:W-:Y:S05]  /*1f4f0*/  BRA `(.L_x_1750) ;  /* 0xffffffa000e47947 */ /* 0x000fea000383ffff */
.L_x_1596:
[----:B0-----:R0:W1:Y:S02]  /*1f500*/  SYNCS.PHASECHK.TRANS64.TRYWAIT P2, [R18+URZ+0x22870], R3 ;  /* 0x02287003120075a7 */ /* 0x001064000804017f */
[----:B-1----:R-:W-:Y:S05]  /*1f510*/  @!P2 NANOSLEEP.SYNCS 0x989680 ;  /* 0x009896800000a95d */ /* 0x002fea0003900000 */
[----:B------:R-:W1:Y:S02]  /*1f520*/  @!P2 SYNCS.PHASECHK.TRANS64 P2, [R18+URZ+0x22870], R3 ;  /* 0x022870031200a5a7 */ /* 0x000e64000804007f */
[----:B-1----:R-:W-:Y:S05]  /*1f530*/  @!P2 BRA `(.L_x_1596) ;  /* 0xfffffffc00f0a947 */ /* 0x002fea000383ffff */
[----:B------:R-:W-:Y:S05]  /*1f540*/  BRA `(.L_x_1751) ;  /* 0xffffffa400487947 */ /* 0x000fea000383ffff */
.L_x_1598:
[----:B0-----:R0:W1:Y:S02]  /*1f550*/  SYNCS.PHASECHK.TRANS64.TRYWAIT P2, [R18+URZ+0x22860], R3 ;  /* 0x02286003120075a7 */ /* 0x001064000804017f */
[----:B-1----:R-:W-:Y:S05]  /*1f560*/  @!P2 NANOSLEEP.SYNCS 0x989680 ;  /* 0x009896800000a95d */ /* 0x002fea0003900000 */
[----:B------:R-:W1:Y:S02]  /*1f570*/  @!P2 SYNCS.PHASECHK.TRANS64 P2, [R18+URZ+0x22860], R3 ;  /* 0x022860031200a5a7 */ /* 0x000e64000804007f */
[----:B-1----:R-:W-:Y:S05]  /*1f580*/  @!P2 BRA `(.L_x_1598) ;  /* 0xfffffffc00f0a947 */ /* 0x002fea000383ffff */
[----:B------:R-:W-:Y:S05]  /*1f590*/  BRA `(.L_x_1752) ;  /* 0xffffffa400587947 */ /* 0x000fea000383ffff */
.L_x_1606:
[----:B0-----:R0:W1:Y:S02]  /*1f5a0*/  SYNCS.PHASECHK.TRANS64.TRYWAIT P1, [R18+URZ+0x22870], R3 ;  /* 0x02287003120075a7 */ /* 0x001064000802017f */
[----:B-1----:R-:W-:Y:S05]  /*1f5b0*/  @!P1 NANOSLEEP.SYNCS 0x989680 ;  /* 0x009896800000995d */ /* 0x002fea0003900000 */
[----:B------:R-:W1:Y:S02]  /*1f5c0*/  @!P1 SYNCS.PHASECHK.TRANS64 P1, [R18+URZ+0x22870], R3 ;  /* 0x02287003120095a7 */ /* 0x000e64000802007f */
[----:B-1----:R-:W-:Y:S05]  /*1f5d0*/  @!P1 BRA `(.L_x_1606) ;  /* 0xfffffffc00f09947 */ /* 0x002fea000383ffff */
[----:B------:R-:W-:Y:S05]  /*1f5e0*/  BRA `(.L_x_1753) ;  /* 0xffffffac00187947 */ /* 0x000fea000383ffff */
.L_x_1608:
[----:B0-----:R0:W1:Y:S02]  /*1f5f0*/  SYNCS.PHASECHK.TRANS64.TRYWAIT P1, [R18+URZ+0x22860], R3 ;  /* 0x02286003120075a7 */ /* 0x001064000802017f */
[----:B-1----:R-:W-:Y:S05]  /*1f600*/  @!P1 NANOSLEEP.SYNCS 0x989680 ;  /* 0x009896800000995d */ /* 0x002fea0003900000 */
[----:B------:R-:W1:Y:S02]  /*1f610*/  @!P1 SYNCS.PHASECHK.TRANS64 P1, [R18+URZ+0x22860], R3 ;  /* 0x02286003120095a7 */ /* 0x000e64000802007f */
[----:B-1----:R-:W-:Y:S05]  /*1f620*/  @!P1 BRA `(.L_x_1608) ;  /* 0xfffffffc00f09947 */ /* 0x002fea000383ffff */
[----:B------:R-:W-:Y:S05]  /*1f630*/  BRA `(.L_x_1754) ;  /* 0xffffffac00247947 */ /* 0x000fea000383ffff */
.L_x_1622:
[----:B0-----:R0:W1:Y:S02]  /*1f640*/  SYNCS.PHASECHK.TRANS64.TRYWAIT P0, [R7+URZ+0x22820], R0 ;  /* 0x02282000070075a7 */ /* 0x001064000800017f */
[----:B-1----:R-:W-:Y:S05]  /*1f650*/  @!P0 NANOSLEEP.SYNCS 0x989680 ;  /* 0x009896800000895d */ /* 0x002fea0003900000 */
[----:B------:R-:W1:Y:S02]  /*1f660*/  @!P0 SYNCS.PHASECHK.TRANS64 P0, [R7+URZ+0x22820], R0 ;  /* 0x02282000070085a7 */ /* 0x000e64000800007f */
[----:B-1----:R-:W-:Y:S05]  /*1f670*/  @!P0 BRA `(.L_x_1622) ;  /* 0xfffffffc00f08947 */ /* 0x002fea000383ffff */
[----:B------:R-:W-:Y:S05]  /*1f680*/  BRA `(.L_x_1755) ;  /* 0xffffffbc00c07947 */ /* 0x000fea000383ffff */
.L_x_1623:
[----:B------:R-:W1:Y:S01]  /*1f690*/  S2R R2, SR_TID.X ;  /* 0x0000000000027919 */ /* 0x000e620000002100 */
[----:B------:R-:W-:Y:S01]  /*1f6a0*/  BSSY B0, `(.L_x_1756) ;  /* 0x000000a000007945 */ /* 0x000fe20003800000 */
[----:B------:R-:W-:Y:S02]  /*1f6b0*/  IMAD.MOV.U32 R12, RZ, RZ, RZ ;  /* 0x000000ffff0c7224 */ /* 0x000fe400078e00ff */
[----:B------:R-:W-:Y:S02]  /*1f6c0*/  IMAD.MOV.U32 R11, RZ, RZ, 0x1f ;  /* 0x0000001fff0b7424 */ /* 0x000fe400078e00ff */
[----:B------:R-:W-:Y:S01]  /*1f6d0*/  IMAD.MOV.U32 R15, RZ, RZ, -0x1 ;  /* 0xffffffffff0f7424 */ /* 0x000fe200078e00ff */
[----:B-1----:R-:W-:-:S04]  /*1f6e0*/  SHF.R.U32.HI R2, RZ, 0x5, R2 ;  /* 0x00000005ff027819 */ /* 0x002fc80000011602 */
[----:B------:R-:W-:-:S05]  /*1f6f0*/  LOP3.LUT R2, R2, 0x3, RZ, 0xc0, !PT ;  /* 0x0000000302027812 */ /* 0x000fca00078ec0ff */
[----:B------:R-:W-:-:S07]  /*1f700*/  IMAD.MOV.U32 R13, RZ, RZ, R2 ;  /* 0x000000ffff0d7224 */ /* 0x000fce00078e0002 */
[----:B0-----:R-:W-:Y:S05]  /*1f710*/  WARPSYNC.COLLECTIVE R15, `(.L_x_1757) ;  /* 0x000000000f087348 */ /* 0x001fea0003c00000 */
[----:B------:R1:W2:Y:S02]  /*1f720*/  SHFL.IDX P6, R14, R13, R12, R11 ;  /* 0x0000000c0d0e7389 */ /* 0x0002a400000c000b */
[----:B012---:R-:W-:Y:S01]  /*1f730*/  ENDCOLLECTIVE ;  /* 0x000000000000791b */ /* 0x007fe20003800000 */
.L_x_1757:
[----:B------:R-:W-:Y:S05]  /*1f740*/  BSYNC B0 ;  /* 0x0000000000007941 */ /* 0x000fea0003800000 */
.L_x_1756:
[----:B------:R-:W-:Y:S05]  /*1f750*/  BRA `(.L_x_1758) ;  /* 0xffffffbc00a87947 */ /* 0x000fea000383ffff */
.L_x_1626:
[----:B------:R-:W-:Y:S01]  /*1f760*/  BSSY B1, `(.L_x_1759) ;  /* 0x0000006000017945 */ /* 0x000fe20003800000 */
[----:B------:R-:W-:-:S07]  /*1f770*/  IMAD.MOV.U32 R15, RZ, RZ, -0x1 ;  /* 0xffffffffff0f7424 */ /* 0x000fce00078e00ff */
[----:B0-----:R-:W-:Y:S05]  /*1f780*/  WARPSYNC.COLLECTIVE R15, `(.L_x_1760) ;  /* 0x000000000f0c7348 */ /* 0x001fea0003c00000 */
[----:B------:R-:W-:Y:S02]  /*1f790*/  ELECT P6, UR62, PT ;  /* 0x00000000003e782f */ /* 0x000fe400038c0000 */
[----:B------:R-:W-:Y:S01]  /*1f7a0*/  MOV R14, UR62 ;  /* 0x0000003e000e7c02 */ /* 0x000fe20008000f00 */
[----:B0-----:R-:W-:Y:S10]  /*1f7b0*/  ENDCOLLECTIVE ;  /* 0x000000000000791b */ /* 0x001ff40003800000 */
.L_x_1760:
[----:B------:R-:W-:Y:S05]  /*1f7c0*/  BSYNC B1 ;  /* 0x0000000000017941 */ /* 0x000fea0003800000 */
.L_x_1759:
[----:B------:R-:W-:Y:S05]  /*1f7d0*/  BRA `(.L_x_1761) ;  /* 0xffffffbc00a07947 */ /* 0x000fea000383ffff */
.L_x_1628:
[----:B0-----:R0:W1:Y:S02]  /*1f7e0*/  SYNCS.PHASECHK.TRANS64.TRYWAIT P1, [R5+URZ+0x22840], R0 ;  /* 0x02284000050075a7 */ /* 0x001064000802017f */
[----:B-1----:R-:W-:Y:S05]  /*1f7f0*/  @!P1 NANOSLEEP.SYNCS 0x989680 ;  /* 0x009896800000995d */ /* 0x002fea0003900000 */
[----:B------:R-:W1:Y:S02]  /*1f800*/  @!P1 SYNCS.PHASECHK.TRANS64 P1, [R5+URZ+0x22840], R0 ;  /* 0x02284000050095a7 */ /* 0x000e64000802007f */
[----:B-1----:R-:W-:Y:S05]  /*1f810*/  @!P1 BRA `(.L_x_1628) ;  /* 0xfffffffc00f09947 */ /* 0x002fea000383ffff */
[----:B------:R-:W-:Y:S05]  /*1f820*/  BRA `(.L_x_1762) ;  /* 0xffffffbc00c07947 */ /* 0x000fea000383ffff */
.L_x_1630:
[----:B-1----:R1:W2:Y:S02]  /*1f830*/  SYNCS.PHASECHK.TRANS64.TRYWAIT P1, [R3+URZ+0x22840], R2 ;  /* 0x02284002030075a7 */ /* 0x0022a4000802017f */
[----:B--2---:R-:W-:Y:S05]  /*1f840*/  @!P1 NANOSLEEP.SYNCS 0x989680 ;  /* 0x009896800000995d */ /* 0x004fea0003900000 */
[----:B------:R-:W2:Y:S02]  /*1f850*/  @!P1 SYNCS.PHASECHK.TRANS64 P1, [R3+URZ+0x22840], R2 ;  /* 0x02284002030095a7 */ /* 0x000ea4000802007f */
[----:B--2---:R-:W-:Y:S05]  /*1f860*/  @!P1 BRA `(.L_x_1630) ;  /* 0xfffffffc00f09947 */ /* 0x004fea000383ffff */
[----:B------:R-:W-:Y:S05]  /*1f870*/  BRA `(.L_x_1763) ;  /* 0xffffffbc00cc7947 */ /* 0x000fea000383ffff */
.L_x_1632:
[----:B--2---:R2:W3:Y:S02]  /*1f880*/  SYNCS.PHASECHK.TRANS64.TRYWAIT P1, [R5+URZ+0x22860], R0 ;  /* 0x02286000050075a7 */ /* 0x0044e4000802017f */
[----:B---3--:R-:W-:Y:S05]  /*1f890*/  @!P1 NANOSLEEP.SYNCS 0x989680 ;  /* 0x009896800000995d */ /* 0x008fea0003900000 */
[----:B------:R-:W3:Y:S02]  /*1f8a0*/  @!P1 SYNCS.PHASECHK.TRANS64 P1, [R5+URZ+0x22860], R0 ;  /* 0x02286000050095a7 */ /* 0x000ee4000802007f */
[----:B---3--:R-:W-:Y:S05]  /*1f8b0*/  @!P1 BRA `(.L_x_1632) ;  /* 0xfffffffc00f09947 */ /* 0x008fea000383ffff */
[----:B------:R-:W-:Y:S05]  /*1f8c0*/  BRA `(.L_x_1764) ;  /* 0xffffffbc00c87947 */ /* 0x000fea000383ffff */
.L_x_1634:
[----:B---3--:R3:W4:Y:S02]  /*1f8d0*/  SYNCS.PHASECHK.TRANS64.TRYWAIT P1, [R3+URZ+0x22860], R2 ;  /* 0x02286002030075a7 */ /* 0x008724000802017f */
[----:B----4-:R-:W-:Y:S05]  /*1f8e0*/  @!P1 NANOSLEEP.SYNCS 0x989680 ;  /* 0x009896800000995d */ /* 0x010fea0003900000 */
[----:B------:R-:W4:Y:S02]  /*1f8f0*/  @!P1 SYNCS.PHASECHK.TRANS64 P1, [R3+URZ+0x22860], R2 ;  /* 0x02286002030095a7 */ /* 0x000f24000802007f */
[----:B----4-:R-:W-:Y:S05]  /*1f900*/  @!P1 BRA `(.L_x_1634) ;  /* 0xfffffffc00f09947 */ /* 0x010fea000383ffff */
[----:B------:R-:W-:Y:S05]  /*1f910*/  BRA `(.L_x_1765) ;  /* 0xffffffbc00c47947 */ /* 0x000fea000383ffff */
.L_x_1636:
[----:B----4-:R4:W0:Y:S02]  /*1f920*/  SYNCS.PHASECHK.TRANS64.TRYWAIT P1, [R5+URZ+0x22880], R0 ;  /* 0x02288000050075a7 */ /* 0x010824000802017f */
[----:B0-----:R-:W-:Y:S05]  /*1f930*/  @!P1 NANOSLEEP.SYNCS 0x989680 ;  /* 0x009896800000995d */ /* 0x001fea0003900000 */
[----:B------:R-:W0:Y:S02]  /*1f940*/  @!P1 SYNCS.PHASECHK.TRANS64 P1, [R5+URZ+0x22880], R0 ;  /* 0x02288000050095a7 */ /* 0x000e24000802007f */
[----:B0-----:R-:W-:Y:S05]  /*1f950*/  @!P1 BRA `(.L_x_1636) ;  /* 0xfffffffc00f09947 */ /* 0x001fea000383ffff */
[----:B------:R-:W-:Y:S05]  /*1f960*/  BRA `(.L_x_1766) ;  /* 0xffffffbc00c07947 */ /* 0x000fea000383ffff */
.L_x_1767:
        /* <DEDUP_REMOVED lines=9> */
.L_x_3626:


//--------------------- .text._ZN7cutlass13device_kernelIN5flash11enable_sm90INS1_16FlashAttnFwdSm90INS1_25CollectiveMainloopFwdSm90ILi2EN4cute5tupleIJNS5_1CILi1EEES8_S8_EEENS6_IJNS7_ILi128EEENS7_ILi160EEESA_EEELi128ENS_12float_e4m3_tEfNS_4arch4Sm90ELb0ELb1ELb0ELb1ELb1ELb1ELb0ELb1ELb1ELb1ELb0ELb0EEENS1_21CollectiveEpilogueFwdINS6_IJSA_SA_SB_EEES9_NS_10bfloat16_tESF_Li256ELb1ELb1ELb0ELb1EEENS1_36VarlenDynamicPersistentTileSchedulerILi128ELi160ELi256ELi128ELb0ELb1ELb1ELb1ELb0ELb1EEEEEEEEEvNT_6ParamsE --------------------------
	.section	.text._ZN7cutlass13device_kernelIN5flash11enable_sm90INS1_16FlashAttnFwdSm90INS1_25CollectiveMainloopFwdSm90ILi2EN4cute5tupleIJNS5_1CILi1EEES8_S8_EEENS6_IJNS7_ILi128EEENS7_ILi160EEESA_EEELi128ENS_12float_e4m3_tEfNS_4arch4Sm90ELb0ELb1ELb0ELb1ELb1ELb1ELb0ELb1ELb1ELb1ELb0ELb0EEENS1_21CollectiveEpilogueFwdINS6_IJSA_SA_SB_EEES9_NS_10bfloat16_tESF_Li256ELb1ELb1ELb0ELb1EEENS1_36VarlenDynamicPersistentTileSchedulerILi128ELi160ELi256ELi128ELb0ELb1ELb1ELb1ELb0ELb1EEEEEEEEEvNT_6ParamsE,"ax",@progbits
	.align	128
.text._ZN7cutlass13device_kernelIN5flash11enable_sm90INS1_16FlashAttnFwdSm90INS1_25CollectiveMainloopFwdSm90ILi2EN4cute5tupleIJNS5_1CILi1EEES8_S8_EEENS6_IJNS7_ILi128EEENS7_ILi160EEESA_EEELi128ENS_12float_e4m3_tEfNS_4arch4Sm90ELb0ELb1ELb0ELb1ELb1ELb1ELb0ELb1ELb1ELb1ELb0ELb0EEENS1_21CollectiveEpilogueFwdINS6_IJSA_SA_SB_EEES9_NS_10bfloat16_tESF_Li256ELb1ELb1ELb0ELb1EEENS1_36VarlenDynamicPersistentTileSchedulerILi128ELi160ELi256ELi128ELb0ELb1ELb1ELb1ELb0ELb1EEEEEEEEEvNT_6ParamsE:
        .type           _ZN7cutlass13device_kernelIN5flash11enable_sm90INS1_16FlashAttnFwdSm90INS1_25CollectiveMainloopFwdSm90ILi2EN4cute5tupleIJNS5_1CILi1EEES8_S8_EEENS6_IJNS7_ILi128EEENS7_ILi160EEESA_EEELi128ENS_12float_e4m3_tEfNS_4arch4Sm90ELb0ELb1ELb0ELb1ELb1ELb1ELb0ELb1ELb1ELb1ELb0ELb0EEENS1_21CollectiveEpilogueFwdINS6_IJSA_SA_SB_EEES9_NS_10bfloat16_tESF_Li256ELb1ELb1ELb0ELb1EEENS1_36VarlenDynamicPersistentTileSchedulerILi128ELi160ELi256ELi128ELb0ELb1ELb1ELb1ELb0ELb1EEEEEEEEEvNT_6ParamsE,@function
        .size           _ZN7cutlass13device_kernelIN5flash11enable_sm90INS1_16FlashAttnFwdSm90INS1_25CollectiveMainloopFwdSm90ILi2EN4cute5tupleIJNS5_1CILi1EEES8_S8_EEENS6_IJNS7_ILi128EEENS7_ILi160EEESA_EEELi128ENS_12float_e4m3_tEfNS_4arch4Sm90ELb0ELb1ELb0ELb1ELb1ELb1ELb0ELb1ELb1ELb1ELb0ELb0EEENS1_21CollectiveEpilogueFwdINS6_IJSA_SA_SB_EEES9_NS_10bfloat16_tESF_Li256ELb1ELb1ELb0ELb1EEENS1_36VarlenDynamicPersistentTileSchedulerILi128ELi160ELi256ELi128ELb0ELb1ELb1ELb1ELb0ELb1EEEEEEEEEvNT_6ParamsE,(.L_x_3627 - _ZN7cutlass13device_kernelIN5flash11enable_sm90INS1_16FlashAttnFwdSm90INS1_25CollectiveMainloopFwdSm90ILi2EN4cute5tupleIJNS5_1CILi1EEES8_S8_EEENS6_IJNS7_ILi128EEENS7_ILi160EEESA_EEELi128ENS_12float_e4m3_tEfNS_4arch4Sm90ELb0ELb1ELb0ELb1ELb1ELb1ELb0ELb1ELb1ELb1ELb0ELb0EEENS1_21CollectiveEpilogueFwdINS6_IJSA_SA_SB_EEES9_NS_10bfloat16_tESF_Li256ELb1ELb1ELb0ELb1EEENS1_36VarlenDynamicPersistentTileSchedulerILi128ELi160ELi256ELi128ELb0ELb1ELb1ELb1ELb0ELb1EEEEEEEEEvNT_6ParamsE)
        .other          _ZN7cutlass13device_kernelIN5flash11enable_sm90INS1_16FlashAttnFwdSm90INS1_25CollectiveMainloopFwdSm90ILi2EN4cute5tupleIJNS5_1CILi1EEES8_S8_EEENS6_IJNS7_ILi128EEENS7_ILi160EEESA_EEELi128ENS_12float_e4m3_tEfNS_4arch4Sm90ELb0ELb1ELb0ELb1ELb1ELb1ELb0ELb1ELb1ELb1ELb0ELb0EEENS1_21CollectiveEpilogueFwdINS6_IJSA_SA_SB_EEES9_NS_10bfloat16_tESF_Li256ELb1ELb1ELb0ELb1EEENS1_36VarlenDynamicPersistentTileSchedulerILi128ELi160ELi256ELi128ELb0ELb1ELb1ELb1ELb0ELb1EEEEEEEEEvNT_6ParamsE,@"STO_CUDA_ENTRY STV_DEFAULT"
_ZN7cutlass13device_kernelIN5flash11enable_sm90INS1_16FlashAttnFwdSm90INS1_25CollectiveMainloopFwdSm90ILi2EN4cute5tupleIJNS5_1CILi1EEES8_S8_EEENS6_IJNS7_ILi128EEENS7_ILi160EEESA_EEELi128ENS_12float_e4m3_tEfNS_4arch4Sm90ELb0ELb1ELb0ELb1ELb1ELb1ELb0ELb1ELb1ELb1ELb0ELb0EEENS1_21CollectiveEpilogueFwdINS6_IJSA_SA_SB_EEES9_NS_10bfloat16_tESF_Li256ELb1ELb1ELb0ELb1EEENS1_36VarlenDynamicPersistentTileSchedulerILi128ELi160ELi256ELi128ELb0ELb1ELb1ELb1ELb0ELb1EEEEEEEEEvNT_6ParamsE:
        /* <DEDUP_REMOVED lines=17> */
.L_x_1769:
[----:B------:R-:W-:Y:S05]  /*0110*/  BSYNC B0 ;  /* 0x0000000000007941 */ /* 0x000fea0003800000 */
.L_x_1768:
        /* <DEDUP_REMOVED lines=40> */
.L_x_1770:
        /* <DEDUP_REMOVED lines=22> */
.L_x_1771:
        /* <DEDUP_REMOVED lines=18> */
.L_x_1772:
        /* <DEDUP_REMOVED lines=22> */
.L_x_1773:
        /* <DEDUP_REMOVED lines=23> */
.L_x_1774:
        /* <DEDUP_REMOVED lines=9> */
.L_x_1777:
[----:B------:R-:W-:-:S08]  /*0980*/  NOP ;  /* 0x0000000000007918 */ /* 0x000fd00000000000 */
[----:B------:R-:W0:Y:S02]  /*0990*/  USETMAXREG.TRY_ALLOC.CTAPOOL UP0, 0xe8 ;  /* 0x000000e8000079c8 */ /* 0x000e240008000600 */
[----:B0-----:R-:W-:-:S13]  /*09a0*/  PLOP3.LUT P0, PT, PT, PT, UP0, 0x80, 0x0 ;  /* 0x000000000000781c */ /* 0x001fda0003f0f008 */
[----:B------:R-:W-:Y:S05]  /*09b0*/  @!P0 BRA `(.L_x_1777) ;  /* 0xfffffffc00f08947 */ /* 0x000fea000383ffff */
[----:B------:R-:W0:Y:S01]  /*09c0*/  S2R R0, SR_TID.X ;  /* 0x0000000000007919 */ /* 0x000e220000002100 */
[----:B------:R-:W-:Y:S01]  /*09d0*/  LOP3.LUT R22, R22, 0xffffffdf, RZ, 0xc0, !PT ;  /* 0xffffffdf16167812 */ /* 0x000fe200078ec0ff */
[----:B------:R-:W-:Y:S01]  /*09e0*/  ULDC UR4, c[0x0][0xc3c] ;  /* 0x00030f0000047ab9 */ /* 0x000fe20000000800 */
[----:B------:R-:W1:Y:S01]  /*09f0*/  S2R R229, SR_CgaCtaId ;  /* 0x0000000000e57919 */ /* 0x000e620000008800 */
[----:B0-----:R-:W-:Y:S01]  /*0a00*/  SHF.R.U32.HI R0, RZ, 0x7, R0 ;  /* 0x00000007ff007819 */ /* 0x001fe20000011600 */
[----:B------:R-:W-:Y:S06]  /*0a10*/  BAR.ARV 0x8, 0x180 ;  /* 0x0206000000007b1d */ /* 0x000fec0000002000 */
[----:B------:R-:W-:-:S02]  /*0a20*/  ISETP.NE.AND P0, PT, R0, 0x1, PT ;  /* 0x000000010000780c */ /* 0x000fc40003f05270 */
[----:B------:R-:W-:-:S04]  /*0a30*/  MOV R0, 0x400 ;  /* 0x0000040000007802 */ /* 0x000fc80000000f00 */
[----:B-1----:R-:W-:-:S07]  /*0a40*/  LEA R17, R229, R0, 0x18 ;  /* 0x00000000e5117211 */ /* 0x002fce00078ec0ff */
[----:B------:R-:W-:Y:S06]  /*0a50*/  @!P0 BAR.ARV 0x9, 0x100 ;  /* 0x0244000000008b1d */ /* 0x000fec0000002000 */
[----:B------:R-:W-:Y:S02]  /*0a60*/  @P0 LOP3.LUT R22, R22, 0x20, RZ, 0xfc, !PT ;  /* 0x0000002016160812 */ /* 0x000fe400078efcff */
[----:B------:R-:W-:Y:S06]  /*0a70*/  BAR.SYNC.DEFER_BLOCKING 0x5, 0x180 ;  /* 0x0146000000007b1d */ /* 0x000fec0000010000 */
[----:B------:R-:W0:Y:S02]  /*0a80*/  LDS.128 R188, [R17+0x228d0] ;  /* 0x0228d00011bc7984 */ /* 0x000e240000000c00 */
[----:B------:R-:W-:Y:S06]  /*0a90*/  BAR.ARV 0x4, 0x180 ;  /* 0x0106000000007b1d */ /* 0x000fec0000002000 */
[----:B0-----:R-:W-:-:S13]  /*0aa0*/  ISETP.GE.AND P0, PT, R191, UR4, PT ;  /* 0x00000004bf007c0c */ /* 0x001fda000bf06270 */
[----:B------:R-:W-:Y:S05]  /*0ab0*/  @P0 BRA `(.L_x_1778) ;  /* 0x000002a800a00947 */ /* 0x000fea0003800000 */
[----:B------:R-:W3:Y:S01]  /*0ac0*/  LDL.LU R13, [R1+0x18] ;  /* 0x00001800010d7983 */ /* 0x000ee20000300800 */
[----:B--2---:R-:W0:Y:S02]  /*0ad0*/  S2R R2, SR_TID.X ;  /* 0x0000000000027919 */ /* 0x004e240000002100 */
[----:B0-----:R-:W-:-:S05]  /*0ae0*/  VIADD R12, R2, 0xffffff80 ;  /* 0xffffff80020c7836 */ /* 0x001fca0000000000 */
[----:B------:R-:W-:-:S04]  /*0af0*/  SHF.R.S32.HI R0, RZ, 0x1f, R12 ;  /* 0x0000001fff007819 */ /* 0x000fc8000001140c */
[----:B------:R-:W-:-:S04]  /*0b00*/  LEA.HI R2, R0, R12, RZ, 0x7 ;  /* 0x0000000c00027211 */ /* 0x000fc800078f38ff */
[----:B------:R-:W-:-:S05]  /*0b10*/  LOP3.LUT R3, R2, 0xffffff80, RZ, 0xc0, !PT ;  /* 0xffffff8002037812 */ /* 0x000fca00078ec0ff */
[----:B------:R-:W-:-:S05]  /*0b20*/  IMAD.IADD R11, R12, 0x1, -R3 ;  /* 0x000000010c0b7824 */ /* 0x000fca00078e0a03 */
[----:B------:R-:W-:-:S04]  /*0b30*/  SHF.R.S32.HI R6, RZ, 0x1f, R11 ;  /* 0x0000001fff067819 */ /* 0x000fc8000001140b */
[----:B------:R-:W-:-:S04]  /*0b40*/  LEA.HI R8, R6, R11, RZ, 0x2 ;  /* 0x0000000b06087211 */ /* 0x000fc800078f10ff */
[--C-:B------:R-:W-:Y:S02]  /*0b50*/  SHF.R.S32.HI R5, RZ, 0x2, R8.reuse ;  /* 0x00000002ff057819 */ /* 0x100fe40000011408 */
[----:B------:R-:W-:Y:S02]  /*0b60*/  SHF.R.S32.HI R4, RZ, 0x1f, R8 ;  /* 0x0000001fff047819 */ /* 0x000fe40000011408 */
[----:B------:R-:W-:Y:S02]  /*0b70*/  SHF.R.S32.HI R14, RZ, 0x7, R2 ;  /* 0x00000007ff0e7819 */ /* 0x000fe40000011402 */
[----:B------:R-:W-:Y:S02]  /*0b80*/  LEA.HI R3, R4, R5, RZ, 0x3 ;  /* 0x0000000504037211 */ /* 0x000fe400078f18ff */
[----:B------:R-:W-:Y:S02]  /*0b90*/  LEA.HI R4, R0, R12, RZ, 0x4 ;  /* 0x0000000c00047211 */ /* 0x000fe400078f20ff */
[----:B------:R-:W-:-:S02]  /*0ba0*/  LOP3.LUT R10, R3, 0xfffffff8, RZ, 0xc0, !PT ;  /* 0xfffffff8030a7812 */ /* 0x000fc400078ec0ff */
[----:B------:R-:W-:Y:S02]  /*0bb0*/  LEA.HI R2, R2, R14, RZ, 0x1 ;  /* 0x0000000e02027211 */ /* 0x000fe400078f08ff */
[----:B------:R-:W-:Y:S02]  /*0bc0*/  LEA.HI R6, R6, R11, RZ, 0x5 ;  /* 0x0000000b06067211 */ /* 0x000fe400078f28ff */
[----:B------:R-:W-:Y:S02]  /*0bd0*/  LEA.HI R3, R0, R12, RZ, 0x5 ;  /* 0x0000000c00037211 */ /* 0x000fe400078f28ff */
[----:B------:R-:W-:Y:S01]  /*0be0*/  SHF.R.S32.HI R7, RZ, 0x4, R4 ;  /* 0x00000004ff077819 */ /* 0x000fe20000011404 */
[----:B------:R-:W-:Y:S01]  /*0bf0*/  IMAD.IADD R9, R5, 0x1, -R10 ;  /* 0x0000000105097824 */ /* 0x000fe200078e0a0a */
[----:B------:R-:W-:Y:S02]  /*0c00*/  SHF.R.S32.HI R6, RZ, 0x5, R6 ;  /* 0x00000005ff067819 */ /* 0x000fe40000011406 */
[----:B------:R-:W-:Y:S01]  /*0c10*/  LOP3.LUT R2, R2, 0x3fffffe, RZ, 0xc0, !PT ;  /* 0x03fffffe02027812 */ /* 0x000fe200078ec0ff */
[----:B------:R-:W-:Y:S01]  /*0c20*/  IMAD.SHL.U32 R3, R3, 0x20, RZ ;  /* 0x0000002003037824 */ /* 0x000fe200078e00ff */
[----:B------:R-:W-:-:S02]  /*0c30*/  LOP3.LUT R5, R4, 0x3fffff0, RZ, 0xc0, !PT ;  /* 0x03fffff004057812 */ /* 0x000fc400078ec0ff */
[----:B------:R-:W-:Y:S01]  /*0c40*/  LEA.HI R4, R4, R7, RZ, 0x1 ;  /* 0x0000000704047211 */ /* 0x000fe200078f08ff */
[----:B------:R-:W-:Y:S02]  /*0c50*/  IMAD R9, R6, 0x10, R9 ;  /* 0x0000001006097824 */ /* 0x000fe400078e0209 */
[----:B------:R-:W-:Y:S01]  /*0c60*/  IMAD.IADD R2, R14, 0x1, -R2 ;  /* 0x000000010e027824 */ /* 0x000fe200078e0a02 */
[----:B------:R-:W-:Y:S01]  /*0c70*/  LOP3.LUT R212, R3, 0xfffffc00, RZ, 0xc0, !PT ;  /* 0xfffffc0003d47812 */ /* 0x000fe200078ec0ff */
[----:B------:R-:W-:Y:S01]  /*0c80*/  IMAD.IADD R5, R12, 0x1, -R5 ;  /* 0x000000010c057824 */ /* 0x000fe200078e0a05 */
[----:B------:R-:W-:Y:S01]  /*0c90*/  LOP3.LUT R4, R4, 0x1ffffffe, RZ, 0xc0, !PT ;  /* 0x1ffffffe04047812 */ /* 0x000fe200078ec0ff */
[----:B------:R-:W-:Y:S01]  /*0ca0*/  IMAD R6, R2, 0x40, R9 ;  /* 0x0000004002067824 */ /* 0x000fe200078e0209 */
[----:B------:R-:W-:Y:S01]  /*0cb0*/  LEA.HI R2, R0, R12, RZ, 0x2 ;  /* 0x0000000c00027211 */ /* 0x000fe200078f10ff */
[----:B------:R-:W-:Y:S02]  /*0cc0*/  IMAD R5, R5, 0x40, R212 ;  /* 0x0000004005057824 */ /* 0x000fe400078e02d4 */
[----:B------:R-:W-:Y:S01]  /*0cd0*/  IMAD.IADD R4, R7, 0x1, -R4 ;  /* 0x0000000107047824 */ /* 0x000fe200078e0a04 */
[----:B------:R-:W-:-:S03]  /*0ce0*/  SHF.R.S32.HI R198, RZ, 0x2, R2 ;  /* 0x00000002ffc67819 */ /* 0x000fc60000011402 */
[----:B------:R-:W-:Y:S01]  /*0cf0*/  IMAD R3, R4, 0x8, R5 ;  /* 0x0000000804037824 */ /* 0x000fe200078e0205 */
[----:B------:R-:W-:Y:S01]  /*0d00*/  LEA.HI R0, R0, R12, RZ, 0x3 ;  /* 0x0000000c00007211 */ /* 0x000fe200078f18ff */
[----:B------:R-:W-:Y:S01]  /*0d10*/  VIADD R7, R198, 0x40 ;  /* 0x00000040c6077836 */ /* 0x000fe20000000000 */
[----:B------:R-:W-:Y:S02]  /*0d20*/  LOP3.LUT R228, R2, 0xfffffffc, RZ, 0xc0, !PT ;  /* 0xfffffffc02e47812 */ /* 0x000fe400078ec0ff */
[----:B------:R0:W-:Y:S01]  /*0d30*/  STL [R1+0x24], R3 ;  /* 0x0000240301007387 */ /* 0x0001e20000100800 */
[----:B------:R-:W-:Y:S01]  /*0d40*/  LOP3.LUT R220, R0, 0xfffffff8, RZ, 0xc0, !PT ;  /* 0xfffffff800dc7812 */ /* 0x000fe200078ec0ff */
[----:B------:R-:W-:Y:S02]  /*0d50*/  VIADD R5, R198, 0x80 ;  /* 0x00000080c6057836 */ /* 0x000fe40000000000 */
[----:B------:R-:W-:Y:S01]  /*0d60*/  IMAD.IADD R228, R12, 0x1, -R228 ;  /* 0x000000010ce47824 */ /* 0x000fe200078e0ae4 */
[----:B0-----:R-:W-:-:S02]  /*0d70*/  SHF.R.S32.HI R3, RZ, 0x1f, R2 ;  /* 0x0000001fff037819 */ /* 0x001fc40000011402 */
[----:B------:R-:W-:Y:S02]  /*0d80*/  SHF.R.S32.HI R2, RZ, 0x1f, R7 ;  /* 0x0000001fff027819 */ /* 0x000fe40000011407 */
[----:B------:R-:W-:Y:S01]  /*0d90*/  LEA.HI R3, R3, R198, RZ, 0x3 ;  /* 0x000000c603037211 */ /* 0x000fe200078f18ff */
[----:B------:R-:W-:Y:S01]  /*0da0*/  IMAD.IADD R220, R12, 0x1, -R220 ;  /* 0x000000010cdc7824 */ /* 0x000fe200078e0adc */
[----:B------:R-:W-:Y:S01]  /*0db0*/  LEA.HI R2, R2, R7, RZ, 0x3 ;  /* 0x0000000702027211 */ /* 0x000fe200078f18ff */
[----:B------:R-:W-:Y:S01]  /*0dc0*/  IMAD.SHL.U32 R208, R7, 0x80, RZ ;  /* 0x0000008007d07824 */ /* 0x000fe200078e00ff */
[----:B------:R-:W-:Y:S01]  /*0dd0*/  LOP3.LUT R3, R3, 0xfffffff8, RZ, 0xc0, !PT ;  /* 0xfffffff803037812 */ /* 0x000fe200078ec0ff */
[----:B------:R-:W-:Y:S01]  /*0de0*/  IMAD.SHL.U32 R210, R220, 0x8, RZ ;  /* 0x00000008dcd27824 */ /* 0x000fe200078e00ff */
[----:B------:R-:W-:Y:S01]  /*0df0*/  SHF.R.S32.HI R226, RZ, 0x3, R0 ;  /* 0x00000003ffe27819 */ /* 0x000fe20000011400 */
[C---:B------:R-:W-:Y:S01]  /*0e00*/  IMAD.SHL.U32 R18, R228.reuse, 0x10, RZ ;  /* 0x00000010e4127824 */ /* 0x040fe200078e00ff */
[----:B------:R-:W-:Y:S01]  /*0e10*/  LEA.HI R0, R228, R228, RZ, 0x1 ;  /* 0x000000e4e4007211 */ /* 0x000fe200078f08ff */
[----:B------:R-:W-:Y:S01]  /*0e20*/  IMAD.SHL.U32 R2, R2, 0x80, RZ ;  /* 0x0000008002027824 */ /* 0x000fe200078e00ff */
[----:B------:R-:W-:Y:S01]  /*0e30*/  SHF.R.S32.HI R4, RZ, 0x1f, R5 ;  /* 0x0000001fff047819 */ /* 0x000fe20000011405 */
[----:B------:R-:W-:Y:S01]  /*0e40*/  IMAD.IADD R213, R198, 0x1, -R3 ;  /* 0x00000001c6d57824 */ /* 0x000fe200078e0a03 */
[----:B------:R-:W-:Y:S01]  /*0e50*/  LOP3.LUT R208, R208, 0x380, RZ, 0xc0, !PT ;  /* 0x00000380d0d07812 */ /* 0x000fe200078ec0ff */
[----:B------:R-:W-:Y:S01]  /*0e60*/  IMAD.SHL.U32 R209, R5, 0x80, RZ ;  /* 0x0000008005d17824 */ /* 0x000fe200078e00ff */
[----:B------:R-:W-:-:S02]  /*0e70*/  LOP3.LUT R3, R0, 0x1ffffffe, RZ, 0xc0, !PT ;  /* 0x1ffffffe00037812 */ /* 0x000fc400078ec0ff */
[----:B------:R-:W-:Y:S02]  /*0e80*/  LEA.HI R4, R4, R5, RZ, 0x3 ;  /* 0x0000000504047211 */ /* 0x000fe400078f18ff */
[----:B------:R-:W-:Y:S02]  /*0e90*/  SHF.R.S32.HI R0, RZ, 0x1f, R210 ;  /* 0x0000001fff007819 */ /* 0x000fe400000114d2 */
[----:B------:R-:W-:Y:S02]  /*0ea0*/  SHF.R.U32.HI R0, RZ, 0x3, R208 ;  /* 0x00000003ff007819 */ /* 0x000fe400000116d0 */
[----:B------:R-:W-:Y:S02]  /*0eb0*/  LOP3.LUT R5, R208, 0x70, R18, 0xf8, !PT ;  /* 0x00000070d0057812 */ /* 0x000fe400078ef812 */
[----:B------:R-:W-:-:S04]  /*0ec0*/  LOP3.LUT R214, R2, 0xfffffc00, RZ, 0xc0, !PT ;  /* 0xfffffc0002d67812 */ /* 0x000fc800078ec0ff */
[----:B------:R-:W-:Y:S01]  /*0ed0*/  LOP3.LUT R0, R214, R5, R0, 0xf6, !PT ;  /* 0x00000005d6007212 */ /* 0x000fe200078ef600 */
[----:B------:R0:W-:Y:S04]  /*0ee0*/  STL [R1+0x20], R6 ;  /* 0x0000200601007387 */ /* 0x0001e80000100800 */
[----:B------:R-:W-:-:S05]  /*0ef0*/  IMAD.IADD R0, R17, 0x1, R0 ;  /* 0x0000000111007824 */ /* 0x000fca00078e0200 */
[----:B------:R0:W-:Y:S01]  /*0f00*/  STL [R1+0x8], R0 ;  /* 0x0000080001007387 */ /* 0x0001e20000100800 */
[----:B------:R-:W-:Y:S01]  /*0f10*/  IMAD.SHL.U32 R192, R228, 0x8, RZ ;  /* 0x00000008e4c07824 */ /* 0x000fe200078e00ff */
[----:B------:R-:W-:Y:S01]  /*0f20*/  LOP3.LUT R206, R8, 0x7ffffffc, RZ, 0xc0, !PT ;  /* 0x7ffffffc08ce7812 */ /* 0x000fe200078ec0ff */
[----:B------:R-:W-:Y:S02]  /*0f30*/  VIADD R23, R18, 0x40 ;  /* 0x0000004012177836 */ /* 0x000fe40000000000 */
[----:B------:R-:W-:Y:S02]  /*0f40*/  VIADD R199, R192, 0x20 ;  /* 0x00000020c0c77836 */ /* 0x000fe40000000000 */
[----:B------:R-:W-:Y:S02]  /*0f50*/  VIADD R219, R210, 0x40 ;  /* 0x00000040d2db7836 */ /* 0x000fe40000000000 */
[----:B------:R-:W-:Y:S02]  /*0f60*/  IMAD.SHL.U32 R4, R4, 0x80, RZ ;  /* 0x0000008004047824 */ /* 0x000fe400078e00ff */
[----:B------:R-:W-:Y:S01]  /*0f70*/  IMAD.IADD R3, R228, 0x1, -R3 ;  /* 0x00000001e4037824 */ /* 0x000fe200078e0a03 */
[----:B------:R-:W-:Y:S01]  /*0f80*/  CS2R R194, SRZ ;  /* 0x0000000000c27805 */ /* 0x000fe2000001ff00 */
[----:B------:R-:W-:Y:S01]  /*0f90*/  IMAD.MOV.U32 R225, RZ, RZ, RZ ;  /* 0x000000ffffe17224 */ /* 0x000fe200078e00ff */
[----:B------:R-:W-:Y:S01]  /*0fa0*/  LOP3.LUT R209, R209, 0x380, RZ, 0xc0, !PT ;  /* 0x00000380d1d17812 */ /* 0x000fe200078ec0ff */
[----:B------:R-:W-:Y:S01]  /*0fb0*/  IMAD.MOV.U32 R201, RZ, RZ, RZ ;  /* 0x000000ffffc97224 */ /* 0x000fe200078e00ff */
[----:B------:R-:W-:Y:S01]  /*0fc0*/  SHF.R.S32.HI R19, RZ, 0x1f, R18 ;  /* 0x0000001fff137819 */ /* 0x000fe20000011412 */
[----:B------:R-:W-:Y:S01]  /*0fd0*/  IMAD.MOV.U32 R196, RZ, RZ, RZ ;  /* 0x000000ffffc47224 */ /* 0x000fe200078e00ff */
[----:B------:R-:W-:Y:S01]  /*0fe0*/  SHF.R.S32.HI R197, RZ, 0x1f, R23 ;  /* 0x0000001fffc57819 */ /* 0x000fe20000011417 */
[----:B------:R-:W-:Y:S01]  /*0ff0*/  IMAD.IADD R206, R11, 0x1, -R206 ;  /* 0x000000010bce7824 */ /* 0x000fe200078e0ace */
[----:B------:R-:W-:Y:S01]  /*1000*/  SHF.R.S32.HI R227, RZ, 0x1f, R199 ;  /* 0x0000001fffe37819 */ /* 0x000fe200000114c7 */
[----:B------:R-:W-:Y:S01]  /*1010*/  IMAD R207, R3, 0x8, R6 ;  /* 0x0000000803cf7824 */ /* 0x000fe200078e0206 */
[----:B------:R-:W-:-:S02]  /*1020*/  SHF.R.S32.HI R2, RZ, 0x1f, R219 ;  /* 0x0000001fff027819 */ /* 0x000fc400000114db */
[----:B------:R-:W-:Y:S02]  /*1030*/  LOP3.LUT R215, R4, 0xfffffc00, RZ, 0xc0, !PT ;  /* 0xfffffc0004d77812 */ /* 0x000fe400078ec0ff */
[----:B0--3--:R-:W-:-:S07]  /*1040*/  LOP3.LUT R200, R13, 0x1, RZ, 0xfc, !PT ;  /* 0x000000010dc87812 */ /* 0x009fce00078efcff */
.L_x_2019:
[----:B------:R-:W-:Y:S05]  /*1050*/  YIELD ;  /* 0x0000000000007946 */ /* 0x000fea0003800000 */
[----:B------:R-:W-:Y:S01]  /*1060*/  ULDC.64 UR4, c[0x0][0xa28] ;  /* 0x00028a0000047ab9 */ /* 0x000fe20000000a00 */
[----:B0--3--:R-:W0:Y:S01]  /*1070*/  LDC.64 R4, c[0x0][0xa08] ;  /* 0x00028200ff047b82 */ /* 0x009e220000000a00 */
[----:B------:R-:W-:Y:S01]  /*1080*/  ISETP.NE.U32.AND P1, PT, RZ, UR4, PT ;  /* 0x00000004ff007c0c */ /* 0x000fe2000bf25070 */
[----:B------:R-:W-:Y:S02]  /*1090*/  IMAD.MOV.U32 R85, RZ, RZ, RZ ;  /* 0x000000ffff557224 */ /* 0x000fe400078e00ff */
[----:B------:R-:W-:Y:S01]  /*10a0*/  IMAD.MOV.U32 R11, RZ, RZ, RZ ;  /* 0x000000ffff0b7224 */ /* 0x000fe200078e00ff */
[----:B------:R-:W-:Y:S01]  /*10b0*/  ISETP.NE.AND.EX P1, PT, RZ, UR5, PT, P1 ;  /* 0x00000005ff007c0c */ /* 0x000fe2000bf25310 */
[----:B------:R-:W-:-:S02]  /*10c0*/  ULDC.64 UR4, c[0x0][0xa18] ;  /* 0x0002860000047ab9 */ /* 0x000fc40000000a00 */
[----:B------:R-:W-:-:S04]  /*10d0*/  ISETP.NE.U32.AND P2, PT, RZ, UR4, PT ;  /* 0x00000004ff007c0c */ /* 0x000fc8000bf45070 */
[----:B------:R-:W-:Y:S01]  /*10e0*/  ISETP.NE.AND.EX P2, PT, RZ, UR5, PT, P2 ;  /* 0x00000005ff007c0c */ /* 0x000fe2000bf45320 */
[----:B------:R-:W-:Y:S02]  /*10f0*/  ULDC.64 UR4, c[0x0][0xa08] ;  /* 0x0002820000047ab9 */ /* 0x000fe40000000a00 */
[----:B------:R-:W-:-:S03]  /*1100*/  ISETP.NE.U32.AND P0, PT, RZ, UR4, PT ;  /* 0x00000004ff007c0c */ /* 0x000fc6000bf05070 */
[----:B----4-:R-:W1:Y:S01]  /*1110*/  @P1 LDC.64 R2, c[0x0][0xa28] ;  /* 0x00028a00ff021b82 */ /* 0x010e620000000a00 */
[----:B------:R-:W-:Y:S01]  /*1120*/  ISETP.NE.AND.EX P0, PT, RZ, UR5, PT, P0 ;  /* 0x00000005ff007c0c */ /* 0x000fe2000bf05300 */
[----:B0-----:R-:W-:-:S06]  /*1130*/  IMAD.WIDE R8, R191, 0x4, R4 ;  /* 0x00000004bf087825 */ /* 0x001fcc00078e0204 */
[----:B------:R-:W0:Y:S01]  /*1140*/  @P2 LDC.64 R6, c[0x0][0xa18] ;  /* 0x00028600ff062b82 */ /* 0x000e220000000a00 */
[----:B------:R-:W-:Y:S02]  /*1150*/  ULDC UR4, c[0x0][0x288] ;  /* 0x0000a20000047ab9 */ /* 0x000fe40000000800 */
[----:B------:R-:W-:Y:S01]  /*1160*/  IMAD.U32 R188, RZ, RZ, UR4 ;  /* 0x00000004ffbc7e24 */ /* 0x000fe2000f8e00ff */
[----:B------:R-:W-:Y:S02]  /*1170*/  ULDC.64 UR4, c[0x0][0x418] ;  /* 0x0001060000047ab9 */ /* 0x000fe40000000a00 */
[----:B------:R-:W5:Y:S01]  /*1180*/  @P0 LDG.E R85, desc[UR60][R8.64] ;  /* 0x0000003c08550981 */ /* 0x000f62000c1e1900 */
[----:B-1----:R-:W-:-:S04]  /*1190*/  @P1 IMAD.WIDE R2, R191, 0x4, R2 ;  /* 0x00000004bf021825 */ /* 0x002fc800078e0202 */
[----:B0-----:R-:W-:Y:S01]  /*11a0*/  @P2 IMAD.WIDE R4, R191, 0x4, R6 ;  /* 0x00000004bf042825 */ /* 0x001fe200078e0206 */
[----:B------:R-:W-:Y:S01]  /*11b0*/  UISETP.NE.U32.AND UP0, UPT, UR4, URZ, UPT ;  /* 0x0000003f0400728c */ /* 0x000fe2000bf05070 */
[----:B------:R0:W5:Y:S02]  /*11c0*/  @P1 LDG.E R11, desc[UR60][R2.64] ;  /* 0x0000003c020b1981 */ /* 0x000164000c1e1900 */
[----:B------:R-:W-:Y:S02]  /*11d0*/  ULDC UR4, c[0x0][0x424] ;  /* 0x0001090000047ab9 */ /* 0x000fe40000000800 */
[----:B------:R1:W5:Y:S01]  /*11e0*/  @P2 LDG.E R188, desc[UR60][R4.64] ;  /* 0x0000003c04bc2981 */ /* 0x000362000c1e1900 */
[----:B------:R-:W-:-:S03]  /*11f0*/  UISETP.NE.AND.EX UP0, UPT, UR5, URZ, UPT, UP0 ;  /* 0x0000003f0500728c */ /* 0x000fc6000bf05300 */
[----:B------:R-:W-:Y:S01]  /*1200*/  ULDC UR5, c[0x0][0x2f0] ;  /* 0x0000bc0000057ab9 */ /* 0x000fe20000000800 */
[----:B------:R-:W-:-:S04]  /*1210*/  USEL UR4, UR4, 0x1, UP0 ;  /* 0x0000000104047887 */ /* 0x000fc80008000000 */
[----:B------:R-:W-:-:S03]  /*1220*/  UIMAD UR4, UR4, UR5, URZ ;  /* 0x00000005040472a4 */ /* 0x000fc6000f8e023f */
[----:B------:R-:W-:Y:S02]  /*1230*/  ULDC UR5, c[0x0][0x348] ;  /* 0x0000d20000057ab9 */ /* 0x000fe40000000800 */
[----:B0-----:R-:W-:Y:S02]  /*1240*/  IMAD.U32 R2, RZ, RZ, UR5 ;  /* 0x00000005ff027e24 */ /* 0x001fe4000f8e00ff */
[----:B------:R-:W-:Y:S01]  /*1250*/  IMAD.U32 R28, RZ, RZ, UR4 ;  /* 0x00000004ff1c7e24 */ /* 0x000fe2000f8e00ff */
[----:B-12---:R-:W-:Y:S06]  /*1260*/  @P2 BRA `(.L_x_1779) ;  /* 0x0000000000242947 */ /* 0x006fec0003800000 */
        /* <DEDUP_REMOVED lines=9> */
.L_x_1779:
[----:B------:R-:W-:Y:S01]  /*1300*/  ULDC.64 UR4, c[0x0][0xa20] ;  /* 0x0002880000047ab9 */ /* 0x000fe20000000a00 */
[----:B------:R-:W-:Y:S01]  /*1310*/  IMAD.MOV.U32 R223, RZ, RZ, R190 ;  /* 0x000000ffffdf7224 */ /* 0x000fe200078e00be */
[----:B------:R-:W-:Y:S01]  /*1320*/  ISETP.NE.U32.AND P1, PT, RZ, UR4, PT ;  /* 0x00000004ff007c0c */ /* 0x000fe2000bf25070 */
[----:B------:R-:W-:-:S03]  /*1330*/  IMAD.MOV.U32 R224, RZ, RZ, R191 ;  /* 0x000000ffffe07224 */ /* 0x000fc600078e00bf */
[----:B------:R-:W-:-:S13]  /*1340*/  ISETP.NE.AND.EX P1, PT, RZ, UR5, PT, P1 ;  /* 0x00000005ff007c0c */ /* 0x000fda000bf25310 */
[----:B------:R-:W-:Y:S05]  /*1350*/  @!P1 BRA `(.L_x_1780) ;  /* 0x0000000000109947 */ /* 0x000fea0003800000 */
[----:B------:R-:W0:Y:S02]  /*1360*/  LDC.64 R4, c[0x0][0xa20] ;  /* 0x00028800ff047b82 */ /* 0x000e240000000a00 */
[----:B0-----:R-:W-:-:S05]  /*1370*/  IMAD.WIDE R4, R191, 0x4, R4 ;  /* 0x00000004bf047825 */ /* 0x001fca00078e0204 */
[----:B------:R0:W5:Y:S01]  /*1380*/  LDG.E R28, desc[UR60][R4.64] ;  /* 0x0000003c041c7981 */ /* 0x000162000c1e1900 */
[----:B------:R-:W-:Y:S05]  /*1390*/  BRA `(.L_x_1781) ;  /* 0x0000000000107947 */ /* 0x000fea0003800000 */
.L_x_1780:
[----:B------:R-:W-:Y:S05]  /*13a0*/  @!P0 BRA `(.L_x_1781) ;  /* 0x00000000000c8947 */ /* 0x000fea0003800000 */
[----:B------:R-:W2:Y:S04]  /*13b0*/  LDG.E R3, desc[UR60][R8.64] ;  /* 0x0000003c08037981 */ /* 0x000ea8000c1e1900 */
[----:B------:R-:W2:Y:S02]  /*13c0*/  LDG.E R28, desc[UR60][R8.64+0x4] ;  /* 0x0000043c081c7981 */ /* 0x000ea4000c1e1900 */
[----:B--2---:R-:W-:-:S07]  /*13d0*/  IMAD.IADD R28, R28, 0x1, -R3 ;  /* 0x000000011c1c7824 */ /* 0x004fce00078e0a03 */
.L_x_1781:
[----:B------:R-:W-:Y:S01]  /*13e0*/  ULDC.64 UR4, c[0x0][0xa10] ;  /* 0x0002840000047ab9 */ /* 0x000fe20000000a00 */
[----:B------:R-:W1:Y:S01]  /*13f0*/  LDC R8, c[0x0][0x448] ;  /* 0x00011200ff087b82 */ /* 0x000e620000000800 */
[----:B------:R-:W-:-:S04]  /*1400*/  ISETP.NE.U32.AND P0, PT, RZ, UR4, PT ;  /* 0x00000004ff007c0c */ /* 0x000fc8000bf05070 */
[----:B------:R-:W-:Y:S01]  /*1410*/  ISETP.NE.AND.EX P0, PT, RZ, UR5, PT, P0 ;  /* 0x00000005ff007c0c */ /* 0x000fe2000bf05300 */
[----:B------:R-:W-:Y:S02]  /*1420*/  ULDC.64 UR4, c[0x0][0xa30] ;  /* 0x00028c0000047ab9 */ /* 0x000fe40000000a00 */
[----:B------:R-:W-:Y:S01]  /*1430*/  ISETP.NE.U32.AND P1, PT, RZ, UR4, PT ;  /* 0x00000004ff007c0c */ /* 0x000fe2000bf25070 */
[----:B-----5:R-:W-:Y:S01]  /*1440*/  IMAD.MOV.U32 R24, RZ, RZ, R28 ;  /* 0x000000ffff187224 */ /* 0x020fe200078e001c */
[----:B------:R-:W2:Y:S02]  /*1450*/  LDC.64 R12, c[0x0][0x9e0] ;  /* 0x00027800ff0c7b82 */ /* 0x000ea40000000a00 */
[----:B------:R-:W-:-:S06]  /*1460*/  ISETP.NE.AND.EX P1, PT, RZ, UR5, PT, P1 ;  /* 0x00000005ff007c0c */ /* 0x000fcc000bf25310 */
[----:B0-----:R-:W0:Y:S08]  /*1470*/  @P0 LDC.64 R4, c[0x0][0xa10] ;  /* 0x00028400ff040b82 */ /* 0x001e300000000a00 */
[----:B------:R-:W3:Y:S01]  /*1480*/  @P1 LDC.64 R6, c[0x0][0xa30] ;  /* 0x00028c00ff061b82 */ /* 0x000ee20000000a00 */
[----:B0-----:R-:W-:-:S05]  /*1490*/  @P0 IMAD.WIDE R4, R191, 0x4, R4 ;  /* 0x00000004bf040825 */ /* 0x001fca00078e0204 */
[----:B------:R-:W4:Y:S04]  /*14a0*/  @P0 LDG.E R0, desc[UR60][R4.64] ;  /* 0x0000003c04000981 */ /* 0x000f28000c1e1900 */
[----:B------:R-:W4:Y:S01]  /*14b0*/  @P0 LDG.E R3, desc[UR60][R4.64+0x4] ;  /* 0x0000043c04030981 */ /* 0x000f22000c1e1900 */
[----:B---3--:R-:W-:-:S05]  /*14c0*/  @P1 IMAD.WIDE R6, R191, 0x4, R6 ;  /* 0x00000004bf061825 */ /* 0x008fca00078e0206 */
[----:B------:R0:W5:Y:S01]  /*14d0*/  @P1 LDG.E R24, desc[UR60][R6.64] ;  /* 0x0000003c06181981 */ /* 0x000162000c1e1900 */
[----:B-1----:R-:W-:Y:S01]  /*14e0*/  ISETP.NE.AND P1, PT, R8, 0x1, PT ;  /* 0x000000010800780c */ /* 0x002fe20003f25270 */
[----:B------:R-:W-:Y:S01]  /*14f0*/  IMAD.SHL.U32 R202, R189, 0x80, RZ ;  /* 0x00000080bdca7824 */ /* 0x000fe200078e00ff */
[----:B--2---:R-:W-:Y:S01]  /*1500*/  ISETP.GE.AND P2, PT, R13, 0x1, PT ;  /* 0x000000010d00780c */ /* 0x004fe20003f46270 */
[----:B------:R-:W-:-:S10]  /*1510*/  IMAD.IADD R11, R28, 0x1, -R11 ;  /* 0x000000011c0b7824 */ /* 0x000fd400078e0a0b */
[----:B------:R-:W1:Y:S08]  /*1520*/  @P1 LDC R8, c[0x0][0x44c] ;  /* 0x00011300ff081b82 */ /* 0x000e700000000800 */
[----:B------:R-:W2:Y:S01]  /*1530*/  @P1 LDC R9, c[0x0][0x450] ;  /* 0x00011400ff091b82 */ /* 0x000ea20000000800 */
[----:B----4-:R-:W-:Y:S02]  /*1540*/  @P0 IMAD.IADD R2, R3, 0x1, -R0 ;  /* 0x0000000103020824 */ /* 0x010fe400078e0a00 */
[----:B------:R-:W-:-:S02]  /*1550*/  VIADD R3, R202, 0x7f ;  /* 0x0000007fca037836 */ /* 0x000fc40000000000 */
[----:B------:R-:W-:Y:S02]  /*1560*/  IMAD.IADD R189, R11, 0x1, R2 ;  /* 0x000000010bbd7824 */ /* 0x000fe400078e0202 */
[----:B-1----:R-:W-:-:S04]  /*1570*/  @P1 IMAD.HI.U32 R4, R3, R8, RZ ;  /* 0x0000000803041227 */ /* 0x002fc800078e00ff */
[C---:B------:R-:W-:Y:S01]  /*1580*/  VIADD R0, R189.reuse, 0x9f ;  /* 0x0000009fbd007836 */ /* 0x040fe20000000000 */
[----:B--2---:R-:W-:Y:S02]  /*1590*/  @P1 SHF.R.U32.HI R3, RZ, R9, R4 ;  /* 0x00000009ff031219 */ /* 0x004fe40000011604 */
[----:B------:R-:W-:Y:S01]  /*15a0*/  IADD3 R4, R189, 0x1, -R188 ;  /* 0x00000001bd047810 */ /* 0x000fe20007ffe8bc */
[----:B------:R-:W-:-:S04]  /*15b0*/  IMAD.HI R0, R0, 0x66666667, RZ ;  /* 0x6666666700007827 */ /* 0x000fc800078e02ff */
[----:B0-----:R-:W-:Y:S01]  /*15c0*/  IMAD.IADD R7, R4, 0x1, R3 ;  /* 0x0000000104077824 */ /* 0x001fe200078e0203 */
[----:B------:R-:W-:-:S04]  /*15d0*/  SHF.R.U32.HI R25, RZ, 0x1f, R0 ;  /* 0x0000001fff197819 */ /* 0x000fc80000011600 */
[----:B------:R-:W-:Y:S01]  /*15e0*/  LEA.HI.SX32 R25, R0, R25, 0x1a ;  /* 0x0000001900197211 */ /* 0x000fe200078fd2ff */
[----:B------:R-:W-:Y:S01]  /*15f0*/  IMAD.IADD R0, R7, 0x1, R12 ;  /* 0x0000000107007824 */ /* 0x000fe200078e020c */
[----:B------:R-:W-:Y:S06]  /*1600*/  @!P2 BRA `(.L_x_1782) ;  /* 0x000000000048a947 */ /* 0x000fec0003800000 */
[C---:B------:R-:W-:Y:S01]  /*1610*/  ISETP.GT.AND P0, PT, R7.reuse, RZ, PT ;  /* 0x000000ff0700720c */ /* 0x040fe20003f04270 */
[----:B------:R-:W-:Y:S01]  /*1620*/  BSSY B0, `(.L_x_1783) ;  /* 0x000000e000007945 */ /* 0x000fe20003800000 */
[----:B------:R-:W-:-:S11]  /*1630*/  VIADD R3, R7, 0xffffffff ;  /* 0xffffffff07037836 */ /* 0x000fd60000000000 */
        /* <DEDUP_REMOVED lines=8> */
.L_x_1784:
[----:B------:R-:W-:-:S13]  /*16c0*/  ISETP.NE.AND P0, PT, R13, 0x1, PT ;  /* 0x000000010d00780c */ /* 0x000fda0003f05270 */
[----:B------:R-:W0:Y:S02]  /*16d0*/  @P0 LDC.64 R4, c[0x0][0x9e8] ;  /* 0x00027a00ff040b82 */ /* 0x000e240000000a00 */
[----:B0-----:R-:W-:-:S05]  /*16e0*/  @P0 IMAD.HI.U32 R4, R3, R4, RZ ;  /* 0x0000000403040227 */ /* 0x001fca00078e00ff */
[----:B------:R-:W-:-:S07]  /*16f0*/  @P0 SHF.R.U32.HI R3, RZ, R5, R4 ;  /* 0x00000005ff030219 */ /* 0x000fce0000011604 */
.L_x_1785:
[----:B------:R-:W-:Y:S05]  /*1700*/  BSYNC B0 ;  /* 0x0000000000007941 */ /* 0x000fea0003800000 */
.L_x_1783:
[----:B------:R-:W-:-:S05]  /*1710*/  IMAD R3, R3, R13, R13 ;  /* 0x0000000d03037224 */ /* 0x000fca00078e020d */
[----:B------:R-:W-:-:S07]  /*1720*/  VIMNMX R0, R0, R3, PT ;  /* 0x0000000300007248 */ /* 0x000fce0003fe0100 */
.L_x_1782:
[----:B------:R-:W0:Y:S01]  /*1730*/  @P1 LDC R3, c[0x0][0x44c] ;  /* 0x00011300ff031b82 */ /* 0x000e220000000800 */
[----:B------:R-:W-:Y:S01]  /*1740*/  IMAD.IADD R104, R189, 0x1, -R188 ;  /* 0x00000001bd687824 */ /* 0x000fe200078e0abc */
[----:B------:R-:W-:-:S06]  /*1750*/  ULDC UR4, c[0x0][0x9dc] ;  /* 0x0002770000047ab9 */ /* 0x000fcc0000000800 */
[----:B------:R-:W1:Y:S01]  /*1760*/  @P1 LDC R5, c[0x0][0x450] ;  /* 0x00011400ff051b82 */ /* 0x000e620000000800 */
[----:B0-----:R-:W-:-:S04]  /*1770*/  @P1 IMAD.HI.U32 R4, R202, R3, RZ ;  /* 0x00000003ca041227 */ /* 0x001fc800078e00ff */
[----:B------:R-:W-:Y:S01]  /*1780*/  IMAD.MOV.U32 R3, RZ, RZ, R202 ;  /* 0x000000ffff037224 */ /* 0x000fe200078e00ca */
[----:B-1----:R-:W-:-:S05]  /*1790*/  @P1 SHF.R.U32.HI R3, RZ, R5, R4 ;  /* 0x00000005ff031219 */ /* 0x002fca0000011604 */
[----:B------:R-:W-:-:S04]  /*17a0*/  IMAD.IADD R3, R104, 0x1, R3 ;  /* 0x0000000168037824 */ /* 0x000fc800078e0203 */
[----:B------:R-:W-:Y:S01]  /*17b0*/  VIADD R4, R3, -UR4 ;  /* 0x8000000403047c36 */ /* 0x000fe20008000000 */
[----:B------:R-:W-:Y:S06]  /*17c0*/  @!P2 BRA `(.L_x_1786) ;  /* 0x000000000044a947 */ /* 0x000fec0003800000 */
[----:B------:R-:W-:Y:S01]  /*17d0*/  ISETP.GT.AND P0, PT, R3, -0x1, PT ;  /* 0xffffffff0300780c */ /* 0x000fe20003f04270 */
[----:B------:R-:W-:-:S12]  /*17e0*/  BSSY B0, `(.L_x_1787) ;  /* 0x000000d000007945 */ /* 0x000fd80003800000 */
        /* <DEDUP_REMOVED lines=8> */
.L_x_1788:
[----:B------:R-:W-:-:S13]  /*1870*/  ISETP.NE.AND P0, PT, R13, 0x1, PT ;  /* 0x000000010d00780c */ /* 0x000fda0003f05270 */
[----:B------:R-:W0:Y:S02]  /*1880*/  @P0 LDC.64 R6, c[0x0][0x9e8] ;  /* 0x00027a00ff060b82 */ /* 0x000e240000000a00 */
[----:B0-----:R-:W-:-:S05]  /*1890*/  @P0 IMAD.HI.U32 R6, R3, R6, RZ ;  /* 0x0000000603060227 */ /* 0x001fca00078e00ff */
[----:B------:R-:W-:-:S07]  /*18a0*/  @P0 SHF.R.U32.HI R3, RZ, R7, R6 ;  /* 0x00000007ff030219 */ /* 0x000fce0000011606 */
.L_x_1789:
[----:B------:R-:W-:Y:S05]  /*18b0*/  BSYNC B0 ;  /* 0x0000000000007941 */ /* 0x000fea0003800000 */
.L_x_1787:
[----:B------:R-:W-:-:S05]  /*18c0*/  IMAD R3, R3, R13, RZ ;  /* 0x0000000d03037224 */ /* 0x000fca00078e02ff */
[----:B------:R-:W-:-:S07]  /*18d0*/  VIMNMX R4, R4, R3, !PT ;  /* 0x0000000304047248 */ /* 0x000fce0007fe0100 */
.L_x_1786:
[----:B------:R-:W-:Y:S02]  /*18e0*/  VIADD R0, R0, 0x9f ;  /* 0x0000009f00007836 */ /* 0x000fe40000000000 */
[----:B------:R-:W-:-:S04]  /*18f0*/  IMAD.HI R4, R4, 0x66666667, RZ ;  /* 0x6666666704047827 */ /* 0x000fc800078e02ff */
[----:B------:R-:W-:Y:S01]  /*1900*/  IMAD.HI R0, R0, 0x66666667, RZ ;  /* 0x6666666700007827 */ /* 0x000fe200078e02ff */
[----:B------:R-:W-:-:S04]  /*1910*/  SHF.R.U32.HI R5, RZ, 0x1f, R4 ;  /* 0x0000001fff057819 */ /* 0x000fc80000011604 */
[----:B------:R-:W-:Y:S02]  /*1920*/  SHF.R.U32.HI R3, RZ, 0x1f, R0 ;  /* 0x0000001fff037819 */ /* 0x000fe40000011600 */
[----:B------:R-:W-:Y:S02]  /*1930*/  LEA.HI.SX32 R5, R4, R5, 0x1a ;  /* 0x0000000504057211 */ /* 0x000fe400078fd2ff */
[----:B------:R-:W-:Y:S02]  /*1940*/  LEA.HI.SX32 R0, R0, R3, 0x1a ;  /* 0x0000000300007211 */ /* 0x000fe400078fd2ff */
[----:B------:R-:W-:Y:S02]  /*1950*/  VIMNMX R5, RZ, R5, !PT ;  /* 0x00000005ff057248 */ /* 0x000fe40007fe0100 */
[----:B------:R-:W-:-:S03]  /*1960*/  VIMNMX R0, R25, R0, PT ;  /* 0x0000000019007248 */ /* 0x000fc60003fe0100 */
[--C-:B------:R-:W-:Y:S02]  /*1970*/  IMAD R5, R5, 0xa0, -R11.reuse ;  /* 0x000000a005057824 */ /* 0x100fe400078e0a0b */
[----:B------:R-:W-:-:S03]  /*1980*/  IMAD R3, R0, 0xa0, -R11 ;  /* 0x000000a000037824 */ /* 0x000fc600078e0a0b */
[----:B------:R-:W-:Y:S02]  /*1990*/  VIMNMX R5, RZ, R5, !PT ;  /* 0x00000005ff057248 */ /* 0x000fe40007fe0100 */
[----:B------:R-:W-:-:S04]  /*19a0*/  VIMNMX R0, R3, R2, PT ;  /* 0x0000000203007248 */ /* 0x000fc80003fe0100 */
[----:B------:R-:W-:Y:S01]  /*19b0*/  ISETP.GT.AND P0, PT, R0, R5, PT ;  /* 0x000000050000720c */ /* 0x000fe20003f04270 */
[----:B------:R-:W-:-:S05]  /*19c0*/  IMAD.WIDE.U32 R4, R5, -0x33333333, RZ ;  /* 0xcccccccd05047825 */ /* 0x000fca00078e00ff */
[----:B------:R-:W-:-:S05]  /*19d0*/  SHF.R.U32.HI R27, RZ, 0x7, R5 ;  /* 0x00000007ff1b7819 */ /* 0x000fca0000011605 */
[----:B------:R-:W-:Y:S02]  /*19e0*/  IMAD.MOV.U32 R26, RZ, RZ, R27 ;  /* 0x000000ffff1a7224 */ /* 0x000fe400078e001b */
        /* <DEDUP_REMOVED lines=26> */
[----:B-1---5:R-:W-:Y:S05]  /*1b90*/  CALL.ABS.NOINC R14 ;  /* 0x000000000e007343 */ /* 0x022fea0003c00000 */
.L_x_1792:
[----:B------:R-:W-:Y:S05]  /*1ba0*/  BSYNC B6 ;  /* 0x0000000000067941 */ /* 0x000fea0003800000 */
.L_x_1791:
        /* <DEDUP_REMOVED lines=20> */
.L_x_1794:
[----:B------:R-:W-:Y:S05]  /*1cf0*/  BSYNC B6 ;  /* 0x0000000000067941 */ /* 0x000fea0003800000 */
.L_x_1793:
[----:B------:R-:W-:Y:S01]  /*1d00*/  ULDC.64 UR4, c[0x0][0x9f8] ;  /* 0x00027e0000047ab9 */ /* 0x000fe20000000a00 */
[----:B------:R-:W-:Y:S01]  /*1d10*/  IMAD.MOV.U32 R86, RZ, RZ, R191 ;  /* 0x000000ffff567224 */ /* 0x000fe200078e00bf */
[----:B------:R-:W-:Y:S01]  /*1d20*/  ISETP.NE.U32.AND P0, PT, RZ, UR4, PT ;  /* 0x00000004ff007c0c */ /* 0x000fe2000bf05070 */
[----:B------:R-:W0:Y:S03]  /*1d30*/  LDC.64 R50, c[0x0][0x3f8] ;  /* 0x0000fe00ff327b82 */ /* 0x000e260000000a00 */
[----:B------:R-:W-:-:S05]  /*1d40*/  ISETP.NE.AND.EX P0, PT, RZ, UR5, PT, P0 ;  /* 0x00000005ff007c0c */ /* 0x000fca000bf05300 */
[----:B------:R-:W1:Y:S08]  /*1d50*/  LDC.64 R56, c[0x0][0x408] ;  /* 0x00010200ff387b82 */ /* 0x000e700000000a00 */
[----:B------:R-:W2:Y:S08]  /*1d60*/  @P0 LDC.64 R4, c[0x0][0x9f8] ;  /* 0x00027e00ff040b82 */ /* 0x000eb00000000a00 */
[----:B------:R-:W3:Y:S01]  /*1d70*/  LDC R29, c[0x0][0x3f4] ;  /* 0x0000fd00ff1d7b82 */ /* 0x000ee20000000800 */
[----:B--2---:R-:W-:-:S05]  /*1d80*/  @P0 IMAD.WIDE R4, R191, 0x4, R4 ;  /* 0x00000004bf040825 */ /* 0x004fca00078e0204 */
[----:B------:R2:W4:Y:S01]  /*1d90*/  @P0 LDG.E R86, desc[UR60][R4.64] ;  /* 0x0000003c04560981 */ /* 0x000522000c1e1900 */
[----:B------:R-:W-:Y:S01]  /*1da0*/  SHF.R.S32.HI R3, RZ, 0x1f, R198 ;  /* 0x0000001fff037819 */ /* 0x000fe200000114c6 */
[-C--:B0-----:R-:W-:Y:S01]  /*1db0*/  IMAD.WIDE.U32 R8, R198, R50.reuse, R18 ;  /* 0x00000032c6087225 */ /* 0x081fe200078e0012 */
[----:B------:R-:W-:Y:S01]  /*1dc0*/  SHF.R.S32.HI R193, RZ, 0x1f, R192 ;  /* 0x0000001fffc17819 */ /* 0x000fe200000114c0 */
[----:B------:R-:W0:Y:S01]  /*1dd0*/  S2R R30, SR_TID.X ;  /* 0x00000000001e7919 */ /* 0x000e220000002100 */
[----:B---3--:R-:W-:Y:S01]  /*1de0*/  ISETP.GE.AND P0, PT, R18, R29, PT ;  /* 0x0000001d1200720c */ /* 0x008fe20003f06270 */
[C---:B------:R-:W-:Y:S01]  /*1df0*/  IMAD R0, R3.reuse, R50, RZ ;  /* 0x0000003203007224 */ /* 0x040fe200078e02ff */
[C-C-:B-1----:R-:W-:Y:S01]  /*1e00*/  SHF.L.U64.HI R80, R56.reuse, 0x6, R57.reuse ;  /* 0x0000000638507819 */ /* 0x142fe20000010239 */
[----:B------:R-:W-:Y:S01]  /*1e10*/  IMAD R3, R3, R56, RZ ;  /* 0x0000003803037224 */ /* 0x000fe200078e02ff */
[----:B------:R-:W-:Y:S01]  /*1e20*/  SHF.L.U64.HI R79, R56, 0x7, R57 ;  /* 0x00000007384f7819 */ /* 0x000fe20000010239 */
[C---:B------:R-:W-:Y:S01]  /*1e30*/  IMAD R13, R198.reuse, R51, R0 ;  /* 0x00000033c60d7224 */ /* 0x040fe200078e0200 */
[----:B------:R-:W-:Y:S01]  /*1e40*/  SHF.R.U32.HI R76, RZ, 0x3, R209 ;  /* 0x00000003ff4c7819 */ /* 0x000fe200000116d1 */
[----:B------:R-:W-:Y:S01]  /*1e50*/  IMAD.WIDE.U32 R6, R198, R50, R192 ;  /* 0x00000032c6067225 */ /* 0x000fe200078e00c0 */
[----:B------:R-:W-:-:S02]  /*1e60*/  SHF.L.U64.HI R84, R50, 0x6, R51 ;  /* 0x0000000632547819 */ /* 0x000fc40000010233 */
[----:B------:R-:W-:Y:S01]  /*1e70*/  SHF.L.U64.HI R83, R50, 0x7, R51 ;  /* 0x0000000732537819 */ /* 0x000fe20000010233 */
[C---:B------:R-:W-:Y:S01]  /*1e80*/  IMAD R15, R198.reuse, R57, R3 ;  /* 0x00000039c60f7224 */ /* 0x040fe200078e0203 */
[----:B------:R-:W-:Y:S01]  /*1e90*/  SEL R3, R29, RZ, P0 ;  /* 0x000000ff1d037207 */ /* 0x000fe20000000000 */
[----:B------:R-:W-:Y:S01]  /*1ea0*/  IMAD.IADD R7, R7, 0x1, R13 ;  /* 0x0000000107077824 */ /* 0x000fe200078e020d */
[----:B------:R-:W-:Y:S01]  /*1eb0*/  LOP3.LUT P1, RZ, R213, 0x4, RZ, 0xc0, !PT ;  /* 0x00000004d5ff7812 */ /* 0x000fe2000782c0ff */
[----:B------:R-:W-:Y:S01]  /*1ec0*/  IMAD.IADD R9, R13, 0x1, R9 ;  /* 0x000000010d097824 */ /* 0x000fe200078e0209 */
[----:B-----5:R-:W-:Y:S01]  /*1ed0*/  SHF.R.S32.HI R13, RZ, 0x1f, R24 ;  /* 0x0000001fff0d7819 */ /* 0x020fe20000011418 */
[----:B--2---:R-:W-:Y:S01]  /*1ee0*/  IMAD.WIDE.U32 R4, R198, R56, R192 ;  /* 0x00000038c6047225 */ /* 0x004fe200078e00c0 */
[----:B------:R-:W-:-:S03]  /*1ef0*/  SHF.R.S32.HI R74, RZ, 0x1f, R190 ;  /* 0x0000001fff4a7819 */ /* 0x000fc600000114be */
[----:B------:R-:W-:Y:S02]  /*1f00*/  IMAD.SHL.U32 R75, R213, 0x80, RZ ;  /* 0x00000080d54b7824 */ /* 0x000fe400078e00ff */
[----:B------:R-:W-:-:S03]  /*1f10*/  IMAD.WIDE.U32 R10, R198, R56, R18 ;  /* 0x00000038c60a7225 */ /* 0x000fc600078e0012 */
[----:B------:R-:W-:Y:S01]  /*1f20*/  LOP3.LUT R75, R75, 0x380, RZ, 0xc0, !PT ;  /* 0x000003804b4b7812 */ /* 0x000fe200078ec0ff */
[----:B------:R-:W-:Y:S02]  /*1f30*/  IMAD.IADD R3, R18, 0x1, R3 ;  /* 0x0000000112037824 */ /* 0x000fe400078e0203 */
[----:B------:R-:W-:Y:S01]  /*1f40*/  IMAD.IADD R5, R5, 0x1, R15 ;  /* 0x0000000105057824 */ /* 0x000fe200078e020f */
[----:B------:R-:W-:Y:S01]  /*1f50*/  SHF.R.U32.HI R71, RZ, 0x3, R75 ;  /* 0x00000003ff477819 */ /* 0x000fe2000001164b */
[----:B------:R-:W-:Y:S01]  /*1f60*/  IMAD R12, R13, R50, RZ ;  /* 0x000000320d0c7224 */ /* 0x000fe200078e02ff */
[----:B0-----:R-:W-:Y:S01]  /*1f70*/  SHF.R.U32.HI R30, RZ, 0x7, R30 ;  /* 0x00000007ff1e7819 */ /* 0x001fe2000001161e */
[----:B------:R-:W-:Y:S01]  /*1f80*/  IMAD.IADD R11, R15, 0x1, R11 ;  /* 0x000000010f0b7824 */ /* 0x000fe200078e020b */
[----:B------:R-:W-:Y:S01]  /*1f90*/  SHF.R.S32.HI R0, RZ, 0x1f, R3 ;  /* 0x0000001fff007819 */ /* 0x000fe20000011403 */
[----:B------:R-:W-:Y:S01]  /*1fa0*/  IMAD R13, R13, R56, RZ ;  /* 0x000000380d0d7224 */ /* 0x000fe200078e02ff */
[----:B------:R-:W-:Y:S01]  /*1fb0*/  ISETP.NE.AND P6, PT, R30, 0x1, PT ;  /* 0x000000011e00780c */ /* 0x000fe20003fc5270 */
[----:B------:R-:W-:Y:S01]  /*1fc0*/  IMAD.WIDE.U32 R20, R24, R50, R6 ;  /* 0x0000003218147225 */ /* 0x000fe200078e0006 */
[----:B------:R-:W-:-:S03]  /*1fd0*/  LEA.HI R0, R0, R3, RZ, 0x4 ;  /* 0x0000000300007211 */ /* 0x000fc600078f20ff */
[-C--:B------:R-:W-:Y:S01]  /*1fe0*/  IMAD.WIDE.U32 R52, R24, R56.reuse, R4 ;  /* 0x0000003818347225 */ /* 0x080fe200078e0004 */
[----:B------:R-:W-:Y:S02]  /*1ff0*/  LOP3.LUT R4, R75, 0x30, R18, 0xf8, !PT ;  /* 0x000000304b047812 */ /* 0x000fe400078ef812 */
[--C-:B------:R-:W-:Y:S01]  /*2000*/  LOP3.LUT R5, R208, 0x70, R0.reuse, 0xf8, !PT ;  /* 0x00000070d0057812 */ /* 0x100fe200078ef800 */
[----:B------:R-:W-:Y:S01]  /*2010*/  IMAD R13, R24, R57, R13 ;  /* 0x00000039180d7224 */ /* 0x000fe200078e020d */
[----:B------:R-:W-:Y:S01]  /*2020*/  LOP3.LUT R67, R4, R71, RZ, 0x3c, !PT ;  /* 0x0000004704437212 */ /* 0x000fe200078e3cff */
[----:B------:R-:W-:Y:S01]  /*2030*/  IMAD R7, R57, 0xa0, RZ ;  /* 0x000000a039077824 */ /* 0x000fe200078e02ff */
[--C-:B------:R-:W-:Y:S01]  /*2040*/  LOP3.LUT R4, R75, 0x70, R0.reuse, 0xf8, !PT ;  /* 0x000000704b047812 */ /* 0x100fe200078ef800 */
[----:B------:R-:W-:Y:S05]  /*2050*/  @!P6 WARPSYNC.ALL ;  /* 0x000000000000e948 */ /* 0x000fea0003800000 */
[C---:B------:R-:W-:Y:S01]  /*2060*/  IMAD.SHL.U32 R78, R56.reuse, 0x40, RZ ;  /* 0x00000040384e7824 */ /* 0x040fe200078e00ff */
[----:B------:R-:W-:Y:S01]  /*2070*/  ULDC UR4, c[0x0][0x2f4] ;  /* 0x0000bd0000047ab9 */ /* 0x000fe20000000800 */
[----:B------:R-:W-:Y:S01]  /*2080*/  IMAD.SHL.U32 R77, R56, 0x80, RZ ;  /* 0x00000080384d7824 */ /* 0x000fe200078e00ff */
[----:B------:R-:W-:Y:S01]  /*2090*/  SHF.R.S32.HI R61, RZ, 0x4, R0 ;  /* 0x00000004ff3d7819 */ /* 0x000fe20000011400 */
[----:B------:R-:W-:Y:S01]  /*20a0*/  IMAD.WIDE.U32 R54, R24, R56, R10 ;  /* 0x0000003818367225 */ /* 0x000fe200078e000a */
[----:B------:R-:W-:-:S02]  /*20b0*/  LOP3.LUT R60, R0, 0xfffffff0, RZ, 0xc0, !PT ;  /* 0xfffffff0003c7812 */ /* 0x000fc400078ec0ff */
[----:B------:R-:W-:Y:S01]  /*20c0*/  ISETP.GE.AND P2, PT, R23, UR4, PT ;  /* 0x0000000417007c0c */ /* 0x000fe2000bf46270 */
[----:B------:R-:W-:Y:S01]  /*20d0*/  IMAD.WIDE.U32 R56, R56, 0xa0, RZ ;  /* 0x000000a038387825 */ /* 0x000fe200078e00ff */
[----:B------:R-:W-:Y:S02]  /*20e0*/  ISETP.GE.AND P1, PT, R18, UR4, PT ;  /* 0x0000000412007c0c */ /* 0x000fe4000bf26270 */
[----:B------:R-:W-:Y:S01]  /*20f0*/  P2R R88, PR, RZ, 0x4 ;  /* 0x00000004ff587803 */ /* 0x000fe20000000000 */
[C---:B------:R-:W-:Y:S01]  /*2100*/  IMAD R3, R24.reuse, R51, R12 ;  /* 0x0000003318037224 */ /* 0x040fe200078e020c */
[----:B------:R-:W-:Y:S01]  /*2110*/  SHF.R.S32.HI R59, RZ, 0x1f, R60 ;  /* 0x0000001fff3b7819 */ /* 0x000fe2000001143c */
[----:B------:R-:W-:-:S04]  /*2120*/  IMAD.WIDE.U32 R48, R24, R50, R8 ;  /* 0x0000003218307225 */ /* 0x000fc800078e0008 */
[----:B------:R-:W-:Y:S01]  /*2130*/  VIADD R73, R30, 0x8 ;  /* 0x000000081e497836 */ /* 0x000fe20000000000 */
[----:B------:R-:W-:Y:S01]  /*2140*/  SHF.R.U32.HI R30, RZ, 0x3, R208 ;  /* 0x00000003ff1e7819 */ /* 0x000fe200000116d0 */
[----:B------:R-:W-:Y:S01]  /*2150*/  IMAD.IADD R68, R57, 0x1, R7 ;  /* 0x0000000139447824 */ /* 0x000fe200078e0207 */
[----:B------:R-:W-:Y:S01]  /*2160*/  LOP3.LUT R7, R209, 0x70, R0, 0xf8, !PT ;  /* 0x00000070d1077812 */ /* 0x000fe200078ef800 */
[----:B------:R-:W-:Y:S01]  /*2170*/  IMAD.IADD R65, R21, 0x1, R3 ;  /* 0x0000000115417824 */ /* 0x000fe200078e0203 */
[----:B------:R-:W-:Y:S01]  /*2180*/  LOP3.LUT R5, R5, R30, RZ, 0x3c, !PT ;  /* 0x0000001e05057212 */ /* 0x000fe200078e3cff */
[----:B------:R-:W-:Y:S01]  /*2190*/  IMAD.IADD R64, R3, 0x1, R49 ;  /* 0x0000000103407824 */ /* 0x000fe200078e0231 */
[----:B------:R-:W-:Y:S01]  /*21a0*/  LOP3.LUT R3, R4, R71, RZ, 0x3c, !PT ;  /* 0x0000004704037212 */ /* 0x000fe200078e3cff */
[----:B------:R-:W-:Y:S01]  /*21b0*/  IMAD R69, R51, 0xa0, RZ ;  /* 0x000000a033457824 */ /* 0x000fe200078e02ff */
[----:B------:R-:W-:Y:S01]  /*21c0*/  LOP3.LUT R0, R7, R76, RZ, 0x3c, !PT ;  /* 0x0000004c07007212 */ /* 0x000fe200078e3cff */
[----:B------:R-:W-:-:S02]  /*21d0*/  IMAD.SHL.U32 R82, R50, 0x40, RZ ;  /* 0x0000004032527824 */ /* 0x000fc400078e00ff */
[C---:B------:R-:W-:Y:S02]  /*21e0*/  IMAD.SHL.U32 R81, R50.reuse, 0x80, RZ ;  /* 0x0000008032517824 */ /* 0x040fe400078e00ff */
        /* <DEDUP_REMOVED lines=10> */
[----:B------:R-:W-:Y:S01]  /*2290*/  IMAD.IADD R0, R215, 0x1, R0 ;  /* 0x00000001d7007824 */ /* 0x000fe200078e0200 */
[----:B----4-:R-:W-:Y:S01]  /*22a0*/  SHF.R.S32.HI R66, RZ, 0x1f, R86 ;  /* 0x0000001fff427819 */ /* 0x010fe20000011456 */
[----:B------:R-:W-:Y:S06]  /*22b0*/  @!P6 BAR.SYNC.DEFER_BLOCKING 0x9, 0x100 ;  /* 0x024400000000eb1d */ /* 0x000fec0000010000 */
.L_x_1869:
[----:B0-----:R-:W0:Y:S01]  /*22c0*/  LDC R93, c[0x0][0x430] ;  /* 0x00010c00ff5d7b82 */ /* 0x001e220000000800 */
[----:B------:R-:W-:Y:S02]  /*22d0*/  VIADD R26, R26, 0xffffffff ;  /* 0xffffffff1a1a7836 */ /* 0x000fe40000000000 */
[----:B------:R-:W-:Y:S02]  /*22e0*/  IMAD.MOV.U32 R92, RZ, RZ, RZ ;  /* 0x000000ffff5c7224 */ /* 0x000fe400078e00ff */
[----:B--23--:R-:W-:-:S03]  /*22f0*/  IMAD R8, R26, 0xa0, R72 ;  /* 0x000000a01a087824 */ /* 0x00cfc600078e0248 */
[----:B------:R-:W1:Y:S01]  /*2300*/  LDC R103, c[0x0][0x3f4] ;  /* 0x0000fd00ff677b82 */ /* 0x000e620000000800 */
[----:B------:R-:W-:Y:S01]  /*2310*/  IMAD.IADD R11, R85, 0x1, R8 ;  /* 0x00000001550b7824 */ /* 0x000fe200078e0208 */
[----:B------:R-:W-:-:S03]  /*2320*/  ISETP.GE.AND P2, PT, R8, R2, PT ;  /* 0x000000020800720c */ /* 0x000fc60003f46270 */
[----:B------:R-:W-:Y:S01]  /*2330*/  IMAD.MOV.U32 R9, RZ, RZ, R11 ;  /* 0x000000ffff097224 */ /* 0x000fe200078e000b */
[----:B------:R-:W-:Y:S02]  /*2340*/  ISETP.GT.OR P2, PT, R72, 0x9f, P2 ;  /* 0x0000009f4800780c */ /* 0x000fe40001744670 */
[----:B0-----:R-:W-:-:S11]  /*2350*/  ISETP.NE.AND P3, PT, R93, 0x1, PT ;  /* 0x000000015d00780c */ /* 0x001fd60003f65270 */
[----:B------:R-:W0:Y:S08]  /*2360*/  @!P2 LDC.64 R6, c[0x0][0x428] ;  /* 0x00010a00ff06ab82 */ /* 0x000e300000000a00 */
[----:B------:R-:W2:Y:S08]  /*2370*/  @!P2 LDC.64 R12, c[0x0][0x418] ;  /* 0x00010600ff0cab82 */ /* 0x000eb00000000a00 */
[----:B------:R-:W3:Y:S08]  /*2380*/  @P3 LDC R4, c[0x0][0x434] ;  /* 0x00010d00ff043b82 */ /* 0x000ef00000000800 */
[----:B------:R-:W4:Y:S01]  /*2390*/  @P3 LDC R5, c[0x0][0x438] ;  /* 0x00010e00ff053b82 */ /* 0x000f220000000800 */
        /* <DEDUP_REMOVED lines=9> */
[----:B------:R-:W-:-:S05]  /*2430*/  @!P2 LEA.HI.X R7, R4, R13, R5, 0x2, P3 ;  /* 0x0000000d0407a211 */ /* 0x000fca00018f1405 */
[----:B------:R0:W5:Y:S01]  /*2440*/  @!P2 LDG.E R92, desc[UR60][R6.64] ;  /* 0x0000003c065ca981 */ /* 0x000162000c1e1900 */
[----:B------:R-:W-:Y:S01]  /*2450*/  ISETP.GT.AND P2, PT, R26, R27, PT ;  /* 0x0000001b1a00720c */ /* 0x000fe20003f44270 */
[----:B------:R-:W-:Y:S01]  /*2460*/  IMAD R4, R195, 0x5000, R67 ;  /* 0x00005000c3047824 */ /* 0x000fe200078e0243 */
[----:B------:R-:W-:Y:S01]  /*2470*/  LOP3.LUT P4, RZ, R213, 0x4, RZ, 0xc0, !PT ;  /* 0x00000004d5ff7812 */ /* 0x000fe2000788c0ff */
[----:B------:R-:W-:Y:S01]  /*2480*/  IMAD.MOV R8, RZ, RZ, -R9 ;  /* 0x000000ffff087224 */ /* 0x000fe200078e0a09 */
[----:B------:R-:W-:Y:S01]  /*2490*/  P2R R89, PR, RZ, 0x4 ;  /* 0x00000004ff597803 */ /* 0x000fe20000000000 */
[----:B------:R-:W-:Y:S01]  /*24a0*/  VIADD R90, R4, 0x40 ;  /* 0x00000040045a7836 */ /* 0x000fe20000000000 */
[----:B-1----:R-:W-:Y:S01]  /*24b0*/  ISETP.GE.AND P2, PT, R103, 0x1, PT ;  /* 0x000000016700780c */ /* 0x002fe20003f46270 */
[----:B------:R-:W-:Y:S05]  /*24c0*/  YIELD ;  /* 0x0000000000007946 */ /* 0x000fea0003800000 */
[----:B------:R-:W-:Y:S01]  /*24d0*/  BSSY B0, `(.L_x_1795) ;  /* 0x00006cc000007945 */ /* 0x000fe20003800000 */
[----:B------:R-:W-:-:S02]  /*24e0*/  IMAD R93, R93, R8, R11 ;  /* 0x000000085d5d7224 */ /* 0x000fc400078e020b */
[----:B------:R-:W-:Y:S02]  /*24f0*/  @P4 VIADD R90, R4, 0xffffffc0 ;  /* 0xffffffc0045a4836 */ /* 0x000fe40000000000 */
[C---:B------:R-:W-:Y:S02]  /*2500*/  IMAD.IADD R91, R17.reuse, 0x1, R4 ;  /* 0x00000001115b7824 */ /* 0x040fe400078e0204 */
[----:B------:R-:W-:Y:S01]  /*2510*/  IMAD.IADD R90, R17, 0x1, R90 ;  /* 0x00000001115a7824 */ /* 0x000fe200078e025a */
[----:B0-----:R-:W-:Y:S06]  /*2520*/  @!P2 BRA `(.L_x_1796) ;  /* 0x0000006400c0a947 */ /* 0x001fec0003800000 */
[----:B------:R-:W-:Y:S01]  /*2530*/  SHF.R.S32.HI R94, RZ, 0x1f, R93 ;  /* 0x0000001fff5e7819 */ /* 0x000fe2000001145d */
[----:B------:R-:W-:Y:S01]  /*2540*/  ULDC.64 UR4, c[0x0][0x300] ;  /* 0x0000c00000047ab9 */ /* 0x000fe20000000a00 */
[----:B-----5:R-:W-:Y:S01]  /*2550*/  SHF.R.S32.HI R95, RZ, 0x1f, R92 ;  /* 0x0000001fff5f7819 */ /* 0x020fe2000001145c */
[----:B------:R-:W-:-:S04]  /*2560*/  IMAD.WIDE.U32 R4, R93, UR4, RZ ;  /* 0x000000045d047c25 */ /* 0x000fc8000f8e00ff */
[----:B------:R-:W-:Y:S02]  /*2570*/  IMAD R6, R94, UR4, RZ ;  /* 0x000000045e067c24 */ /* 0x000fe4000f8e02ff */
[-C--:B------:R-:W-:Y:S02]  /*2580*/  IMAD R8, R68, R26.reuse, RZ ;  /* 0x0000001a44087224 */ /* 0x080fe400078e02ff */
[----:B------:R-:W-:Y:S01]  /*2590*/  IMAD R7, R93, UR5, R6 ;  /* 0x000000055d077c24 */ /* 0x000fe2000f8e0206 */
[----:B------:R-:W-:Y:S01]  /*25a0*/  ULDC.64 UR4, c[0x0][0x310] ;  /* 0x0000c40000047ab9 */ /* 0x000fe20000000a00 */
[----:B------:R-:W-:Y:S02]  /*25b0*/  IMAD R6, R69, R26, RZ ;  /* 0x0000001a45067224 */ /* 0x000fe400078e02ff */
[----:B------:R-:W-:Y:S02]  /*25c0*/  IMAD R9, R95, UR4, RZ ;  /* 0x000000045f097c24 */ /* 0x000fe4000f8e02ff */
[----:B------:R-:W-:Y:S01]  /*25d0*/  IMAD.IADD R5, R5, 0x1, R7 ;  /* 0x0000000105057824 */ /* 0x000fe200078e0207 */
[----:B------:R-:W-:Y:S01]  /*25e0*/  SHF.R.S32.HI R7, RZ, 0x1f, R26 ;  /* 0x0000001fff077819 */ /* 0x000fe2000001141a */
[----:B------:R-:W-:-:S02]  /*25f0*/  IMAD R9, R92, UR5, R9 ;  /* 0x000000055c097c24 */ /* 0x000fc4000f8e0209 */
[----:B------:R-:W-:Y:S01]  /*2600*/  IMAD.WIDE.U32 R4, R92, UR4, R4 ;  /* 0x000000045c047c25 */ /* 0x000fe2000f8e0004 */
[----:B------:R-:W-:-:S03]  /*2610*/  ULDC.64 UR4, c[0x0][0x308] ;  /* 0x0000c20000047ab9 */ /* 0x000fc60000000a00 */
[----:B------:R-:W-:Y:S02]  /*2620*/  IMAD.IADD R5, R5, 0x1, R9 ;  /* 0x0000000105057824 */ /* 0x000fe400078e0209 */
[----:B------:R-:W-:Y:S02]  /*2630*/  IMAD R9, R74, UR4, RZ ;  /* 0x000000044a097c24 */ /* 0x000fe4000f8e02ff */
[----:B------:R-:W-:-:S04]  /*2640*/  IMAD.WIDE.U32 R4, R190, UR4, R4 ;  /* 0x00000004be047c25 */ /* 0x000fc8000f8e0004 */
[----:B------:R-:W-:Y:S01]  /*2650*/  IMAD R9, R190, UR5, R9 ;  /* 0x00000005be097c24 */ /* 0x000fe2000f8e0209 */
[----:B------:R-:W-:Y:S01]  /*2660*/  ULDC.64 UR4, c[0x0][0x2e8] ;  /* 0x0000ba0000047ab9 */ /* 0x000fe20000000a00 */
[C---:B------:R-:W-:Y:S01]  /*2670*/  IMAD R11, R7.reuse, R50, R6 ;  /* 0x00000032070b7224 */ /* 0x040fe200078e0206 */
[----:B------:R-:W-:Y:S01]  /*2680*/  IADD3 R100, P2, R4, UR4, RZ ;  /* 0x0000000404647c10 */ /* 0x000fe2000ff5e0ff */
[----:B------:R-:W-:Y:S01]  /*2690*/  ULDC.U8 UR4, c[0x0][0x410] ;  /* 0x0001040000047ab9 */ /* 0x000fe20000000000 */
[----:B------:R-:W-:Y:S02]  /*26a0*/  IMAD R13, R7, R56, R8 ;  /* 0x00000038070d7224 */ /* 0x000fe400078e0208 */
[----:B------:R-:W-:Y:S01]  /*26b0*/  IADD3.X R101, R5, UR5, R9, P2, !PT ;  /* 0x0000000505657c10 */ /* 0x000fe200097fe409 */
[----:B------:R-:W-:Y:S01]  /*26c0*/  IMAD R96, R26, -0xa0, R2 ;  /* 0xffffff601a607824 */ /* 0x000fe200078e0202 */
[----:B------:R-:W-:Y:S01]  /*26d0*/  ISETP.NE.AND P2, PT, RZ, UR4, PT ;  /* 0x00000004ff007c0c */ /* 0x000fe2000bf45270 */
[----:B------:R-:W-:-:S03]  /*26e0*/  IMAD.WIDE.U32 R4, R50, R26, RZ ;  /* 0x0000001a32047225 */ /* 0x000fc600078e00ff */
[----:B------:R-:W-:Y:S01]  /*26f0*/  VIMNMX R96, R96, 0xa0, PT ;  /* 0x000000a060607848 */ /* 0x000fe20003fe0100 */
[----:B------:R-:W-:-:S04]  /*2700*/  IMAD.WIDE.U32 R6, R56, R26, RZ ;  /* 0x0000001a38067225 */ /* 0x000fc800078e00ff */
[----:B------:R-:W-:Y:S02]  /*2710*/  IMAD.IADD R102, R5, 0x1, R11 ;  /* 0x0000000105667824 */ /* 0x000fe400078e020b */
[----:B------:R-:W-:Y:S02]  /*2720*/  IMAD.IADD R106, R7, 0x1, R13 ;  /* 0x00000001076a7824 */ /* 0x000fe400078e020d */
[----:B------:R-:W-:Y:S05]  /*2730*/  @!P2 BRA `(.L_x_1797) ;  /* 0x0000003000a8a947 */ /* 0x000fea0003800000 */
        /* <DEDUP_REMOVED lines=31> */
.L_x_1799:
[----:B------:R-:W-:Y:S05]  /*2930*/  BSYNC B1 ;  /* 0x0000000000017941 */ /* 0x000fea0003800000 */
.L_x_1798:
[----:B0-----:R-:W-:Y:S01]  /*2940*/  VIADD R10, R198, 0x40 ;  /* 0x00000040c60a7836 */ /* 0x001fe20000000000 */
[----:B------:R-:W-:Y:S01]  /*2950*/  BSSY B1, `(.L_x_1800) ;  /* 0x0000019000017945 */ /* 0x000fe20003800000 */
[----:B-----5:R-:W-:Y:S02]  /*2960*/  IMAD.MOV.U32 R111, RZ, RZ, R42 ;  /* 0x000000ffff6f7224 */ /* 0x020fe400078e002a */
[----:B------:R-:W-:Y:S01]  /*2970*/  IMAD.MOV.U32 R123, RZ, RZ, R46 ;  /* 0x000000ffff7b7224 */ /* 0x000fe200078e002e */
[----:B------:R-:W-:-:S13]  /*2980*/  ISETP.GE.AND P3, PT, R10, R96, PT ;  /* 0x000000600a00720c */ /* 0x000fda0003f66270 */
[----:B------:R-:W-:Y:S05]  /*2990*/  @P3 BRA `(.L_x_1801) ;  /* 0x0000000000503947 */ /* 0x000fea0003800000 */
[----:B------:R-:W-:Y:S01]  /*29a0*/  IADD3 R10, P4, P5, R20, R4, R82 ;  /* 0x00000004140a7210 */ /* 0x000fe20007d9e052 */
        /* <DEDUP_REMOVED lines=19> */
.L_x_1801:
[----:B------:R-:W-:Y:S05]  /*2ae0*/  BSYNC B1 ;  /* 0x0000000000017941 */ /* 0x000fea0003800000 */
.L_x_1800:
[----:B0-----:R-:W-:Y:S01]  /*2af0*/  VIADD R10, R198, 0x80 ;  /* 0x00000080c60a7836 */ /* 0x001fe20000000000 */
[----:B------:R-:W-:Y:S04]  /*2b00*/  BSSY B1, `(.L_x_1802) ;  /* 0x0000015000017945 */ /* 0x000fe80003800000 */
[----:B------:R-:W-:-:S13]  /*2b10*/  ISETP.GE.AND P4, PT, R10, R96, PT ;  /* 0x000000600a00720c */ /* 0x000fda0003f86270 */
        /* <DEDUP_REMOVED lines=19> */
.L_x_1803:
[----:B------:R-:W-:Y:S05]  /*2c50*/  BSYNC B1 ;  /* 0x0000000000017941 */ /* 0x000fea0003800000 */
.L_x_1802:
[----:B------:R-:W-:Y:S01]  /*2c60*/  ISETP.NE.AND P5, PT, R200, 0x3, PT ;  /* 0x00000003c800780c */ /* 0x000fe20003fa5270 */
[----:B------:R-:W-:Y:S02]  /*2c70*/  IMAD.MOV.U32 R114, RZ, RZ, R44 ;  /* 0x000000ffff727224 */ /* 0x000fe400078e002c */
[----:B------:R-:W-:Y:S02]  /*2c80*/  IMAD.MOV.U32 R119, RZ, RZ, R98 ;  /* 0x000000ffff777224 */ /* 0x000fe400078e0062 */
[----:B-----5:R-:W-:Y:S02]  /*2c90*/  IMAD.MOV.U32 R109, RZ, RZ, R34 ;  /* 0x000000ffff6d7224 */ /* 0x020fe400078e0022 */
[----:B------:R-:W-:Y:S02]  /*2ca0*/  IMAD.MOV.U32 R112, RZ, RZ, R38 ;  /* 0x000000ffff707224 */ /* 0x000fe400078e0026 */
[----:B------:R-:W-:Y:S02]  /*2cb0*/  IMAD.MOV.U32 R110, RZ, RZ, R36 ;  /* 0x000000ffff6e7224 */ /* 0x000fe400078e0024 */
[----:B------:R-:W-:-:S02]  /*2cc0*/  IMAD.MOV.U32 R113, RZ, RZ, R40 ;  /* 0x000000ffff717224 */ /* 0x000fc400078e0028 */
[----:B------:R-:W-:Y:S02]  /*2cd0*/  IMAD.MOV.U32 R105, RZ, RZ, R8 ;  /* 0x000000ffff697224 */ /* 0x000fe400078e0008 */
[----:B------:R-:W-:Y:S02]  /*2ce0*/  IMAD.MOV.U32 R107, RZ, RZ, R30 ;  /* 0x000000ffff6b7224 */ /* 0x000fe400078e001e */
[----:B------:R-:W-:Y:S02]  /*2cf0*/  IMAD.MOV.U32 R106, RZ, RZ, R28 ;  /* 0x000000ffff6a7224 */ /* 0x000fe400078e001c */
[----:B------:R-:W-:Y:S01]  /*2d00*/  IMAD.MOV.U32 R108, RZ, RZ, R32 ;  /* 0x000000ffff6c7224 */ /* 0x000fe200078e0020 */
[----:B------:R-:W-:Y:S06]  /*2d10*/  @!P5 BRA `(.L_x_1804) ;  /* 0x000000000004d947 */ /* 0x000fec0003800000 */
[----:B------:R-:W-:Y:S01]  /*2d20*/  BPT.TRAP 0x1 ;  /* 0x000000040000795c */ /* 0x000fe20000300000 */
.L_x_1804:
[----:B------:R-:W-:Y:S01]  /*2d30*/  IMAD R87, R195, 0x8, R17 ;  /* 0x00000008c3577824 */ /* 0x000fe200078e0211 */
[----:B------:R-:W-:Y:S01]  /*2d40*/  SHF.L.U32 R97, R201, 0x1f, RZ ;  /* 0x0000001fc9617819 */ /* 0x000fe200000006ff */
[----:B------:R-:W-:Y:S03]  /*2d50*/  BSSY B1, `(.L_x_1805) ;  /* 0x0000003000017945 */ /* 0x000fe60003800000 */
[----:B------:R-:W1:Y:S02]  /*2d60*/  SYNCS.PHASECHK.TRANS64.TRYWAIT P6, [R87+URZ+0x22890], R97 ;  /* 0x02289061570075a7 */ /* 0x000e6400080c017f */
[----:B-1----:R-:W-:Y:S05]  /*2d70*/  @!P6 BRA `(.L_x_1806) ;  /* 0x0000028400f8e947 */ /* 0x002fea0003800000 */
.L_x_2168:
[----:B------:R-:W-:Y:S05]  /*2d80*/  BSYNC B1 ;  /* 0x0000000000017941 */ /* 0x000fea0003800000 */
.L_x_1805:
[----:B------:R-:W-:-:S03]  /*2d90*/  UMOV UR4, 0xffffffff ;  /* 0xffffffff00047882 */ /* 0x000fc60000000000 */
[----:B------:R-:W-:Y:S05]  /*2da0*/  BRA.DIV UR4, `(.L_x_1807) ;  /* 0x0000028a04007947 */ /* 0x000fea000b800000 */
[----:B------:R2:W3:Y:S04]  /*2db0*/  SHFL.IDX PT, R102, R101, RZ, 0x1c1f ;  /* 0x001c1fff65667589 */ /* 0x0004e800000e0000 */
[----:B------:R2:W4:Y:S02]  /*2dc0*/  SHFL.IDX PT, R14, R100, RZ, 0x1c1f ;  /* 0x001c1fff640e7589 */ /* 0x00052400000e0000 */
.L_x_2172:
[----:B------:R-:W-:Y:S04]  /*2dd0*/  BSSY B1, `(.L_x_1808) ;  /* 0x00000e7000017945 */ /* 0x000fe80003800000 */
[----:B------:R-:W-:Y:S05]  /*2de0*/  @P2 BRA `(.L_x_1809) ;  /* 0x0000000c00942947 */ /* 0x000fea0003800000 */
[----:B------:R-:W-:Y:S04]  /*2df0*/  BSSY B2, `(.L_x_1810) ;  /* 0x0000071000027945 */ /* 0x000fe80003800000 */
[----:B------:R-:W-:Y:S05]  /*2e00*/  @P1 BRA `(.L_x_1811) ;  /* 0x0000000400bc1947 */ /* 0x000fea0003800000 */
[----:B0-----:R0:W0:Y:S01]  /*2e10*/  LDS.128 R4, [R91+0x18400] ;  /* 0x018400005b047984 */ /* 0x0010220000000c00 */
[----:B----4-:R-:W-:Y:S01]  /*2e20*/  IADD3 R10, P2, R18, R14, RZ ;  /* 0x0000000e120a7210 */ /* 0x010fe20007f5e0ff */
[----:B------:R-:W-:Y:S04]  /*2e30*/  BSSY B3, `(.L_x_1812) ;  /* 0x000006b000037945 */ /* 0x000fe80003800000 */
[----:B---3--:R-:W-:Y:S01]  /*2e40*/  IMAD.X R11, R102, 0x1, R19, P2 ;  /* 0x00000001660b7824 */ /* 0x008fe200010e0613 */
[----:B------:R-:W-:-:S13]  /*2e50*/  ISETP.GE.AND P2, PT, R192, R103, PT ;  /* 0x00000067c000720c */ /* 0x000fda0003f46270 */
[----:B------:R-:W-:Y:S05]  /*2e60*/  @P2 BRA `(.L_x_1813) ;  /* 0x00000004009c2947 */ /* 0x000fea0003800000 */
[----:B------:R-:W-:Y:S01]  /*2e70*/  SHF.R.U32.HI R13, RZ, 0x8, R47 ;  /* 0x00000008ff0d7819 */ /* 0x000fe2000001162f */
[----:B0-----:R-:W-:Y:S01]  /*2e80*/  IMAD.MOV.U32 R12, RZ, RZ, R4 ;  /* 0x000000ffff0c7224 */ /* 0x001fe200078e0004 */
[----:B------:R-:W-:Y:S02]  /*2e90*/  SHF.R.U32.HI R15, RZ, 0x8, R99 ;  /* 0x00000008ff0f7819 */ /* 0x000fe40000011663 */
[----:B------:R-:W-:Y:S01]  /*2ea0*/  SHF.R.U32.HI R115, RZ, 0x10, R47 ;  /* 0x00000010ff737819 */ /* 0x000fe2000001162f */
[----:B------:R-:W-:Y:S01]  /*2eb0*/  IMAD.SHL.U32 R13, R13, 0x100, RZ ;  /* 0x000001000d0d7824 */ /* 0x000fe200078e00ff */
[----:B------:R-:W-:Y:S01]  /*2ec0*/  LOP3.LUT R46, R47, 0xff0000ff, RZ, 0xc0, !PT ;  /* 0xff0000ff2f2e7812 */ /* 0x000fe200078ec0ff */
[----:B------:R-:W-:Y:S01]  /*2ed0*/  IMAD.SHL.U32 R15, R15, 0x100, RZ ;  /* 0x000001000f0f7824 */ /* 0x000fe200078e00ff */
[----:B------:R-:W-:Y:S02]  /*2ee0*/  SHF.R.U32.HI R47, RZ, 0x10, R99 ;  /* 0x00000010ff2f7819 */ /* 0x000fe40000011663 */
[----:B------:R-:W-:-:S02]  /*2ef0*/  LOP3.LUT R98, R99, 0xff0000ff, RZ, 0xc0, !PT ;  /* 0xff0000ff63627812 */ /* 0x000fc400078ec0ff */
[----:B------:R-:W-:Y:S01]  /*2f00*/  LOP3.LUT R46, R46, 0xff00, R13, 0xf8, !PT ;  /* 0x0000ff002e2e7812 */ /* 0x000fe200078ef80d */
[----:B------:R-:W-:Y:S01]  /*2f10*/  IMAD.U32 R13, R115, 0x10000, RZ ;  /* 0x00010000730d7824 */ /* 0x000fe200078e00ff */
[----:B------:R-:W-:Y:S01]  /*2f20*/  LOP3.LUT R98, R98, 0xff00, R15, 0xf8, !PT ;  /* 0x0000ff0062627812 */ /* 0x000fe200078ef80f */
[----:B------:R-:W-:Y:S01]  /*2f30*/  IMAD.U32 R47, R47, 0x10000, RZ ;  /* 0x000100002f2f7824 */ /* 0x000fe200078e00ff */
        /* <DEDUP_REMOVED lines=90> */
.L_x_1813:
[----:B------:R-:W-:Y:S05]  /*34e0*/  BSYNC B3 ;  /* 0x0000000000037941 */ /* 0x000fea0003800000 */
.L_x_1812:
[----:B0-----:R0:W-:Y:S02]  /*34f0*/  ST.E.128 desc[UR60][R10.64], R4 ;  /* 0x000000040a007985 */ /* 0x0011e4000c101d3c */
.L_x_1811:
[----:B------:R-:W-:Y:S05]  /*3500*/  BSYNC B2 ;  /* 0x0000000000027941 */ /* 0x000fea0003800000 */
.L_x_1810:
[----:B------:R-:W-:-:S13]  /*3510*/  ISETP.NE.AND P2, PT, R88, RZ, PT ;  /* 0x000000ff5800720c */ /* 0x000fda0003f45270 */
        /* <DEDUP_REMOVED lines=9> */
[--C-:B------:R-:W-:Y:S01]  /*35b0*/  SHF.R.U32.HI R42, RZ, 0x8, R45.reuse ;  /* 0x00000008ff2a7819 */ /* 0x100fe2000001162d */
[----:B------:R-:W-:Y:S01]  /*35c0*/  IMAD.MOV.U32 R13, RZ, RZ, R6 ;  /* 0x000000ffff0d7224 */ /* 0x000fe200078e0006 */
[----:B------:R-:W-:Y:S01]  /*35d0*/  LOP3.LUT R12, R43, 0xff0000ff, RZ, 0xc0, !PT ;  /* 0xff0000ff2b0c7812 */ /* 0x000fe200078ec0ff */
[----:B------:R-:W-:Y:S01]  /*35e0*/  IMAD.SHL.U32 R7, R46, 0x100, RZ ;  /* 0x000001002e077824 */ /* 0x000fe200078e00ff */
[----:B------:R-:W-:Y:S01]  /*35f0*/  SHF.R.U32.HI R44, RZ, 0x10, R45 ;  /* 0x00000010ff2c7819 */ /* 0x000fe2000001162d */
[----:B------:R-:W-:Y:S01]  /*3600*/  IMAD.SHL.U32 R6, R42, 0x100, RZ ;  /* 0x000001002a067824 */ /* 0x000fe200078e00ff */
[----:B------:R-:W-:Y:S02]  /*3610*/  SHF.R.U32.HI R43, RZ, 0x10, R43 ;  /* 0x00000010ff2b7819 */ /* 0x000fe4000001162b */
[----:B------:R-:W-:Y:S01]  /*3620*/  LOP3.LUT R15, R45, 0xff0000ff, RZ, 0xc0, !PT ;  /* 0xff0000ff2d0f7812 */ /* 0x000fe200078ec0ff */
[----:B------:R-:W-:Y:S01]  /*3630*/  IMAD.U32 R44, R44, 0x10000, RZ ;  /* 0x000100002c2c7824 */ /* 0x000fe200078e00ff */
[----:B------:R-:W-:Y:S01]  /*3640*/  LOP3.LUT R7, R12, 0xff00, R7, 0xf8, !PT ;  /* 0x0000ff000c077812 */ /* 0x000fe200078ef807 */
[----:B------:R-:W-:Y:S01]  /*3650*/  IMAD.U32 R12, R43, 0x10000, RZ ;  /* 0x000100002b0c7824 */ /* 0x000fe200078e00ff */
[----:B------:R-:W-:-:S02]  /*3660*/  LOP3.LUT R15, R15, 0xff00, R6, 0xf8, !PT ;  /* 0x0000ff000f0f7812 */ /* 0x000fc400078ef806 */
[----:B------:R-:W-:Y:S02]  /*3670*/  F2FP.F16.E4M3.UNPACK_B R42, R114.H1 ;  /* 0x00000072ff2a723e */ /* 0x000fe400030006ff */
[----:B------:R-:W-:Y:S02]  /*3680*/  F2FP.F16.E4M3.UNPACK_B R6, R5 ;  /* 0x00000005ff06723e */ /* 0x000fe400020006ff */
        /* <DEDUP_REMOVED lines=89> */
.L_x_1815:
[----:B------:R-:W-:Y:S05]  /*3c20*/  BSYNC B2 ;  /* 0x0000000000027941 */ /* 0x000fea0003800000 */
.L_x_1814:
[----:B0-----:R0:W-:Y:S02]  /*3c30*/  ST.E.128 desc[UR60][R10.64], R4 ;  /* 0x000000040a007985 */ /* 0x0011e4000c101d3c */
.L_x_1809:
[----:B------:R-:W-:Y:S05]  /*3c40*/  BSYNC B1 ;  /* 0x0000000000017941 */ /* 0x000fea0003800000 */
.L_x_1808:
[----:B------:R-:W-:-:S03]  /*3c50*/  UMOV UR4, 0xffffffff ;  /* 0xffffffff00047882 */ /* 0x000fc60000000000 */
[----:B------:R-:W-:Y:S05]  /*3c60*/  BRA.DIV UR4, `(.L_x_1816) ;  /* 0x0000027a04987947 */ /* 0x000fea000b800000 */
[----:B------:R0:W0:Y:S04]  /*3c70*/  SHFL.IDX PT, R42, R101, 0x1, 0x1c1f ;  /* 0x003c1f00652a7f89 */ /* 0x00002800000e0000 */
[----:B----4-:R4:W0:Y:S02]  /*3c80*/  SHFL.IDX PT, R14, R100, 0x1, 0x1c1f ;  /* 0x003c1f00640e7f89 */ /* 0x01082400000e0000 */
.L_x_2176:
[----:B------:R-:W-:Y:S04]  /*3c90*/  BSSY B1, `(.L_x_1817) ;  /* 0x00000e8000017945 */ /* 0x000fe80003800000 */
[----:B------:R-:W-:Y:S05]  /*3ca0*/  @P3 BRA `(.L_x_1818) ;  /* 0x0000000c00983947 */ /* 0x000fea0003800000 */
[----:B------:R-:W-:Y:S04]  /*3cb0*/  BSSY B2, `(.L_x_1819) ;  /* 0x0000072000027945 */ /* 0x000fe80003800000 */
[----:B------:R-:W-:Y:S05]  /*3cc0*/  @P1 BRA `(.L_x_1820) ;  /* 0x0000000400c01947 */ /* 0x000fea0003800000 */
[----:B0-----:R0:W0:Y:S01]  /*3cd0*/  LDS.128 R4, [R91+0x1a400] ;  /* 0x01a400005b047984 */ /* 0x0010220000000c00 */
[----:B------:R-:W-:Y:S01]  /*3ce0*/  IADD3 R10, P2, R18, R14, RZ ;  /* 0x0000000e120a7210 */ /* 0x000fe20007f5e0ff */
[----:B------:R-:W-:Y:S04]  /*3cf0*/  BSSY B3, `(.L_x_1821) ;  /* 0x000006c000037945 */ /* 0x000fe80003800000 */
[----:B------:R-:W-:Y:S01]  /*3d00*/  IMAD.X R11, R42, 0x1, R19, P2 ;  /* 0x000000012a0b7824 */ /* 0x000fe200010e0613 */
[----:B------:R-:W-:-:S13]  /*3d10*/  ISETP.GE.AND P2, PT, R192, R103, PT ;  /* 0x00000067c000720c */ /* 0x000fda0003f46270 */
[----:B------:R-:W-:Y:S05]  /*3d20*/  @P2 BRA `(.L_x_1822) ;  /* 0x0000000400a02947 */ /* 0x000fea0003800000 */
[----:B------:R-:W-:Y:S01]  /*3d30*/  SHF.R.U32.HI R43, RZ, 0x8, R39 ;  /* 0x00000008ff2b7819 */ /* 0x000fe20000011627 */
[----:B0-----:R-:W-:Y:S01]  /*3d40*/  IMAD.MOV.U32 R15, RZ, RZ, R7 ;  /* 0x000000ffff0f7224 */ /* 0x001fe200078e0007 */
[----:B------:R-:W-:Y:S01]  /*3d50*/  LOP3.LUT R12, R39, 0xff0000ff, RZ, 0xc0, !PT ;  /* 0xff0000ff270c7812 */ /* 0x000fe200078ec0ff */
[----:B------:R-:W-:Y:S01]  /*3d60*/  IMAD.MOV.U32 R13, RZ, RZ, R6 ;  /* 0x000000ffff0d7224 */ /* 0x000fe200078e0006 */
[----:B------:R-:W-:Y:S01]  /*3d70*/  SHF.R.U32.HI R40, RZ, 0x10, R39 ;  /* 0x00000010ff287819 */ /* 0x000fe20000011627 */
[----:B------:R-:W-:Y:S01]  /*3d80*/  IMAD.SHL.U32 R7, R43, 0x100, RZ ;  /* 0x000001002b077824 */ /* 0x000fe200078e00ff */
[--C-:B------:R-:W-:Y:S02]  /*3d90*/  SHF.R.U32.HI R39, RZ, 0x8, R41.reuse ;  /* 0x00000008ff277819 */ /* 0x100fe40000011629 */
[----:B------:R-:W-:Y:S02]  /*3da0*/  LOP3.LUT R38, R41, 0xff0000ff, RZ, 0xc0, !PT ;  /* 0xff0000ff29267812 */ /* 0x000fe400078ec0ff */
[----:B------:R-:W-:Y:S01]  /*3db0*/  SHF.R.U32.HI R41, RZ, 0x10, R41 ;  /* 0x00000010ff297819 */ /* 0x000fe20000011629 */
[----:B------:R-:W-:Y:S01]  /*3dc0*/  IMAD.SHL.U32 R39, R39, 0x100, RZ ;  /* 0x0000010027277824 */ /* 0x000fe200078e00ff */
[----:B------:R-:W-:Y:S01]  /*3dd0*/  LOP3.LUT R7, R12, 0xff00, R7, 0xf8, !PT ;  /* 0x0000ff000c077812 */ /* 0x000fe200078ef807 */
[----:B------:R-:W-:Y:S01]  /*3de0*/  IMAD.U32 R12, R40, 0x10000, RZ ;  /* 0x00010000280c7824 */ /* 0x000fe200078e00ff */
[----:B------:R-:W-:Y:S01]  /*3df0*/  F2FP.F16.E4M3.UNPACK_B R6, R5 ;  /* 0x00000005ff06723e */ /* 0x000fe200020006ff */
[----:B------:R-:W-:Y:S01]  /*3e00*/  IMAD.U32 R41, R41, 0x10000, RZ ;  /* 0x0001000029297824 */ /* 0x000fe200078e00ff */
[----:B------:R-:W-:-:S02]  /*3e10*/  LOP3.LUT R38, R38, 0xff00, R39, 0xf8, !PT ;  /* 0x0000ff0026267812 */ /* 0x000fc400078ef827 */
        /* <DEDUP_REMOVED lines=23> */
[----:B---3--:R-:W-:Y:S01]  /*3f90*/  FFMA.FTZ R102, R12, R38, R43 ;  /* 0x000000260c667223 */ /* 0x008fe2000001002b */
[----:B------:R-:W-:Y:S01]  /*3fa0*/  F2FP.F16.E4M3.UNPACK_B R4, R4 ;  /* 0x00000004ff04723e */ /* 0x000fe200020006ff */
[----:B------:R-:W-:Y:S02]  /*3fb0*/  HADD2.F32 R38, -RZ, R113.H1_H1 ;  /* 0x30000071ff267230 */ /* 0x000fe40000004100 */
[--C-:B------:R-:W-:Y:S02]  /*3fc0*/  HADD2.F32 R6, -RZ, R5.reuse.H0_H0 ;  /* 0x20000005ff067230 */ /* 0x100fe40000004100 */
        /* <DEDUP_REMOVED lines=21> */
[----:B------:R-:W-:Y:S01]  /*4120*/  F2FP.F16.E4M3.UNPACK_B R4, R13.H1 ;  /* 0x0000000dff04723e */ /* 0x000fe200030006ff */
[----:B------:R-:W-:Y:S01]  /*4130*/  HADD2.F32 R7, -RZ, R5.H1_H1 ;  /* 0x30000005ff077230 */ /* 0x000fe20000004100 */
[----:B------:R-:W-:Y:S01]  /*4140*/  F2FP.F16.E4M3.UNPACK_B R44, R44 ;  /* 0x0000002cff2c723e */ /* 0x000fe200020006ff */
[----:B------:R-:W-:Y:S01]  /*4150*/  HADD2.F32 R43, -RZ, R39.H1_H1 ;  /* 0x30000027ff2b7230 */ /* 0x000fe20000004100 */
[----:B------:R-:W-:Y:S01]  /*4160*/  F2FP.SATFINITE.E4M3.F32.PACK_AB_MERGE_C R113, R102, R41, RZ ;  /* 0x000000296671723e */ /* 0x000fe200048070ff */
        /* <DEDUP_REMOVED lines=10> */
[----:B------:R-:W-:Y:S01]  /*4210*/  F2FP.F16.E4M3.UNPACK_B R15, R15 ;  /* 0x0000000fff0f723e */ /* 0x000fe200020006ff */
[----:B------:R-:W-:Y:S01]  /*4220*/  FMUL.FTZ R46, R4, R41 ;  /* 0x00000029042e7220 */ /* 0x000fe20000410000 */
[----:B------:R-:W-:-:S02]  /*4230*/  HADD2.F32 R44, -RZ, R44.H0_H0 ;  /* 0x2000002cff2c7230 */ /* 0x000fc40000004100 */
[-C--:B------:R-:W-:Y:S01]  /*4240*/  FFMA.FTZ R43, R4, R6.reuse, -R43 ;  /* 0x00000006042b7223 */ /* 0x080fe2000001082b */
[----:B------:R-:W-:Y:S02]  /*4250*/  HADD2.F32 R4, -RZ, R13.H0_H0 ;  /* 0x2000000dff047230 */ /* 0x000fe40000004100 */
[----:B------:R-:W-:Y:S01]  /*4260*/  FFMA.FTZ R46, R5, R6, R46 ;  /* 0x00000006052e7223 */ /* 0x000fe2000001002e */
[----:B------:R-:W-:Y:S02]  /*4270*/  HADD2.F32 R5, -RZ, R15.H0_H0 ;  /* 0x2000000fff057230 */ /* 0x000fe40000004100 */
        /* <DEDUP_REMOVED lines=8> */
[----:B------:R-:W-:Y:S01]  /*4300*/  F2FP.SATFINITE.E4M3.F32.PACK_AB_MERGE_C R99, R102, R99, RZ ;  /* 0x000000636663723e */ /* 0x000fe200048070ff */
        /* <DEDUP_REMOVED lines=10> */
.L_x_1822:
[----:B------:R-:W-:Y:S05]  /*43b0*/  BSYNC B3 ;  /* 0x0000000000037941 */ /* 0x000fea0003800000 */
.L_x_1821:
[----:B0-----:R0:W-:Y:S02]  /*43c0*/  ST.E.128 desc[UR60][R10.64], R4 ;  /* 0x000000040a007985 */ /* 0x0011e4000c101d3c */
.L_x_1820:
[----:B------:R-:W-:Y:S05]  /*43d0*/  BSYNC B2 ;  /* 0x0000000000027941 */ /* 0x000fea0003800000 */
.L_x_1819:
[----:B------:R-:W-:-:S13]  /*43e0*/  ISETP.NE.AND P2, PT, R88, RZ, PT ;  /* 0x000000ff5800720c */ /* 0x000fda0003f45270 */
        /* <DEDUP_REMOVED lines=9> */
[----:B------:R-:W-:Y:S01]  /*4480*/  SHF.R.U32.HI R12, RZ, 0x8, R37 ;  /* 0x00000008ff0c7819 */ /* 0x000fe20000011625 */
[----:B------:R-:W-:Y:S01]  /*4490*/  IMAD.MOV.U32 R14, RZ, RZ, R7 ;  /* 0x000000ffff0e7224 */ /* 0x000fe200078e0007 */
        /* <DEDUP_REMOVED lines=101> */
.L_x_1824:
[----:B------:R-:W-:Y:S05]  /*4af0*/  BSYNC B2 ;  /* 0x0000000000027941 */ /* 0x000fea0003800000 */
.L_x_1823:
[----:B0-----:R0:W-:Y:S02]  /*4b00*/  ST.E.128 desc[UR60][R10.64], R4 ;  /* 0x000000040a007985 */ /* 0x0011e4000c101d3c */
.L_x_1818:
[----:B------:R-:W-:Y:S05]  /*4b10*/  BSYNC B1 ;  /* 0x0000000000017941 */ /* 0x000fea0003800000 */
.L_x_1817:
[----:B------:R-:W-:-:S03]  /*4b20*/  UMOV UR4, 0xffffffff ;  /* 0xffffffff00047882 */ /* 0x000fc60000000000 */
[----:B------:R-:W-:Y:S05]  /*4b30*/  BRA.DIV UR4, `(.L_x_1825) ;  /* 0x0000026e042c7947 */ /* 0x000fea000b800000 */
[----:B0-2---:R-:W0:Y:S04]  /*4b40*/  SHFL.IDX PT, R101, R101, 0x2, 0x1c1f ;  /* 0x005c1f0065657f89 */ /* 0x005e2800000e0000 */
[----:B------:R2:W0:Y:S02]  /*4b50*/  SHFL.IDX PT, R14, R100, 0x2, 0x1c1f ;  /* 0x005c1f00640e7f89 */ /* 0x00042400000e0000 */
.L_x_2180:
[----:B------:R-:W-:Y:S05]  /*4b60*/  @P4 BRA `(.L_x_1826) ;  /* 0x0000004400884947 */ /* 0x000fea0003800000 */
[----:B------:R-:W-:Y:S04]  /*4b70*/  BSSY B1, `(.L_x_1827) ;  /* 0x0000072000017945 */ /* 0x000fe80003800000 */
[----:B------:R-:W-:Y:S05]  /*4b80*/  @P1 BRA `(.L_x_1828) ;  /* 0x0000000400c01947 */ /* 0x000fea0003800000 */
[----:B------:R1:W1:Y:S01]  /*4b90*/  LDS.128 R4, [R91+0x1c400] ;  /* 0x01c400005b047984 */ /* 0x0002620000000c00 */
[----:B0-----:R-:W-:Y:S01]  /*4ba0*/  IADD3 R10, P2, R18, R14, RZ ;  /* 0x0000000e120a7210 */ /* 0x001fe20007f5e0ff */
[----:B------:R-:W-:Y:S04]  /*4bb0*/  BSSY B2, `(.L_x_1829) ;  /* 0x000006c000027945 */ /* 0x000fe80003800000 */
[----:B------:R-:W-:Y:S01]  /*4bc0*/  IMAD.X R11, R101, 0x1, R19, P2 ;  /* 0x00000001650b7824 */ /* 0x000fe200010e0613 */
[----:B------:R-:W-:-:S13]  /*4bd0*/  ISETP.GE.AND P2, PT, R192, R103, PT ;  /* 0x00000067c000720c */ /* 0x000fda0003f46270 */
[----:B------:R-:W-:Y:S05]  /*4be0*/  @P2 BRA `(.L_x_1830) ;  /* 0x0000000400a02947 */ /* 0x000fea0003800000 */
[----:B------:R-:W-:Y:S01]  /*4bf0*/  SHF.R.U32.HI R12, RZ, 0x8, R33 ;  /* 0x00000008ff0c7819 */ /* 0x000fe20000011621 */
[----:B-1----:R-:W-:Y:S01]  /*4c00*/  IMAD.MOV.U32 R15, RZ, RZ, R7 ;  /* 0x000000ffff0f7224 */ /* 0x002fe200078e0007 */
        /* <DEDUP_REMOVED lines=102> */
.L_x_1830:
[----:B------:R-:W-:Y:S05]  /*5270*/  BSYNC B2 ;  /* 0x0000000000027941 */ /* 0x000fea0003800000 */
.L_x_1829:
[----:B-1----:R0:W-:Y:S02]  /*5280*/  ST.E.128 desc[UR60][R10.64], R4 ;  /* 0x000000040a007985 */ /* 0x0021e4000c101d3c */
.L_x_1828:
[----:B------:R-:W-:Y:S05]  /*5290*/  BSYNC B1 ;  /* 0x0000000000017941 */ /* 0x000fea0003800000 */
.L_x_1827:
        /* <DEDUP_REMOVED lines=10> */
[----:B------:R-:W-:Y:S02]  /*5340*/  SHF.R.U32.HI R12, RZ, 0x8, R29 ;  /* 0x00000008ff0c7819 */ /* 0x000fe4000001161d */
[----:B------:R-:W-:Y:S01]  /*5350*/  LOP3.LUT R8, R9, 0xff0000ff, RZ, 0xc0, !PT ;  /* 0xff0000ff09087812 */ /* 0x000fe200078ec0ff */
[----:B------:R-:W-:Y:S01]  /*5360*/  IMAD.SHL.U32 R7, R30, 0x100, RZ ;  /* 0x000001001e077824 */ /* 0x000fe200078e00ff */
[----:B------:R-:W-:Y:S01]  /*5370*/  SHF.R.U32.HI R13, RZ, 0x10, R9 ;  /* 0x00000010ff0d7819 */ /* 0x000fe20000011609 */
[----:B------:R-:W-:Y:S01]  /*5380*/  IMAD.MOV.U32 R9, RZ, RZ, R6 ;  /* 0x000000ffff097224 */ /* 0x000fe200078e0006 */
[----:B------:R-:W-:Y:S01]  /*5390*/  SHF.R.U32.HI R28, RZ, 0x10, R29 ;  /* 0x00000010ff1c7819 */ /* 0x000fe2000001161d */
[----:B------:R-:W-:Y:S01]  /*53a0*/  IMAD.SHL.U32 R6, R12, 0x100, RZ ;  /* 0x000001000c067824 */ /* 0x000fe200078e00ff */
        /* <DEDUP_REMOVED lines=96> */
.L_x_1832:
[----:B------:R-:W-:Y:S05]  /*59b0*/  BSYNC B1 ;  /* 0x0000000000017941 */ /* 0x000fea0003800000 */
.L_x_1831:
[----:B0-----:R0:W-:Y:S01]  /*59c0*/  ST.E.128 desc[UR60][R14.64], R4 ;  /* 0x000000040e007985 */ /* 0x0011e2000c101d3c */
[----:B------:R-:W-:Y:S05]  /*59d0*/  BRA `(.L_x_1826) ;  /* 0x0000003400ec7947 */ /* 0x000fea0003800000 */
.L_x_1797:
[----:B------:R-:W-:Y:S01]  /*59e0*/  VIADD R8, R198, 0x40 ;  /* 0x00000040c6087836 */ /* 0x000fe20000000000 */
[----:B------:R-:W-:Y:S02]  /*59f0*/  CS2R R30, SRZ ;  /* 0x00000000001e7805 */ /* 0x000fe4000001ff00 */
[----:B------:R-:W-:Y:S02]  /*5a00*/  CS2R R28, SRZ ;  /* 0x00000000001c7805 */ /* 0x000fe4000001ff00 */
[----:B------:R-:W-:Y:S01]  /*5a10*/  ISETP.GE.AND P3, PT, R8, R96, PT ;  /* 0x000000600800720c */ /* 0x000fe20003f66270 */
[----:B------:R-:W-:-:S03]  /*5a20*/  VIADD R8, R198, 0x80 ;  /* 0x00000080c6087836 */ /* 0x000fc60000000000 */
        /* <DEDUP_REMOVED lines=40> */
[----:B------:R-:W-:-:S03]  /*5cb0*/  CS2R R6, SRZ ;  /* 0x0000000000067805 */ /* 0x000fc6000001ff00 */
[----:B------:R-:W-:Y:S01]  /*5cc0*/  @!P2 IMAD.X R11, R4, 0x1, R11, P5 ;  /* 0x00000001040ba824 */ /* 0x000fe200028e060b */
[----:B------:R-:W-:-:S04]  /*5cd0*/  CS2R R4, SRZ ;  /* 0x0000000000047805 */ /* 0x000fc8000001ff00 */
        /* <DEDUP_REMOVED lines=10> */
[----:B----4-:R-:W-:Y:S02]  /*5d80*/  IMAD.MOV.U32 R108, RZ, RZ, R42 ;  /* 0x000000ffff6c7224 */ /* 0x010fe400078e002a */
[----:B------:R-:W-:Y:S02]  /*5d90*/  IMAD.MOV.U32 R109, RZ, RZ, R40 ;  /* 0x000000ffff6d7224 */ /* 0x000fe400078e0028 */
[----:B-----5:R-:W-:Y:S02]  /*5da0*/  IMAD.MOV.U32 R107, RZ, RZ, R46 ;  /* 0x000000ffff6b7224 */ /* 0x020fe400078e002e */
[----:B------:R-:W-:Y:S02]  /*5db0*/  IMAD.MOV.U32 R106, RZ, RZ, R44 ;  /* 0x000000ffff6a7224 */ /* 0x000fe400078e002c */
[----:B------:R-:W-:Y:S02]  /*5dc0*/  IMAD.MOV.U32 R115, RZ, RZ, R6 ;  /* 0x000000ffff737224 */ /* 0x000fe400078e0006 */
[----:B------:R-:W-:-:S02]  /*5dd0*/  IMAD.MOV.U32 R118, RZ, RZ, R4 ;  /* 0x000000ffff767224 */ /* 0x000fc400078e0004 */
[----:B------:R-:W-:Y:S02]  /*5de0*/  IMAD.MOV.U32 R110, RZ, RZ, R34 ;  /* 0x000000ffff6e7224 */ /* 0x000fe400078e0022 */
[----:B------:R-:W-:Y:S01]  /*5df0*/  IMAD.MOV.U32 R112, RZ, RZ, R32 ;  /* 0x000000ffff707224 */ /* 0x000fe200078e0020 */
[----:B------:R-:W-:Y:S06]  /*5e00*/  @!P5 BRA `(.L_x_1833) ;  /* 0x000000000004d947 */ /* 0x000fec0003800000 */
[----:B------:R-:W-:Y:S01]  /*5e10*/  BPT.TRAP 0x1 ;  /* 0x000000040000795c */ /* 0x000fe20000300000 */
.L_x_1833:
[----:B------:R-:W-:Y:S01]  /*5e20*/  IMAD R87, R195, 0x8, R17 ;  /* 0x00000008c3577824 */ /* 0x000fe200078e0211 */
[----:B------:R-:W-:Y:S01]  /*5e30*/  SHF.L.U32 R97, R201, 0x1f, RZ ;  /* 0x0000001fc9617819 */ /* 0x000fe200000006ff */
[----:B------:R-:W0:Y:S01]  /*5e40*/  LDC R105, c[0x0][0x2f4] ;  /* 0x0000bd00ff697b82 */ /* 0x000e220000000800 */
[----:B------:R-:W-:Y:S02]  /*5e50*/  BSSY B1, `(.L_x_1834) ;  /* 0x0000003000017945 */ /* 0x000fe40003800000 */
[----:B------:R-:W1:Y:S02]  /*5e60*/  SYNCS.PHASECHK.TRANS64.TRYWAIT P3, [R87+URZ+0x22890], R97 ;  /* 0x02289061570075a7 */ /* 0x000e64000806017f */
[----:B-1----:R-:W-:Y:S05]  /*5e70*/  @!P3 BRA `(.L_x_1835) ;  /* 0x0000025800a4b947 */ /* 0x002fea0003800000 */
.L_x_2181:
[----:B------:R-:W-:Y:S05]  /*5e80*/  BSYNC B1 ;  /* 0x0000000000017941 */ /* 0x000fea0003800000 */
.L_x_1834:
[----:B------:R-:W-:Y:S01]  /*5e90*/  UMOV UR4, 0xffffffff ;  /* 0xffffffff00047882 */ /* 0x000fe20000000000 */
[----:B0-----:R-:W-:Y:S02]  /*5ea0*/  IMAD.IADD R111, R105, 0x1, -R70 ;  /* 0x00000001696f7824 */ /* 0x001fe400078e0a46 */
[----:B------:R-:W-:Y:S05]  /*5eb0*/  BRA.DIV UR4, `(.L_x_1836) ;  /* 0x0000025a04a87947 */ /* 0x000fea000b800000 */
[----:B------:R0:W2:Y:S04]  /*5ec0*/  SHFL.IDX PT, R102, R101, RZ, 0x1c1f ;  /* 0x001c1fff65667589 */ /* 0x0000a800000e0000 */
[----:B------:R0:W3:Y:S02]  /*5ed0*/  SHFL.IDX PT, R103, R100, RZ, 0x1c1f ;  /* 0x001c1fff64677589 */ /* 0x0000e400000e0000 */
.L_x_2185:
[----:B------:R-:W-:Y:S01]  /*5ee0*/  ISETP.GE.OR P3, PT, R198, R96, P1 ;  /* 0x00000060c600720c */ /* 0x000fe20000f66670 */
[----:B------:R-:W-:-:S12]  /*5ef0*/  BSSY B1, `(.L_x_1837) ;  /* 0x00000e8000017945 */ /* 0x000fd80003800000 */
[----:B------:R-:W-:Y:S05]  /*5f00*/  @P3 BRA `(.L_x_1838) ;  /* 0x0000000c00983947 */ /* 0x000fea0003800000 */
[----:B------:R-:W-:Y:S01]  /*5f10*/  SEL R8, R70, R111, !P0 ;  /* 0x0000006f46087207 */ /* 0x000fe20004000000 */
[----:B------:R-:W-:Y:S01]  /*5f20*/  BSSY B2, `(.L_x_1839) ;  /* 0x00000df000027945 */ /* 0x000fe20003800000 */
[----:B---3--:R-:W-:Y:S02]  /*5f30*/  IADD3 R98, P3, R60, R103, RZ ;  /* 0x000000673c627210 */ /* 0x008fe40007f7e0ff */
[----:B------:R-:W-:-:S03]  /*5f40*/  SHF.R.S32.HI R9, RZ, 0x1f, R8 ;  /* 0x0000001fff097819 */ /* 0x000fc60000011408 */
[----:B--2---:R-:W-:Y:S01]  /*5f50*/  IMAD.X R99, R102, 0x1, R59, P3 ;  /* 0x0000000166637824 */ /* 0x004fe200018e063b */
        /* <DEDUP_REMOVED lines=13> */
[----:B------:R-:W-:Y:S01]  /*6030*/  SHF.R.U32.HI R128, RZ, 0x8, R5 ;  /* 0x00000008ff807819 */ /* 0x000fe20000011605 */
[----:B--2---:R-:W-:Y:S01]  /*6040*/  IMAD.MOV.U32 R28, RZ, RZ, R8 ;  /* 0x000000ffff1c7224 */ /* 0x004fe200078e0008 */
[----:B------:R-:W-:Y:S02]  /*6050*/  SHF.R.U32.HI R122, RZ, 0x8, R29 ;  /* 0x00000008ff7a7819 */ /* 0x000fe4000001161d */
[----:B------:R-:W-:Y:S02]  /*6060*/  SHF.R.U32.HI R121, RZ, 0x8, R31 ;  /* 0x00000008ff797819 */ /* 0x000fe4000001161f */
[----:B------:R-:W-:Y:S02]  /*6070*/  LOP3.LUT R4, R5, 0xff0000ff, RZ, 0xc0, !PT ;  /* 0xff0000ff05047812 */ /* 0x000fe400078ec0ff */
[----:B------:R-:W-:Y:S01]  /*6080*/  SHF.R.U32.HI R125, RZ, 0x10, R5 ;  /* 0x00000010ff7d7819 */ /* 0x000fe20000011605 */
[----:B------:R-:W-:Y:S01]  /*6090*/  IMAD.SHL.U32 R5, R128, 0x100, RZ ;  /* 0x0000010080057824 */ /* 0x000fe200078e00ff */
[----:B------:R-:W-:Y:S01]  /*60a0*/  SHF.R.U32.HI R123, RZ, 0x8, R7 ;  /* 0x00000008ff7b7819 */ /* 0x000fe20000011607 */
[----:B------:R-:W-:Y:S01]  /*60b0*/  IMAD.SHL.U32 R121, R121, 0x100, RZ ;  /* 0x0000010079797824 */ /* 0x000fe200078e00ff */
[----:B------:R-:W-:-:S02]  /*60c0*/  LOP3.LUT R30, R29, 0xff0000ff, RZ, 0xc0, !PT ;  /* 0xff0000ff1d1e7812 */ /* 0x000fc400078ec0ff */
[----:B------:R-:W-:Y:S01]  /*60d0*/  SHF.R.U32.HI R124, RZ, 0x10, R29 ;  /* 0x00000010ff7c7819 */ /* 0x000fe2000001161d */
[----:B------:R-:W-:Y:S01]  /*60e0*/  IMAD.SHL.U32 R29, R122, 0x100, RZ ;  /* 0x000001007a1d7824 */ /* 0x000fe200078e00ff */
[----:B------:R-:W-:Y:S02]  /*60f0*/  LOP3.LUT R120, R31, 0xff0000ff, RZ, 0xc0, !PT ;  /* 0xff0000ff1f787812 */ /* 0x000fe400078ec0ff */
[----:B------:R-:W-:Y:S01]  /*6100*/  SHF.R.U32.HI R126, RZ, 0x10, R31 ;  /* 0x00000010ff7e7819 */ /* 0x000fe2000001161f */
[----:B---3--:R-:W-:Y:S01]  /*6110*/  IMAD.MOV.U32 R31, RZ, RZ, R12 ;  /* 0x000000ffff1f7224 */ /* 0x008fe200078e000c */
[----:B------:R-:W-:Y:S01]  /*6120*/  LOP3.LUT R6, R7, 0xff0000ff, RZ, 0xc0, !PT ;  /* 0xff0000ff07067812 */ /* 0x000fe200078ec0ff */
[----:B------:R-:W-:Y:S01]  /*6130*/  IMAD.U32 R124, R124, 0x10000, RZ ;  /* 0x000100007c7c7824 */ /* 0x000fe200078e00ff */
[----:B------:R-:W-:Y:S01]  /*6140*/  SHF.R.U32.HI R127, RZ, 0x10, R7 ;  /* 0x00000010ff7f7819 */ /* 0x000fe20000011607 */
[----:B------:R-:W-:Y:S01]  /*6150*/  IMAD.SHL.U32 R7, R123, 0x100, RZ ;  /* 0x000001007b077824 */ /* 0x000fe200078e00ff */
[----:B------:R-:W-:Y:S01]  /*6160*/  LOP3.LUT R4, R4, 0xff00, R5, 0xf8, !PT ;  /* 0x0000ff0004047812 */ /* 0x000fe200078ef805 */
[----:B------:R-:W-:Y:S01]  /*6170*/  IMAD.U32 R5, R125, 0x10000, RZ ;  /* 0x000100007d057824 */ /* 0x000fe200078e00ff */
[----:B------:R-:W-:Y:S01]  /*6180*/  LOP3.LUT R123, R30, 0xff00, R29, 0xf8, !PT ;  /* 0x0000ff001e7b7812 */ /* 0x000fe200078ef81d */
[----:B------:R-:W-:Y:S01]  /*6190*/  IMAD.U32 R126, R126, 0x10000, RZ ;  /* 0x000100007e7e7824 */ /* 0x000fe200078e00ff */
[----:B------:R-:W-:-:S02]  /*61a0*/  LOP3.LUT R125, R120, 0xff00, R121, 0xf8, !PT ;  /* 0x0000ff00787d7812 */ /* 0x000fc400078ef879 */
[----:B------:R-:W-:Y:S02]  /*61b0*/  F2FP.F16.E4M3.UNPACK_B R122, R119.H1 ;  /* 0x00000077ff7a723e */ /* 0x000fe400030006ff */
[----:B------:R-:W-:Y:S02]  /*61c0*/  F2FP.F16.E4M3.UNPACK_B R120, R31.H1 ;  /* 0x0000001fff78723e */ /* 0x000fe400030006ff */
[----:B------:R-:W-:Y:S02]  /*61d0*/  F2FP.F16.E4M3.UNPACK_B R29, R28.H1 ;  /* 0x0000001cff1d723e */ /* 0x000fe400030006ff */
[----:B------:R-:W-:Y:S01]  /*61e0*/  LOP3.LUT R7, R6, 0xff00, R7, 0xf8, !PT ;  /* 0x0000ff0006077812 */ /* 0x000fe200078ef807 */
[----:B------:R-:W-:Y:S01]  /*61f0*/  HADD2.F32 R12, -RZ, R120.H0_H0 ;  /* 0x20000078ff0c7230 */ /* 0x000fe20000004100 */
[----:B------:R-:W-:Y:S01]  /*6200*/  LOP3.LUT R6, R4, 0xff0000, R5, 0xf8, !PT ;  /* 0x00ff000004067812 */ /* 0x000fe200078ef805 */
[----:B------:R-:W-:Y:S01]  /*6210*/  HADD2.F32 R5, -RZ, R122.H0_H0 ;  /* 0x2000007aff057230 */ /* 0x000fe20000004100 */
[----:B------:R-:W-:Y:S01]  /*6220*/  F2FP.F16.E4M3.UNPACK_B R30, R118.H1 ;  /* 0x00000076ff1e723e */ /* 0x000fe200030006ff */
[----:B------:R-:W-:Y:S01]  /*6230*/  HADD2.F32 R8, -RZ, R29.H0_H0 ;  /* 0x2000001dff087230 */ /* 0x000fe20000004100 */
[----:B------:R-:W-:Y:S01]  /*6240*/  F2FP.F16.E4M3.UNPACK_B R28, R28 ;  /* 0x0000001cff1c723e */ /* 0x000fe200020006ff */
[----:B------:R-:W-:-:S02]  /*6250*/  IMAD.U32 R4, R127, 0x10000, RZ ;  /* 0x000100007f047824 */ /* 0x000fc400078e00ff */
[-C--:B------:R-:W-:Y:S01]  /*6260*/  FMUL.FTZ R127, R12, R5.reuse ;  /* 0x000000050c7f7220 */ /* 0x080fe20000410000 */
[----:B------:R-:W-:Y:S02]  /*6270*/  HADD2.F32 R121, -RZ, R30.H0_H0 ;  /* 0x2000001eff797230 */ /* 0x000fe40000004100 */
[C---:B------:R-:W-:Y:S01]  /*6280*/  FMUL.FTZ R129, R8.reuse, R5 ;  /* 0x0000000508817220 */ /* 0x040fe20000410000 */
[----:B------:R-:W-:Y:S01]  /*6290*/  LOP3.LUT R5, R125, 0xff0000, R126, 0xf8, !PT ;  /* 0x00ff00007d057812 */ /* 0x000fe200078ef87e */
[----:B------:R-:W-:Y:S01]  /*62a0*/  HADD2.F32 R125, -RZ, R122.H1_H1 ;  /* 0x3000007aff7d7230 */ /* 0x000fe20000004100 */
[----:B------:R-:W-:Y:S01]  /*62b0*/  F2FP.F16.E4M3.UNPACK_B R122, R119 ;  /* 0x00000077ff7a723e */ /* 0x000fe200020006ff */
[-C--:B------:R-:W-:Y:S01]  /*62c0*/  FFMA.FTZ R8, R8, R121.reuse, -R127 ;  /* 0x0000007908087223 */ /* 0x080fe2000001087f */
[----:B------:R-:W-:Y:S01]  /*62d0*/  FFMA.FTZ R12, R12, R121, R129 ;  /* 0x000000790c0c7223 */ /* 0x000fe20000010081 */
[----:B------:R-:W-:Y:S01]  /*62e0*/  HADD2.F32 R121, -RZ, R30.H1_H1 ;  /* 0x3000001eff797230 */ /* 0x000fe20000004100 */
[----:B------:R-:W-:Y:S01]  /*62f0*/  F2FP.F16.E4M3.UNPACK_B R31, R31 ;  /* 0x0000001fff1f723e */ /* 0x000fe200020006ff */
[----:B------:R-:W-:Y:S01]  /*6300*/  HADD2.F32 R120, -RZ, R120.H1_H1 ;  /* 0x30000078ff787230 */ /* 0x000fe20000004100 */
[----:B------:R-:W-:Y:S01]  /*6310*/  LOP3.LUT R4, R7, 0xff0000, R4, 0xf8, !PT ;  /* 0x00ff000007047812 */ /* 0x000fe200078ef804 */
[----:B------:R-:W-:Y:S01]  /*6320*/  HADD2.F32 R30, -RZ, R29.H1_H1 ;  /* 0x3000001dff1e7230 */ /* 0x000fe20000004100 */
[----:B------:R-:W-:Y:S01]  /*6330*/  LOP3.LUT R7, R123, 0xff0000, R124, 0xf8, !PT ;  /* 0x00ff00007b077812 */ /* 0x000fe200078ef87c */
[----:B------:R-:W-:Y:S01]  /*6340*/  HADD2.F32 R123, -RZ, R122.H0_H0 ;  /* 0x2000007aff7b7230 */ /* 0x000fe20000004100 */
[----:B------:R-:W-:Y:S01]  /*6350*/  F2FP.F16.E4M3.UNPACK_B R119, R118 ;  /* 0x00000076ff77723e */ /* 0x000fe200020006ff */
[-C--:B------:R-:W-:Y:S01]  /*6360*/  FMUL.FTZ R127, R120, R125.reuse ;  /* 0x0000007d787f7220 */ /* 0x080fe20000410000 */
[----:B------:R-:W-:Y:S01]  /*6370*/  FMUL.FTZ R125, R30, R125 ;  /* 0x0000007d1e7d7220 */ /* 0x000fe20000410000 */
[----:B------:R-:W-:-:S02]  /*6380*/  HADD2.F32 R29, -RZ, R28.H0_H0 ;  /* 0x2000001cff1d7230 */ /* 0x000fc40000004100 */
[----:B------:R-:W-:Y:S02]  /*6390*/  HADD2.F32 R118, -RZ, R31.H0_H0 ;  /* 0x2000001fff767230 */ /* 0x000fe40000004100 */
[-C--:B------:R-:W-:Y:S01]  /*63a0*/  FFMA.FTZ R127, R30, R121.reuse, -R127 ;  /* 0x000000791e7f7223 */ /* 0x080fe2000001087f */
[----:B------:R-:W-:Y:S01]  /*63b0*/  FFMA.FTZ R129, R120, R121, R125 ;  /* 0x0000007978817223 */ /* 0x000fe2000001007d */
[----:B------:R-:W-:Y:S02]  /*63c0*/  HADD2.F32 R30, -RZ, R119.H0_H0 ;  /* 0x20000077ff1e7230 */ /* 0x000fe40000004100 */
[-C--:B------:R-:W-:Y:S01]  /*63d0*/  FMUL.FTZ R121, R29, R123.reuse ;  /* 0x0000007b1d797220 */ /* 0x080fe20000410000 */
[----:B------:R-:W-:Y:S02]  /*63e0*/  HADD2.F32 R122, -RZ, R122.H1_H1 ;  /* 0x3000007aff7a7230 */ /* 0x000fe40000004100 */
[----:B------:R-:W-:Y:S01]  /*63f0*/  FMUL.FTZ R120, R118, R123 ;  /* 0x0000007b76787220 */ /* 0x000fe20000410000 */
[----:B------:R-:W-:-:S02]  /*6400*/  HADD2.F32 R31, -RZ, R31.H1_H1 ;  /* 0x3000001fff1f7230 */ /* 0x000fc40000004100 */
[-C--:B------:R-:W-:Y:S01]  /*6410*/  FFMA.FTZ R124, R118, R30.reuse, R121 ;  /* 0x0000001e767c7223 */ /* 0x080fe20000010079 */
[----:B------:R-:W-:Y:S02]  /*6420*/  HADD2.F32 R28, -RZ, R28.H1_H1 ;  /* 0x3000001cff1c7230 */ /* 0x000fe40000004100 */
[----:B------:R-:W-:Y:S01]  /*6430*/  FFMA.FTZ R123, R29, R30, -R120 ;  /* 0x0000001e1d7b7223 */ /* 0x000fe20000010878 */
        /* <DEDUP_REMOVED lines=14> */
[-C--:B------:R-:W-:Y:S01]  /*6520*/  FMUL.FTZ R126, R118, R121.reuse ;  /* 0x00000079767e7220 */ /* 0x080fe20000410000 */
        /* <DEDUP_REMOVED lines=10> */
[----:B------:R-:W-:Y:S01]  /*65d0*/  F2FP.F16.E4M3.UNPACK_B R115, R115 ;  /* 0x00000073ff73723e */ /* 0x000fe200020006ff */
[-C--:B------:R-:W-:Y:S01]  /*65e0*/  FFMA.FTZ R131, R28, R29.reuse, -R131 ;  /* 0x0000001d1c837223 */ /* 0x080fe20000010883 */
[----:B------:R-:W-:Y:S01]  /*65f0*/  F2FP.F16.E4M3.UNPACK_B R28, R14 ;  /* 0x0000000eff1c723e */ /* 0x000fe200020006ff */
[----:B------:R-:W-:Y:S01]  /*6600*/  FFMA.FTZ R133, R30, R29, R119 ;  /* 0x0000001d1e857223 */ /* 0x000fe20000010077 */
[--C-:B------:R-:W-:Y:S01]  /*6610*/  HADD2.F32 R31, -RZ, R117.reuse.H0_H0 ;  /* 0x20000075ff1f7230 */ /* 0x100fe20000004100 */
[----:B------:R-:W-:Y:S01]  /*6620*/  F2FP.SATFINITE.E4M3.F32.PACK_AB_MERGE_C R8, R127, R8, RZ ;  /* 0x000000087f08723e */ /* 0x000fe200048070ff */
[----:B------:R-:W-:Y:S01]  /*6630*/  HADD2.F32 R14, -RZ, R10.H0_H0 ;  /* 0x2000000aff0e7230 */ /* 0x000fe20000004100 */
[----:B------:R-:W-:Y:S01]  /*6640*/  F2FP.SATFINITE.E4M3.F32.PACK_AB_MERGE_C R12, R129, R12, RZ ;  /* 0x0000000c810c723e */ /* 0x000fe200048070ff */
[----:B------:R-:W-:Y:S01]  /*6650*/  HADD2.F32 R29, -RZ, R28.H0_H0 ;  /* 0x2000001cff1d7230 */ /* 0x000fe20000004100 */
[----:B------:R-:W-:Y:S01]  /*6660*/  F2FP.SATFINITE.E4M3.F32.PACK_AB_MERGE_C R133, R133, R120, RZ ;  /* 0x000000788585723e */ /* 0x000fe200048070ff */
[----:B------:R-:W-:-:S02]  /*6670*/  HADD2.F32 R117, -RZ, R117.H1_H1 ;  /* 0x30000075ff757230 */ /* 0x000fc40000004100 */
[-C--:B------:R-:W-:Y:S01]  /*6680*/  FMUL.FTZ R118, R14, R31.reuse ;  /* 0x0000001f0e767220 */ /* 0x080fe20000410000 */
[----:B------:R-:W-:Y:S02]  /*6690*/  HADD2.F32 R28, -RZ, R28.H1_H1 ;  /* 0x3000001cff1c7230 */ /* 0x000fe40000004100 */
[C---:B------:R-:W-:Y:S01]  /*66a0*/  FMUL.FTZ R119, R29.reuse, R31 ;  /* 0x0000001f1d777220 */ /* 0x040fe20000410000 */
[--C-:B------:R-:W-:Y:S01]  /*66b0*/  HADD2.F32 R30, -RZ, R115.reuse.H0_H0 ;  /* 0x20000073ff1e7230 */ /* 0x100fe20000004100 */
[----:B------:R-:W-:Y:S01]  /*66c0*/  F2FP.SATFINITE.E4M3.F32.PACK_AB_MERGE_C R8, R122, R123, R8 ;  /* 0x0000007b7a08723e */ /* 0x000fe20004807008 */
[----:B------:R-:W-:Y:S02]  /*66d0*/  HADD2.F32 R10, -RZ, R10.H1_H1 ;  /* 0x3000000aff0a7230 */ /* 0x000fe40000004100 */
[-C--:B------:R-:W-:Y:S01]  /*66e0*/  FMUL.FTZ R31, R28, R117.reuse ;  /* 0x000000751c1f7220 */ /* 0x080fe20000410000 */
[----:B------:R-:W-:Y:S02]  /*66f0*/  HADD2.F32 R115, -RZ, R115.H1_H1 ;  /* 0x30000073ff737230 */ /* 0x000fe40000004100 */
[-C--:B------:R-:W-:Y:S01]  /*6700*/  FFMA.FTZ R14, R14, R30.reuse, -R119 ;  /* 0x0000001e0e0e7223 */ /* 0x080fe20000010877 */
[----:B------:R-:W-:Y:S01]  /*6710*/  FFMA.FTZ R118, R29, R30, R118 ;  /* 0x0000001e1d767223 */ /* 0x000fe20000010076 */
[C---:B------:R-:W-:Y:S01]  /*6720*/  FMUL.FTZ R117, R10.reuse, R117 ;  /* 0x000000750a757220 */ /* 0x040fe20000410000 */
[----:B------:R-:W-:Y:S01]  /*6730*/  F2FP.F16.E4M3.UNPACK_B R30, R13 ;  /* 0x0000000dff1e723e */ /* 0x000fe200020006ff */
[----:B------:R-:W-:Y:S01]  /*6740*/  FFMA.FTZ R121, R10, R115, -R31 ;  /* 0x000000730a797223 */ /* 0x000fe2000001081f */
[----:B------:R-:W-:Y:S01]  /*6750*/  F2FP.F16.E4M3.UNPACK_B R119, R7 ;  /* 0x00000007ff77723e */ /* 0x000fe200020006ff */
[----:B------:R-:W-:Y:S01]  /*6760*/  FFMA.FTZ R115, R28, R115, R117 ;  /* 0x000000731c737223 */ /* 0x000fe20000010075 */
[----:B------:R-:W-:Y:S01]  /*6770*/  F2FP.F16.E4M3.UNPACK_B R29, R9 ;  /* 0x00000009ff1d723e */ /* 0x000fe200020006ff */
[----:B------:R-:W-:Y:S01]  /*6780*/  HADD2.F32 R31, -RZ, R30.H0_H0 ;  /* 0x2000001eff1f7230 */ /* 0x000fe20000004100 */
[----:B------:R-:W-:Y:S01]  /*6790*/  F2FP.SATFINITE.E4M3.F32.PACK_AB_MERGE_C R10, R131, R126, RZ ;  /* 0x0000007e830a723e */ /* 0x000fe200048070ff */
[----:B------:R-:W-:Y:S01]  /*67a0*/  HADD2.F32 R120, -RZ, R119.H0_H0 ;  /* 0x20000077ff787230 */ /* 0x000fe20000004100 */
[----:B------:R-:W-:Y:S01]  /*67b0*/  F2FP.F16.E4M3.UNPACK_B R117, R6 ;  /* 0x00000006ff75723e */ /* 0x000fe200020006ff */
[----:B------:R-:W-:Y:S01]  /*67c0*/  HADD2.F32 R28, -RZ, R29.H0_H0 ;  /* 0x2000001dff1c7230 */ /* 0x000fe20000004100 */
[----:B------:R-:W-:Y:S01]  /*67d0*/  F2FP.SATFINITE.E4M3.F32.PACK_AB_MERGE_C R10, R121, R14, R10 ;  /* 0x0000000e790a723e */ /* 0x000fe2000480700a */
[----:B------:R-:W-:Y:S01]  /*67e0*/  HADD2.F32 R119, -RZ, R119.H1_H1 ;  /* 0x30000077ff777230 */ /* 0x000fe20000004100 */
[----:B------:R-:W-:Y:S01]  /*67f0*/  F2FP.SATFINITE.E4M3.F32.PACK_AB_MERGE_C R14, R115, R118, R133 ;  /* 0x00000076730e723e */ /* 0x000fe20004807085 */
[----:B------:R-:W-:-:S02]  /*6800*/  HADD2.F32 R118, -RZ, R117.H0_H0 ;  /* 0x20000075ff767230 */ /* 0x000fc40000004100 */
[CC--:B------:R-:W-:Y:S01]  /*6810*/  FMUL.FTZ R121, R31.reuse, R120.reuse ;  /* 0x000000781f797220 */ /* 0x0c0fe20000410000 */
[----:B------:R-:W-:Y:S02]  /*6820*/  HADD2.F32 R115, -RZ, R30.H1_H1 ;  /* 0x3000001eff737230 */ /* 0x000fe40000004100 */
[C---:B------:R-:W-:Y:S01]  /*6830*/  FMUL.FTZ R120, R28.reuse, R120 ;  /* 0x000000781c787220 */ /* 0x040fe20000410000 */
[----:B------:R-:W-:Y:S02]  /*6840*/  HADD2.F32 R30, -RZ, R29.H1_H1 ;  /* 0x3000001dff1e7230 */ /* 0x000fe40000004100 */
[-C--:B------:R-:W-:Y:S01]  /*6850*/  FFMA.FTZ R28, R28, R118.reuse, -R121 ;  /* 0x000000761c1c7223 */ /* 0x080fe20000010879 */
[----:B------:R-:W-:Y:S02]  /*6860*/  HADD2.F32 R117, -RZ, R117.H1_H1 ;  /* 0x30000075ff757230 */ /* 0x000fe40000004100 */
[----:B------:R-:W-:Y:S01]  /*6870*/  FFMA.FTZ R29, R31, R118, R120 ;  /* 0x000000761f1d7223 */ /* 0x000fe20000010078 */
[-C--:B------:R-:W-:Y:S01]  /*6880*/  FMUL.FTZ R31, R115, R119.reuse ;  /* 0x00000077731f7220 */ /* 0x080fe20000410000 */
[----:B------:R-:W-:Y:S01]  /*6890*/  FMUL.FTZ R118, R30, R119 ;  /* 0x000000771e767220 */ /* 0x000fe20000410000 */
[----:B------:R-:W-:-:S02]  /*68a0*/  F2FP.F16.E4M3.UNPACK_B R13, R13.H1 ;  /* 0x0000000dff0d723e */ /* 0x000fc400030006ff */
[----:B------:R-:W-:Y:S01]  /*68b0*/  FFMA.FTZ R123, R30, R117, -R31 ;  /* 0x000000751e7b7223 */ /* 0x000fe2000001081f */
[----:B------:R-:W-:Y:S01]  /*68c0*/  F2FP.F16.E4M3.UNPACK_B R31, R7.H1 ;  /* 0x00000007ff1f723e */ /* 0x000fe200030006ff */
[----:B------:R-:W-:Y:S01]  /*68d0*/  FFMA.FTZ R122, R115, R117, R118 ;  /* 0x00000075737a7223 */ /* 0x000fe20000010076 */
[----:B------:R-:W-:Y:S01]  /*68e0*/  F2FP.F16.E4M3.UNPACK_B R9, R9.H1 ;  /* 0x00000009ff09723e */ /* 0x000fe200030006ff */
[----:B------:R-:W-:Y:S01]  /*68f0*/  HADD2.F32 R30, -RZ, R13.H0_H0 ;  /* 0x2000000dff1e7230 */ /* 0x000fe20000004100 */
[----:B------:R-:W-:Y:S01]  /*6900*/  F2FP.F16.E4M3.UNPACK_B R6, R6.H1 ;  /* 0x00000006ff06723e */ /* 0x000fe200030006ff */
[----:B------:R-:W-:Y:S01]  /*6910*/  HADD2.F32 R115, -RZ, R31.H0_H0 ;  /* 0x2000001fff737230 */ /* 0x000fe20000004100 */
[----:B------:R-:W-:Y:S01]  /*6920*/  F2FP.SATFINITE.E4M3.F32.PACK_AB_MERGE_C R12, R125, R124, R12 ;  /* 0x0000007c7d0c723e */ /* 0x000fe2000480700c */
[----:B------:R-:W-:Y:S01]  /*6930*/  HADD2.F32 R7, -RZ, R9.H0_H0 ;  /* 0x20000009ff077230 */ /* 0x000fe20000004100 */
[----:B------:R-:W-:Y:S01]  /*6940*/  F2FP.F16.E4M3.UNPACK_B R117, R5 ;  /* 0x00000005ff75723e */ /* 0x000fe200020006ff */
[----:B------:R-:W-:-:S02]  /*6950*/  HADD2.F32 R13, -RZ, R13.H1_H1 ;  /* 0x3000000dff0d7230 */ /* 0x000fc40000004100 */
[CC--:B------:R-:W-:Y:S01]  /*6960*/  FMUL.FTZ R124, R30.reuse, R115.reuse ;  /* 0x000000731e7c7220 */ /* 0x0c0fe20000410000 */
[----:B------:R-:W-:Y:S02]  /*6970*/  HADD2.F32 R120, -RZ, R31.H1_H1 ;  /* 0x3000001fff787230 */ /* 0x000fe40000004100 */
[----:B------:R-:W-:Y:S01]  /*6980*/  FMUL.FTZ R115, R7, R115 ;  /* 0x0000007307737220 */ /* 0x000fe20000410000 */
[--C-:B------:R-:W-:Y:S01]  /*6990*/  HADD2.F32 R31, -RZ, R6.reuse.H0_H0 ;  /* 0x20000006ff1f7230 */ /* 0x100fe20000004100 */
[----:B------:R-:W-:Y:S01]  /*69a0*/  F2FP.F16.E4M3.UNPACK_B R119, R5.H1 ;  /* 0x00000005ff77723e */ /* 0x000fe200030006ff */
[----:B------:R-:W-:Y:S01]  /*69b0*/  HADD2.F32 R9, -RZ, R9.H1_H1 ;  /* 0x30000009ff097230 */ /* 0x000fe20000004100 */
[----:B------:R-:W-:Y:S01]  /*69c0*/  F2FP.F16.E4M3.UNPACK_B R5, R4 ;  /* 0x00000004ff05723e */ /* 0x000fe200020006ff */
[----:B------:R-:W-:Y:S02]  /*69d0*/  HADD2.F32 R118, -RZ, R6.H1_H1 ;  /* 0x30000006ff767230 */ /* 0x000fe40000004100 */
[-C--:B------:R-:W-:Y:S01]  /*69e0*/  FMUL.FTZ R6, R13, R120.reuse ;  /* 0x000000780d067220 */ /* 0x080fe20000410000 */
[----:B------:R-:W-:Y:S01]  /*69f0*/  FFMA.FTZ R125, R30, R31, R115 ;  /* 0x0000001f1e7d7223 */ /* 0x000fe20000010073 */
[C---:B------:R-:W-:Y:S01]  /*6a00*/  FMUL.FTZ R120, R9.reuse, R120 ;  /* 0x0000007809787220 */ /* 0x040fe20000410000 */
[----:B------:R-:W-:Y:S01]  /*6a10*/  F2FP.F16.E4M3.UNPACK_B R30, R15 ;  /* 0x0000000fff1e723e */ /* 0x000fe200020006ff */
[-C--:B------:R-:W-:Y:S01]  /*6a20*/  FFMA.FTZ R127, R9, R118.reuse, -R6 ;  /* 0x00000076097f7223 */ /* 0x080fe20000010806 */
[----:B------:R-:W-:Y:S01]  /*6a30*/  F2FP.F16.E4M3.UNPACK_B R6, R11 ;  /* 0x0000000bff06723e */ /* 0x000fe200020006ff */
[----:B------:R-:W-:Y:S01]  /*6a40*/  FFMA.FTZ R126, R13, R118, R120 ;  /* 0x000000760d7e7223 */ /* 0x000fe20000010078 */
[----:B------:R-:W-:Y:S01]  /*6a50*/  FFMA.FTZ R124, R7, R31, -R124 ;  /* 0x0000001f077c7223 */ /* 0x000fe2000001087c */
[----:B------:R-:W-:Y:S01]  /*6a60*/  F2FP.F16.E4M3.UNPACK_B R15, R15.H1 ;  /* 0x0000000fff0f723e */ /* 0x000fe200030006ff */
[----:B------:R-:W-:Y:S01]  /*6a70*/  HADD2.F32 R13, -RZ, R30.H0_H0 ;  /* 0x2000001eff0d7230 */ /* 0x000fe20000004100 */
[----:B------:R-:W-:Y:S01]  /*6a80*/  F2FP.F16.E4M3.UNPACK_B R11, R11.H1 ;  /* 0x0000000bff0b723e */ /* 0x000fe200030006ff */
[----:B------:R-:W-:Y:S01]  /*6a90*/  HADD2.F32 R120, -RZ, R117.H0_H0 ;  /* 0x20000075ff787230 */ /* 0x000fe20000004100 */
[----:B------:R-:W-:Y:S01]  /*6aa0*/  F2FP.F16.E4M3.UNPACK_B R31, R4.H1 ;  /* 0x00000004ff1f723e */ /* 0x000fe200030006ff */
[----:B------:R-:W-:Y:S01]  /*6ab0*/  HADD2.F32 R7, -RZ, R6.H0_H0 ;  /* 0x20000006ff077230 */ /* 0x000fe20000004100 */
[----:B------:R-:W-:Y:S01]  /*6ac0*/  F2FP.SATFINITE.E4M3.F32.PACK_AB_MERGE_C R124, R127, R124, RZ ;  /* 0x0000007c7f7c723e */ /* 0x000fe200048070ff */
[----:B------:R-:W-:-:S02]  /*6ad0*/  HADD2.F32 R4, -RZ, R15.H0_H0 ;  /* 0x2000000fff047230 */ /* 0x000fc40000004100 */
[-C--:B------:R-:W-:Y:S01]  /*6ae0*/  FMUL.FTZ R128, R13, R120.reuse ;  /* 0x000000780d807220 */ /* 0x080fe20000410000 */
[----:B------:R-:W-:Y:S02]  /*6af0*/  HADD2.F32 R121, -RZ, R119.H0_H0 ;  /* 0x20000077ff797230 */ /* 0x000fe40000004100 */
[C---:B------:R-:W-:Y:S01]  /*6b00*/  FMUL.FTZ R120, R7.reuse, R120 ;  /* 0x0000007807787220 */ /* 0x040fe20000410000 */
[----:B------:R-:W-:Y:S01]  /*6b10*/  HADD2.F32 R118, -RZ, R5.H0_H0 ;  /* 0x20000005ff767230 */ /* 0x000fe20000004100 */
[----:B------:R-:W-:Y:S01]  /*6b20*/  F2FP.SATFINITE.E4M3.F32.PACK_AB_MERGE_C R125, R126, R125, RZ ;  /* 0x0000007d7e7d723e */ /* 0x000fe200048070ff */
[----:B------:R-:W-:Y:S02]  /*6b30*/  HADD2.F32 R9, -RZ, R11.H0_H0 ;  /* 0x2000000bff097230 */ /* 0x000fe40000004100 */
[-C--:B------:R-:W-:Y:S01]  /*6b40*/  FMUL.FTZ R130, R4, R121.reuse ;  /* 0x0000007904827220 */ /* 0x080fe20000410000 */
[----:B------:R-:W-:Y:S02]  /*6b50*/  HADD2.F32 R115, -RZ, R31.H0_H0 ;  /* 0x2000001fff737230 */ /* 0x000fe40000004100 */
[-C--:B------:R-:W-:Y:S01]  /*6b60*/  FFMA.FTZ R128, R7, R118.reuse, -R128 ;  /* 0x0000007607807223 */ /* 0x080fe20000010880 */
[----:B------:R-:W-:Y:S01]  /*6b70*/  FFMA.FTZ R120, R13, R118, R120 ;  /* 0x000000760d787223 */ /* 0x000fe20000010078 */
[----:B------:R-:W-:Y:S01]  /*6b80*/  FMUL.FTZ R121, R9, R121 ;  /* 0x0000007909797220 */ /* 0x000fe20000410000 */
[----:B------:R-:W-:-:S02]  /*6b90*/  HADD2.F32 R15, -RZ, R15.H1_H1 ;  /* 0x3000000fff0f7230 */ /* 0x000fc40000004100 */
[-C--:B------:R-:W-:Y:S01]  /*6ba0*/  FFMA.FTZ R130, R9, R115.reuse, -R130 ;  /* 0x0000007309827223 */ /* 0x080fe20000010882 */
[----:B------:R-:W-:Y:S02]  /*6bb0*/  HADD2.F32 R118, -RZ, R119.H1_H1 ;  /* 0x30000077ff767230 */ /* 0x000fe40000004100 */
[----:B------:R-:W-:Y:S01]  /*6bc0*/  FFMA.FTZ R121, R4, R115, R121 ;  /* 0x0000007304797223 */ /* 0x000fe20000010079 */
[----:B------:R-:W-:Y:S01]  /*6bd0*/  HADD2.F32 R11, -RZ, R11.H1_H1 ;  /* 0x3000000bff0b7230 */ /* 0x000fe20000004100 */
[----:B------:R-:W-:Y:S01]  /*6be0*/  F2FP.SATFINITE.E4M3.F32.PACK_AB_MERGE_C R9, R123, R28, R124 ;  /* 0x0000001c7b09723e */ /* 0x000fe2000480707c */
[----:B------:R-:W-:Y:S02]  /*6bf0*/  HADD2.F32 R30, -RZ, R30.H1_H1 ;  /* 0x3000001eff1e7230 */ /* 0x000fe40000004100 */
[-C--:B------:R-:W-:Y:S01]  /*6c00*/  FMUL.FTZ R132, R15, R118.reuse ;  /* 0x000000760f847220 */ /* 0x080fe20000410000 */
[----:B------:R-:W-:Y:S02]  /*6c10*/  HADD2.F32 R117, -RZ, R117.H1_H1 ;  /* 0x30000075ff757230 */ /* 0x000fe40000004100 */
[----:B------:R-:W-:Y:S01]  /*6c20*/  FMUL.FTZ R118, R11, R118 ;  /* 0x000000760b767220 */ /* 0x000fe20000410000 */
[----:B------:R-:W-:Y:S01]  /*6c30*/  HADD2.F32 R6, -RZ, R6.H1_H1 ;  /* 0x30000006ff067230 */ /* 0x000fe20000004100 */
[----:B------:R-:W-:Y:S01]  /*6c40*/  F2FP.SATFINITE.E4M3.F32.PACK_AB_MERGE_C R13, R122, R29, R125 ;  /* 0x0000001d7a0d723e */ /* 0x000fe2000480707d */
[----:B------:R-:W-:-:S02]  /*6c50*/  HADD2.F32 R4, -RZ, R31.H1_H1 ;  /* 0x3000001fff047230 */ /* 0x000fc40000004100 */
[-C--:B------:R-:W-:Y:S01]  /*6c60*/  FMUL.FTZ R7, R30, R117.reuse ;  /* 0x000000751e077220 */ /* 0x080fe20000410000 */
[----:B------:R-:W-:Y:S02]  /*6c70*/  HADD2.F32 R5, -RZ, R5.H1_H1 ;  /* 0x30000005ff057230 */ /* 0x000fe40000004100 */
[C---:B------:R-:W-:Y:S01]  /*6c80*/  FMUL.FTZ R117, R6.reuse, R117 ;  /* 0x0000007506757220 */ /* 0x040fe20000410000 */
[-C--:B------:R-:W-:Y:S01]  /*6c90*/  FFMA.FTZ R11, R11, R4.reuse, -R132 ;  /* 0x000000040b0b7223 */ /* 0x080fe20000010884 */
[----:B------:R-:W-:Y:S01]  /*6ca0*/  FFMA.FTZ R118, R15, R4, R118 ;  /* 0x000000040f767223 */ /* 0x000fe20000010076 */
[-C--:B------:R-:W-:Y:S01]  /*6cb0*/  FFMA.FTZ R7, R6, R5.reuse, -R7 ;  /* 0x0000000506077223 */ /* 0x080fe20000010807 */
[----:B------:R-:W-:Y:S02]  /*6cc0*/  FFMA.FTZ R117, R30, R5, R117 ;  /* 0x000000051e757223 */ /* 0x000fe40000010075 */
[----:B------:R-:W-:Y:S02]  /*6cd0*/  F2FP.SATFINITE.E4M3.F32.PACK_AB_MERGE_C R11, R11, R130, RZ ;  /* 0x000000820b0b723e */ /* 0x000fe400048070ff */
[----:B------:R-:W-:-:S02]  /*6ce0*/  F2FP.SATFINITE.E4M3.F32.PACK_AB_MERGE_C R118, R118, R121, RZ ;  /* 0x000000797676723e */ /* 0x000fc400048070ff */
[----:B------:R-:W-:Y:S02]  /*6cf0*/  F2FP.SATFINITE.E4M3.F32.PACK_AB_MERGE_C R11, R7, R128, R11 ;  /* 0x00000080070b723e */ /* 0x000fe4000480700b */
[----:B------:R-:W-:-:S07]  /*6d00*/  F2FP.SATFINITE.E4M3.F32.PACK_AB_MERGE_C R15, R117, R120, R118 ;  /* 0x00000078750f723e */ /* 0x000fce0004807076 */
.L_x_1840:
[----:B------:R-:W-:Y:S05]  /*6d10*/  BSYNC B2 ;  /* 0x0000000000027941 */ /* 0x000fea0003800000 */
.L_x_1839:
[----:B------:R-:W-:Y:S01]  /*6d20*/  ISETP.GE.AND P3, PT, R116, R105, PT ;  /* 0x000000697400720c */ /* 0x000fe20003f66270 */
[----:B--2---:R4:W-:-:S12]  /*6d30*/  ST.E.128 desc[UR60][R98.64], R8 ;  /* 0x0000000862007985 */ /* 0x0049d8000c101d3c */
[----:B------:R-:W-:-:S04]  /*6d40*/  @!P3 IADD3 R4, P4, R103, R116, RZ ;  /* 0x000000746704b210 */ /* 0x000fc80007f9e0ff */
[----:B------:R-:W-:-:S05]  /*6d50*/  @!P3 LEA.HI.X.SX32 R5, R116, R102, 0x1, P4 ;  /* 0x000000667405b211 */ /* 0x000fca00020f0eff */
[----:B---3--:R4:W-:Y:S04]  /*6d60*/  @!P3 ST.E.128 desc[UR60][R4.64], R12 ;  /* 0x0000000c0400b985 */ /* 0x0089e8000c101d3c */
.L_x_1838:
[----:B------:R-:W-:Y:S05]  /*6d70*/  BSYNC B1 ;  /* 0x0000000000017941 */ /* 0x000fea0003800000 */
.L_x_1837:
[----:B------:R-:W-:-:S03]  /*6d80*/  UMOV UR4, 0xffffffff ;  /* 0xffffffff00047882 */ /* 0x000fc60000000000 */
[----:B------:R-:W-:Y:S05]  /*6d90*/  BRA.DIV UR4, `(.L_x_1841) ;  /* 0x0000024e043c7947 */ /* 0x000fea000b800000 */
[----:B------:R0:W0:Y:S04]  /*6da0*/  SHFL.IDX PT, R28, R101, 0x1, 0x1c1f ;  /* 0x003c1f00651c7f89 */ /* 0x00002800000e0000 */
[----:B----4-:R4:W0:Y:S02]  /*6db0*/  SHFL.IDX PT, R14, R100, 0x1, 0x1c1f ;  /* 0x003c1f00640e7f89 */ /* 0x01082400000e0000 */
.L_x_2189:
[----:B------:R-:W-:Y:S01]  /*6dc0*/  VIADD R4, R198, 0x40 ;  /* 0x00000040c6047836 */ /* 0x000fe20000000000 */
[----:B------:R-:W-:Y:S04]  /*6dd0*/  BSSY B1, `(.L_x_1842) ;  /* 0x00000f0000017945 */ /* 0x000fe80003800000 */
[----:B------:R-:W-:-:S13]  /*6de0*/  ISETP.GE.OR P3, PT, R4, R96, P1 ;  /* 0x000000600400720c */ /* 0x000fda0000f66670 */
[----:B------:R-:W-:Y:S05]  /*6df0*/  @P3 BRA `(.L_x_1843) ;  /* 0x0000000c00b43947 */ /* 0x000fea0003800000 */
[----:B------:R-:W-:Y:S01]  /*6e00*/  SEL R4, R70, R111, !P0 ;  /* 0x0000006f46047207 */ /* 0x000fe20004000000 */
[----:B------:R-:W-:Y:S01]  /*6e10*/  BSSY B2, `(.L_x_1844) ;  /* 0x00000e6000027945 */ /* 0x000fe20003800000 */
[----:B------:R-:W-:Y:S02]  /*6e20*/  SHF.R.U32.HI R6, RZ, 0x3, R208 ;  /* 0x00000003ff067819 */ /* 0x000fe400000116d0 */
[----:B------:R-:W-:Y:S02]  /*6e30*/  SHF.R.S32.HI R5, RZ, 0x1f, R4 ;  /* 0x0000001fff057819 */ /* 0x000fe40000011404 */
[----:B0-----:R-:W-:Y:S02]  /*6e40*/  IADD3 R12, P3, R60, R14, RZ ;  /* 0x0000000e3c0c7210 */ /* 0x001fe40007f7e0ff */
[----:B------:R-:W-:-:S03]  /*6e50*/  LEA.HI R4, R5, R4, RZ, 0x5 ;  /* 0x0000000405047211 */ /* 0x000fc600078f28ff */
[----:B------:R-:W-:Y:S01]  /*6e60*/  IMAD.X R13, R28, 0x1, R59, P3 ;  /* 0x000000011c0d7824 */ /* 0x000fe200018e063b */
        /* <DEDUP_REMOVED lines=9> */
[----:B------:R-:W0:Y:S04]  /*6f00*/  LDS.128 R4, [R4+0x18400] ;  /* 0x0184000004047984 */ /* 0x000e280000000c00 */
[----:B------:R-:W0:Y:S01]  /*6f10*/  LDS.128 R8, [R8+0x18400] ;  /* 0x0184000008087984 */ /* 0x000e220000000c00 */
[----:B------:R-:W-:Y:S05]  /*6f20*/  @P2 BRA `(.L_x_1845) ;  /* 0x0000000c00502947 */ /* 0x000fea0003800000 */
[--C-:B------:R-:W-:Y:S01]  /*6f30*/  SHF.R.U32.HI R29, RZ, 0x8, R33.reuse ;  /* 0x00000008ff1d7819 */ /* 0x100fe20000011621 */
[----:B0-----:R-:W-:Y:S01]  /*6f40*/  IMAD.MOV.U32 R31, RZ, RZ, R4 ;  /* 0x000000ffff1f7224 */ /* 0x001fe200078e0004 */
[----:B---3--:R-:W-:Y:S01]  /*6f50*/  SHF.R.U32.HI R103, RZ, 0x10, R33 ;  /* 0x00000010ff677819 */ /* 0x008fe20000011621 */
[----:B------:R-:W-:Y:S01]  /*6f60*/  IMAD.MOV.U32 R30, RZ, RZ, R10 ;  /* 0x000000ffff1e7224 */ /* 0x000fe200078e000a */
[----:B------:R-:W-:Y:S01]  /*6f70*/  LOP3.LUT R33, R33, 0xff0000ff, RZ, 0xc0, !PT ;  /* 0xff0000ff21217812 */ /* 0x000fe200078ec0ff */
[----:B------:R-:W-:Y:S01]  /*6f80*/  IMAD.SHL.U32 R4, R29, 0x100, RZ ;  /* 0x000001001d047824 */ /* 0x000fe200078e00ff */
[----:B--2---:R-:W-:Y:S01]  /*6f90*/  SHF.R.U32.HI R102, RZ, 0x8, R35 ;  /* 0x00000008ff667819 */ /* 0x004fe20000011623 */
[----:B------:R-:W-:Y:S01]  /*6fa0*/  IMAD.MOV.U32 R34, RZ, RZ, R8 ;  /* 0x000000ffff227224 */ /* 0x000fe200078e0008 */
[----:B------:R-:W-:Y:S01]  /*6fb0*/  SHF.R.U32.HI R32, RZ, 0x8, R39 ;  /* 0x00000008ff207819 */ /* 0x000fe20000011627 */
[----:B------:R-:W-:Y:S01]  /*6fc0*/  IMAD.MOV.U32 R29, RZ, RZ, R6 ;  /* 0x000000ffff1d7224 */ /* 0x000fe200078e0006 */
[----:B------:R-:W-:Y:S01]  /*6fd0*/  LOP3.LUT R33, R33, 0xff00, R4, 0xf8, !PT ;  /* 0x0000ff0021217812 */ /* 0x000fe200078ef804 */
[----:B------:R-:W-:Y:S01]  /*6fe0*/  IMAD.SHL.U32 R4, R102, 0x100, RZ ;  /* 0x0000010066047824 */ /* 0x000fe200078e00ff */
[----:B------:R-:W-:Y:S01]  /*6ff0*/  SHF.R.U32.HI R115, RZ, 0x10, R35 ;  /* 0x00000010ff737819 */ /* 0x000fe20000011623 */
[----:B------:R-:W-:Y:S01]  /*7000*/  IMAD.SHL.U32 R10, R32, 0x100, RZ ;  /* 0x00000100200a7824 */ /* 0x000fe200078e00ff */
[----:B------:R-:W-:Y:S01]  /*7010*/  LOP3.LUT R35, R35, 0xff0000ff, RZ, 0xc0, !PT ;  /* 0xff0000ff23237812 */ /* 0x000fe200078ec0ff */
[----:B------:R-:W-:Y:S01]  /*7020*/  IMAD.U32 R8, R103, 0x10000, RZ ;  /* 0x0001000067087824 */ /* 0x000fe200078e00ff */
[----:B------:R-:W-:-:S02]  /*7030*/  SHF.R.U32.HI R36, RZ, 0x8, R37 ;  /* 0x00000008ff247819 */ /* 0x000fc40000011625 */
[----:B------:R-:W-:Y:S02]  /*7040*/  SHF.R.U32.HI R98, RZ, 0x10, R39 ;  /* 0x00000010ff627819 */ /* 0x000fe40000011627 */
[----:B------:R-:W-:Y:S01]  /*7050*/  LOP3.LUT R39, R39, 0xff0000ff, RZ, 0xc0, !PT ;  /* 0xff0000ff27277812 */ /* 0x000fe200078ec0ff */
[----:B------:R-:W-:Y:S01]  /*7060*/  IMAD.SHL.U32 R6, R36, 0x100, RZ ;  /* 0x0000010024067824 */ /* 0x000fe200078e00ff */
[----:B------:R-:W-:Y:S01]  /*7070*/  SHF.R.U32.HI R38, RZ, 0x10, R37 ;  /* 0x00000010ff267819 */ /* 0x000fe20000011625 */
[----:B------:R-:W-:Y:S01]  /*7080*/  IMAD.U32 R98, R98, 0x10000, RZ ;  /* 0x0001000062627824 */ /* 0x000fe200078e00ff */
[----:B------:R-:W-:Y:S02]  /*7090*/  LOP3.LUT R99, R37, 0xff0000ff, RZ, 0xc0, !PT ;  /* 0xff0000ff25637812 */ /* 0x000fe400078ec0ff */
[----:B------:R-:W-:Y:S01]  /*70a0*/  LOP3.LUT R37, R35, 0xff00, R4, 0xf8, !PT ;  /* 0x0000ff0023257812 */ /* 0x000fe200078ef804 */
[----:B------:R-:W-:Y:S01]  /*70b0*/  IMAD.U32 R4, R115, 0x10000, RZ ;  /* 0x0001000073047824 */ /* 0x000fe200078e00ff */
[----:B------:R-:W-:Y:S01]  /*70c0*/  LOP3.LUT R103, R39, 0xff00, R10, 0xf8, !PT ;  /* 0x0000ff0027677812 */ /* 0x000fe200078ef80a */
[----:B------:R-:W-:Y:S01]  /*70d0*/  IMAD.U32 R10, R38, 0x10000, RZ ;  /* 0x00010000260a7824 */ /* 0x000fe200078e00ff */
[----:B------:R-:W-:-:S02]  /*70e0*/  F2FP.F16.E4M3.UNPACK_B R39, R114.H1 ;  /* 0x00000072ff27723e */ /* 0x000fc400030006ff */
[----:B------:R-:W-:Y:S02]  /*70f0*/  F2FP.F16.E4M3.UNPACK_B R32, R31.H1 ;  /* 0x0000001fff20723e */ /* 0x000fe400030006ff */
[----:B------:R-:W-:Y:S02]  /*7100*/  F2FP.F16.E4M3.UNPACK_B R35, R34.H1 ;  /* 0x00000022ff23723e */ /* 0x000fe400030006ff */
        /* <DEDUP_REMOVED lines=8> */
[----:B------:R-:W-:-:S02]  /*7190*/  HADD2.F32 R39, -RZ, R39.H1_H1 ;  /* 0x30000027ff277230 */ /* 0x000fc40000004100 */
[-C--:B------:R-:W-:Y:S01]  /*71a0*/  FMUL.FTZ R115, R33, R6.reuse ;  /* 0x0000000621737220 */ /* 0x080fe20000410000 */
[--C-:B------:R-:W-:Y:S02]  /*71b0*/  HADD2.F32 R38, -RZ, R37.reuse.H0_H0 ;  /* 0x20000025ff267230 */ /* 0x100fe40000004100 */
[C---:B------:R-:W-:Y:S01]  /*71c0*/  FMUL.FTZ R102, R36.reuse, R6 ;  /* 0x0000000624667220 */ /* 0x040fe20000410000 */
[----:B------:R-:W-:Y:S01]  /*71d0*/  LOP3.LUT R6, R103, 0xff0000, R98, 0xf8, !PT ;  /* 0x00ff000067067812 */ /* 0x000fe200078ef862 */
[----:B------:R-:W-:Y:S01]  /*71e0*/  HADD2.F32 R37, -RZ, R37.H1_H1 ;  /* 0x30000025ff257230 */ /* 0x000fe20000004100 */
[----:B------:R-:W-:Y:S01]  /*71f0*/  F2FP.F16.E4M3.UNPACK_B R34, R34 ;  /* 0x00000022ff22723e */ /* 0x000fe200020006ff */
[-C--:B------:R-:W-:Y:S01]  /*7200*/  FFMA.FTZ R115, R36, R38.reuse, R115 ;  /* 0x0000002624737223 */ /* 0x080fe20000010073 */
[----:B------:R-:W-:Y:S01]  /*7210*/  FFMA.FTZ R103, R33, R38, -R102 ;  /* 0x0000002621677223 */ /* 0x000fe20000010866 */
[----:B------:R-:W-:Y:S01]  /*7220*/  HADD2.F32 R36, -RZ, R35.H1_H1 ;  /* 0x30000023ff247230 */ /* 0x000fe20000004100 */
[----:B------:R-:W-:Y:S01]  /*7230*/  F2FP.F16.E4M3.UNPACK_B R31, R31 ;  /* 0x0000001fff1f723e */ /* 0x000fe200020006ff */
        /* <DEDUP_REMOVED lines=20> */
[----:B------:R-:W-:Y:S01]  /*7380*/  F2FP.F16.E4M3.UNPACK_B R33, R30.H1 ;  /* 0x0000001eff21723e */ /* 0x000fe200030006ff */
[----:B------:R-:W-:Y:S01]  /*7390*/  FFMA.FTZ R102, R31, R112, -R36 ;  /* 0x000000701f667223 */ /* 0x000fe20000010824 */
[----:B------:R-:W-:Y:S01]  /*73a0*/  LOP3.LUT R10, R99, 0xff0000, R10, 0xf8, !PT ;  /* 0x00ff0000630a7812 */ /* 0x000fe200078ef80a */
[----:B------:R-:W-:Y:S01]  /*73b0*/  FMUL.FTZ R99, R31, R114 ;  /* 0x000000721f637220 */ /* 0x000fe20000410000 */
        /* <DEDUP_REMOVED lines=8> */
[----:B------:R-:W-:Y:S01]  /*7440*/  FMUL.FTZ R117, R35, R37 ;  /* 0x0000002523757220 */ /* 0x000fe20000410000 */
[--C-:B------:R-:W-:Y:S01]  /*7450*/  HADD2.F32 R34, -RZ, R36.reuse.H0_H0 ;  /* 0x20000024ff227230 */ /* 0x100fe20000004100 */
[----:B------:R-:W-:Y:S01]  /*7460*/  F2FP.F16.E4M3.UNPACK_B R29, R29 ;  /* 0x0000001dff1d723e */ /* 0x000fe200020006ff */
[----:B------:R-:W-:Y:S02]  /*7470*/  HADD2.F32 R33, -RZ, R33.H1_H1 ;  /* 0x30000021ff217230 */ /* 0x000fe40000004100 */
[C---:B------:R-:W-:Y:S01]  /*7480*/  FMUL.FTZ R112, R32.reuse, R37 ;  /* 0x0000002520707220 */ /* 0x040fe20000410000 */
[----:B------:R-:W-:Y:S02]  /*7490*/  HADD2.F32 R31, -RZ, R31.H1_H1 ;  /* 0x3000001fff1f7230 */ /* 0x000fe40000004100 */
[----:B------:R-:W-:Y:S01]  /*74a0*/  FFMA.FTZ R117, R32, R34, -R117 ;  /* 0x0000002220757223 */ /* 0x000fe20000010875 */
[----:B------:R-:W-:Y:S02]  /*74b0*/  HADD2.F32 R36, -RZ, R36.H1_H1 ;  /* 0x30000024ff247230 */ /* 0x000fe40000004100 */
[----:B------:R-:W-:Y:S01]  /*74c0*/  FMUL.FTZ R32, R33, R38 ;  /* 0x0000002621207220 */ /* 0x000fe20000410000 */
        /* <DEDUP_REMOVED lines=9> */
[----:B------:R-:W-:Y:S02]  /*7560*/  HADD2.F32 R32, -RZ, R31.H0_H0 ;  /* 0x2000001fff207230 */ /* 0x000fe40000004100 */
[----:B------:R-:W-:Y:S01]  /*7570*/  HADD2.F32 R30, -RZ, R29.H0_H0 ;  /* 0x2000001dff1e7230 */ /* 0x000fe20000004100 */
[----:B------:R-:W-:Y:S01]  /*7580*/  F2FP.SATFINITE.E4M3.F32.PACK_AB_MERGE_C R119, R119, R38, RZ ;  /* 0x000000267777723e */ /* 0x000fe200048070ff */
[----:B------:R-:W-:Y:S02]  /*7590*/  HADD2.F32 R31, -RZ, R31.H1_H1 ;  /* 0x3000001fff1f7230 */ /* 0x000fe40000004100 */
[----:B------:R-:W-:Y:S01]  /*75a0*/  FMUL.FTZ R37, R32, R35 ;  /* 0x0000002320257220 */ /* 0x000fe20000410000 */
[----:B------:R-:W-:-:S02]  /*75b0*/  HADD2.F32 R29, -RZ, R29.H1_H1 ;  /* 0x3000001dff1d7230 */ /* 0x000fc40000004100 */
[----:B------:R-:W-:Y:S01]  /*75c0*/  FMUL.FTZ R35, R30, R35 ;  /* 0x000000231e237220 */ /* 0x000fe20000410000 */
[--C-:B------:R-:W-:Y:S02]  /*75d0*/  HADD2.F32 R33, -RZ, R110.reuse.H0_H0 ;  /* 0x2000006eff217230 */ /* 0x100fe40000004100 */
[-C--:B------:R-:W-:Y:S01]  /*75e0*/  FMUL.FTZ R36, R31, R34.reuse ;  /* 0x000000221f247220 */ /* 0x080fe20000410000 */
[----:B------:R-:W-:Y:S02]  /*75f0*/  HADD2.F32 R110, -RZ, R110.H1_H1 ;  /* 0x3000006eff6e7230 */ /* 0x000fe40000004100 */
[----:B------:R-:W-:Y:S01]  /*7600*/  FMUL.FTZ R34, R29, R34 ;  /* 0x000000221d227220 */ /* 0x000fe20000410000 */
[----:B------:R-:W-:Y:S01]  /*7610*/  F2FP.F16.E4M3.UNPACK_B R38, R10 ;  /* 0x0000000aff26723e */ /* 0x000fe200020006ff */
[-C--:B------:R-:W-:Y:S01]  /*7620*/  FFMA.FTZ R112, R32, R33.reuse, R35 ;  /* 0x0000002120707223 */ /* 0x080fe20000010023 */
[----:B------:R-:W-:Y:S01]  /*7630*/  FFMA.FTZ R30, R30, R33, -R37 ;  /* 0x000000211e1e7223 */ /* 0x000fe20000010825 */
[-C--:B------:R-:W-:Y:S01]  /*7640*/  FFMA.FTZ R113, R31, R110.reuse, R34 ;  /* 0x0000006e1f717223 */ /* 0x080fe20000010022 */
[----:B------:R-:W-:Y:S01]  /*7650*/  F2FP.SATFINITE.E4M3.F32.PACK_AB_MERGE_C R31, R118, R115, RZ ;  /* 0x00000073761f723e */ /* 0x000fe200048070ff */
[----:B------:R-:W-:Y:S01]  /*7660*/  FFMA.FTZ R29, R29, R110, -R36 ;  /* 0x0000006e1d1d7223 */ /* 0x000fe20000010824 */
[----:B------:R-:W-:-:S02]  /*7670*/  F2FP.F16.E4M3.UNPACK_B R35, R9 ;  /* 0x00000009ff23723e */ /* 0x000fc400020006ff */
[----:B------:R-:W-:Y:S02]  /*7680*/  F2FP.F16.E4M3.UNPACK_B R33, R5 ;  /* 0x00000005ff21723e */ /* 0x000fe400020006ff */
[----:B------:R-:W-:Y:S01]  /*7690*/  F2FP.SATFINITE.E4M3.F32.PACK_AB_MERGE_C R31, R99, R98, R31 ;  /* 0x00000062631f723e */ /* 0x000fe2000480701f */
[----:B------:R-:W-:Y:S01]  /*76a0*/  HADD2.F32 R36, -RZ, R35.H0_H0 ;  /* 0x20000023ff247230 */ /* 0x000fe20000004100 */
[----:B------:R-:W-:Y:S01]  /*76b0*/  F2FP.SATFINITE.E4M3.F32.PACK_AB_MERGE_C R32, R116, R103, RZ ;  /* 0x000000677420723e */ /* 0x000fe200048070ff */
[----:B------:R-:W-:Y:S01]  /*76c0*/  HADD2.F32 R99, -RZ, R38.H0_H0 ;  /* 0x20000026ff637230 */ /* 0x000fe20000004100 */
[----:B------:R-:W-:Y:S01]  /*76d0*/  F2FP.F16.E4M3.UNPACK_B R37, R8 ;  /* 0x00000008ff25723e */ /* 0x000fe200020006ff */
[----:B------:R-:W-:Y:S01]  /*76e0*/  HADD2.F32 R34, -RZ, R33.H0_H0 ;  /* 0x20000021ff227230 */ /* 0x000fe20000004100 */
[----:B------:R-:W-:Y:S01]  /*76f0*/  F2FP.SATFINITE.E4M3.F32.PACK_AB_MERGE_C R32, R102, R39, R32 ;  /* 0x000000276620723e */ /* 0x000fe20004807020 */
[----:B------:R-:W-:Y:S02]  /*7700*/  HADD2.F32 R35, -RZ, R35.H1_H1 ;  /* 0x30000023ff237230 */ /* 0x000fe40000004100 */
[----:B------:R-:W-:Y:S01]  /*7710*/  FMUL.FTZ R103, R36, R99 ;  /* 0x0000006324677220 */ /* 0x000fe20000410000 */
[----:B------:R-:W-:-:S02]  /*7720*/  HADD2.F32 R39, -RZ, R37.H0_H0 ;  /* 0x20000025ff277230 */ /* 0x000fc40000004100 */
[----:B------:R-:W-:Y:S01]  /*7730*/  FMUL.FTZ R99, R34, R99 ;  /* 0x0000006322637220 */ /* 0x000fe20000410000 */
[----:B------:R-:W-:Y:S01]  /*7740*/  HADD2.F32 R38, -RZ, R38.H1_H1 ;  /* 0x30000026ff267230 */ /* 0x000fe20000004100 */
[----:B------:R-:W-:Y:S01]  /*7750*/  F2FP.F16.E4M3.UNPACK_B R5, R5.H1 ;  /* 0x00000005ff05723e */ /* 0x000fe200030006ff */
[----:B------:R-:W-:Y:S02]  /*7760*/  HADD2.F32 R33, -RZ, R33.H1_H1 ;  /* 0x30000021ff217230 */ /* 0x000fe40000004100 */
        /* <DEDUP_REMOVED lines=10> */
[--C-:B------:R-:W-:Y:S01]  /*7810*/  HADD2.F32 R10, -RZ, R34.reuse.H0_H0 ;  /* 0x20000022ff0a7230 */ /* 0x100fe20000004100 */
[----:B------:R-:W-:Y:S01]  /*7820*/  F2FP.SATFINITE.E4M3.F32.PACK_AB_MERGE_C R30, R29, R30, R114 ;  /* 0x0000001e1d1e723e */ /* 0x000fe20004807072 */
[----:B------:R-:W-:Y:S01]  /*7830*/  HADD2.F32 R35, -RZ, R33.H0_H0 ;  /* 0x20000021ff237230 */ /* 0x000fe20000004100 */
[----:B------:R-:W-:Y:S01]  /*7840*/  F2FP.SATFINITE.E4M3.F32.PACK_AB_MERGE_C R29, R113, R112, R119 ;  /* 0x00000070711d723e */ /* 0x000fe20004807077 */
[----:B------:R-:W-:Y:S01]  /*7850*/  HADD2.F32 R9, -RZ, R5.H0_H0 ;  /* 0x20000005ff097230 */ /* 0x000fe20000004100 */
[----:B------:R-:W-:Y:S01]  /*7860*/  F2FP.F16.E4M3.UNPACK_B R37, R6 ;  /* 0x00000006ff25723e */ /* 0x000fe200020006ff */
[----:B------:R-:W-:-:S02]  /*7870*/  HADD2.F32 R34, -RZ, R34.H1_H1 ;  /* 0x30000022ff227230 */ /* 0x000fc40000004100 */
[-C--:B------:R-:W-:Y:S01]  /*7880*/  FMUL.FTZ R38, R10, R35.reuse ;  /* 0x000000230a267220 */ /* 0x080fe20000410000 */
[----:B------:R-:W-:Y:S02]  /*7890*/  HADD2.F32 R36, -RZ, R33.H1_H1 ;  /* 0x30000021ff247230 */ /* 0x000fe40000004100 */
[C---:B------:R-:W-:Y:S01]  /*78a0*/  FMUL.FTZ R35, R9.reuse, R35 ;  /* 0x0000002309237220 */ /* 0x040fe20000410000 */
[--C-:B------:R-:W-:Y:S02]  /*78b0*/  HADD2.F32 R33, -RZ, R8.reuse.H0_H0 ;  /* 0x20000008ff217230 */ /* 0x100fe40000004100 */
[----:B------:R-:W-:Y:S02]  /*78c0*/  HADD2.F32 R5, -RZ, R5.H1_H1 ;  /* 0x30000005ff057230 */ /* 0x000fe40000004100 */
[-C--:B------:R-:W-:Y:S01]  /*78d0*/  FMUL.FTZ R98, R34, R36.reuse ;  /* 0x0000002422627220 */ /* 0x080fe20000410000 */
[----:B------:R-:W-:Y:S02]  /*78e0*/  HADD2.F32 R8, -RZ, R8.H1_H1 ;  /* 0x30000008ff087230 */ /* 0x000fe40000004100 */
        /* <DEDUP_REMOVED lines=19> */
[C---:B------:R-:W-:Y:S01]  /*7a20*/  FMUL.FTZ R116, R8.reuse, R39 ;  /* 0x0000002708747220 */ /* 0x040fe20000410000 */
        /* <DEDUP_REMOVED lines=32> */
[----:B------:R-:W-:Y:S01]  /*7c30*/  F2FP.SATFINITE.E4M3.F32.PACK_AB_MERGE_C R5, R102, R103, R112 ;  /* 0x000000676605723e */ /* 0x000fe20004807070 */
[----:B------:R-:W-:Y:S01]  /*7c40*/  IMAD.MOV.U32 R10, RZ, RZ, R29 ;  /* 0x000000ffff0a7224 */ /* 0x000fe200078e001d */
[----:B------:R-:W-:-:S02]  /*7c50*/  F2FP.SATFINITE.E4M3.F32.PACK_AB_MERGE_C R9, R110, R99, R113 ;  /* 0x000000636e09723e */ /* 0x000fc40004807071 */
[----:B------:R-:W-:-:S07]  /*7c60*/  F2FP.SATFINITE.E4M3.F32.PACK_AB_MERGE_C R11, R37, R116, R38 ;  /* 0x00000074250b723e */ /* 0x000fce0004807026 */
.L_x_1845:
[----:B------:R-:W-:Y:S05]  /*7c70*/  BSYNC B2 ;  /* 0x0000000000027941 */ /* 0x000fea0003800000 */
.L_x_1844:
[----:B------:R-:W-:Y:S01]  /*7c80*/  ISETP.GE.AND P3, PT, R15, R105, PT ;  /* 0x000000690f00720c */ /* 0x000fe20003f66270 */
[----:B0-----:R0:W-:-:S12]  /*7c90*/  ST.E.128 desc[UR60][R12.64], R4 ;  /* 0x000000040c007985 */ /* 0x0011d8000c101d3c */
[----:B------:R-:W-:-:S04]  /*7ca0*/  @!P3 IADD3 R14, P4, R15, R14, RZ ;  /* 0x0000000e0f0eb210 */ /* 0x000fc80007f9e0ff */
[----:B------:R-:W-:-:S05]  /*7cb0*/  @!P3 LEA.HI.X.SX32 R15, R15, R28, 0x1, P4 ;  /* 0x0000001c0f0fb211 */ /* 0x000fca00020f0eff */
[----:B------:R0:W-:Y:S04]  /*7cc0*/  @!P3 ST.E.128 desc[UR60][R14.64], R8 ;  /* 0x000000080e00b985 */ /* 0x0001e8000c101d3c */
.L_x_1843:
[----:B------:R-:W-:Y:S05]  /*7cd0*/  BSYNC B1 ;  /* 0x0000000000017941 */ /* 0x000fea0003800000 */
.L_x_1842:
[----:B------:R-:W-:-:S03]  /*7ce0*/  UMOV UR4, 0xffffffff ;  /* 0xffffffff00047882 */ /* 0x000fc60000000000 */
[----:B------:R-:W-:Y:S05]  /*7cf0*/  BRA.DIV UR4, `(.L_x_1846) ;  /* 0x0000023e04ac7947 */ /* 0x000fea000b800000 */
[----:B0-----:R0:W0:Y:S04]  /*7d00*/  SHFL.IDX PT, R28, R101, 0x2, 0x1c1f ;  /* 0x005c1f00651c7f89 */ /* 0x00102800000e0000 */
[----:B------:R0:W0:Y:S02]  /*7d10*/  SHFL.IDX PT, R14, R100, 0x2, 0x1c1f ;  /* 0x005c1f00640e7f89 */ /* 0x00002400000e0000 */
.L_x_2193:
[----:B------:R-:W-:-:S05]  /*7d20*/  VIADD R4, R198, 0x80 ;  /* 0x00000080c6047836 */ /* 0x000fca0000000000 */
        /* <DEDUP_REMOVED lines=14> */
[----:B------:R-:W-:Y:S02]  /*7e10*/  IMAD R6, R195, 0x5000, R6 ;  /* 0x00005000c3067824 */ /* 0x000fe400078e0206 */
[C---:B------:R-:W-:Y:S02]  /*7e20*/  IMAD.IADD R4, R17.reuse, 0x1, R4 ;  /* 0x0000000111047824 */ /* 0x040fe400078e0204 */
[----:B------:R-:W-:-:S04]  /*7e30*/  IMAD.IADD R8, R17, 0x1, R6 ;  /* 0x0000000111087824 */ /* 0x000fc800078e0206 */
[----:B------:R-:W0:Y:S04]  /*7e40*/  LDS.128 R4, [R4+0x18400] ;  /* 0x0184000004047984 */ /* 0x000e280000000c00 */
[----:B------:R-:W0:Y:S01]  /*7e50*/  LDS.128 R8, [R8+0x18400] ;  /* 0x0184000008087984 */ /* 0x000e220000000c00 */
[----:B------:R-:W-:Y:S05]  /*7e60*/  @P2 BRA `(.L_x_1848) ;  /* 0x0000000c00502947 */ /* 0x000fea0003800000 */
[--C-:B------:R-:W-:Y:S01]  /*7e70*/  SHF.R.U32.HI R31, RZ, 0x8, R41.reuse ;  /* 0x00000008ff1f7819 */ /* 0x100fe20000011629 */
        /* <DEDUP_REMOVED lines=8> */
[----:B------:R-:W-:Y:S01]  /*7f00*/  IMAD.MOV.U32 R36, RZ, RZ, R10 ;  /* 0x000000ffff247224 */ /* 0x000fe200078e000a */
[----:B------:R-:W-:Y:S01]  /*7f10*/  LOP3.LUT R8, R30, 0xff00, R31, 0xf8, !PT ;  /* 0x0000ff001e087812 */ /* 0x000fe200078ef81f */
[----:B------:R-:W-:Y:S01]  /*7f20*/  IMAD.U32 R31, R44, 0x10000, RZ ;  /* 0x000100002c1f7824 */ /* 0x000fe200078e00ff */
[----:B------:R-:W-:Y:S01]  /*7f30*/  SHF.R.U32.HI R40, RZ, 0x8, R45 ;  /* 0x00000008ff287819 */ /* 0x000fe2000001162d */
[----:B------:R-:W-:Y:S01]  /*7f40*/  IMAD.SHL.U32 R39, R39, 0x100, RZ ;  /* 0x0000010027277824 */ /* 0x000fe200078e00ff */
[----:B------:R-:W-:Y:S01]  /*7f50*/  SHF.R.U32.HI R42, RZ, 0x10, R43 ;  /* 0x00000010ff2a7819 */ /* 0x000fe2000001162b */
[----:B------:R-:W-:Y:S01]  /*7f60*/  IMAD.SHL.U32 R35, R35, 0x100, RZ ;  /* 0x0000010023237824 */ /* 0x000fe200078e00ff */
[----:B------:R-:W-:Y:S01]  /*7f70*/  LOP3.LUT R38, R47, 0xff0000ff, RZ, 0xc0, !PT ;  /* 0xff0000ff2f267812 */ /* 0x000fe200078ec0ff */
[----:B------:R-:W-:Y:S01]  /*7f80*/  IMAD.SHL.U32 R6, R40, 0x100, RZ ;  /* 0x0000010028067824 */ /* 0x000fe200078e00ff */
[----:B------:R-:W-:-:S02]  /*7f90*/  LOP3.LUT R34, R43, 0xff0000ff, RZ, 0xc0, !PT ;  /* 0xff0000ff2b227812 */ /* 0x000fc400078ec0ff */
[----:B------:R-:W-:Y:S01]  /*7fa0*/  LOP3.LUT R8, R8, 0xff0000, R31, 0xf8, !PT ;  /* 0x00ff000008087812 */ /* 0x000fe200078ef81f */
[----:B------:R-:W-:Y:S01]  /*7fb0*/  IMAD.U32 R31, R42, 0x10000, RZ ;  /* 0x000100002a1f7824 */ /* 0x000fe200078e00ff */
[----:B------:R-:W-:Y:S02]  /*7fc0*/  LOP3.LUT R37, R45, 0xff0000ff, RZ, 0xc0, !PT ;  /* 0xff0000ff2d257812 */ /* 0x000fe400078ec0ff */
[----:B------:R-:W-:Y:S02]  /*7fd0*/  LOP3.LUT R40, R38, 0xff00, R39, 0xf8, !PT ;  /* 0x0000ff0026287812 */ /* 0x000fe400078ef827 */
[----:B------:R-:W-:Y:S02]  /*7fe0*/  LOP3.LUT R4, R34, 0xff00, R35, 0xf8, !PT ;  /* 0x0000ff0022047812 */ /* 0x000fe400078ef823 */
[----:B------:R-:W-:Y:S02]  /*7ff0*/  F2FP.F16.E4M3.UNPACK_B R39, R106.H1 ;  /* 0x0000006aff27723e */ /* 0x000fe400030006ff */
[----:B------:R-:W-:-:S02]  /*8000*/  F2FP.F16.E4M3.UNPACK_B R30, R29.H1 ;  /* 0x0000001dff1e723e */ /* 0x000fc400030006ff */
[----:B------:R-:W-:Y:S02]  /*8010*/  F2FP.F16.E4M3.UNPACK_B R34, R33.H1 ;  /* 0x00000021ff22723e */ /* 0x000fe400030006ff */
[----:B------:R-:W-:Y:S01]  /*8020*/  LOP3.LUT R10, R37, 0xff00, R6, 0xf8, !PT ;  /* 0x0000ff00250a7812 */ /* 0x000fe200078ef806 */
[----:B------:R-:W-:Y:S01]  /*8030*/  HADD2.F32 R6, -RZ, R39.H0_H0 ;  /* 0x20000027ff067230 */ /* 0x000fe20000004100 */
[----:B------:R-:W-:Y:S01]  /*8040*/  SHF.R.U32.HI R43, RZ, 0x10, R47 ;  /* 0x00000010ff2b7819 */ /* 0x000fe2000001162f */
[----:B------:R-:W-:Y:S01]  /*8050*/  HADD2.F32 R35, -RZ, R34.H0_H0 ;  /* 0x20000022ff237230 */ /* 0x000fe20000004100 */
[----:B------:R-:W-:Y:S01]  /*8060*/  LOP3.LUT R4, R4, 0xff0000, R31, 0xf8, !PT ;  /* 0x00ff000004047812 */ /* 0x000fe200078ef81f */
[----:B------:R-:W-:Y:S01]  /*8070*/  HADD2.F32 R31, -RZ, R30.H0_H0 ;  /* 0x2000001eff1f7230 */ /* 0x000fe20000004100 */
[----:B------:R-:W-:Y:S01]  /*8080*/  F2FP.F16.E4M3.UNPACK_B R37, R109.H1 ;  /* 0x0000006dff25723e */ /* 0x000fe200030006ff */
[----:B------:R-:W-:Y:S02]  /*8090*/  IMAD.U32 R43, R43, 0x10000, RZ ;  /* 0x000100002b2b7824 */ /* 0x000fe400078e00ff */
[----:B------:R-:W-:Y:S01]  /*80a0*/  FMUL.FTZ R42, R35, R6 ;  /* 0x00000006232a7220 */ /* 0x000fe20000410000 */
[----:B------:R-:W-:Y:S01]  /*80b0*/  F2FP.F16.E4M3.UNPACK_B R106, R106 ;  /* 0x0000006aff6a723e */ /* 0x000fe200020006ff */
[----:B------:R-:W-:Y:S01]  /*80c0*/  FMUL.FTZ R44, R31, R6 ;  /* 0x000000061f2c7220 */ /* 0x000fe20000410000 */
[----:B------:R-:W-:Y:S01]  /*80d0*/  HADD2.F32 R38, -RZ, R37.H0_H0 ;  /* 0x20000025ff267230 */ /* 0x000fe20000004100 */
[----:B------:R-:W-:Y:S01]  /*80e0*/  LOP3.LUT R6, R40, 0xff0000, R43, 0xf8, !PT ;  /* 0x00ff000028067812 */ /* 0x000fe200078ef82b */
[----:B------:R-:W-:Y:S01]  /*80f0*/  HADD2.F32 R40, -RZ, R39.H1_H1 ;  /* 0x30000027ff287230 */ /* 0x000fe20000004100 */
[----:B------:R-:W-:-:S02]  /*8100*/  F2FP.F16.E4M3.UNPACK_B R33, R33 ;  /* 0x00000021ff21723e */ /* 0x000fc400020006ff */
[-C--:B------:R-:W-:Y:S01]  /*8110*/  FFMA.FTZ R44, R35, R38.reuse, R44 ;  /* 0x00000026232c7223 */ /* 0x080fe2000001002c */
[----:B------:R-:W-:Y:S01]  /*8120*/  FFMA.FTZ R42, R31, R38, -R42 ;  /* 0x000000261f2a7223 */ /* 0x000fe2000001082a */
[----:B------:R-:W-:Y:S01]  /*8130*/  HADD2.F32 R35, -RZ, R34.H1_H1 ;  /* 0x30000022ff237230 */ /* 0x000fe20000004100 */
[----:B------:R-:W-:Y:S01]  /*8140*/  F2FP.F16.E4M3.UNPACK_B R29, R29 ;  /* 0x0000001dff1d723e */ /* 0x000fe200020006ff */
[----:B------:R-:W-:Y:S01]  /*8150*/  HADD2.F32 R31, -RZ, R30.H1_H1 ;  /* 0x3000001eff1f7230 */ /* 0x000fe20000004100 */
[----:B------:R-:W-:Y:S01]  /*8160*/  SHF.R.U32.HI R41, RZ, 0x10, R45 ;  /* 0x00000010ff297819 */ /* 0x000fe2000001162d */
[----:B------:R-:W-:Y:S01]  /*8170*/  HADD2.F32 R38, -RZ, R37.H1_H1 ;  /* 0x30000025ff267230 */ /* 0x000fe20000004100 */
[----:B------:R-:W-:Y:S01]  /*8180*/  F2FP.F16.E4M3.UNPACK_B R109, R109 ;  /* 0x0000006dff6d723e */ /* 0x000fe200020006ff */
[-C--:B------:R-:W-:Y:S01]  /*8190*/  FMUL.FTZ R46, R35, R40.reuse ;  /* 0x00000028232e7220 */ /* 0x080fe20000410000 */
[----:B------:R-:W-:Y:S02]  /*81a0*/  HADD2.F32 R37, -RZ, R106.H0_H0 ;  /* 0x2000006aff257230 */ /* 0x000fe40000004100 */
[----:B------:R-:W-:Y:S01]  /*81b0*/  FMUL.FTZ R40, R31, R40 ;  /* 0x000000281f287220 */ /* 0x000fe20000410000 */
[----:B------:R-:W-:-:S02]  /*81c0*/  HADD2.F32 R34, -RZ, R33.H0_H0 ;  /* 0x20000021ff227230 */ /* 0x000fc40000004100 */
[-C--:B------:R-:W-:Y:S01]  /*81d0*/  FFMA.FTZ R45, R31, R38.reuse, -R46 ;  /* 0x000000261f2d7223 */ /* 0x080fe2000001082e */
[----:B------:R-:W-:Y:S02]  /*81e0*/  HADD2.F32 R30, -RZ, R29.H0_H0 ;  /* 0x2000001dff1e7230 */ /* 0x000fe40000004100 */
[----:B------:R-:W-:Y:S01]  /*81f0*/  FFMA.FTZ R47, R35, R38, R40 ;  /* 0x00000026232f7223 */ /* 0x000fe20000010028 */
[----:B------:R-:W-:Y:S02]  /*8200*/  IMAD.U32 R41, R41, 0x10000, RZ ;  /* 0x0001000029297824 */ /* 0x000fe400078e00ff */
[-C--:B------:R-:W-:Y:S01]  /*8210*/  FMUL.FTZ R35, R34, R37.reuse ;  /* 0x0000002522237220 */ /* 0x080fe20000410000 */
[----:B------:R-:W-:Y:S02]  /*8220*/  HADD2.F32 R31, -RZ, R109.H0_H0 ;  /* 0x2000006dff1f7230 */ /* 0x000fe40000004100 */
[----:B------:R-:W-:Y:S01]  /*8230*/  FMUL.FTZ R37, R30, R37 ;  /* 0x000000251e257220 */ /* 0x000fe20000410000 */
[----:B------:R-:W-:Y:S01]  /*8240*/  HADD2.F32 R106, -RZ, R106.H1_H1 ;  /* 0x3000006aff6a7230 */ /* 0x000fe20000004100 */
[----:B------:R-:W-:Y:S01]  /*8250*/  LOP3.LUT R10, R10, 0xff0000, R41, 0xf8, !PT ;  /* 0x00ff00000a0a7812 */ /* 0x000fe200078ef829 */
[----:B------:R-:W-:-:S02]  /*8260*/  HADD2.F32 R33, -RZ, R33.H1_H1 ;  /* 0x30000021ff217230 */ /* 0x000fc40000004100 */
[-C--:B------:R-:W-:Y:S01]  /*8270*/  FFMA.FTZ R40, R30, R31.reuse, -R35 ;  /* 0x0000001f1e287223 */ /* 0x080fe20000010823 */
[----:B------:R-:W-:Y:S01]  /*8280*/  FFMA.FTZ R41, R34, R31, R37 ;  /* 0x0000001f22297223 */ /* 0x000fe20000010025 */
[----:B------:R-:W-:Y:S01]  /*8290*/  HADD2.F32 R29, -RZ, R29.H1_H1 ;  /* 0x3000001dff1d7230 */ /* 0x000fe20000004100 */
[----:B------:R-:W-:Y:S01]  /*82a0*/  F2FP.F16.E4M3.UNPACK_B R37, R107.H1 ;  /* 0x0000006bff25723e */ /* 0x000fe200030006ff */
[----:B------:R-:W-:Y:S02]  /*82b0*/  HADD2.F32 R30, -RZ, R109.H1_H1 ;  /* 0x3000006dff1e7230 */ /* 0x000fe40000004100 */
[----:B------:R-:W-:Y:S01]  /*82c0*/  FMUL.FTZ R34, R33, R106 ;  /* 0x0000006a21227220 */ /* 0x000fe20000410000 */
[----:B------:R-:W-:Y:S01]  /*82d0*/  F2FP.F16.E4M3.UNPACK_B R31, R36.H1 ;  /* 0x00000024ff1f723e */ /* 0x000fe200030006ff */
[C---:B------:R-:W-:Y:S01]  /*82e0*/  FMUL.FTZ R106, R29.reuse, R106 ;  /* 0x0000006a1d6a7220 */ /* 0x040fe20000410000 */
[----:B------:R-:W-:Y:S01]  /*82f0*/  F2FP.F16.E4M3.UNPACK_B R35, R108.H1 ;  /* 0x0000006cff23723e */ /* 0x000fe200030006ff */
[----:B------:R-:W-:Y:S01]  /*8300*/  FFMA.FTZ R43, R29, R30, -R34 ;  /* 0x0000001e1d2b7223 */ /* 0x000fe20000010822 */
[----:B------:R-:W-:Y:S01]  /*8310*/  F2FP.F16.E4M3.UNPACK_B R29, R32.H1 ;  /* 0x00000020ff1d723e */ /* 0x000fe200030006ff */
[----:B------:R-:W-:-:S02]  /*8320*/  HADD2.F32 R39, -RZ, R37.H0_H0 ;  /* 0x20000025ff277230 */ /* 0x000fc40000004100 */
[----:B------:R-:W-:Y:S01]  /*8330*/  FFMA.FTZ R106, R33, R30, R106 ;  /* 0x0000001e216a7223 */ /* 0x000fe2000001006a */
[----:B------:R-:W-:Y:S01]  /*8340*/  HADD2.F32 R34, -RZ, R31.H0_H0 ;  /* 0x2000001fff227230 */ /* 0x000fe20000004100 */
[----:B------:R-:W-:Y:S01]  /*8350*/  F2FP.F16.E4M3.UNPACK_B R107, R107 ;  /* 0x0000006bff6b723e */ /* 0x000fe200020006ff */
[----:B------:R-:W-:Y:S01]  /*8360*/  HADD2.F32 R38, -RZ, R37.H1_H1 ;  /* 0x30000025ff267230 */ /* 0x000fe20000004100 */
[----:B------:R-:W-:Y:S01]  /*8370*/  F2FP.F16.E4M3.UNPACK_B R32, R32 ;  /* 0x00000020ff20723e */ /* 0x000fe200020006ff */
[----:B------:R-:W-:Y:S02]  /*8380*/  HADD2.F32 R30, -RZ, R29.H0_H0 ;  /* 0x2000001dff1e7230 */ /* 0x000fe40000004100 */
[----:B------:R-:W-:Y:S01]  /*8390*/  FMUL.FTZ R37, R34, R39 ;  /* 0x0000002722257220 */ /* 0x000fe20000410000 */
[----:B------:R-:W-:Y:S01]  /*83a0*/  HADD2.F32 R33, -RZ, R35.H0_H0 ;  /* 0x20000023ff217230 */ /* 0x000fe20000004100 */
[----:B------:R-:W-:Y:S01]  /*83b0*/  F2FP.F16.E4M3.UNPACK_B R36, R36 ;  /* 0x00000024ff24723e */ /* 0x000fe200020006ff */
[----:B------:R-:W-:-:S02]  /*83c0*/  HADD2.F32 R31, -RZ, R31.H1_H1 ;  /* 0x3000001fff1f7230 */ /* 0x000fc40000004100 */
[C---:B------:R-:W-:Y:S01]  /*83d0*/  FMUL.FTZ R39, R30.reuse, R39 ;  /* 0x000000271e277220 */ /* 0x040fe20000410000 */
[----:B------:R-:W-:Y:S02]  /*83e0*/  HADD2.F32 R29, -RZ, R29.H1_H1 ;  /* 0x3000001dff1d7230 */ /* 0x000fe40000004100 */
[-C--:B------:R-:W-:Y:S01]  /*83f0*/  FFMA.FTZ R46, R30, R33.reuse, -R37 ;  /* 0x000000211e2e7223 */ /* 0x080fe20000010825 */
[----:B------:R-:W-:Y:S02]  /*8400*/  HADD2.F32 R30, -RZ, R35.H1_H1 ;  /* 0x30000023ff1e7230 */ /* 0x000fe40000004100 */
[-C--:B----4-:R-:W-:Y:S01]  /*8410*/  FMUL.FTZ R100, R31, R38.reuse ;  /* 0x000000261f647220 */ /* 0x090fe20000410000 */
[----:B------:R-:W-:Y:S01]  /*8420*/  FFMA.FTZ R98, R34, R33, R39 ;  /* 0x0000002122627223 */ /* 0x000fe20000010027 */
[C---:B------:R-:W-:Y:S01]  /*8430*/  FMUL.FTZ R38, R29.reuse, R38 ;  /* 0x000000261d267220 */ /* 0x040fe20000410000 */
[----:B------:R-:W-:Y:S01]  /*8440*/  F2FP.F16.E4M3.UNPACK_B R108, R108 ;  /* 0x0000006cff6c723e */ /* 0x000fe200020006ff */
[----:B------:R-:W-:Y:S01]  /*8450*/  FFMA.FTZ R99, R29, R30, -R100 ;  /* 0x0000001e1d637223 */ /* 0x000fe20000010864 */
[----:B------:R-:W-:-:S02]  /*8460*/  HADD2.F32 R34, -RZ, R107.H0_H0 ;  /* 0x2000006bff227230 */ /* 0x000fc40000004100 */
[----:B------:R-:W-:Y:S01]  /*8470*/  FFMA.FTZ R101, R31, R30, R38 ;  /* 0x0000001e1f657223 */ /* 0x000fe20000010026 */
[----:B------:R-:W-:Y:S01]  /*8480*/  HADD2.F32 R29, -RZ, R32.H0_H0 ;  /* 0x20000020ff1d7230 */ /* 0x000fe20000004100 */
[----:B------:R-:W-:Y:S01]  /*8490*/  F2FP.SATFINITE.E4M3.F32.PACK_AB_MERGE_C R42, R45, R42, RZ ;  /* 0x0000002a2d2a723e */ /* 0x000fe200048070ff */
[--C-:B------:R-:W-:Y:S01]  /*84a0*/  HADD2.F32 R30, -RZ, R36.reuse.H0_H0 ;  /* 0x20000024ff1e7230 */ /* 0x100fe20000004100 */
[----:B------:R-:W-:Y:S01]  /*84b0*/  F2FP.SATFINITE.E4M3.F32.PACK_AB_MERGE_C R46, R99, R46, RZ ;  /* 0x0000002e632e723e */ /* 0x000fe200048070ff */
[----:B------:R-:W-:Y:S02]  /*84c0*/  HADD2.F32 R107, -RZ, R107.H1_H1 ;  /* 0x3000006bff6b7230 */ /* 0x000fe40000004100 */
[-C--:B------:R-:W-:Y:S01]  /*84d0*/  FMUL.FTZ R35, R29, R34.reuse ;  /* 0x000000221d237220 */ /* 0x080fe20000410000 */
[----:B------:R-:W-:Y:S02]  /*84e0*/  HADD2.F32 R36, -RZ, R36.H1_H1 ;  /* 0x30000024ff247230 */ /* 0x000fe40000004100 */
[----:B------:R-:W-:Y:S01]  /*84f0*/  FMUL.FTZ R38, R30, R34 ;  /* 0x000000221e267220 */ /* 0x000fe20000410000 */
[----:B------:R-:W-:Y:S01]  /*8500*/  HADD2.F32 R31, -RZ, R108.H0_H0 ;  /* 0x2000006cff1f7230 */ /* 0x000fe20000004100 */
[----:B------:R-:W-:Y:S01]  /*8510*/  F2FP.F16.E4M3.UNPACK_B R34, R10 ;  /* 0x0000000aff22723e */ /* 0x000fe200020006ff */
[----:B------:R-:W-:-:S02]  /*8520*/  HADD2.F32 R32, -RZ, R32.H1_H1 ;  /* 0x30000020ff207230 */ /* 0x000fc40000004100 */
[----:B------:R-:W-:Y:S01]  /*8530*/  FMUL.FTZ R37, R36, R107 ;  /* 0x0000006b24257220 */ /* 0x000fe20000410000 */
        /* <DEDUP_REMOVED lines=23> */
[----:B------:R-:W-:-:S02]  /*86b0*/  HADD2.F32 R32, -RZ, R33.H1_H1 ;  /* 0x30000021ff207230 */ /* 0x000fc40000004100 */
[-C--:B------:R-:W-:Y:S01]  /*86c0*/  FMUL.FTZ R36, R31, R34.reuse ;  /* 0x000000221f247220 */ /* 0x080fe20000410000 */
[----:B------:R-:W-:Y:S01]  /*86d0*/  F2FP.F16.E4M3.UNPACK_B R30, R9.H1 ;  /* 0x00000009ff1e723e */ /* 0x000fe200030006ff */
[C---:B------:R-:W-:Y:S01]  /*86e0*/  FMUL.FTZ R34, R29.reuse, R34 ;  /* 0x000000221d227220 */ /* 0x040fe20000410000 */
[----:B------:R-:W-:Y:S01]  /*86f0*/  F2FP.F16.E4M3.UNPACK_B R5, R5.H1 ;  /* 0x00000005ff05723e */ /* 0x000fe200030006ff */
[----:B------:R-:W-:Y:S01]  /*8700*/  FFMA.FTZ R38, R29, R32, -R36 ;  /* 0x000000201d267223 */ /* 0x000fe20000010824 */
[----:B------:R-:W-:Y:S01]  /*8710*/  F2FP.F16.E4M3.UNPACK_B R29, R10.H1 ;  /* 0x0000000aff1d723e */ /* 0x000fe200030006ff */
[--C-:B------:R-:W-:Y:S01]  /*8720*/  HADD2.F32 R10, -RZ, R30.reuse.H0_H0 ;  /* 0x2000001eff0a7230 */ /* 0x100fe20000004100 */
[----:B------:R-:W-:Y:S01]  /*8730*/  F2FP.SATFINITE.E4M3.F32.PACK_AB_MERGE_C R44, R47, R44, RZ ;  /* 0x0000002c2f2c723e */ /* 0x000fe200048070ff */
[----:B------:R-:W-:Y:S01]  /*8740*/  HADD2.F32 R9, -RZ, R5.H0_H0 ;  /* 0x20000005ff097230 */ /* 0x000fe20000004100 */
[----:B------:R-:W-:Y:S01]  /*8750*/  F2FP.SATFINITE.E4M3.F32.PACK_AB_MERGE_C R47, R43, R40, R42 ;  /* 0x000000282b2f723e */ /* 0x000fe2000480702a */
[----:B------:R-:W-:Y:S01]  /*8760*/  FFMA.FTZ R40, R31, R32, R34 ;  /* 0x000000201f287223 */ /* 0x000fe20000010022 */
[----:B------:R-:W-:Y:S01]  /*8770*/  F2FP.F16.E4M3.UNPACK_B R8, R8.H1 ;  /* 0x00000008ff08723e */ /* 0x000fe200030006ff */
[--C-:B------:R-:W-:Y:S01]  /*8780*/  HADD2.F32 R31, -RZ, R29.reuse.H0_H0 ;  /* 0x2000001dff1f7230 */ /* 0x100fe20000004100 */
[----:B------:R-:W-:Y:S01]  /*8790*/  F2FP.SATFINITE.E4M3.F32.PACK_AB_MERGE_C R106, R106, R41, R44 ;  /* 0x000000296a6a723e */ /* 0x000fe2000480702c */
[----:B------:R-:W-:Y:S01]  /*87a0*/  HADD2.F32 R30, -RZ, R30.H1_H1 ;  /* 0x3000001eff1e7230 */ /* 0x000fe20000004100 */
[----:B------:R-:W-:Y:S01]  /*87b0*/  F2FP.F16.E4M3.UNPACK_B R33, R6 ;  /* 0x00000006ff21723e */ /* 0x000fe200020006ff */
[----:B------:R-:W-:-:S02]  /*87c0*/  HADD2.F32 R32, -RZ, R29.H1_H1 ;  /* 0x3000001dff207230 */ /* 0x000fc40000004100 */
[-C--:B------:R-:W-:Y:S01]  /*87d0*/  FMUL.FTZ R34, R10, R31.reuse ;  /* 0x0000001f0a227220 */ /* 0x080fe20000410000 */
[--C-:B------:R-:W-:Y:S02]  /*87e0*/  HADD2.F32 R29, -RZ, R8.reuse.H0_H0 ;  /* 0x20000008ff1d7230 */ /* 0x100fe40000004100 */
[C---:B------:R-:W-:Y:S01]  /*87f0*/  FMUL.FTZ R31, R9.reuse, R31 ;  /* 0x0000001f091f7220 */ /* 0x040fe20000410000 */
        /* <DEDUP_REMOVED lines=59> */
.L_x_1848:
[----:B------:R-:W-:Y:S05]  /*8bb0*/  BSYNC B1 ;  /* 0x0000000000017941 */ /* 0x000fea0003800000 */
.L_x_1847:
[----:B0-----:R0:W-:Y:S01]  /*8bc0*/  ST.E.128 desc[UR60][R12.64], R4 ;  /* 0x000000040c007985 */ /* 0x0011e2000c101d3c */
[----:B------:R-:W-:-:S13]  /*8bd0*/  ISETP.GE.AND P2, PT, R15, R105, PT ;  /* 0x000000690f00720c */ /* 0x000fda0003f46270 */
[----:B------:R-:W-:Y:S05]  /*8be0*/  @P2 BRA `(.L_x_1826) ;  /* 0x0000000400682947 */ /* 0x000fea0003800000 */
[----:B------:R-:W-:-:S04]  /*8bf0*/  IADD3 R14, P2, R15, R14, RZ ;  /* 0x0000000e0f0e7210 */ /* 0x000fc80007f5e0ff */
[----:B------:R-:W-:-:S05]  /*8c00*/  LEA.HI.X.SX32 R15, R15, R28, 0x1, P2 ;  /* 0x0000001c0f0f7211 */ /* 0x000fca00010f0eff */
[----:B------:R0:W-:Y:S01]  /*8c10*/  ST.E.128 desc[UR60][R14.64], R8 ;  /* 0x000000080e007985 */ /* 0x0001e2000c101d3c */
[----:B------:R-:W-:Y:S05]  /*8c20*/  BRA `(.L_x_1826) ;  /* 0x0000000400587947 */ /* 0x000fea0003800000 */
.L_x_1796:
[----:B------:R-:W-:-:S13]  /*8c30*/  ISETP.NE.AND P5, PT, R200, 0x3, PT ;  /* 0x00000003c800780c */ /* 0x000fda0003fa5270 */
[----:B------:R-:W-:Y:S05]  /*8c40*/  @!P5 BRA `(.L_x_1849) ;  /* 0x000000000004d947 */ /* 0x000fea0003800000 */
[----:B------:R-:W-:Y:S01]  /*8c50*/  BPT.TRAP 0x1 ;  /* 0x000000040000795c */ /* 0x000fe20000300000 */
.L_x_1849:
[----:B------:R-:W-:Y:S01]  /*8c60*/  IMAD R87, R195, 0x8, R17 ;  /* 0x00000008c3577824 */ /* 0x000fe200078e0211 */
[----:B------:R-:W-:Y:S01]  /*8c70*/  SHF.L.U32 R97, R201, 0x1f, RZ ;  /* 0x0000001fc9617819 */ /* 0x000fe200000006ff */
[----:B------:R-:W-:Y:S01]  /*8c80*/  BSSY B1, `(.L_x_1850) ;  /* 0x0000004000017945 */ /* 0x000fe20003800000 */
[----:B------:R-:W-:Y:S02]  /*8c90*/  SHF.R.S32.HI R94, RZ, 0x1f, R93 ;  /* 0x0000001fff5e7819 */ /* 0x000fe4000001145d */
[----:B------:R-:W0:Y:S02]  /*8ca0*/  SYNCS.PHASECHK.TRANS64.TRYWAIT P2, [R87+URZ+0x22890], R97 ;  /* 0x02289061570075a7 */ /* 0x000e24000804017f */
[----:B0-----:R-:W-:Y:S05]  /*8cb0*/  @!P2 BRA `(.L_x_1851) ;  /* 0x000002300004a947 */ /* 0x001fea0003800000 */
.L_x_2194:
[----:B------:R-:W-:Y:S05]  /*8cc0*/  BSYNC B1 ;  /* 0x0000000000017941 */ /* 0x000fea0003800000 */
.L_x_1850:
        /* <DEDUP_REMOVED lines=14> */
[----:B------:R-:W-:Y:S02]  /*8db0*/  IMAD.IADD R5, R5, 0x1, R9 ;  /* 0x0000000105057824 */ /* 0x000fe400078e0209 */
[----:B------:R-:W-:Y:S02]  /*8dc0*/  IMAD R7, R74, UR4, RZ ;  /* 0x000000044a077c24 */ /* 0x000fe4000f8e02ff */
[----:B------:R-:W-:Y:S01]  /*8dd0*/  IMAD.WIDE.U32 R4, R190, UR4, R4 ;  /* 0x00000004be047c25 */ /* 0x000fe2000f8e0004 */
[----:B------:R-:W-:-:S03]  /*8de0*/  UMOV UR4, 0xffffffff ;  /* 0xffffffff00047882 */ /* 0x000fc60000000000 */
[----:B------:R-:W-:Y:S01]  /*8df0*/  IMAD R7, R190, UR5, R7 ;  /* 0x00000005be077c24 */ /* 0x000fe2000f8e0207 */
[----:B------:R-:W-:Y:S01]  /*8e00*/  IADD3 R8, P2, R4, UR6, RZ ;  /* 0x0000000604087c10 */ /* 0x000fe2000ff5e0ff */
[----:B------:R-:W-:-:S03]  /*8e10*/  IMAD.IADD R28, R96, 0x1, -R198 ;  /* 0x00000001601c7824 */ /* 0x000fc600078e0ac6 */
[----:B------:R-:W-:Y:S02]  /*8e20*/  IADD3.X R9, R5, UR7, R7, P2, !PT ;  /* 0x0000000705097c10 */ /* 0x000fe400097fe407 */
[----:B------:R-:W-:Y:S01]  /*8e30*/  ISETP.GE.AND P2, PT, R28, 0x1, PT ;  /* 0x000000011c00780c */ /* 0x000fe20003f46270 */
[----:B------:R-:W-:-:S12]  /*8e40*/  BRA.DIV UR4, `(.L_x_1852) ;  /* 0x0000022e04b47947 */ /* 0x000fd8000b800000 */
[----:B------:R1:W2:Y:S04]  /*8e50*/  SHFL.IDX PT, R4, R9, RZ, 0x1c1f ;  /* 0x001c1fff09047589 */ /* 0x0002a800000e0000 */
[----:B------:R1:W3:Y:S02]  /*8e60*/  SHFL.IDX PT, R14, R8, RZ, 0x1c1f ;  /* 0x001c1fff080e7589 */ /* 0x0002e400000e0000 */
.L_x_2198:
        /* <DEDUP_REMOVED lines=13> */
.L_x_1854:
[----:B------:R-:W-:Y:S05]  /*8f40*/  BSYNC B1 ;  /* 0x0000000000017941 */ /* 0x000fea0003800000 */
.L_x_1853:
[----:B------:R-:W-:-:S03]  /*8f50*/  UMOV UR4, 0xffffffff ;  /* 0xffffffff00047882 */ /* 0x000fc60000000000 */
[----:B------:R-:W-:Y:S05]  /*8f60*/  BRA.DIV UR4, `(.L_x_1855) ;  /* 0x0000022e04b47947 */ /* 0x000fea000b800000 */
[----:B--2-4-:R2:W4:Y:S04]  /*8f70*/  SHFL.IDX PT, R4, R9, 0x1, 0x1c1f ;  /* 0x003c1f0009047f89 */ /* 0x01452800000e0000 */
[----:B---3--:R2:W3:Y:S02]  /*8f80*/  SHFL.IDX PT, R14, R8, 0x1, 0x1c1f ;  /* 0x003c1f00080e7f89 */ /* 0x0084e400000e0000 */
.L_x_2202:
        /* <DEDUP_REMOVED lines=8> */
[----:B------:R-:W-:-:S05]  /*9010*/  @!P3 IADD3 R14, P4, R23, R14, RZ ;  /* 0x0000000e170eb210 */ /* 0x000fca0007f9e0ff */
[----:B------:R-:W-:Y:S02]  /*9020*/  @!P3 IMAD.X R15, R4, 0x1, R197, P4 ;  /* 0x00000001040fb824 */ /* 0x000fe400020e06c5 */
[----:B------:R-:W3:Y:S04]  /*9030*/  @!P2 LDS.128 R4, [R91+0x1a400] ;  /* 0x01a400005b04a984 */ /* 0x000ee80000000c00 */
[----:B---3--:R-:W-:Y:S04]  /*9040*/  @!P2 ST.E.128 desc[UR60][R10.64], R4 ;  /* 0x000000040a00a985 */ /* 0x008fe8000c101d3c */
[----:B------:R-:W3:Y:S04]  /*9050*/  @!P3 LDS.128 R4, [R90+0x1a400] ;  /* 0x01a400005a04b984 */ /* 0x000ee80000000c00 */
[----:B---3--:R3:W-:Y:S02]  /*9060*/  @!P3 ST.E.128 desc[UR60][R14.64], R4 ;  /* 0x000000040e00b985 */ /* 0x0087e4000c101d3c */
.L_x_1857:
[----:B------:R-:W-:Y:S05]  /*9070*/  BSYNC B1 ;  /* 0x0000000000017941 */ /* 0x000fea0003800000 */
.L_x_1856:
[----:B------:R-:W-:-:S03]  /*9080*/  UMOV UR4, 0xffffffff ;  /* 0xffffffff00047882 */ /* 0x000fc60000000000 */
[----:B------:R-:W-:Y:S05]  /*9090*/  BRA.DIV UR4, `(.L_x_1858) ;  /* 0x0000022e04b07947 */ /* 0x000fea000b800000 */
[----:B---34-:R3:W4:Y:S04]  /*90a0*/  SHFL.IDX PT, R4, R9, 0x2, 0x1c1f ;  /* 0x005c1f0009047f89 */ /* 0x01872800000e0000 */
[----:B------:R3:W0:Y:S02]  /*90b0*/  SHFL.IDX PT, R14, R8, 0x2, 0x1c1f ;  /* 0x005c1f00080e7f89 */ /* 0x00062400000e0000 */
.L_x_2206:
        /* <DEDUP_REMOVED lines=13> */
.L_x_1826:
[----:B------:R-:W-:Y:S05]  /*9190*/  BSYNC B0 ;  /* 0x0000000000007941 */ /* 0x000fea0003800000 */
.L_x_1795:
[----:B0---4-:R-:W0:Y:S01]  /*91a0*/  S2R R4, SR_TID.X ;  /* 0x0000000000047919 */ /* 0x011e220000002100 */
[----:B------:R-:W-:Y:S01]  /*91b0*/  @!PT LDS RZ, [RZ] ;  /* 0x00000000fffff984 */ /* 0x000fe20000000800 */
[----:B------:R-:W-:Y:S01]  /*91c0*/  @!PT LDS RZ, [RZ] ;  /* 0x00000000fffff984 */ /* 0x000fe20000000800 */
[----:B------:R-:W-:Y:S01]  /*91d0*/  @!PT LDS RZ, [RZ] ;  /* 0x00000000fffff984 */ /* 0x000fe20000000800 */
[----:B------:R-:W-:Y:S01]  /*91e0*/  @!PT LDS RZ, [RZ] ;  /* 0x00000000fffff984 */ /* 0x000fe20000000800 */
[----:B------:R4:W-:Y:S06]  /*91f0*/  MEMBAR.ALL.CTA ;  /* 0x0000000000007992 */ /* 0x0009ec0000008000 */
[----:B----4-:R-:W4:Y:S01]  /*9200*/  FENCE.VIEW.ASYNC.S ;  /* 0x00000000000073c6 */ /* 0x010f220000000000 */
[----:B------:R-:W-:Y:S05]  /*9210*/  WARPSYNC.ALL ;  /* 0x0000000000007948 */ /* 0x000fea0003800000 */
[----:B------:R-:W-:Y:S01]  /*9220*/  BSSY B0, `(.L_x_1859) ;  /* 0x0000008000007945 */ /* 0x000fe20003800000 */
[----:B----4-:R4:W-:Y:S01]  /*9230*/  BAR.SYNC.DEFER_BLOCKING R73, 0x80 ;  /* 0x000200490000751d */ /* 0x0109e20000010000 */
[----:B0-----:R-:W-:-:S13]  /*9240*/  LOP3.LUT P2, RZ, R4, 0x7f, RZ, 0xc0, !PT ;  /* 0x0000007f04ff7812 */ /* 0x001fda000784c0ff */
[----:B------:R-:W-:-:S05]  /*9250*/  @!P2 VIADD R4, R87, 0x228a0 ;  /* 0x000228a05704a836 */ /* 0x000fca0000000000 */
[----:B------:R-:W-:-:S04]  /*9260*/  @!P2 PRMT R4, RZ, 0x654, R4 ;  /* 0x00000654ff04a816 */ /* 0x000fc80000000004 */
[----:B------:R4:W-:Y:S01]  /*9270*/  @!P2 SYNCS.ARRIVE.TRANS64.RED.A1T0 RZ, [R4+URZ], RZ ;  /* 0x000000ff04ffa9a7 */ /* 0x0009e2000810043f */
[----:B------:R-:W-:Y:S05]  /*9280*/  @!P5 BRA `(.L_x_1860) ;  /* 0x000000000004d947 */ /* 0x000fea0003800000 */
[----:B------:R-:W-:Y:S01]  /*9290*/  BPT.TRAP 0x1 ;  /* 0x000000040000795c */ /* 0x000fe20000300000 */
.L_x_1860:
[----:B------:R-:W-:Y:S05]  /*92a0*/  BSYNC B0 ;  /* 0x0000000000007941 */ /* 0x000fea0003800000 */
.L_x_1859:
[----:B------:R-:W0:Y:S01]  /*92b0*/  SYNCS.PHASECHK.TRANS64.TRYWAIT P3, [R87+URZ+0x228b0], R97 ;  /* 0x0228b061570075a7 */ /* 0x000e22000806017f */
[----:B------:R-:W-:Y:S04]  /*92c0*/  BSSY B0, `(.L_x_1861) ;  /* 0x0000002000007945 */ /* 0x000fe80003800000 */
[----:B0-----:R-:W-:Y:S05]  /*92d0*/  @!P3 BRA `(.L_x_1862) ;  /* 0x0000022c0068b947 */ /* 0x001fea0003800000 */
.L_x_2207:
[----:B------:R-:W-:Y:S05]  /*92e0*/  BSYNC B0 ;  /* 0x0000000000007941 */ /* 0x000fea0003800000 */
.L_x_1861:
[----:B------:R-:W-:Y:S01]  /*92f0*/  ULDC.64 UR4, c[0x0][0x328] ;  /* 0x0000ca0000047ab9 */ /* 0x000fe20000000a00 */
[----:B------:R-:W-:Y:S01]  /*9300*/  ULDC.64 UR6, c[0x0][0x318] ;  /* 0x0000c60000067ab9 */ /* 0x000fe20000000a00 */
[----:B------:R-:W-:Y:S01]  /*9310*/  IMAD R94, R94, UR4, RZ ;  /* 0x000000045e5e7c24 */ /* 0x000fe2000f8e02ff */
[----:B------:R-:W-:Y:S01]  /*9320*/  BSSY B0, `(.L_x_1863) ;  /* 0x000001f000007945 */ /* 0x000fe20003800000 */
[----:B----4-:R-:W-:-:S04]  /*9330*/  IMAD.WIDE.U32 R4, R93, UR4, RZ ;  /* 0x000000045d047c25 */ /* 0x010fc8000f8e00ff */
[----:B------:R-:W-:Y:S01]  /*9340*/  IMAD R93, R93, UR5, R94 ;  /* 0x000000055d5d7c24 */ /* 0x000fe2000f8e025e */
[----:B------:R-:W-:Y:S01]  /*9350*/  ULDC.64 UR4, c[0x0][0x338] ;  /* 0x0000ce0000047ab9 */ /* 0x000fe20000000a00 */
[----:B------:R-:W-:Y:S02]  /*9360*/  IMAD.IADD R96, R96, 0x1, -R198 ;  /* 0x0000000160607824 */ /* 0x000fe400078e0ac6 */
[----:B------:R-:W-:Y:S02]  /*9370*/  IMAD R95, R95, UR4, RZ ;  /* 0x000000045f5f7c24 */ /* 0x000fe4000f8e02ff */
[----:B------:R-:W-:Y:S02]  /*9380*/  IMAD.IADD R5, R5, 0x1, R93 ;  /* 0x0000000105057824 */ /* 0x000fe400078e025d */
[C---:B------:R-:W-:Y:S02]  /*9390*/  IMAD R95, R92.reuse, UR5, R95 ;  /* 0x000000055c5f7c24 */ /* 0x040fe4000f8e025f */
[----:B------:R-:W-:Y:S01]  /*93a0*/  IMAD.WIDE.U32 R92, R92, UR4, R4 ;  /* 0x000000045c5c7c25 */ /* 0x000fe2000f8e0004 */
[----:B------:R-:W-:-:S03]  /*93b0*/  ULDC.64 UR4, c[0x0][0x330] ;  /* 0x0000cc0000047ab9 */ /* 0x000fc60000000a00 */
[----:B------:R-:W-:Y:S02]  /*93c0*/  IMAD.IADD R93, R93, 0x1, R95 ;  /* 0x000000015d5d7824 */ /* 0x000fe400078e025f */
        /* <DEDUP_REMOVED lines=8> */
[----:B------:R-:W-:Y:S05]  /*9450*/  @!P3 BRA `(.L_x_1864) ;  /* 0x00000000002cb947 */ /* 0x000fea0003800000 */
[----:B------:R-:W-:Y:S02]  /*9460*/  ULDC UR4, c[0x0][0x2f4] ;  /* 0x0000bd0000047ab9 */ /* 0x000fe40000000800 */
[----:B------:R-:W-:-:S13]  /*9470*/  ISETP.GE.AND P3, PT, R18, UR4, PT ;  /* 0x0000000412007c0c */ /* 0x000fda000bf66270 */
[----:B-1234-:R-:W-:-:S05]  /*9480*/  @!P3 IADD3 R8, P4, R18, R10, RZ ;  /* 0x0000000a1208b210 */ /* 0x01efca0007f9e0ff */
        /* <DEDUP_REMOVED lines=8> */
.L_x_1864:
[----:B------:R-:W-:Y:S05]  /*9510*/  BSYNC B0 ;  /* 0x0000000000007941 */ /* 0x000fea0003800000 */
.L_x_1863:
[----:B------:R-:W-:Y:S01]  /*9520*/  ISETP.GE.AND P3, PT, R96, 0x41, PT ;  /* 0x000000416000780c */ /* 0x000fe20003f66270 */
[----:B0-----:R0:W0:Y:S01]  /*9530*/  SHFL.IDX PT, R4, R13, 0x1, 0x1c1f ;  /* 0x003c1f000d047f89 */ /* 0x00102200000e0000 */
[----:B------:R-:W-:Y:S03]  /*9540*/  BSSY B0, `(.L_x_1865) ;  /* 0x000000e000007945 */ /* 0x000fe60003800000 */
[----:B----4-:R4:W0:Y:S08]  /*9550*/  SHFL.IDX PT, R10, R12, 0x1, 0x1c1f ;  /* 0x003c1f000c0a7f89 */ /* 0x01083000000e0000 */
[----:B----4-:R-:W-:Y:S05]  /*9560*/  @!P3 BRA `(.L_x_1866) ;  /* 0x00000000002cb947 */ /* 0x010fea0003800000 */
[----:B------:R-:W-:Y:S02]  /*9570*/  ULDC UR4, c[0x0][0x2f4] ;  /* 0x0000bd0000047ab9 */ /* 0x000fe40000000800 */
[----:B------:R-:W-:-:S13]  /*9580*/  ISETP.GE.AND P3, PT, R18, UR4, PT ;  /* 0x0000000412007c0c */ /* 0x000fda000bf66270 */
[----:B0123--:R-:W-:-:S05]  /*9590*/  @!P3 IADD3 R8, P4, R18, R10, RZ ;  /* 0x0000000a1208b210 */ /* 0x00ffca0007f9e0ff */
[----:B------:R-:W-:Y:S01]  /*95a0*/  @!P3 IMAD.X R9, R4, 0x1, R19, P4 ;  /* 0x000000010409b824 */ /* 0x000fe200020e0613 */
[----:B------:R-:W-:-:S13]  /*95b0*/  ISETP.GE.AND P4, PT, R23, UR4, PT ;  /* 0x0000000417007c0c */ /* 0x000fda000bf86270 */
[----:B------:R-:W-:-:S05]  /*95c0*/  @!P4 IADD3 R10, P5, R23, R10, RZ ;  /* 0x0000000a170ac210 */ /* 0x000fca0007fbe0ff */
[----:B------:R-:W-:Y:S02]  /*95d0*/  @!P4 IMAD.X R11, R4, 0x1, R197, P5 ;  /* 0x00000001040bc824 */ /* 0x000fe400028e06c5 */
[----:B------:R-:W0:Y:S04]  /*95e0*/  @!P3 LDS.128 R4, [R91+0xc400] ;  /* 0x00c400005b04b984 */ /* 0x000e280000000c00 */
[----:B0-----:R-:W-:Y:S04]  /*95f0*/  @!P3 ST.E.128 desc[UR60][R8.64], R4 ;  /* 0x000000040800b985 */ /* 0x001fe8000c101d3c */
[----:B------:R-:W0:Y:S04]  /*9600*/  @!P4 LDS.128 R4, [R90+0xc400] ;  /* 0x00c400005a04c984 */ /* 0x000e280000000c00 */
[----:B0-----:R4:W-:Y:S02]  /*9610*/  @!P4 ST.E.128 desc[UR60][R10.64], R4 ;  /* 0x000000040a00c985 */ /* 0x0019e4000c101d3c */
.L_x_1866:
[----:B------:R-:W-:Y:S05]  /*9620*/  BSYNC B0 ;  /* 0x0000000000007941 */ /* 0x000fea0003800000 */
.L_x_1865:
[----:B------:R-:W-:Y:S01]  /*9630*/  ISETP.GE.AND P3, PT, R96, 0x81, PT ;  /* 0x000000816000780c */ /* 0x000fe20003f66270 */
[----:B0-----:R-:W0:Y:S01]  /*9640*/  SHFL.IDX PT, R13, R13, 0x2, 0x1c1f ;  /* 0x005c1f000d0d7f89 */ /* 0x001e2200000e0000 */
[----:B------:R-:W-:Y:S03]  /*9650*/  BSSY B0, `(.L_x_1867) ;  /* 0x000000e000007945 */ /* 0x000fe60003800000 */
[----:B----4-:R4:W0:Y:S08]  /*9660*/  SHFL.IDX PT, R10, R12, 0x2, 0x1c1f ;  /* 0x005c1f000c0a7f89 */ /* 0x01083000000e0000 */
[----:B----4-:R-:W-:Y:S05]  /*9670*/  @!P3 BRA `(.L_x_1868) ;  /* 0x00000000002cb947 */ /* 0x010fea0003800000 */
[----:B------:R-:W-:Y:S02]  /*9680*/  ULDC UR4, c[0x0][0x2f4] ;  /* 0x0000bd0000047ab9 */ /* 0x000fe40000000800 */
[----:B------:R-:W-:-:S13]  /*9690*/  ISETP.GE.AND P3, PT, R18, UR4, PT ;  /* 0x0000000412007c0c */ /* 0x000fda000bf66270 */
[----:B------:R-:W4:Y:S01]  /*96a0*/  @!P3 LDS.128 R4, [R91+0xe400] ;  /* 0x00e400005b04b984 */ /* 0x000f220000000c00 */
[----:B0123--:R-:W-:-:S05]  /*96b0*/  @!P3 IADD3 R8, P4, R18, R10, RZ ;  /* 0x0000000a1208b210 */ /* 0x00ffca0007f9e0ff */
[----:B------:R-:W-:Y:S01]  /*96c0*/  @!P3 IMAD.X R9, R13, 0x1, R19, P4 ;  /* 0x000000010d09b824 */ /* 0x000fe200020e0613 */
[----:B------:R-:W-:-:S13]  /*96d0*/  ISETP.GE.AND P4, PT, R23, UR4, PT ;  /* 0x0000000417007c0c */ /* 0x000fda000bf86270 */
[----:B------:R-:W-:-:S05]  /*96e0*/  @!P4 IADD3 R10, P5, R23, R10, RZ ;  /* 0x0000000a170ac210 */ /* 0x000fca0007fbe0ff */
[----:B------:R-:W-:Y:S01]  /*96f0*/  @!P4 IMAD.X R11, R13, 0x1, R197, P5 ;  /* 0x000000010d0bc824 */ /* 0x000fe200028e06c5 */
[----:B----4-:R-:W-:Y:S04]  /*9700*/  @!P3 ST.E.128 desc[UR60][R8.64], R4 ;  /* 0x000000040800b985 */ /* 0x010fe8000c101d3c */
[----:B------:R-:W0:Y:S04]  /*9710*/  @!P4 LDS.128 R4, [R90+0xe400] ;  /* 0x00e400005a04c984 */ /* 0x000e280000000c00 */
[----:B0-----:R4:W-:Y:S02]  /*9720*/  @!P4 ST.E.128 desc[UR60][R10.64], R4 ;  /* 0x000000040a00c985 */ /* 0x0019e4000c101d3c */
.L_x_1868:
[----:B------:R-:W-:Y:S05]  /*9730*/  BSYNC B0 ;  /* 0x0000000000007941 */ /* 0x000fea0003800000 */
.L_x_1867:
[----:B------:R-:W-:Y:S01]  /*9740*/  @!PT LDS RZ, [RZ] ;  /* 0x00000000fffff984 */ /* 0x000fe20000000800 */
[----:B------:R-:W-:Y:S01]  /*9750*/  @!PT LDS RZ, [RZ] ;  /* 0x00000000fffff984 */ /* 0x000fe20000000800 */
[----:B------:R-:W-:Y:S01]  /*9760*/  @!PT LDS RZ, [RZ] ;  /* 0x00000000fffff984 */ /* 0x000fe20000000800 */
[----:B------:R-:W-:Y:S01]  /*9770*/  @!PT LDS RZ, [RZ] ;  /* 0x00000000fffff984 */ /* 0x000fe20000000800 */
[----:B------:R5:W-:Y:S06]  /*9780*/  MEMBAR.ALL.CTA ;  /* 0x0000000000007992 */ /* 0x000bec0000008000 */
[----:B-----5:R-:W5:Y:S01]  /*9790*/  FENCE.VIEW.ASYNC.S ;  /* 0x00000000000073c6 */ /* 0x020f620000000000 */
[----:B-1----:R-:W-:Y:S01]  /*97a0*/  @!P2 VIADD R87, R87, 0x228c0 ;  /* 0x000228c05757a836 */ /* 0x002fe20000000000 */
[----:B-----5:R1:W-:Y:S01]  /*97b0*/  BAR.SYNC.DEFER_BLOCKING R73, 0x80 ;  /* 0x000200490000751d */ /* 0x0203e20000010000 */
[----:B------:R-:W-:Y:S01]  /*97c0*/  ISETP.NE.AND P3, PT, R89, RZ, PT ;  /* 0x000000ff5900720c */ /* 0x000fe20003f65270 */
[----:B------:R-:W-:-:S02]  /*97d0*/  VIADD R195, R195, 0x1 ;  /* 0x00000001c3c37836 */ /* 0x000fc40000000000 */
[----:B------:R-:W-:-:S04]  /*97e0*/  @!P2 PRMT R87, RZ, 0x654, R87 ;  /* 0x00000654ff57a816 */ /* 0x000fc80000000057 */
[----:B------:R1:W-:Y:S01]  /*97f0*/  @!P2 SYNCS.ARRIVE.TRANS64.RED.A1T0 RZ, [R87+URZ], RZ ;  /* 0x000000ff57ffa9a7 */ /* 0x0003e2000810043f */
[----:B------:R-:W-:-:S04]  /*9800*/  ISETP.NE.AND P2, PT, R195, 0x2, PT ;  /* 0x00000002c300780c */ /* 0x000fc80003f45270 */
[----:B----4-:R-:W-:Y:S02]  /*9810*/  SEL R4, RZ, 0x1, P2 ;  /* 0x00000001ff047807 */ /* 0x010fe40001000000 */
[----:B------:R-:W-:Y:S02]  /*9820*/  SEL R195, R195, RZ, P2 ;  /* 0x000000ffc3c37207 */ /* 0x000fe40001000000 */
[----:B------:R-:W-:Y:S01]  /*9830*/  LOP3.LUT R201, R201, R4, RZ, 0x3c, !PT ;  /* 0x00000004c9c97212 */ /* 0x000fe200078e3cff */
[----:B-1----:R-:W-:Y:S06]  /*9840*/  @P3 BRA `(.L_x_1869) ;  /* 0xffffff88009c3947 */ /* 0x002fec000383ffff */
[----:B------:R-:W1:Y:S01]  /*9850*/  S2R R5, SR_TID.X ;  /* 0x0000000000057919 */ /* 0x000e620000002100 */
[----:B------:R-:W-:Y:S02]  /*9860*/  PLOP3.LUT P0, PT, PT, PT, PT, 0x8, 0x0 ;  /* 0x000000000000781c */ /* 0x000fe40003f0e170 */
[----:B-1----:R-:W-:-:S04]  /*9870*/  SHF.R.U32.HI R5, RZ, 0x7, R5 ;  /* 0x00000007ff057819 */ /* 0x002fc80000011605 */
[----:B------:R-:W-:-:S13]  /*9880*/  ISETP.NE.AND P3, PT, R5, 0x1, PT ;  /* 0x000000010500780c */ /* 0x000fda0003f65270 */
[----:B------:R-:W-:Y:S06]  /*9890*/  @!P3 BAR.ARV 0x9, 0x100 ;  /* 0x024400000000bb1d */ /* 0x000fec0000002000 */
.L_x_1790:
[----:B------:R-:W-:Y:S05]  /*98a0*/  @P0 BRA `(.L_x_1870) ;  /* 0x00000000000c0947 */ /* 0x000fea0003800000 */
[----:B------:R-:W1:Y:S01]  /*98b0*/  FENCE.VIEW.ASYNC.G ;  /* 0x00000000000073c6 */ /* 0x000e620000000100 */
[----:B------:R-:W-:Y:S05]  /*98c0*/  WARPSYNC.ALL ;  /* 0x0000000000007948 */ /* 0x000fea0003800000 */
[----:B-1----:R-:W-:Y:S06]  /*98d0*/  BAR.ARV 0xc, 0x180 ;  /* 0x0306000000007b1d */ /* 0x002fec0000002000 */
.L_x_1870:
[----:B------:R-:W-:Y:S01]  /*98e0*/  ULDC.64 UR6, c[0x0][0x998] ;  /* 0x0002660000067ab9 */ /* 0x000fe20000000a00 */
[----:B------:R-:W-:Y:S01]  /*98f0*/  ULDC.64 UR4, c[0x0][0x990] ;  /* 0x0002640000047ab9 */ /* 0x000fe20000000a00 */
[----:B------:R-:W-:Y:S02]  /*9900*/  ISETP.NE.U32.AND P1, PT, RZ, UR6, PT ;  /* 0x00000006ff007c0c */ /* 0x000fe4000bf25070 */
[----:B------:R-:W-:Y:S02]  /*9910*/  ISETP.NE.U32.AND P0, PT, RZ, UR4, PT ;  /* 0x00000004ff007c0c */ /* 0x000fe4000bf05070 */
[----:B------:R-:W-:Y:S02]  /*9920*/  ISETP.NE.AND.EX P1, PT, RZ, UR7, PT, P1 ;  /* 0x00000007ff007c0c */ /* 0x000fe4000bf25310 */
[----:B------:R-:W-:-:S11]  /*9930*/  ISETP.NE.AND.EX P0, PT, RZ, UR5, PT, P0 ;  /* 0x00000005ff007c0c */ /* 0x000fd6000bf05300 */
[----:B--23--:R-:W1:Y:S01]  /*9940*/  @P1 LDC.64 R8, c[0x0][0x9b8] ;  /* 0x00026e00ff081b82 */ /* 0x00ce620000000a00 */
[--C-:B------:R-:W-:Y:S02]  /*9950*/  @P1 SHF.R.S32.HI R5, RZ, 0x1f, R191.reuse ;  /* 0x0000001fff051819 */ /* 0x100fe400000114bf */
[----:B------:R-:W-:Y:S02]  /*9960*/  @P0 SHF.R.S32.HI R3, RZ, 0x1f, R191 ;  /* 0x0000001fff030819 */ /* 0x000fe400000114bf */
[----:B------:R-:W-:-:S03]  /*9970*/  @P1 SHF.R.S32.HI R15, RZ, 0x1f, R190 ;  /* 0x0000001fff0f1819 */ /* 0x000fc600000114be */
[----:B------:R-:W2:Y:S08]  /*9980*/  @P0 LDC.64 R6, c[0x0][0x9a8] ;  /* 0x00026a00ff060b82 */ /* 0x000eb00000000a00 */
[----:B0-----:R-:W0:Y:S08]  /*9990*/  @P1 LDC.64 R10, c[0x0][0x9c0] ;  /* 0x00027000ff0a1b82 */ /* 0x001e300000000a00 */
[----:B------:R-:W3:Y:S01]  /*99a0*/  @P0 LDC.64 R12, c[0x0][0x9b0] ;  /* 0x00026c00ff0c0b82 */ /* 0x000ee20000000a00 */
[----:B-1----:R-:W-:-:S02]  /*99b0*/  @P1 IMAD R2, R5, R8, RZ ;  /* 0x0000000805021224 */ /* 0x002fc400078e02ff */
[----:B------:R-:W-:-:S04]  /*99c0*/  @P1 IMAD.WIDE.U32 R4, R191, R8, RZ ;  /* 0x00000008bf041225 */ /* 0x000fc800078e00ff */
[----:B------:R-:W-:Y:S02]  /*99d0*/  @P1 IMAD R9, R191, R9, R2 ;  /* 0x00000009bf091224 */ /* 0x000fe400078e0202 */
[-C--:B--2---:R-:W-:Y:S02]  /*99e0*/  @P0 IMAD R0, R3, R6.reuse, RZ ;  /* 0x0000000603000224 */ /* 0x084fe400078e02ff */
[----:B------:R-:W-:Y:S01]  /*99f0*/  @P1 IMAD.IADD R5, R5, 0x1, R9 ;  /* 0x0000000105051824 */ /* 0x000fe200078e0209 */
[----:B------:R-:W-:Y:S01]  /*9a00*/  @P0 SHF.R.S32.HI R9, RZ, 0x1f, R190 ;  /* 0x0000001fff090819 */ /* 0x000fe200000114be */
[C---:B------:R-:W-:Y:S02]  /*9a10*/  @P0 IMAD R7, R191.reuse, R7, R0 ;  /* 0x00000007bf070224 */ /* 0x040fe400078e0200 */
[----:B------:R-:W-:-:S04]  /*9a20*/  @P0 IMAD.WIDE.U32 R2, R191, R6, RZ ;  /* 0x00000006bf020225 */ /* 0x000fc800078e00ff */
[----:B0-----:R-:W-:Y:S02]  /*9a30*/  @P1 IMAD R6, R15, R10, RZ ;  /* 0x0000000a0f061224 */ /* 0x001fe400078e02ff */
[----:B------:R-:W-:Y:S02]  /*9a40*/  @P0 IMAD.IADD R3, R3, 0x1, R7 ;  /* 0x0000000103030824 */ /* 0x000fe400078e0207 */
[C---:B------:R-:W-:Y:S02]  /*9a50*/  @P1 IMAD R11, R190.reuse, R11, R6 ;  /* 0x0000000bbe0b1224 */ /* 0x040fe400078e0206 */
[----:B---3--:R-:W-:Y:S02]  /*9a60*/  @P0 IMAD R0, R9, R12, RZ ;  /* 0x0000000c09000224 */ /* 0x008fe400078e02ff */
[----:B------:R-:W-:-:S04]  /*9a70*/  @P1 IMAD.WIDE.U32 R6, R190, R10, R4 ;  /* 0x0000000abe061225 */ /* 0x000fc800078e0004 */
[----:B------:R-:W-:Y:S01]  /*9a80*/  @P0 IMAD R9, R190, R13, R0 ;  /* 0x0000000dbe090224 */ /* 0x000fe200078e0200 */
[----:B------:R-:W-:Y:S01]  /*9a90*/  @P1 LEA R8, P3, R6, UR6, 0x2 ;  /* 0x0000000606081c11 */ /* 0x000fe2000f8610ff */
[----:B------:R-:W-:-:S04]  /*9aa0*/  @P0 IMAD.WIDE.U32 R2, R190, R12, R2 ;  /* 0x0000000cbe020225 */ /* 0x000fc800078e0002 */
[----:B------:R-:W-:Y:S01]  /*9ab0*/  @P1 IMAD.IADD R5, R7, 0x1, R11 ;  /* 0x0000000107051824 */ /* 0x000fe200078e020b */
[----:B------:R-:W-:Y:S01]  /*9ac0*/  @P0 LEA R4, P2, R2, UR4, 0x2 ;  /* 0x0000000402040c11 */ /* 0x000fe2000f8410ff */
[----:B------:R-:W-:Y:S01]  /*9ad0*/  @P0 IMAD.IADD R3, R3, 0x1, R9 ;  /* 0x0000000103030824 */ /* 0x000fe200078e0209 */
[----:B------:R-:W0:Y:S01]  /*9ae0*/  LDC.64 R10, c[0x0][0x9e0] ;  /* 0x00027800ff0a7b82 */ /* 0x000e220000000a00 */
[----:B------:R-:W-:Y:S01]  /*9af0*/  IMAD.MOV.U32 R0, RZ, RZ, 0x3f800000 ;  /* 0x3f800000ff007424 */ /* 0x000fe200078e00ff */
[----:B------:R-:W-:Y:S01]  /*9b00*/  @P1 LEA.HI.X R9, R6, UR7, R5, 0x2, P3 ;  /* 0x0000000706091c11 */ /* 0x000fe200098f1405 */
[----:B------:R-:W-:Y:S01]  /*9b10*/  ULDC UR4, c[0x0][0x988] ;  /* 0x0002620000047ab9 */ /* 0x000fe20000000800 */
[----:B------:R-:W-:Y:S01]  /*9b20*/  @P0 LEA.HI.X R5, R2, UR5, R3, 0x2, P2 ;  /* 0x0000000502050c11 */ /* 0x000fe200090f1403 */
[----:B------:R-:W-:Y:S02]  /*9b30*/  IMAD.MOV.U32 R3, RZ, RZ, 0x3f800000 ;  /* 0x3f800000ff037424 */ /* 0x000fe400078e00ff */
[----:B------:R-:W2:Y:S01]  /*9b40*/  @P1 LDG.E R0, desc[UR60][R8.64] ;  /* 0x0000003c08001981 */ /* 0x000ea2000c1e1900 */
[----:B------:R-:W1:Y:S03]  /*9b50*/  LDC R2, c[0x0][0x448] ;  /* 0x00011200ff027b82 */ /* 0x000e660000000800 */
[----:B------:R3:W2:Y:S01]  /*9b60*/  @P0 LDG.E R3, desc[UR60][R4.64] ;  /* 0x0000003c04030981 */ /* 0x0006a2000c1e1900 */
[----:B0-----:R-:W-:-:S02]  /*9b70*/  ISETP.GE.AND P2, PT, R11, 0x1, PT ;  /* 0x000000010b00780c */ /* 0x001fc40003f46270 */
[----:B-1----:R-:W-:Y:S01]  /*9b80*/  ISETP.NE.AND P1, PT, R2, 0x1, PT ;  /* 0x000000010200780c */ /* 0x002fe20003f25270 */
[----:B------:R-:W-:-:S12]  /*9b90*/  VIADD R2, R202, 0x7f ;  /* 0x0000007fca027836 */ /* 0x000fd80000000000 */
[----:B------:R-:W0:Y:S08]  /*9ba0*/  @P1 LDC R7, c[0x0][0x44c] ;  /* 0x00011300ff071b82 */ /* 0x000e300000000800 */
[----:B------:R-:W1:Y:S01]  /*9bb0*/  @P1 LDC R6, c[0x0][0x450] ;  /* 0x00011400ff061b82 */ /* 0x000e620000000800 */
[----:B0-----:R-:W-:-:S05]  /*9bc0*/  @P1 IMAD.HI.U32 R7, R2, R7, RZ ;  /* 0x0000000702071227 */ /* 0x001fca00078e00ff */
[----:B-1----:R-:W-:Y:S02]  /*9bd0*/  @P1 SHF.R.U32.HI R2, RZ, R6, R7 ;  /* 0x00000006ff021219 */ /* 0x002fe40000011607 */
[----:B------:R-:W-:-:S05]  /*9be0*/  IADD3 R7, R189, 0x1, -R188 ;  /* 0x00000001bd077810 */ /* 0x000fca0007ffe8bc */
[----:B---3--:R-:W-:Y:S02]  /*9bf0*/  IMAD.IADD R5, R7, 0x1, R2 ;  /* 0x0000000107057824 */ /* 0x008fe400078e0202 */
[----:B--2---:R-:W-:Y:S02]  /*9c00*/  FMUL.FTZ R0, R3, R0 ;  /* 0x0000000003007220 */ /* 0x004fe40000410000 */
[----:B------:R-:W-:Y:S02]  /*9c10*/  IMAD.IADD R3, R5, 0x1, R10 ;  /* 0x0000000105037824 */ /* 0x000fe400078e020a */
[----:B------:R-:W-:Y:S01]  /*9c20*/  FMUL.FTZ R2, R0, UR4 ;  /* 0x0000000400027c20 */ /* 0x000fe20008410000 */
        /* <DEDUP_REMOVED lines=12> */
.L_x_1873:
[----:B------:R-:W-:-:S13]  /*9cf0*/  ISETP.NE.AND P0, PT, R11, 0x1, PT ;  /* 0x000000010b00780c */ /* 0x000fda0003f05270 */
[----:B------:R-:W0:Y:S02]  /*9d00*/  @P0 LDC.64 R4, c[0x0][0x9e8] ;  /* 0x00027a00ff040b82 */ /* 0x000e240000000a00 */
[----:B0-----:R-:W-:-:S05]  /*9d10*/  @P0 IMAD.HI.U32 R4, R0, R4, RZ ;  /* 0x0000000400040227 */ /* 0x001fca00078e00ff */
[----:B------:R-:W-:-:S07]  /*9d20*/  @P0 SHF.R.U32.HI R0, RZ, R5, R4 ;  /* 0x00000005ff000219 */ /* 0x000fce0000011604 */
.L_x_1874:
[----:B------:R-:W-:Y:S05]  /*9d30*/  BSYNC B0 ;  /* 0x0000000000007941 */ /* 0x000fea0003800000 */
.L_x_1872:
[----:B------:R-:W-:-:S05]  /*9d40*/  IMAD R0, R0, R11, R11 ;  /* 0x0000000b00007224 */ /* 0x000fca00078e020b */
[----:B------:R-:W-:-:S07]  /*9d50*/  VIMNMX R3, R3, R0, PT ;  /* 0x0000000003037248 */ /* 0x000fce0003fe0100 */
.L_x_1871:
[----:B------:R-:W0:Y:S01]  /*9d60*/  @P1 LDC R5, c[0x0][0x44c] ;  /* 0x00011300ff051b82 */ /* 0x000e220000000800 */
[----:B------:R-:W-:Y:S01]  /*9d70*/  VIADD R3, R3, 0x9f ;  /* 0x0000009f03037836 */ /* 0x000fe20000000000 */
[----:B------:R-:W-:-:S03]  /*9d80*/  ULDC UR4, c[0x0][0x9dc] ;  /* 0x0002770000047ab9 */ /* 0x000fc60000000800 */
[----:B------:R-:W-:-:S03]  /*9d90*/  IMAD.HI R3, R3, 0x66666667, RZ ;  /* 0x6666666703037827 */ /* 0x000fc600078e02ff */
[----:B------:R-:W1:Y:S02]  /*9da0*/  @P1 LDC R7, c[0x0][0x450] ;  /* 0x00011400ff071b82 */ /* 0x000e640000000800 */
[----:B------:R-:W-:-:S04]  /*9db0*/  SHF.R.U32.HI R0, RZ, 0x1f, R3 ;  /* 0x0000001fff007819 */ /* 0x000fc80000011603 */
[----:B------:R-:W-:-:S04]  /*9dc0*/  LEA.HI.SX32 R0, R3, R0, 0x1a ;  /* 0x0000000003007211 */ /* 0x000fc800078fd2ff */
[----:B------:R-:W-:Y:S01]  /*9dd0*/  VIMNMX R108, R25, R0, PT ;  /* 0x00000000196c7248 */ /* 0x000fe20003fe0100 */
        /* <DEDUP_REMOVED lines=16> */
.L_x_1877:
[----:B------:R-:W-:-:S13]  /*9ee0*/  ISETP.NE.AND P0, PT, R11, 0x1, PT ;  /* 0x000000010b00780c */ /* 0x000fda0003f05270 */
[----:B------:R-:W0:Y:S02]  /*9ef0*/  @P0 LDC.64 R4, c[0x0][0x9e8] ;  /* 0x00027a00ff040b82 */ /* 0x000e240000000a00 */
[----:B0-----:R-:W-:-:S05]  /*9f00*/  @P0 IMAD.HI.U32 R4, R3, R4, RZ ;  /* 0x0000000403040227 */ /* 0x001fca00078e00ff */
[----:B------:R-:W-:-:S07]  /*9f10*/  @P0 SHF.R.U32.HI R3, RZ, R5, R4 ;  /* 0x00000005ff030219 */ /* 0x000fce0000011604 */
.L_x_1878:
[----:B------:R-:W-:Y:S05]  /*9f20*/  BSYNC B0 ;  /* 0x0000000000007941 */ /* 0x000fea0003800000 */
.L_x_1876:
[----:B------:R-:W-:-:S05]  /*9f30*/  IMAD R3, R3, R11, RZ ;  /* 0x0000000b03037224 */ /* 0x000fca00078e02ff */
[----:B------:R-:W-:-:S07]  /*9f40*/  VIMNMX R0, R0, R3, !PT ;  /* 0x0000000300007248 */ /* 0x000fce0007fe0100 */
.L_x_1875:
[----:B------:R-:W-:Y:S01]  /*9f50*/  IMAD.HI R0, R0, 0x66666667, RZ ;  /* 0x6666666700007827 */ /* 0x000fe200078e02ff */
[----:B------:R-:W-:Y:S02]  /*9f60*/  PLOP3.LUT P0, PT, PT, PT, PT, 0x80, 0x0 ;  /* 0x000000000000781c */ /* 0x000fe40003f0f070 */
[----:B------:R-:W-:Y:S02]  /*9f70*/  CS2R R88, SRZ ;  /* 0x0000000000587805 */ /* 0x000fe4000001ff00 */
[----:B------:R-:W-:Y:S02]  /*9f80*/  CS2R R86, SRZ ;  /* 0x0000000000567805 */ /* 0x000fe4000001ff00 */
[----:B------:R-:W-:Y:S02]  /*9f90*/  CS2R R6, SRZ ;  /* 0x0000000000067805 */ /* 0x000fe4000001ff00 */
[----:B------:R-:W-:Y:S02]  /*9fa0*/  SHF.R.U32.HI R3, RZ, 0x1f, R0 ;  /* 0x0000001fff037819 */ /* 0x000fe40000011600 */
[----:B------:R-:W-:-:S02]  /*9fb0*/  CS2R R84, SRZ ;  /* 0x0000000000547805 */ /* 0x000fc4000001ff00 */
[----:B------:R-:W-:Y:S02]  /*9fc0*/  CS2R R8, SRZ ;  /* 0x0000000000087805 */ /* 0x000fe4000001ff00 */
[----:B------:R-:W-:Y:S02]  /*9fd0*/  CS2R R4, SRZ ;  /* 0x0000000000047805 */ /* 0x000fe4000001ff00 */
[----:B------:R-:W-:Y:S02]  /*9fe0*/  LEA.HI.SX32 R3, R0, R3, 0x1a ;  /* 0x0000000300037211 */ /* 0x000fe400078fd2ff */
[----:B------:R-:W-:Y:S02]  /*9ff0*/  CS2R R78, SRZ ;  /* 0x00000000004e7805 */ /* 0x000fe4000001ff00 */
[----:B------:R-:W-:Y:S02]  /*a000*/  CS2R R76, SRZ ;  /* 0x00000000004c7805 */ /* 0x000fe4000001ff00 */
[----:B------:R-:W-:-:S02]  /*a010*/  CS2R R10, SRZ ;  /* 0x00000000000a7805 */ /* 0x000fc4000001ff00 */
[----:B------:R-:W-:Y:S02]  /*a020*/  VIMNMX R211, RZ, R3, !PT ;  /* 0x00000003ffd37248 */ /* 0x000fe40007fe0100 */
[----:B------:R-:W-:Y:S02]  /*a030*/  CS2R R70, SRZ ;  /* 0x0000000000467805 */ /* 0x000fe4000001ff00 */
[----:B------:R-:W-:Y:S02]  /*a040*/  CS2R R12, SRZ ;  /* 0x00000000000c7805 */ /* 0x000fe4000001ff00 */
[----:B------:R-:W-:Y:S02]  /*a050*/  CS2R R68, SRZ ;  /* 0x0000000000447805 */ /* 0x000fe4000001ff00 */
[----:B------:R-:W-:Y:S02]  /*a060*/  ISETP.GT.AND P1, PT, R108, R211, PT ;  /* 0x000000d36c00720c */ /* 0x000fe40003f24270 */
        /* <DEDUP_REMOVED lines=15> */
[----:B------:R-:W-:Y:S01]  /*a160*/  IMAD.MOV.U32 R34, RZ, RZ, RZ ;  /* 0x000000ffff227224 */ /* 0x000fe200078e00ff */
[----:B------:R-:W-:Y:S02]  /*a170*/  CS2R R90, SRZ ;  /* 0x00000000005a7805 */ /* 0x000fe4000001ff00 */
[----:B------:R-:W-:Y:S02]  /*a180*/  CS2R R40, SRZ ;  /* 0x0000000000287805 */ /* 0x000fe4000001ff00 */
[----:B------:R-:W-:Y:S02]  /*a190*/  CS2R R92, SRZ ;  /* 0x00000000005c7805 */ /* 0x000fe4000001ff00 */
[----:B------:R-:W-:Y:S02]  /*a1a0*/  CS2R R48, SRZ ;  /* 0x0000000000307805 */ /* 0x000fe4000001ff00 */
[----:B------:R-:W-:Y:S01]  /*a1b0*/  CS2R R94, SRZ ;  /* 0x00000000005e7805 */ /* 0x000fe2000001ff00 */
[----:B------:R-:W-:-:S02]  /*a1c0*/  IMAD.MOV.U32 R57, RZ, RZ, RZ ;  /* 0x000000ffff397224 */ /* 0x000fc400078e00ff */
[----:B------:R-:W-:Y:S01]  /*a1d0*/  IMAD.MOV.U32 R96, RZ, RZ, RZ ;  /* 0x000000ffff607224 */ /* 0x000fe200078e00ff */
[----:B------:R-:W-:Y:S06]  /*a1e0*/  @!P1 BRA `(.L_x_1879) ;  /* 0x0000016400749947 */ /* 0x000fec0003800000 */
[----:B------:R-:W-:-:S03]  /*a1f0*/  UMOV UR4, 0xffffffff ;  /* 0xffffffff00047882 */ /* 0x000fc60000000000 */
[----:B------:R-:W-:Y:S05]  /*a200*/  BRA.DIV UR4, `(.L_x_1880) ;  /* 0x0000021e04b07947 */ /* 0x000fea000b800000 */
[----:B------:R-:W0:Y:S02]  /*a210*/  S2R R0, SR_TID.X ;  /* 0x0000000000007919 */ /* 0x000e240000002100 */
[----:B0-----:R-:W-:-:S05]  /*a220*/  VIADD R3, R0, 0xffffff80 ;  /* 0xffffff8000037836 */ /* 0x001fca0000000000 */
[----:B------:R-:W-:-:S04]  /*a230*/  SHF.R.S32.HI R0, RZ, 0x1f, R3 ;  /* 0x0000001fff007819 */ /* 0x000fc80000011403 */
[----:B------:R-:W-:-:S04]  /*a240*/  LEA.HI R0, R0, R3, RZ, 0x7 ;  /* 0x0000000300007211 */ /* 0x000fc800078f38ff */
[----:B------:R-:W-:-:S05]  /*a250*/  SHF.R.S32.HI R0, RZ, 0x7, R0 ;  /* 0x00000007ff007819 */ /* 0x000fca0000011400 */
[----:B------:R0:W1:Y:S02]  /*a260*/  SHFL.IDX PT, R203, R0, RZ, 0x1f ;  /* 0x00001fff00cb7589 */ /* 0x00006400000e0000 */
.L_x_2210:
[----:B01----:R-:W-:Y:S01]  /*a270*/  LEA.HI R0, R203, R203, RZ, 0x1 ;  /* 0x000000cbcb007211 */ /* 0x003fe200078f08ff */
[----:B------:R-:W-:Y:S01]  /*a280*/  VIADD R25, R17, 0x14400 ;  /* 0x0001440011197836 */ /* 0x000fe20000000000 */
[----:B------:R-:W-:Y:S02]  /*a290*/  BSSY B6, `(.L_x_1881) ;  /* 0x0000018000067945 */ /* 0x000fe40003800000 */
        /* <DEDUP_REMOVED lines=23> */
.L_x_1882:
[----:B------:R-:W-:Y:S05]  /*a410*/  BSYNC B6 ;  /* 0x0000000000067941 */ /* 0x000fea0003800000 */
.L_x_1881:
[----:B------:R-:W-:Y:S02]  /*a420*/  ULDC UR4, c[0x0][0x3f4] ;  /* 0x0000fd0000047ab9 */ /* 0x000fe40000000800 */
[----:B------:R-:W-:-:S13]  /*a430*/  ISETP.LT.AND P0, PT, RZ, UR4, PT ;  /* 0x00000004ff007c0c */ /* 0x000fda000bf01270 */
[----:B------:R-:W-:Y:S05]  /*a440*/  @P0 BRA `(.L_x_1883) ;  /* 0x00000000003c0947 */ /* 0x000fea0003800000 */
[----:B------:R-:W-:-:S04]  /*a450*/  LEA.HI R0, R225, R225, RZ, 0x1 ;  /* 0x000000e1e1007211 */ /* 0x000fc800078f08ff */
[----:B------:R-:W-:-:S05]  /*a460*/  LOP3.LUT R0, R0, 0xfffffffe, RZ, 0xc0, !PT ;  /* 0xfffffffe00007812 */ /* 0x000fca00078ec0ff */
[----:B------:R-:W-:-:S05]  /*a470*/  IMAD.IADD R0, R225, 0x1, -R0 ;  /* 0x00000001e1007824 */ /* 0x000fca00078e0a00 */
[----:B------:R-:W-:-:S04]  /*a480*/  SHF.L.U32 R0, R0, 0x1f, RZ ;  /* 0x0000001f00007819 */ /* 0x000fc800000006ff */
[----:B------:R0:W1:Y:S03]  /*a490*/  SYNCS.PHASECHK.TRANS64.TRYWAIT P0, [R17+URZ+0x22800], R0 ;  /* 0x02280000110075a7 */ /* 0x000066000800017f */
[----:B-1----:R-:W-:Y:S05]  /*a4a0*/  @!P0 NANOSLEEP.SYNCS 0x989680 ;  /* 0x009896800000895d */ /* 0x002fea0003900000 */
[----:B------:R-:W1:Y:S01]  /*a4b0*/  @!P0 SYNCS.PHASECHK.TRANS64 P0, [R17+URZ+0x22800], R0 ;  /* 0x02280000110085a7 */ /* 0x000e62000800007f */
[----:B------:R-:W-:Y:S04]  /*a4c0*/  BSSY B0, `(.L_x_1884) ;  /* 0x0000006000007945 */ /* 0x000fe80003800000 */
[----:B-1----:R-:W-:Y:S05]  /*a4d0*/  @P0 BRA `(.L_x_1885) ;  /* 0x0000000000100947 */ /* 0x002fea0003800000 */
.L_x_1886:
[----:B-1----:R1:W2:Y:S02]  /*a4e0*/  SYNCS.PHASECHK.TRANS64.TRYWAIT P0, [R17+URZ+0x22800], R0 ;  /* 0x02280000110075a7 */ /* 0x0022a4000800017f */
[----:B--2---:R-:W-:Y:S05]  /*a4f0*/  @!P0 NANOSLEEP.SYNCS 0x989680 ;  /* 0x009896800000895d */ /* 0x004fea0003900000 */
[----:B------:R-:W2:Y:S02]  /*a500*/  @!P0 SYNCS.PHASECHK.TRANS64 P0, [R17+URZ+0x22800], R0 ;  /* 0x02280000110085a7 */ /* 0x000ea4000800007f */
[----:B--2---:R-:W-:Y:S05]  /*a510*/  @!P0 BRA `(.L_x_1886) ;  /* 0xfffffffc00f08947 */ /* 0x004fea000383ffff */
.L_x_1885:
[----:B------:R-:W-:Y:S05]  /*a520*/  BSYNC B0 ;  /* 0x0000000000007941 */ /* 0x000fea0003800000 */
.L_x_1884:
[----:B------:R-:W-:Y:S05]  /*a530*/  BRA `(.L_x_1887) ;  /* 0x0000004c00987947 */ /* 0x000fea0003800000 */
.L_x_1883:
[----:B------:R-:W-:Y:S01]  /*a540*/  LOP3.LUT P0, RZ, R25, 0x3ff, RZ, 0xc0, !PT ;  /* 0x000003ff19ff7812 */ /* 0x000fe2000780c0ff */
[----:B------:R-:W-:Y:S01]  /*a550*/  ULDC.64 UR4, c[0x0][0x3f8] ;  /* 0x0000fe0000047ab9 */ /* 0x000fe20000000a00 */
[----:B-----5:R-:W-:Y:S01]  /*a560*/  SHF.R.S32.HI R0, RZ, 0x1f, R24 ;  /* 0x0000001fff007819 */ /* 0x020fe20000011418 */
[----:B------:R-:W-:Y:S01]  /*a570*/  ULDC.64 UR6, c[0x0][0x408] ;  /* 0x0001020000067ab9 */ /* 0x000fe20000000a00 */
[----:B------:R-:W-:Y:S01]  /*a580*/  IMAD.WIDE.U32 R26, R24, UR4, RZ ;  /* 0x00000004181a7c25 */ /* 0x000fe2000f8e00ff */
[----:B------:R-:W-:Y:S03]  /*a590*/  BSSY B6, `(.L_x_1888) ;  /* 0x0000019000067945 */ /* 0x000fe60003800000 */
[C---:B------:R-:W-:Y:S02]  /*a5a0*/  IMAD R3, R0.reuse, UR4, RZ ;  /* 0x0000000400037c24 */ /* 0x040fe4000f8e02ff */
[----:B------:R-:W-:-:S02]  /*a5b0*/  IMAD R5, R0, UR6, RZ ;  /* 0x0000000600057c24 */ /* 0x000fc4000f8e02ff */
[C---:B------:R-:W-:Y:S02]  /*a5c0*/  IMAD R3, R24.reuse, UR5, R3 ;  /* 0x0000000518037c24 */ /* 0x040fe4000f8e0203 */
[C---:B------:R-:W-:Y:S02]  /*a5d0*/  IMAD R5, R24.reuse, UR7, R5 ;  /* 0x0000000718057c24 */ /* 0x040fe4000f8e0205 */
[----:B------:R-:W-:-:S04]  /*a5e0*/  IMAD.WIDE.U32 R24, R24, UR6, RZ ;  /* 0x0000000618187c25 */ /* 0x000fc8000f8e00ff */
[----:B------:R-:W-:Y:S02]  /*a5f0*/  IMAD.IADD R29, R3, 0x1, R27 ;  /* 0x00000001031d7824 */ /* 0x000fe400078e021b */
[----:B------:R-:W-:Y:S01]  /*a600*/  IMAD.IADD R31, R5, 0x1, R25 ;  /* 0x00000001051f7824 */ /* 0x000fe200078e0219 */
        /* <DEDUP_REMOVED lines=17> */
.L_x_1889:
[----:B------:R-:W-:Y:S05]  /*a720*/  BSYNC B6 ;  /* 0x0000000000067941 */ /* 0x000fea0003800000 */
.L_x_1888:
[----:B------:R-:W-:Y:S01]  /*a730*/  ULDC.U8 UR4, c[0x0][0x410] ;  /* 0x0001040000047ab9 */ /* 0x000fe20000000000 */
[----:B------:R-:W-:Y:S01]  /*a740*/  BSSY B0, `(.L_x_1890) ;  /* 0x00004bd000007945 */ /* 0x000fe20003800000 */
[----:B------:R-:W-:Y:S01]  /*a750*/  ISETP.NE.AND P0, PT, RZ, UR4, PT ;  /* 0x00000004ff007c0c */ /* 0x000fe2000bf05270 */
[----:B------:R-:W-:-:S12]  /*a760*/  IMAD.IADD R36, R198, 0x1, R202 ;  /* 0x00000001c6247824 */ /* 0x000fd800078e02ca */
[----:B------:R-:W-:Y:S05]  /*a770*/  @!P0 BRA `(.L_x_1891) ;  /* 0x0000002400a48947 */ /* 0x000fea0003800000 */
[----:B------:R-:W0:Y:S01]  /*a780*/  LDC R35, c[0x0][0x448] ;  /* 0x00011200ff237b82 */ /* 0x000e220000000800 */
[----:B------:R-:W-:Y:S01]  /*a790*/  IMAD R3, R228, 0x40, R36 ;  /* 0x00000040e4037824 */ /* 0x000fe200078e0224 */
[----:B------:R-:W-:Y:S01]  /*a7a0*/  ULDC.64 UR4, c[0x0][0x3f8] ;  /* 0x0000fe0000047ab9 */ /* 0x000fe20000000a00 */
[----:B------:R-:W-:Y:S01]  /*a7b0*/  IMAD.MOV.U32 R8, RZ, RZ, R26 ;  /* 0x000000ffff087224 */ /* 0x000fe200078e001a */
[----:B------:R-:W-:Y:S01]  /*a7c0*/  ULDC.64 UR6, c[0x0][0x408] ;  /* 0x0001020000067ab9 */ /* 0x000fe20000000a00 */
[----:B------:R-:W-:Y:S01]  /*a7d0*/  IMAD.MOV.U32 R9, RZ, RZ, R29 ;  /* 0x000000ffff097224 */ /* 0x000fe200078e001d */
[----:B------:R-:W-:Y:S01]  /*a7e0*/  ULDC.64 UR8, c[0x0][0x400] ;  /* 0x0001000000087ab9 */ /* 0x000fe20000000a00 */
[----:B------:R-:W-:Y:S02]  /*a7f0*/  IMAD.MOV.U32 R10, RZ, RZ, R24 ;  /* 0x000000ffff0a7224 */ /* 0x000fe400078e0018 */
[----:B------:R-:W-:Y:S01]  /*a800*/  IMAD.MOV.U32 R11, RZ, RZ, R31 ;  /* 0x000000ffff0b7224 */ /* 0x000fe200078e001f */
[----:B0-----:R-:W-:-:S13]  /*a810*/  ISETP.NE.AND P0, PT, R35, 0x1, PT ;  /* 0x000000012300780c */ /* 0x001fda0003f05270 */
[----:B------:R-:W0:Y:S08]  /*a820*/  @P0 LDC R0, c[0x0][0x44c] ;  /* 0x00011300ff000b82 */ /* 0x000e300000000800 */
[----:B------:R-:W1:Y:S01]  /*a830*/  @P0 LDC R5, c[0x0][0x450] ;  /* 0x00011400ff050b82 */ /* 0x000e620000000800 */
[----:B0-----:R-:W-:-:S05]  /*a840*/  @P0 IMAD.HI.U32 R0, R3, R0, RZ ;  /* 0x0000000003000227 */ /* 0x001fca00078e00ff */
[----:B-1----:R-:W-:-:S04]  /*a850*/  @P0 SHF.R.U32.HI R3, RZ, R5, R0 ;  /* 0x00000005ff030219 */ /* 0x002fc80000011600 */
[----:B------:R-:W-:Y:S01]  /*a860*/  SHF.R.S32.HI R0, RZ, 0x1f, R3 ;  /* 0x0000001fff007819 */ /* 0x000fe20000011403 */
[----:B------:R-:W-:-:S04]  /*a870*/  IMAD.WIDE.U32 R8, R3, UR4, R8 ;  /* 0x0000000403087c25 */ /* 0x000fc8000f8e0008 */
[----:B------:R-:W-:Y:S02]  /*a880*/  IMAD R4, R0, UR4, RZ ;  /* 0x0000000400047c24 */ /* 0x000fe4000f8e02ff */
[----:B------:R-:W-:-:S04]  /*a890*/  IMAD.WIDE.U32 R10, R3, UR6, R10 ;  /* 0x00000006030a7c25 */ /* 0x000fc8000f8e000a */
[----:B------:R-:W-:Y:S01]  /*a8a0*/  IMAD R0, R0, UR6, RZ ;  /* 0x0000000600007c24 */ /* 0x000fe2000f8e02ff */
[----:B------:R-:W-:Y:S01]  /*a8b0*/  IADD3 R7, P1, R10, UR8, RZ ;  /* 0x000000080a077c10 */ /* 0x000fe2000ff3e0ff */
[C---:B------:R-:W-:Y:S01]  /*a8c0*/  IMAD R13, R3.reuse, UR5, R4 ;  /* 0x00000005030d7c24 */ /* 0x040fe2000f8e0204 */
[----:B------:R-:W-:Y:S01]  /*a8d0*/  ULDC.64 UR4, c[0x0][0x3e8] ;  /* 0x0000fa0000047ab9 */ /* 0x000fe20000000a00 */
[----:B------:R-:W-:Y:S01]  /*a8e0*/  IMAD R3, R3, UR7, R0 ;  /* 0x0000000703037c24 */ /* 0x000fe2000f8e0200 */
[----:B------:R-:W-:Y:S01]  /*a8f0*/  IADD3 R5, P0, R8, UR4, RZ ;  /* 0x0000000408057c10 */ /* 0x000fe2000ff1e0ff */
[----:B------:R-:W-:-:S03]  /*a900*/  UMOV UR4, 0xffffffff ;  /* 0xffffffff00047882 */ /* 0x000fc60000000000 */
[----:B------:R-:W-:Y:S02]  /*a910*/  IADD3.X R6, R9, UR5, R13, P0, !PT ;  /* 0x0000000509067c10 */ /* 0x000fe400087fe40d */
[----:B------:R-:W-:Y:S01]  /*a920*/  IADD3.X R8, R11, UR9, R3, P1, !PT ;  /* 0x000000090b087c10 */ /* 0x000fe20008ffe403 */
[----:B------:R-:W-:Y:S06]  /*a930*/  BRA.DIV UR4, `(.L_x_1892) ;  /* 0x0000021a04247947 */ /* 0x000fec000b800000 */
[----:B------:R0:W1:Y:S04]  /*a940*/  SHFL.IDX PT, R0, R6, RZ, 0x1c1f ;  /* 0x001c1fff06007589 */ /* 0x00006800000e0000 */
[----:B------:R0:W2:Y:S04]  /*a950*/  SHFL.IDX PT, R3, R5, RZ, 0x1c1f ;  /* 0x001c1fff05037589 */ /* 0x0000a800000e0000 */
[----:B------:R0:W3:Y:S04]  /*a960*/  SHFL.IDX PT, R4, R8, RZ, 0x1c1f ;  /* 0x001c1fff08047589 */ /* 0x0000e800000e0000 */
[----:B------:R0:W4:Y:S02]  /*a970*/  SHFL.IDX PT, R14, R7, RZ, 0x1c1f ;  /* 0x001c1fff070e7589 */ /* 0x00012400000e0000 */
.L_x_2216:
[----:B------:R-:W-:Y:S01]  /*a980*/  IMAD R35, R188, R35, RZ ;  /* 0x00000023bc237224 */ /* 0x000fe200078e02ff */
[----:B------:R-:W-:Y:S01]  /*a990*/  BSSY B1, `(.L_x_1893) ;  /* 0x000001b000017945 */ /* 0x000fe20003800000 */
[----:B------:R-:W-:Y:S02]  /*a9a0*/  CS2R R20, SRZ ;  /* 0x0000000000147805 */ /* 0x000fe4000001ff00 */
[----:B------:R-:W-:Y:S02]  /*a9b0*/  CS2R R30, SRZ ;  /* 0x00000000001e7805 */ /* 0x000fe4000001ff00 */
[----:B------:R-:W-:Y:S02]  /*a9c0*/  CS2R R26, SRZ ;  /* 0x00000000001a7805 */ /* 0x000fe4000001ff00 */
[----:B------:R-:W-:Y:S02]  /*a9d0*/  ISETP.GE.AND P0, PT, R36, R35, PT ;  /* 0x000000232400720c */ /* 0x000fe40003f06270 */
[----:B------:R-:W-:-:S11]  /*a9e0*/  CS2R R28, SRZ ;  /* 0x00000000001c7805 */ /* 0x000fd6000001ff00 */
[----:B------:R-:W-:Y:S05]  /*a9f0*/  @P0 BRA `(.L_x_1894) ;  /* 0x0000000000500947 */ /* 0x000fea0003800000 */
[----:B------:R-:W-:Y:S01]  /*aa00*/  ULDC UR4, c[0x0][0x3f4] ;  /* 0x0000fd0000047ab9 */ /* 0x000fe20000000800 */
[----:B------:R-:W-:Y:S02]  /*aa10*/  CS2R R20, SRZ ;  /* 0x0000000000147805 */ /* 0x000fe4000001ff00 */
[----:B------:R-:W-:Y:S02]  /*aa20*/  ISETP.GE.AND P4, PT, R199, UR4, PT ;  /* 0x00000004c7007c0c */ /* 0x000fe4000bf86270 */
[----:B------:R-:W-:-:S11]  /*aa30*/  ISETP.GE.AND P3, PT, R192, UR4, PT ;  /* 0x00000004c0007c0c */ /* 0x000fd6000bf66270 */
[----:B--2---:R-:W-:Y:S02]  /*aa40*/  @!P4 IADD3 R24, P0, R199, R3, RZ ;  /* 0x00000003c718c210 */ /* 0x004fe40007f1e0ff */
[----:B----4-:R-:W-:-:S03]  /*aa50*/  @!P3 IADD3 R12, P1, R192, R14, RZ ;  /* 0x0000000ec00cb210 */ /* 0x010fc60007f3e0ff */
[----:B-1----:R-:W-:Y:S01]  /*aa60*/  @!P4 IMAD.X R25, R0, 0x1, R227, P0 ;  /* 0x000000010019c824 */ /* 0x002fe200000e06e3 */
[----:B------:R-:W-:Y:S02]  /*aa70*/  @!P3 IADD3 R10, P0, R192, R3, RZ ;  /* 0x00000003c00ab210 */ /* 0x000fe40007f1e0ff */
[----:B------:R-:W-:Y:S02]  /*aa80*/  @!P3 SHF.R.S32.HI R3, RZ, 0x1f, R192 ;  /* 0x0000001fff03b819 */ /* 0x000fe400000114c0 */
[----:B------:R-:W-:Y:S02]  /*aa90*/  @!P4 IADD3 R14, P2, R199, R14, RZ ;  /* 0x0000000ec70ec210 */ /* 0x000fe40007f5e0ff */
[----:B------:R-:W-:Y:S02]  /*aaa0*/  CS2R R30, SRZ ;  /* 0x00000000001e7805 */ /* 0x000fe4000001ff00 */
[----:B------:R-:W-:Y:S02]  /*aab0*/  CS2R R28, SRZ ;  /* 0x00000000001c7805 */ /* 0x000fe4000001ff00 */
[----:B------:R-:W-:Y:S01]  /*aac0*/  CS2R R26, SRZ ;  /* 0x00000000001a7805 */ /* 0x000fe2000001ff00 */
[--C-:B------:R-:W-:Y:S01]  /*aad0*/  @!P3 IMAD.X R11, R0, 0x1, R3.reuse, P0 ;  /* 0x00000001000bb824 */ /* 0x100fe200000e0603 */
[----:B------:R1:W5:Y:S01]  /*aae0*/  @!P4 LD.E.64 R20, desc[UR60][R24.64] ;  /* 0x0000003c1814c980 */ /* 0x000362000c101b00 */
[----:B---3--:R-:W-:-:S02]  /*aaf0*/  @!P3 IMAD.X R13, R4, 0x1, R3, P1 ;  /* 0x00000001040db824 */ /* 0x008fc400008e0603 */
[----:B------:R-:W-:Y:S01]  /*ab00*/  @!P4 IMAD.X R15, R4, 0x1, R227, P2 ;  /* 0x00000001040fc824 */ /* 0x000fe200010e06e3 */
[----:B------:R1:W5:Y:S04]  /*ab10*/  @!P3 LD.E.64 R30, desc[UR60][R10.64] ;  /* 0x0000003c0a1eb980 */ /* 0x000368000c101b00 */
[----:B------:R1:W5:Y:S04]  /*ab20*/  @!P3 LD.E.64 R28, desc[UR60][R12.64] ;  /* 0x0000003c0c1cb980 */ /* 0x000368000c101b00 */
[----:B------:R1:W5:Y:S02]  /*ab30*/  @!P4 LD.E.64 R26, desc[UR60][R14.64] ;  /* 0x0000003c0e1ac980 */ /* 0x000364000c101b00 */
.L_x_1894:
[----:B------:R-:W-:Y:S05]  /*ab40*/  BSYNC B1 ;  /* 0x0000000000017941 */ /* 0x000fea0003800000 */
.L_x_1893:
[----:B------:R-:W-:Y:S01]  /*ab50*/  UMOV UR4, 0xffffffff ;  /* 0xffffffff00047882 */ /* 0x000fe20000000000 */
[----:B-1----:R-:W-:Y:S02]  /*ab60*/  CS2R R24, SRZ ;  /* 0x0000000000187805 */ /* 0x002fe4000001ff00 */
[----:B------:R-:W-:Y:S05]  /*ab70*/  BRA.DIV UR4, `(.L_x_1895) ;  /* 0x0000021a04047947 */ /* 0x000fea000b800000 */
[----:B------:R1:W0:Y:S04]  /*ab80*/  SHFL.IDX PT, R0, R6, 0x1, 0x1c1f ;  /* 0x003c1f0006007f89 */ /* 0x00022800000e0000 */
[----:B--2---:R1:W2:Y:S04]  /*ab90*/  SHFL.IDX PT, R3, R5, 0x1, 0x1c1f ;  /* 0x003c1f0005037f89 */ /* 0x0042a800000e0000 */
[----:B---3--:R1:W3:Y:S04]  /*aba0*/  SHFL.IDX PT, R4, R8, 0x1, 0x1c1f ;  /* 0x003c1f0008047f89 */ /* 0x0082e800000e0000 */
[----:B----4-:R1:W4:Y:S02]  /*abb0*/  SHFL.IDX PT, R14, R7, 0x1, 0x1c1f ;  /* 0x003c1f00070e7f89 */ /* 0x01032400000e0000 */
.L_x_2222:
[----:B01----:R-:W-:Y:S01]  /*abc0*/  VIADD R5, R36, 0x40 ;  /* 0x0000004024057836 */ /* 0x003fe20000000000 */
[----:B------:R-:W-:Y:S01]  /*abd0*/  LEA.HI R6, R225, R225, RZ, 0x1 ;  /* 0x000000e1e1067211 */ /* 0x000fe200078f08ff */
[----:B------:R-:W-:Y:S01]  /*abe0*/  BSSY B1, `(.L_x_1896) ;  /* 0x000001d000017945 */ /* 0x000fe20003800000 */
[----:B------:R-:W-:Y:S02]  /*abf0*/  CS2R R10, SRZ ;  /* 0x00000000000a7805 */ /* 0x000fe4000001ff00 */
[----:B------:R-:W-:Y:S02]  /*ac00*/  CS2R R8, SRZ ;  /* 0x0000000000087805 */ /* 0x000fe4000001ff00 */
[----:B------:R-:W-:Y:S02]  /*ac10*/  ISETP.GE.AND P0, PT, R5, R35, PT ;  /* 0x000000230500720c */ /* 0x000fe40003f06270 */
[----:B------:R-:W-:Y:S02]  /*ac20*/  CS2R R12, SRZ ;  /* 0x00000000000c7805 */ /* 0x000fe4000001ff00 */
[----:B------:R-:W-:-:S05]  /*ac30*/  LOP3.LUT R6, R6, 0xfffffffe, RZ, 0xc0, !PT ;  /* 0xfffffffe06067812 */ /* 0x000fca00078ec0ff */
[----:B------:R-:W-:-:S05]  /*ac40*/  IMAD.IADD R6, R225, 0x1, -R6 ;  /* 0x00000001e1067824 */ /* 0x000fca00078e0a06 */
[----:B------:R-:W-:Y:S01]  /*ac50*/  SHF.L.U32 R38, R6, 0x1f, RZ ;  /* 0x0000001f06267819 */ /* 0x000fe200000006ff */
[----:B------:R-:W-:Y:S06]  /*ac60*/  @P0 BRA `(.L_x_1897) ;  /* 0x0000000000500947 */ /* 0x000fec0003800000 */
[----:B------:R-:W-:Y:S01]  /*ac70*/  ULDC UR4, c[0x0][0x3f4] ;  /* 0x0000fd0000047ab9 */ /* 0x000fe20000000800 */
[----:B------:R-:W-:Y:S02]  /*ac80*/  CS2R R24, SRZ ;  /* 0x0000000000187805 */ /* 0x000fe4000001ff00 */
[----:B------:R-:W-:Y:S02]  /*ac90*/  ISETP.GE.AND P4, PT, R199, UR4, PT ;  /* 0x00000004c7007c0c */ /* 0x000fe4000bf86270 */
[----:B------:R-:W-:-:S11]  /*aca0*/  ISETP.GE.AND P3, PT, R192, UR4, PT ;  /* 0x00000004c0007c0c */ /* 0x000fd6000bf66270 */
[----:B--2---:R-:W-:Y:S02]  /*acb0*/  @!P4 IADD3 R36, P0, R199, R3, RZ ;  /* 0x00000003c724c210 */ /* 0x004fe40007f1e0ff */
[----:B----4-:R-:W-:-:S03]  /*acc0*/  @!P3 IADD3 R32, P1, R192, R14, RZ ;  /* 0x0000000ec020b210 */ /* 0x010fc60007f3e0ff */
[----:B------:R-:W-:Y:S01]  /*acd0*/  @!P4 IMAD.X R37, R0, 0x1, R227, P0 ;  /* 0x000000010025c824 */ /* 0x000fe200000e06e3 */
        /* <DEDUP_REMOVED lines=13> */
.L_x_1897:
[----:B------:R-:W-:Y:S05]  /*adb0*/  BSYNC B1 ;  /* 0x0000000000017941 */ /* 0x000fea0003800000 */
.L_x_1896:
[----:B------:R-:W1:Y:S01]  /*adc0*/  SYNCS.PHASECHK.TRANS64.TRYWAIT P0, [R17+URZ+0x22800], R38 ;  /* 0x02280026110075a7 */ /* 0x000e62000800017f */
[----:B------:R-:W-:Y:S01]  /*add0*/  IMAD.SHL.U32 R0, R213, 0x80, RZ ;  /* 0x00000080d5007824 */ /* 0x000fe200078e00ff */
[----:B0-----:R-:W-:Y:S01]  /*ade0*/  VIADDMNMX R15, R35, -R202, 0x80, PT ;  /* 0x00000080230f7446 */ /* 0x001fe200038009ca */
[----:B------:R-:W-:Y:S01]  /*adf0*/  BSSY B1, `(.L_x_1898) ;  /* 0x000000b000017945 */ /* 0x000fe20003800000 */
[----:B------:R-:W-:Y:S02]  /*ae00*/  LOP3.LUT P2, RZ, R213, 0x4, RZ, 0xc0, !PT ;  /* 0x00000004d5ff7812 */ /* 0x000fe4000784c0ff */
[----:B--2---:R-:W-:Y:S02]  /*ae10*/  LOP3.LUT R3, R0, 0x380, RZ, 0xc0, !PT ;  /* 0x0000038000037812 */ /* 0x004fe400078ec0ff */
[----:B------:R-:W-:Y:S02]  /*ae20*/  ISETP.GE.AND P1, PT, R198, R15, PT ;  /* 0x0000000fc600720c */ /* 0x000fe40003f26270 */
[----:B------:R-:W-:-:S02]  /*ae30*/  LOP3.LUT R0, R3, 0x30, R18, 0xf8, !PT ;  /* 0x0000003003007812 */ /* 0x000fc400078ef812 */
[----:B------:R-:W-:-:S04]  /*ae40*/  SHF.R.U32.HI R3, RZ, 0x3, R3 ;  /* 0x00000003ff037819 */ /* 0x000fc80000011603 */
[----:B------:R-:W-:-:S04]  /*ae50*/  LOP3.LUT R3, R0, R3, RZ, 0x3c, !PT ;  /* 0x0000000300037212 */ /* 0x000fc800078e3cff */
[----:B------:R-:W-:-:S05]  /*ae60*/  IADD3 R3, R17, R3, R212 ;  /* 0x0000000311037210 */ /* 0x000fca0007ffe0d4 */
[C---:B---3--:R-:W-:Y:S02]  /*ae70*/  VIADD R4, R3.reuse, 0x14400 ;  /* 0x0001440003047836 */ /* 0x048fe40000000000 */
[----:B------:R-:W-:Y:S01]  /*ae80*/  VIADD R0, R3, 0x14440 ;  /* 0x0001444003007836 */ /* 0x000fe20000000000 */
[----:B-1----:R-:W-:Y:S06]  /*ae90*/  @!P0 BRA `(.L_x_1899) ;  /* 0x0000021400ac8947 */ /* 0x002fec0003800000 */
.L_x_2223:
[----:B------:R-:W-:Y:S05]  /*aea0*/  BSYNC B1 ;  /* 0x0000000000017941 */ /* 0x000fea0003800000 */
.L_x_1898:
[----:B------:R-:W-:Y:S01]  /*aeb0*/  BSSY B1, `(.L_x_1900) ;  /* 0x00000fa000017945 */ /* 0x000fe20003800000 */
[----:B------:R-:W-:-:S03]  /*aec0*/  @P2 VIADD R0, R4, 0xffffffc0 ;  /* 0xffffffc004002836 */ /* 0x000fc60000000000 */
[----:B------:R-:W-:Y:S05]  /*aed0*/  @P1 BRA `(.L_x_1901) ;  /* 0x0000000c00dc1947 */ /* 0x000fea0003800000 */
[----:B------:R-:W1:Y:S01]  /*aee0*/  LDC R4, c[0x0][0x3f4] ;  /* 0x0000fd00ff047b82 */ /* 0x000e620000000800 */
[----:B------:R-:W-:Y:S01]  /*aef0*/  BSSY B2, `(.L_x_1902) ;  /* 0x000007a000027945 */ /* 0x000fe20003800000 */
[-C--:B-1----:R-:W-:Y:S02]  /*af00*/  ISETP.GE.AND P0, PT, R192, R4.reuse, PT ;  /* 0x00000004c000720c */ /* 0x082fe40003f06270 */
[----:B------:R-:W-:-:S11]  /*af10*/  ISETP.GE.AND P1, PT, R199, R4, PT ;  /* 0x00000004c700720c */ /* 0x000fd60003f26270 */
[----:B------:R-:W-:Y:S05]  /*af20*/  @P0 BRA `(.L_x_1903) ;  /* 0x0000000400d80947 */ /* 0x000fea0003800000 */
[----:B------:R-:W1:Y:S01]  /*af30*/  LDS.128 R4, [R3+0x14400] ;  /* 0x0144000003047984 */ /* 0x000e620000000c00 */
[----:B-----5:R-:W-:Y:S02]  /*af40*/  SHF.R.U32.HI R32, RZ, 0x8, R30 ;  /* 0x00000008ff207819 */ /* 0x020fe4000001161e */
[----:B------:R-:W-:Y:S02]  /*af50*/  SHF.R.U32.HI R36, RZ, 0x8, R31 ;  /* 0x00000008ff247819 */ /* 0x000fe4000001161f */
[----:B------:R-:W-:Y:S02]  /*af60*/  LOP3.LUT R33, R32, 0xff, RZ, 0xc0, !PT ;  /* 0x000000ff20217812 */ /* 0x000fe400078ec0ff */
[----:B------:R-:W-:Y:S02]  /*af70*/  LOP3.LUT R35, R31, 0xff, RZ, 0xc0, !PT ;  /* 0x000000ff1f237812 */ /* 0x000fe400078ec0ff */
[----:B------:R-:W-:Y:S02]  /*af80*/  LOP3.LUT R32, R36, 0xff, RZ, 0xc0, !PT ;  /* 0x000000ff24207812 */ /* 0x000fe400078ec0ff */
[----:B------:R-:W-:-:S02]  /*af90*/  SHF.R.U32.HI R39, RZ, 0x8, R29 ;  /* 0x00000008ff277819 */ /* 0x000fc4000001161d */
[----:B------:R-:W-:Y:S02]  /*afa0*/  PRMT R32, R32, 0x7604, R35 ;  /* 0x0000760420207816 */ /* 0x000fe40000000023 */
[----:B------:R-:W-:Y:S02]  /*afb0*/  SHF.R.U32.HI R40, RZ, 0x10, R31 ;  /* 0x00000010ff287819 */ /* 0x000fe4000001161f */
[----:B------:R-:W-:Y:S02]  /*afc0*/  SHF.R.U32.HI R35, RZ, 0x8, R28 ;  /* 0x00000008ff237819 */ /* 0x000fe4000001161c */
[----:B------:R-:W-:Y:S02]  /*afd0*/  LOP3.LUT R36, R29, 0xff, RZ, 0xc0, !PT ;  /* 0x000000ff1d247812 */ /* 0x000fe400078ec0ff */
[----:B------:R-:W-:Y:S02]  /*afe0*/  LOP3.LUT R39, R39, 0xff, RZ, 0xc0, !PT ;  /* 0x000000ff27277812 */ /* 0x000fe400078ec0ff */
[----:B0-----:R-:W-:-:S02]  /*aff0*/  SHF.R.U32.HI R38, RZ, 0x10, R29 ;  /* 0x00000010ff267819 */ /* 0x001fc4000001161d */
[----:B------:R-:W-:Y:S01]  /*b000*/  LOP3.LUT R37, R35, 0xff, RZ, 0xc0, !PT ;  /* 0x000000ff23257812 */ /* 0x000fe200078ec0ff */
[----:B------:R-:W-:Y:S01]  /*b010*/  IMAD.U32 R35, R40, 0x10000, RZ ;  /* 0x0001000028237824 */ /* 0x000fe200078e00ff */
[----:B------:R-:W-:Y:S01]  /*b020*/  PRMT R36, R39, 0x7604, R36 ;  /* 0x0000760427247816 */ /* 0x000fe20000000024 */
[----:B------:R-:W-:Y:S01]  /*b030*/  IMAD.U32 R39, R38, 0x10000, RZ ;  /* 0x0001000026277824 */ /* 0x000fe200078e00ff */
[----:B----4-:R-:W-:Y:S02]  /*b040*/  LOP3.LUT R14, R30, 0xff, RZ, 0xc0, !PT ;  /* 0x000000ff1e0e7812 */ /* 0x010fe400078ec0ff */
[----:B------:R-:W-:Y:S02]  /*b050*/  LOP3.LUT R35, R32, 0xff0000, R35, 0xf8, !PT ;  /* 0x00ff000020237812 */ /* 0x000fe400078ef823 */
[----:B------:R-:W-:Y:S02]  /*b060*/  PRMT R33, R33, 0x7604, R14 ;  /* 0x0000760421217816 */ /* 0x000fe4000000000e */
[----:B------:R-:W-:-:S02]  /*b070*/  LOP3.LUT R14, R28, 0xff, RZ, 0xc0, !PT ;  /* 0x000000ff1c0e7812 */ /* 0x000fc400078ec0ff */
[----:B------:R-:W-:Y:S02]  /*b080*/  LOP3.LUT R39, R36, 0xff0000, R39, 0xf8, !PT ;  /* 0x00ff000024277812 */ /* 0x000fe400078ef827 */
[----:B------:R-:W-:Y:S02]  /*b090*/  PRMT R37, R37, 0x7604, R14 ;  /* 0x0000760425257816 */ /* 0x000fe4000000000e */
[----:B------:R-:W-:Y:S02]  /*b0a0*/  LOP3.LUT R39, R39, 0xff000000, R29, 0xf8, !PT ;  /* 0xff00000027277812 */ /* 0x000fe400078ef81d */
[----:B------:R-:W-:Y:S02]  /*b0b0*/  LOP3.LUT R35, R35, 0xff000000, R31, 0xf8, !PT ;  /* 0xff00000023237812 */ /* 0x000fe400078ef81f */
[----:B------:R-:W-:Y:S02]  /*b0c0*/  LOP3.LUT R33, R33, 0xff0000, R30, 0xf8, !PT ;  /* 0x00ff000021217812 */ /* 0x000fe400078ef81e */
[----:B-1----:R-:W-:-:S02]  /*b0d0*/  F2FP.F16.E4M3.UNPACK_B R14, R6.H1 ;  /* 0x00000006ff0e723e */ /* 0x002fc400030006ff */
[----:B------:R-:W-:Y:S02]  /*b0e0*/  LOP3.LUT R37, R37, 0xff0000, R28, 0xf8, !PT ;  /* 0x00ff000025257812 */ /* 0x000fe400078ef81c */
[----:B------:R-:W-:Y:S02]  /*b0f0*/  F2FP.F16.E4M3.UNPACK_B R38, R39 ;  /* 0x00000027ff26723e */ /* 0x000fe400020006ff */
[----:B------:R-:W-:Y:S02]  /*b100*/  F2FP.F16.E4M3.UNPACK_B R32, R35 ;  /* 0x00000023ff20723e */ /* 0x000fe400020006ff */
[----:B------:R-:W-:Y:S01]  /*b110*/  LOP3.LUT R33, R33, 0xff000000, R30, 0xf8, !PT ;  /* 0xff00000021217812 */ /* 0x000fe200078ef81e */
[--C-:B------:R-:W-:Y:S01]  /*b120*/  HADD2.F32 R30, -RZ, R14.reuse.H0_H0 ;  /* 0x2000000eff1e7230 */ /* 0x100fe20000004100 */
[----:B------:R-:W-:Y:S01]  /*b130*/  LOP3.LUT R36, R37, 0xff000000, R28, 0xf8, !PT ;  /* 0xff00000025247812 */ /* 0x000fe200078ef81c */
[----:B------:R-:W-:Y:S01]  /*b140*/  HADD2.F32 R14, -RZ, R14.H1_H1 ;  /* 0x3000000eff0e7230 */ /* 0x000fe20000004100 */
[----:B------:R-:W-:Y:S01]  /*b150*/  F2FP.F16.E4M3.UNPACK_B R29, R6 ;  /* 0x00000006ff1d723e */ /* 0x000fe200020006ff */
[----:B------:R-:W-:Y:S01]  /*b160*/  HADD2.F32 R41, -RZ, R38.H1_H1 ;  /* 0x30000026ff297230 */ /* 0x000fe20000004100 */
[----:B------:R-:W-:Y:S01]  /*b170*/  F2FP.F16.E4M3.UNPACK_B R28, R5.H1 ;  /* 0x00000005ff1c723e */ /* 0x000fe200030006ff */
[----:B------:R-:W-:Y:S01]  /*b180*/  HADD2.F32 R37, -RZ, R32.H1_H1 ;  /* 0x30000020ff257230 */ /* 0x000fe20000004100 */
[----:B------:R-:W-:Y:S01]  /*b190*/  F2FP.F16.E4M3.UNPACK_B R31, R7 ;  /* 0x00000007ff1f723e */ /* 0x000fe200020006ff */
[----:B------:R-:W-:-:S02]  /*b1a0*/  HADD2.F32 R38, -RZ, R38.H0_H0 ;  /* 0x20000026ff267230 */ /* 0x000fc40000004100 */
[C---:B------:R-:W-:Y:S01]  /*b1b0*/  FMUL.FTZ R43, R14.reuse, R41 ;  /* 0x000000290e2b7220 */ /* 0x040fe20000410000 */
[----:B------:R-:W-:Y:S02]  /*b1c0*/  HADD2.F32 R32, -RZ, R32.H0_H0 ;  /* 0x20000020ff207230 */ /* 0x000fe40000004100 */
[----:B------:R-:W-:Y:S01]  /*b1d0*/  FMUL.FTZ R40, R14, R37 ;  /* 0x000000250e287220 */ /* 0x000fe20000410000 */
[----:B------:R-:W-:Y:S01]  /*b1e0*/  F2FP.F16.E4M3.UNPACK_B R14, R5 ;  /* 0x00000005ff0e723e */ /* 0x000fe200020006ff */
[--C-:B------:R-:W-:Y:S01]  /*b1f0*/  HADD2.F32 R5, -RZ, R29.reuse.H1_H1 ;  /* 0x3000001dff057230 */ /* 0x100fe20000004100 */
[----:B------:R-:W-:Y:S01]  /*b200*/  F2FP.F16.E4M3.UNPACK_B R39, R39.H1 ;  /* 0x00000027ff27723e */ /* 0x000fe200030006ff */
[C---:B------:R-:W-:Y:S01]  /*b210*/  FFMA.FTZ R43, R30.reuse, R37, -R43 ;  /* 0x000000251e2b7223 */ /* 0x040fe2000001082b */
[----:B------:R-:W-:Y:S01]  /*b220*/  FFMA.FTZ R44, R30, R41, R40 ;  /* 0x000000291e2c7223 */ /* 0x000fe20000010028 */
[----:B------:R-:W-:Y:S01]  /*b230*/  HADD2.F32 R29, -RZ, R29.H0_H0 ;  /* 0x2000001dff1d7230 */ /* 0x000fe20000004100 */
[----:B------:R-:W-:Y:S01]  /*b240*/  F2FP.F16.E4M3.UNPACK_B R35, R35.H1 ;  /* 0x00000023ff23723e */ /* 0x000fe200030006ff */
[C---:B------:R-:W-:Y:S01]  /*b250*/  FMUL.FTZ R30, R5.reuse, R38 ;  /* 0x00000026051e7220 */ /* 0x040fe20000410000 */
[----:B------:R-:W-:Y:S01]  /*b260*/  FMUL.FTZ R37, R5, R32 ;  /* 0x0000002005257220 */ /* 0x000fe20000410000 */
[----:B------:R-:W-:Y:S01]  /*b270*/  HADD2.F32 R5, -RZ, R31.H1_H1 ;  /* 0x3000001fff057230 */ /* 0x000fe20000004100 */
[----:B------:R-:W-:Y:S01]  /*b280*/  F2FP.F16.E4M3.UNPACK_B R7, R7.H1 ;  /* 0x00000007ff07723e */ /* 0x000fe200030006ff */
[----:B------:R-:W-:-:S02]  /*b290*/  HADD2.F32 R40, -RZ, R39.H0_H0 ;  /* 0x20000027ff287230 */ /* 0x000fc40000004100 */
[C---:B------:R-:W-:Y:S01]  /*b2a0*/  FFMA.FTZ R41, R29.reuse, R32, -R30 ;  /* 0x000000201d297223 */ /* 0x040fe2000001081e */
[----:B------:R-:W-:Y:S02]  /*b2b0*/  HADD2.F32 R30, -RZ, R35.H0_H0 ;  /* 0x20000023ff1e7230 */ /* 0x000fe40000004100 */
[----:B------:R-:W-:Y:S01]  /*b2c0*/  FFMA.FTZ R42, R29, R38, R37 ;  /* 0x000000261d2a7223 */ /* 0x000fe20000010025 */
[----:B------:R-:W-:Y:S02]  /*b2d0*/  HADD2.F32 R31, -RZ, R31.H0_H0 ;  /* 0x2000001fff1f7230 */ /* 0x000fe40000004100 */
[C---:B------:R-:W-:Y:S01]  /*b2e0*/  FMUL.FTZ R32, R5.reuse, R40 ;  /* 0x0000002805207220 */ /* 0x040fe20000410000 */
[----:B------:R-:W-:Y:S02]  /*b2f0*/  HADD2.F32 R38, -RZ, R39.H1_H1 ;  /* 0x30000027ff267230 */ /* 0x000fe40000004100 */
[----:B------:R-:W-:Y:S01]  /*b300*/  FMUL.FTZ R46, R5, R30 ;  /* 0x0000001e052e7220 */ /* 0x000fe20000410000 */
[----:B------:R-:W-:-:S02]  /*b310*/  HADD2.F32 R29, -RZ, R7.H1_H1 ;  /* 0x30000007ff1d7230 */ /* 0x000fc40000004100 */
[C---:B------:R-:W-:Y:S01]  /*b320*/  FFMA.FTZ R39, R31.reuse, R30, -R32 ;  /* 0x0000001e1f277223 */ /* 0x040fe20000010820 */
[----:B------:R-:W-:Y:S02]  /*b330*/  HADD2.F32 R30, -RZ, R35.H1_H1 ;  /* 0x30000023ff1e7230 */ /* 0x000fe40000004100 */
[----:B------:R-:W-:Y:S01]  /*b340*/  FFMA.FTZ R46, R31, R40, R46 ;  /* 0x000000281f2e7223 */ /* 0x000fe2000001002e */
[----:B------:R-:W-:Y:S01]  /*b350*/  F2FP.F16.E4M3.UNPACK_B R6, R4 ;  /* 0x00000004ff06723e */ /* 0x000fe200020006ff */
[----:B------:R-:W-:Y:S02]  /*b360*/  HADD2.F32 R5, -RZ, R7.H0_H0 ;  /* 0x20000007ff057230 */ /* 0x000fe40000004100 */
[C---:B------:R-:W-:Y:S01]  /*b370*/  FMUL.FTZ R32, R29.reuse, R38 ;  /* 0x000000261d207220 */ /* 0x040fe20000410000 */
[----:B------:R-:W-:Y:S01]  /*b380*/  FMUL.FTZ R40, R29, R30 ;  /* 0x0000001e1d287220 */ /* 0x000fe20000410000 */
[----:B------:R-:W-:Y:S02]  /*b390*/  F2FP.F16.E4M3.UNPACK_B R4, R4.H1 ;  /* 0x00000004ff04723e */ /* 0x000fe400030006ff */
[----:B------:R-:W-:Y:S01]  /*b3a0*/  F2FP.F16.E4M3.UNPACK_B R31, R36 ;  /* 0x00000024ff1f723e */ /* 0x000fe200020006ff */
[C---:B------:R-:W-:Y:S01]  /*b3b0*/  FFMA.FTZ R45, R5.reuse, R30, -R32 ;  /* 0x0000001e052d7223 */ /* 0x040fe20000010820 */
[-C--:B------:R-:W-:Y:S01]  /*b3c0*/  F2FP.F16.E4M3.UNPACK_B R29, R33.reuse ;  /* 0x00000021ff1d723e */ /* 0x080fe200020006ff */
[----:B------:R-:W-:Y:S01]  /*b3d0*/  FFMA.FTZ R48, R5, R38, R40 ;  /* 0x0000002605307223 */ /* 0x000fe20000010028 */
[----:B------:R-:W-:Y:S01]  /*b3e0*/  HADD2.F32 R7, -RZ, R4.H1_H1 ;  /* 0x30000004ff077230 */ /* 0x000fe20000004100 */
[----:B------:R-:W-:Y:S01]  /*b3f0*/  F2FP.F16.E4M3.UNPACK_B R33, R33.H1 ;  /* 0x00000021ff21723e */ /* 0x000fe200030006ff */
[----:B------:R-:W-:Y:S01]  /*b400*/  HADD2.F32 R32, -RZ, R31.H1_H1 ;  /* 0x3000001fff207230 */ /* 0x000fe20000004100 */
[----:B------:R-:W-:Y:S01]  /*b410*/  F2FP.F16.E4M3.UNPACK_B R36, R36.H1 ;  /* 0x00000024ff24723e */ /* 0x000fe200030006ff */
[----:B------:R-:W-:-:S02]  /*b420*/  HADD2.F32 R30, -RZ, R29.H1_H1 ;  /* 0x3000001dff1e7230 */ /* 0x000fc40000004100 */
[----:B------:R-:W-:Y:S02]  /*b430*/  HADD2.F32 R5, -RZ, R4.H0_H0 ;  /* 0x20000004ff057230 */ /* 0x000fe40000004100 */
[C---:B------:R-:W-:Y:S01]  /*b440*/  FMUL.FTZ R38, R7.reuse, R32 ;  /* 0x0000002007267220 */ /* 0x040fe20000410000 */
[----:B------:R-:W-:Y:S02]  /*b450*/  HADD2.F32 R31, -RZ, R31.H0_H0 ;  /* 0x2000001fff1f7230 */ /* 0x000fe40000004100 */
[-C--:B------:R-:W-:Y:S01]  /*b460*/  FMUL.FTZ R40, R7, R30.reuse ;  /* 0x0000001e07287220 */ /* 0x080fe20000410000 */
[--C-:B------:R-:W-:Y:S02]  /*b470*/  HADD2.F32 R4, -RZ, R6.reuse.H1_H1 ;  /* 0x30000006ff047230 */ /* 0x100fe40000004100 */
[C---:B------:R-:W-:Y:S01]  /*b480*/  FFMA.FTZ R38, R5.reuse, R30, -R38 ;  /* 0x0000001e05267223 */ /* 0x040fe20000010826 */
[----:B------:R-:W-:Y:S02]  /*b490*/  HADD2.F32 R29, -RZ, R29.H0_H0 ;  /* 0x2000001dff1d7230 */ /* 0x000fe40000004100 */
[----:B------:R-:W-:Y:S01]  /*b4a0*/  FFMA.FTZ R35, R5, R32, R40 ;  /* 0x0000002005237223 */ /* 0x000fe20000010028 */
[----:B------:R-:W-:-:S02]  /*b4b0*/  HADD2.F32 R6, -RZ, R6.H0_H0 ;  /* 0x20000006ff067230 */ /* 0x000fc40000004100 */
[C---:B------:R-:W-:Y:S01]  /*b4c0*/  FMUL.FTZ R7, R4.reuse, R31 ;  /* 0x0000001f04077220 */ /* 0x040fe20000410000 */
[--C-:B------:R-:W-:Y:S02]  /*b4d0*/  HADD2.F32 R5, -RZ, R28.reuse.H1_H1 ;  /* 0x3000001cff057230 */ /* 0x100fe40000004100 */
[-C--:B------:R-:W-:Y:S01]  /*b4e0*/  FMUL.FTZ R4, R4, R29.reuse ;  /* 0x0000001d04047220 */ /* 0x080fe20000410000 */
[----:B------:R-:W-:Y:S02]  /*b4f0*/  HADD2.F32 R28, -RZ, R28.H0_H0 ;  /* 0x2000001cff1c7230 */ /* 0x000fe40000004100 */
[C---:B------:R-:W-:Y:S01]  /*b500*/  FFMA.FTZ R30, R6.reuse, R29, -R7 ;  /* 0x0000001d061e7223 */ /* 0x040fe20000010807 */
[----:B------:R-:W-:Y:S02]  /*b510*/  HADD2.F32 R29, -RZ, R36.H1_H1 ;  /* 0x30000024ff1d7230 */ /* 0x000fe40000004100 */
[----:B------:R-:W-:Y:S01]  /*b520*/  FFMA.FTZ R31, R6, R31, R4 ;  /* 0x0000001f061f7223 */ /* 0x000fe20000010004 */
[----:B------:R-:W-:-:S02]  /*b530*/  HADD2.F32 R6, -RZ, R33.H1_H1 ;  /* 0x30000021ff067230 */ /* 0x000fc40000004100 */
[----:B------:R-:W-:Y:S02]  /*b540*/  HADD2.F32 R7, -RZ, R36.H0_H0 ;  /* 0x20000024ff077230 */ /* 0x000fe40000004100 */
[C---:B------:R-:W-:Y:S01]  /*b550*/  FMUL.FTZ R37, R5.reuse, R29 ;  /* 0x0000001d05257220 */ /* 0x040fe20000410000 */
[--C-:B------:R-:W-:Y:S02]  /*b560*/  HADD2.F32 R4, -RZ, R14.reuse.H1_H1 ;  /* 0x3000000eff047230 */ /* 0x100fe40000004100 */
[-C--:B------:R-:W-:Y:S01]  /*b570*/  FMUL.FTZ R32, R5, R6.reuse ;  /* 0x0000000605207220 */ /* 0x080fe20000410000 */
[----:B------:R-:W-:Y:S02]  /*b580*/  HADD2.F32 R33, -RZ, R33.H0_H0 ;  /* 0x20000021ff217230 */ /* 0x000fe40000004100 */
[----:B------:R-:W-:Y:S01]  /*b590*/  FFMA.FTZ R37, R28, R6, -R37 ;  /* 0x000000061c257223 */ /* 0x000fe20000010825 */
[----:B------:R-:W-:Y:S02]  /*b5a0*/  HADD2.F32 R14, -RZ, R14.H0_H0 ;  /* 0x2000000eff0e7230 */ /* 0x000fe40000004100 */
[----:B------:R-:W-:Y:S01]  /*b5b0*/  FMUL.FTZ R5, R4, R7 ;  /* 0x0000000704057220 */ /* 0x000fe20000410000 */
[----:B------:R-:W-:Y:S01]  /*b5c0*/  FFMA.FTZ R32, R28, R29, R32 ;  /* 0x0000001d1c207223 */ /* 0x000fe20000010020 */
[----:B------:R-:W-:Y:S01]  /*b5d0*/  FMUL.FTZ R4, R4, R33 ;  /* 0x0000002104047220 */ /* 0x000fe20000410000 */
[----:B------:R-:W-:Y:S01]  /*b5e0*/  F2FP.SATFINITE.E4M3.F32.PACK_AB_MERGE_C R6, R44, R43, RZ ;  /* 0x0000002b2c06723e */ /* 0x000fe200048070ff */
[----:B------:R-:W-:-:S02]  /*b5f0*/  FFMA.FTZ R5, R14, R33, -R5 ;  /* 0x000000210e057223 */ /* 0x000fc40000010805 */
[----:B------:R-:W-:Y:S01]  /*b600*/  FFMA.FTZ R14, R14, R7, R4 ;  /* 0x000000070e0e7223 */ /* 0x000fe20000010004 */
[----:B------:R-:W-:Y:S02]  /*b610*/  F2FP.SATFINITE.E4M3.F32.PACK_AB_MERGE_C R7, R48, R45, RZ ;  /* 0x0000002d3007723e */ /* 0x000fe400048070ff */
[----:B------:R-:W-:Y:S02]  /*b620*/  F2FP.SATFINITE.E4M3.F32.PACK_AB_MERGE_C R4, R35, R38, RZ ;  /* 0x000000262304723e */ /* 0x000fe400048070ff */
[----:B------:R-:W-:Y:S02]  /*b630*/  F2FP.SATFINITE.E4M3.F32.PACK_AB_MERGE_C R32, R32, R37, RZ ;  /* 0x000000252020723e */ /* 0x000fe400048070ff */
[----:B------:R-:W-:Y:S02]  /*b640*/  F2FP.SATFINITE.E4M3.F32.PACK_AB_MERGE_C R6, R42, R41, R6 ;  /* 0x000000292a06723e */ /* 0x000fe40004807006 */
[----:B------:R-:W-:Y:S02]  /*b650*/  F2FP.SATFINITE.E4M3.F32.PACK_AB_MERGE_C R7, R46, R39, R7 ;  /* 0x000000272e07723e */ /* 0x000fe40004807007 */
[----:B------:R-:W-:-:S02]  /*b660*/  F2FP.SATFINITE.E4M3.F32.PACK_AB_MERGE_C R4, R31, R30, R4 ;  /* 0x0000001e1f04723e */ /* 0x000fc40004807004 */
[----:B------:R-:W-:-:S05]  /*b670*/  F2FP.SATFINITE.E4M3.F32.PACK_AB_MERGE_C R5, R14, R5, R32 ;  /* 0x000000050e05723e */ /* 0x000fca0004807020 */
[----:B------:R1:W-:Y:S02]  /*b680*/  STS.128 [R3+0x14400], R4 ;  /* 0x0144000403007388 */ /* 0x0003e40000000c00 */
.L_x_1903:
[----:B------:R-:W-:Y:S05]  /*b690*/  BSYNC B2 ;  /* 0x0000000000027941 */ /* 0x000fea0003800000 */
.L_x_1902:
[----:B------:R-:W-:Y:S05]  /*b6a0*/  @P1 BRA `(.L_x_1901) ;  /* 0x0000000400e81947 */ /* 0x000fea0003800000 */
[----:B-1----:R-:W1:Y:S01]  /*b6b0*/  LDS.128 R4, [R0] ;  /* 0x0000000000047984 */ /* 0x002e620000000c00 */
[----:B-----5:R-:W-:Y:S02]  /*b6c0*/  SHF.R.U32.HI R28, RZ, 0x8, R21 ;  /* 0x00000008ff1c7819 */ /* 0x020fe40000011615 */
[----:B------:R-:W-:Y:S02]  /*b6d0*/  SHF.R.U32.HI R32, RZ, 0x8, R27 ;  /* 0x00000008ff207819 */ /* 0x000fe4000001161b */
[----:B------:R-:W-:Y:S02]  /*b6e0*/  LOP3.LUT R31, R21, 0xff, RZ, 0xc0, !PT ;  /* 0x000000ff151f7812 */ /* 0x000fe400078ec0ff */
[----:B------:R-:W-:Y:S02]  /*b6f0*/  LOP3.LUT R35, R27, 0xff, RZ, 0xc0, !PT ;  /* 0x000000ff1b237812 */ /* 0x000fe400078ec0ff */
[----:B------:R-:W-:Y:S02]  /*b700*/  LOP3.LUT R28, R28, 0xff, RZ, 0xc0, !PT ;  /* 0x000000ff1c1c7812 */ /* 0x000fe400078ec0ff */
[----:B------:R-:W-:-:S02]  /*b710*/  LOP3.LUT R32, R32, 0xff, RZ, 0xc0, !PT ;  /* 0x000000ff20207812 */ /* 0x000fc400078ec0ff */
[----:B----4-:R-:W-:Y:S02]  /*b720*/  SHF.R.U32.HI R14, RZ, 0x8, R20 ;  /* 0x00000008ff0e7819 */ /* 0x010fe40000011614 */
[----:B------:R-:W-:Y:S02]  /*b730*/  SHF.R.U32.HI R30, RZ, 0x8, R26 ;  /* 0x00000008ff1e7819 */ /* 0x000fe4000001161a */
[----:B------:R-:W-:Y:S02]  /*b740*/  PRMT R31, R28, 0x7604, R31 ;  /* 0x000076041c1f7816 */ /* 0x000fe4000000001f */
[----:B------:R-:W-:Y:S02]  /*b750*/  PRMT R35, R32, 0x7604, R35 ;  /* 0x0000760420237816 */ /* 0x000fe40000000023 */
[----:B------:R-:W-:Y:S02]  /*b760*/  SHF.R.U32.HI R28, RZ, 0x10, R21 ;  /* 0x00000010ff1c7819 */ /* 0x000fe40000011615 */
[----:B------:R-:W-:-:S02]  /*b770*/  SHF.R.U32.HI R32, RZ, 0x10, R27 ;  /* 0x00000010ff207819 */ /* 0x000fc4000001161b */
[----:B------:R-:W-:Y:S02]  /*b780*/  LOP3.LUT R29, R20, 0xff, RZ, 0xc0, !PT ;  /* 0x000000ff141d7812 */ /* 0x000fe400078ec0ff */
[----:B------:R-:W-:Y:S02]  /*b790*/  LOP3.LUT R14, R14, 0xff, RZ, 0xc0, !PT ;  /* 0x000000ff0e0e7812 */ /* 0x000fe400078ec0ff */
[----:B------:R-:W-:Y:S02]  /*b7a0*/  LOP3.LUT R33, R26, 0xff, RZ, 0xc0, !PT ;  /* 0x000000ff1a217812 */ /* 0x000fe400078ec0ff */
[----:B------:R-:W-:Y:S02]  /*b7b0*/  LOP3.LUT R30, R30, 0xff, RZ, 0xc0, !PT ;  /* 0x000000ff1e1e7812 */ /* 0x000fe400078ec0ff */
[----:B------:R-:W-:Y:S02]  /*b7c0*/  LOP3.LUT R28, R28, 0xff, RZ, 0xc0, !PT ;  /* 0x000000ff1c1c7812 */ /* 0x000fe400078ec0ff */
[----:B------:R-:W-:-:S02]  /*b7d0*/  LOP3.LUT R32, R32, 0xff, RZ, 0xc0, !PT ;  /* 0x000000ff20207812 */ /* 0x000fc400078ec0ff */
[----:B------:R-:W-:Y:S02]  /*b7e0*/  PRMT R29, R14, 0x7604, R29 ;  /* 0x000076040e1d7816 */ /* 0x000fe4000000001d */
[----:B------:R-:W-:Y:S02]  /*b7f0*/  PRMT R33, R30, 0x7604, R33 ;  /* 0x000076041e217816 */ /* 0x000fe40000000021 */
[----:B------:R-:W-:Y:S02]  /*b800*/  SHF.R.U32.HI R14, RZ, 0x10, R20 ;  /* 0x00000010ff0e7819 */ /* 0x000fe40000011614 */
[----:B------:R-:W-:Y:S02]  /*b810*/  SHF.R.U32.HI R30, RZ, 0x10, R26 ;  /* 0x00000010ff1e7819 */ /* 0x000fe4000001161a */
[----:B------:R-:W-:Y:S02]  /*b820*/  PRMT R31, R28, 0x7054, R31 ;  /* 0x000070541c1f7816 */ /* 0x000fe4000000001f */
[----:B------:R-:W-:-:S02]  /*b830*/  PRMT R35, R32, 0x7054, R35 ;  /* 0x0000705420237816 */ /* 0x000fc40000000023 */
[----:B------:R-:W-:Y:S02]  /*b840*/  LOP3.LUT R14, R14, 0xff, RZ, 0xc0, !PT ;  /* 0x000000ff0e0e7812 */ /* 0x000fe400078ec0ff */
[----:B------:R-:W-:Y:S02]  /*b850*/  LOP3.LUT R30, R30, 0xff, RZ, 0xc0, !PT ;  /* 0x000000ff1e1e7812 */ /* 0x000fe400078ec0ff */
[----:B------:R-:W-:Y:S02]  /*b860*/  LOP3.LUT R35, R35, 0xff000000, R27, 0xf8, !PT ;  /* 0xff00000023237812 */ /* 0x000fe400078ef81b */
[----:B------:R-:W-:Y:S02]  /*b870*/  LOP3.LUT R31, R31, 0xff000000, R21, 0xf8, !PT ;  /* 0xff0000001f1f7812 */ /* 0x000fe400078ef815 */
[----:B------:R-:W-:Y:S02]  /*b880*/  PRMT R29, R14, 0x7054, R29 ;  /* 0x000070540e1d7816 */ /* 0x000fe4000000001d */
[----:B------:R-:W-:-:S02]  /*b890*/  PRMT R33, R30, 0x7054, R33 ;  /* 0x000070541e217816 */ /* 0x000fc40000000021 */
[-C--:B-1----:R-:W-:Y:S02]  /*b8a0*/  F2FP.F16.E4M3.UNPACK_B R14, R6.reuse.H1 ;  /* 0x00000006ff0e723e */ /* 0x082fe400030006ff */
[----:B------:R-:W-:Y:S02]  /*b8b0*/  F2FP.F16.E4M3.UNPACK_B R32, R35 ;  /* 0x00000023ff20723e */ /* 0x000fe400020006ff */
[----:B------:R-:W-:Y:S02]  /*b8c0*/  F2FP.F16.E4M3.UNPACK_B R28, R31 ;  /* 0x0000001fff1c723e */ /* 0x000fe400020006ff */
[----:B------:R-:W-:Y:S01]  /*b8d0*/  LOP3.LUT R30, R33, 0xff000000, R26, 0xf8, !PT ;  /* 0xff000000211e7812 */ /* 0x000fe200078ef81a */
[--C-:B------:R-:W-:Y:S01]  /*b8e0*/  HADD2.F32 R26, -RZ, R14.reuse.H0_H0 ;  /* 0x2000000eff1a7230 */ /* 0x100fe20000004100 */
[----:B------:R-:W-:Y:S01]  /*b8f0*/  F2FP.F16.E4M3.UNPACK_B R21, R6 ;  /* 0x00000006ff15723e */ /* 0x000fe200020006ff */
[----:B------:R-:W-:Y:S01]  /*b900*/  HADD2.F32 R14, -RZ, R14.H1_H1 ;  /* 0x3000000eff0e7230 */ /* 0x000fe20000004100 */
[----:B------:R-:W-:Y:S01]  /*b910*/  LOP3.LUT R29, R29, 0xff000000, R20, 0xf8, !PT ;  /* 0xff0000001d1d7812 */ /* 0x000fe200078ef814 */
        /* <DEDUP_REMOVED lines=22> */
[----:B0-----:R-:W-:Y:S01]  /*ba80*/  FFMA.FTZ R38, R21, R32, R33 ;  /* 0x0000002015267223 */ /* 0x001fe20000010021 */
        /* <DEDUP_REMOVED lines=59> */
[----:B------:R2:W-:Y:S02]  /*be40*/  STS.128 [R0], R4 ;  /* 0x0000000400007388 */ /* 0x0005e40000000c00 */
.L_x_1901:
[----:B------:R-:W-:Y:S05]  /*be50*/  BSYNC B1 ;  /* 0x0000000000017941 */ /* 0x000fea0003800000 */
.L_x_1900:
[----:B-12---:R-:W-:-:S05]  /*be60*/  VIADD R4, R198, 0x40 ;  /* 0x00000040c6047836 */ /* 0x006fca0000000000 */
[----:B------:R-:W-:-:S13]  /*be70*/  ISETP.GE.AND P0, PT, R4, R15, PT ;  /* 0x0000000f0400720c */ /* 0x000fda0003f06270 */
        /* <DEDUP_REMOVED lines=18> */
[----:B------:R-:W-:-:S02]  /*bfa0*/  LOP3.LUT R15, R10, 0xff, RZ, 0xc0, !PT ;  /* 0x000000ff0a0f7812 */ /* 0x000fc400078ec0ff */
[----:B------:R-:W-:Y:S02]  /*bfb0*/  LOP3.LUT R14, R14, 0xff, RZ, 0xc0, !PT ;  /* 0x000000ff0e0e7812 */ /* 0x000fe400078ec0ff */
[----:B------:R-:W-:Y:S02]  /*bfc0*/  SHF.R.U32.HI R20, RZ, 0x10, R11 ;  /* 0x00000010ff147819 */ /* 0x000fe4000001160b */
[----:B------:R-:W-:Y:S02]  /*bfd0*/  LOP3.LUT R27, R12, 0xff, RZ, 0xc0, !PT ;  /* 0x000000ff0c1b7812 */ /* 0x000fe400078ec0ff */
[----:B------:R-:W-:Y:S02]  /*bfe0*/  LOP3.LUT R26, R26, 0xff, RZ, 0xc0, !PT ;  /* 0x000000ff1a1a7812 */ /* 0x000fe400078ec0ff */
[----:B------:R-:W-:Y:S02]  /*bff0*/  LOP3.LUT R28, R28, 0xff, RZ, 0xc0, !PT ;  /* 0x000000ff1c1c7812 */ /* 0x000fe400078ec0ff */
[----:B------:R-:W-:-:S02]  /*c000*/  PRMT R15, R14, 0x7604, R15 ;  /* 0x000076040e0f7816 */ /* 0x000fc4000000000f */
[----:B------:R-:W-:Y:S02]  /*c010*/  LOP3.LUT R20, R20, 0xff, RZ, 0xc0, !PT ;  /* 0x000000ff14147812 */ /* 0x000fe400078ec0ff */
[----:B------:R-:W-:Y:S02]  /*c020*/  SHF.R.U32.HI R14, RZ, 0x10, R10 ;  /* 0x00000010ff0e7819 */ /* 0x000fe4000001160a */
[----:B------:R-:W-:Y:S02]  /*c030*/  PRMT R27, R26, 0x7604, R27 ;  /* 0x000076041a1b7816 */ /* 0x000fe4000000001b */
        /* <DEDUP_REMOVED lines=8> */
[----:B-1----:R-:W-:-:S02]  /*c0c0*/  F2FP.F16.E4M3.UNPACK_B R14, R6.H1 ;  /* 0x00000006ff0e723e */ /* 0x002fc400030006ff */
[----:B------:R-:W-:Y:S02]  /*c0d0*/  PRMT R27, R26, 0x7054, R27 ;  /* 0x000070541a1b7816 */ /* 0x000fe4000000001b */
[----:B------:R-:W-:Y:S01]  /*c0e0*/  F2FP.F16.E4M3.UNPACK_B R30, R29 ;  /* 0x0000001dff1e723e */ /* 0x000fe200020006ff */
[--C-:B------:R-:W-:Y:S01]  /*c0f0*/  HADD2.F32 R13, -RZ, R14.reuse.H0_H0 ;  /* 0x2000000eff0d7230 */ /* 0x100fe20000004100 */
[----:B------:R-:W-:Y:S01]  /*c100*/  F2FP.F16.E4M3.UNPACK_B R26, R21 ;  /* 0x00000015ff1a723e */ /* 0x000fe200020006ff */
[----:B------:R-:W-:Y:S01]  /*c110*/  HADD2.F32 R14, -RZ, R14.H1_H1 ;  /* 0x3000000eff0e7230 */ /* 0x000fe20000004100 */
[----:B------:R-:W-:Y:S01]  /*c120*/  LOP3.LUT R28, R27, 0xff000000, R12, 0xf8, !PT ;  /* 0xff0000001b1c7812 */ /* 0x000fe200078ef80c */
[----:B------:R-:W-:Y:S01]  /*c130*/  HADD2.F32 R31, -RZ, R30.H1_H1 ;  /* 0x3000001eff1f7230 */ /* 0x000fe20000004100 */
[----:B------:R-:W-:Y:S01]  /*c140*/  F2FP.F16.E4M3.UNPACK_B R12, R6 ;  /* 0x00000006ff0c723e */ /* 0x000fe200020006ff */
[----:B------:R-:W-:Y:S01]  /*c150*/  HADD2.F32 R27, -RZ, R26.H1_H1 ;  /* 0x3000001aff1b7230 */ /* 0x000fe20000004100 */
[----:B------:R-:W-:Y:S01]  /*c160*/  LOP3.LUT R20, R15, 0xff000000, R10, 0xf8, !PT ;  /* 0xff0000000f147812 */ /* 0x000fe200078ef80a */
[----:B------:R-:W-:-:S02]  /*c170*/  HADD2.F32 R30, -RZ, R30.H0_H0 ;  /* 0x2000001eff1e7230 */ /* 0x000fc40000004100 */
[C---:B------:R-:W-:Y:S01]  /*c180*/  FMUL.FTZ R32, R14.reuse, R31 ;  /* 0x0000001f0e207220 */ /* 0x040fe20000410000 */
[----:B------:R-:W-:Y:S01]  /*c190*/  F2FP.F16.E4M3.UNPACK_B R10, R5 ;  /* 0x00000005ff0a723e */ /* 0x000fe200020006ff */
[----:B------:R-:W-:Y:S01]  /*c1a0*/  FMUL.FTZ R14, R14, R27 ;  /* 0x0000001b0e0e7220 */ /* 0x000fe20000410000 */
[----:B------:R-:W-:Y:S01]  /*c1b0*/  F2FP.F16.E4M3.UNPACK_B R11, R5.H1 ;  /* 0x00000005ff0b723e */ /* 0x000fe200030006ff */
[----:B------:R-:W-:Y:S01]  /*c1c0*/  HADD2.F32 R5, -RZ, R12.H1_H1 ;  /* 0x3000000cff057230 */ /* 0x000fe20000004100 */
[----:B------:R-:W-:Y:S01]  /*c1d0*/  F2FP.F16.E4M3.UNPACK_B R15, R7 ;  /* 0x00000007ff0f723e */ /* 0x000fe200020006ff */
[----:B------:R-:W-:Y:S01]  /*c1e0*/  HADD2.F32 R26, -RZ, R26.H0_H0 ;  /* 0x2000001aff1a7230 */ /* 0x000fe20000004100 */
[----:B------:R-:W-:Y:S01]  /*c1f0*/  F2FP.F16.E4M3.UNPACK_B R29, R29.H1 ;  /* 0x0000001dff1d723e */ /* 0x000fe200030006ff */
[C---:B------:R-:W-:Y:S01]  /*c200*/  FFMA.FTZ R33, R13.reuse, R27, -R32 ;  /* 0x0000001b0d217223 */ /* 0x040fe20000010820 */
[----:B------:R-:W-:Y:S01]  /*c210*/  F2FP.F16.E4M3.UNPACK_B R21, R21.H1 ;  /* 0x00000015ff15723e */ /* 0x000fe200030006ff */
[----:B0-----:R-:W-:Y:S01]  /*c220*/  FFMA.FTZ R38, R13, R31, R14 ;  /* 0x0000001f0d267223 */ /* 0x001fe2000001000e */
[----:B------:R-:W-:-:S02]  /*c230*/  HADD2.F32 R12, -RZ, R12.H0_H0 ;  /* 0x2000000cff0c7230 */ /* 0x000fc40000004100 */
[C---:B------:R-:W-:Y:S01]  /*c240*/  FMUL.FTZ R13, R5.reuse, R30 ;  /* 0x0000001e050d7220 */ /* 0x040fe20000410000 */
[-C--:B------:R-:W-:Y:S01]  /*c250*/  FMUL.FTZ R27, R5, R26.reuse ;  /* 0x0000001a051b7220 */ /* 0x080fe20000410000 */
[----:B------:R-:W-:Y:S01]  /*c260*/  F2FP.F16.E4M3.UNPACK_B R7, R7.H1 ;  /* 0x00000007ff07723e */ /* 0x000fe200030006ff */
[----:B------:R-:W-:Y:S02]  /*c270*/  HADD2.F32 R5, -RZ, R15.H1_H1 ;  /* 0x3000000fff057230 */ /* 0x000fe40000004100 */
[C---:B------:R-:W-:Y:S01]  /*c280*/  FFMA.FTZ R31, R12.reuse, R26, -R13 ;  /* 0x0000001a0c1f7223 */ /* 0x040fe2000001080d */
[----:B------:R-:W-:Y:S02]  /*c290*/  HADD2.F32 R32, -RZ, R29.H0_H0 ;  /* 0x2000001dff207230 */ /* 0x000fe40000004100 */
[----:B------:R-:W-:Y:S01]  /*c2a0*/  FFMA.FTZ R36, R12, R30, R27 ;  /* 0x0000001e0c247223 */ /* 0x000fe2000001001b */
[----:B------:R-:W-:Y:S01]  /*c2b0*/  HADD2.F32 R14, -RZ, R21.H0_H0 ;  /* 0x20000015ff0e7230 */ /* 0x000fe20000004100 */
[----:B------:R-:W-:Y:S01]  /*c2c0*/  F2FP.F16.E4M3.UNPACK_B R6, R4 ;  /* 0x00000004ff06723e */ /* 0x000fe200020006ff */
[----:B------:R-:W-:-:S02]  /*c2d0*/  HADD2.F32 R15, -RZ, R15.H0_H0 ;  /* 0x2000000fff0f7230 */ /* 0x000fc40000004100 */
[C---:B------:R-:W-:Y:S01]  /*c2e0*/  FMUL.FTZ R26, R5.reuse, R32 ;  /* 0x00000020051a7220 */ /* 0x040fe20000410000 */
[----:B------:R-:W-:Y:S02]  /*c2f0*/  HADD2.F32 R29, -RZ, R29.H1_H1 ;  /* 0x3000001dff1d7230 */ /* 0x000fe40000004100 */
[-C--:B------:R-:W-:Y:S01]  /*c300*/  FMUL.FTZ R30, R5, R14.reuse ;  /* 0x0000000e051e7220 */ /* 0x080fe20000410000 */
[----:B------:R-:W-:Y:S02]  /*c310*/  HADD2.F32 R12, -RZ, R7.H1_H1 ;  /* 0x30000007ff0c7230 */ /* 0x000fe40000004100 */
[C---:B------:R-:W-:Y:S01]  /*c320*/  FFMA.FTZ R35, R15.reuse, R14, -R26 ;  /* 0x0000000e0f237223 */ /* 0x040fe2000001081a */
[----:B------:R-:W-:Y:S02]  /*c330*/  HADD2.F32 R21, -RZ, R21.H1_H1 ;  /* 0x30000015ff157230 */ /* 0x000fe40000004100 */
[----:B------:R-:W-:Y:S01]  /*c340*/  FFMA.FTZ R32, R15, R32, R30 ;  /* 0x000000200f207223 */ /* 0x000fe2000001001e */
[----:B------:R-:W-:-:S02]  /*c350*/  HADD2.F32 R5, -RZ, R7.H0_H0 ;  /* 0x20000007ff057230 */ /* 0x000fc40000004100 */
[C---:B------:R-:W-:Y:S01]  /*c360*/  FMUL.FTZ R14, R12.reuse, R29 ;  /* 0x0000001d0c0e7220 */ /* 0x040fe20000410000 */
[----:B------:R-:W-:Y:S01]  /*c370*/  F2FP.F16.E4M3.UNPACK_B R4, R4.H1 ;  /* 0x00000004ff04723e */ /* 0x000fe200030006ff */
[-C--:B------:R-:W-:Y:S01]  /*c380*/  FMUL.FTZ R30, R12, R21.reuse ;  /* 0x000000150c1e7220 */ /* 0x080fe20000410000 */
        /* <DEDUP_REMOVED lines=10> */
[----:B------:R-:W-:Y:S01]  /*c430*/  FMUL.FTZ R30, R7, R26 ;  /* 0x0000001a071e7220 */ /* 0x000fe20000410000 */
[----:B------:R-:W-:Y:S02]  /*c440*/  HADD2.F32 R15, -RZ, R13.H0_H0 ;  /* 0x2000000dff0f7230 */ /* 0x000fe40000004100 */
[----:B------:R-:W-:Y:S02]  /*c450*/  HADD2.F32 R4, -RZ, R6.H1_H1 ;  /* 0x30000006ff047230 */ /* 0x000fe40000004100 */
[-C--:B------:R-:W-:Y:S01]  /*c460*/  FFMA.FTZ R30, R5, R14.reuse, -R30 ;  /* 0x0000000e051e7223 */ /* 0x080fe2000001081e */
[----:B------:R-:W-:Y:S02]  /*c470*/  HADD2.F32 R13, -RZ, R12.H0_H0 ;  /* 0x2000000cff0d7230 */ /* 0x000fe40000004100 */
[----:B------:R-:W-:Y:S01]  /*c480*/  FMUL.FTZ R12, R7, R14 ;  /* 0x0000000e070c7220 */ /* 0x000fe20000410000 */
[----:B------:R-:W-:-:S02]  /*c490*/  HADD2.F32 R6, -RZ, R6.H0_H0 ;  /* 0x20000006ff067230 */ /* 0x000fc40000004100 */
[C---:B------:R-:W-:Y:S01]  /*c4a0*/  FMUL.FTZ R7, R4.reuse, R15 ;  /* 0x0000000f04077220 */ /* 0x040fe20000410000 */
[-C--:B------:R-:W-:Y:S01]  /*c4b0*/  FMUL.FTZ R4, R4, R13.reuse ;  /* 0x0000000d04047220 */ /* 0x080fe20000410000 */
[----:B------:R-:W-:Y:S02]  /*c4c0*/  FFMA.FTZ R21, R5, R26, R12 ;  /* 0x0000001a05157223 */ /* 0x000fe4000001000c */
[C---:B------:R-:W-:Y:S01]  /*c4d0*/  FFMA.FTZ R14, R6.reuse, R13, -R7 ;  /* 0x0000000d060e7223 */ /* 0x040fe20000010807 */
[----:B------:R-:W-:Y:S02]  /*c4e0*/  HADD2.F32 R5, -RZ, R11.H1_H1 ;  /* 0x3000000bff057230 */ /* 0x000fe40000004100 */
[----:B------:R-:W-:Y:S01]  /*c4f0*/  FFMA.FTZ R15, R6, R15, R4 ;  /* 0x0000000f060f7223 */ /* 0x000fe20000010004 */
[----:B------:R-:W-:Y:S02]  /*c500*/  HADD2.F32 R6, -RZ, R20.H1_H1 ;  /* 0x30000014ff067230 */ /* 0x000fe40000004100 */
[----:B------:R-:W-:-:S02]  /*c510*/  HADD2.F32 R12, -RZ, R28.H1_H1 ;  /* 0x3000001cff0c7230 */ /* 0x000fc40000004100 */
[----:B------:R-:W-:Y:S02]  /*c520*/  HADD2.F32 R13, -RZ, R28.H0_H0 ;  /* 0x2000001cff0d7230 */ /* 0x000fe40000004100 */
[C---:B------:R-:W-:Y:S01]  /*c530*/  FMUL.FTZ R27, R5.reuse, R6 ;  /* 0x00000006051b7220 */ /* 0x040fe20000410000 */
[----:B------:R-:W-:Y:S02]  /*c540*/  HADD2.F32 R4, -RZ, R10.H1_H1 ;  /* 0x3000000aff047230 */ /* 0x000fe40000004100 */
[----:B------:R-:W-:Y:S02]  /*c550*/  HADD2.F32 R7, -RZ, R20.H0_H0 ;  /* 0x20000014ff077230 */ /* 0x000fe40000004100 */
[----:B------:R-:W-:Y:S01]  /*c560*/  FMUL.FTZ R20, R5, R12 ;  /* 0x0000000c05147220 */ /* 0x000fe20000410000 */
[----:B------:R-:W-:Y:S02]  /*c570*/  HADD2.F32 R11, -RZ, R11.H0_H0 ;  /* 0x2000000bff0b7230 */ /* 0x000fe40000004100 */
[----:B------:R-:W-:Y:S01]  /*c580*/  FMUL.FTZ R5, R4, R13 ;  /* 0x0000000d04057220 */ /* 0x000fe20000410000 */
[----:B------:R-:W-:-:S02]  /*c590*/  HADD2.F32 R10, -RZ, R10.H0_H0 ;  /* 0x2000000aff0a7230 */ /* 0x000fc40000004100 */
[-C--:B------:R-:W-:Y:S01]  /*c5a0*/  FMUL.FTZ R4, R4, R7.reuse ;  /* 0x0000000704047220 */ /* 0x080fe20000410000 */
[C---:B------:R-:W-:Y:S01]  /*c5b0*/  FFMA.FTZ R20, R11.reuse, R6, -R20 ;  /* 0x000000060b147223 */ /* 0x040fe20000010814 */
[----:B------:R-:W-:Y:S01]  /*c5c0*/  FFMA.FTZ R27, R11, R12, R27 ;  /* 0x0000000c0b1b7223 */ /* 0x000fe2000001001b */
[C---:B------:R-:W-:Y:S01]  /*c5d0*/  FFMA.FTZ R5, R10.reuse, R7, -R5 ;  /* 0x000000070a057223 */ /* 0x040fe20000010805 */
[----:B------:R-:W-:Y:S01]  /*c5e0*/  FFMA.FTZ R10, R10, R13, R4 ;  /* 0x0000000d0a0a7223 */ /* 0x000fe20000010004 */
[----:B------:R-:W-:Y:S02]  /*c5f0*/  F2FP.SATFINITE.E4M3.F32.PACK_AB_MERGE_C R6, R38, R33, RZ ;  /* 0x000000212606723e */ /* 0x000fe400048070ff */
        /* <DEDUP_REMOVED lines=8> */
.L_x_1906:
[----:B------:R-:W-:Y:S05]  /*c680*/  BSYNC B1 ;  /* 0x0000000000017941 */ /* 0x000fea0003800000 */
.L_x_1905:
[----:B------:R-:W-:Y:S05]  /*c690*/  @P1 BRA `(.L_x_1904) ;  /* 0x0000002c001c1947 */ /* 0x000fea0003800000 */
[----:B-1----:R-:W1:Y:S01]  /*c6a0*/  LDS.128 R4, [R0+0x2000] ;  /* 0x0020000000047984 */ /* 0x002e620000000c00 */
[----:B-----5:R-:W-:Y:S02]  /*c6b0*/  SHF.R.U32.HI R10, RZ, 0x8, R24 ;  /* 0x00000008ff0a7819 */ /* 0x020fe40000011618 */
[----:B------:R-:W-:Y:S02]  /*c6c0*/  LOP3.LUT R3, R24, 0xff, RZ, 0xc0, !PT ;  /* 0x000000ff18037812 */ /* 0x000fe400078ec0ff */
[----:B------:R-:W-:Y:S02]  /*c6d0*/  LOP3.LUT R10, R10, 0xff, RZ, 0xc0, !PT ;  /* 0x000000ff0a0a7812 */ /* 0x000fe400078ec0ff */
[----:B------:R-:W-:Y:S02]  /*c6e0*/  SHF.R.U32.HI R12, RZ, 0x8, R25 ;  /* 0x00000008ff0c7819 */ /* 0x000fe40000011619 */
[----:B------:R-:W-:Y:S02]  /*c6f0*/  SHF.R.U32.HI R15, RZ, 0x8, R9 ;  /* 0x00000008ff0f7819 */ /* 0x000fe40000011609 */
[----:B------:R-:W-:-:S02]  /*c700*/  PRMT R3, R10, 0x7604, R3 ;  /* 0x000076040a037816 */ /* 0x000fc40000000003 */
[----:B------:R-:W-:Y:S02]  /*c710*/  LOP3.LUT R11, R25, 0xff, RZ, 0xc0, !PT ;  /* 0x000000ff190b7812 */ /* 0x000fe400078ec0ff */
[----:B------:R-:W-:Y:S02]  /*c720*/  LOP3.LUT R12, R12, 0xff, RZ, 0xc0, !PT ;  /* 0x000000ff0c0c7812 */ /* 0x000fe400078ec0ff */
[----:B------:R-:W-:Y:S02]  /*c730*/  SHF.R.U32.HI R20, RZ, 0x10, R25 ;  /* 0x00000010ff147819 */ /* 0x000fe40000011619 */
[----:B------:R-:W-:Y:S02]  /*c740*/  SHF.R.U32.HI R10, RZ, 0x8, R8 ;  /* 0x00000008ff0a7819 */ /* 0x000fe40000011608 */
[----:B------:R-:W-:Y:S02]  /*c750*/  SHF.R.U32.HI R21, RZ, 0x10, R9 ;  /* 0x00000010ff157819 */ /* 0x000fe40000011609 */
[----:B----4-:R-:W-:-:S02]  /*c760*/  LOP3.LUT R14, R9, 0xff, RZ, 0xc0, !PT ;  /* 0x000000ff090e7812 */ /* 0x010fc400078ec0ff */
[----:B------:R-:W-:Y:S01]  /*c770*/  LOP3.LUT R15, R15, 0xff, RZ, 0xc0, !PT ;  /* 0x000000ff0f0f7812 */ /* 0x000fe200078ec0ff */
[----:B------:R-:W-:Y:S01]  /*c780*/  IMAD.U32 R21, R21, 0x10000, RZ ;  /* 0x0001000015157824 */ /* 0x000fe200078e00ff */
[----:B------:R-:W-:Y:S02]  /*c790*/  PRMT R11, R12, 0x7604, R11 ;  /* 0x000076040c0b7816 */ /* 0x000fe4000000000b */
[----:B------:R-:W-:Y:S01]  /*c7a0*/  LOP3.LUT R13, R10, 0xff, RZ, 0xc0, !PT ;  /* 0x000000ff0a0d7812 */ /* 0x000fe200078ec0ff */
[----:B------:R-:W-:Y:S01]  /*c7b0*/  IMAD.U32 R10, R20, 0x10000, RZ ;  /* 0x00010000140a7824 */ /* 0x000fe200078e00ff */
[----:B------:R-:W-:Y:S02]  /*c7c0*/  LOP3.LUT R12, R8, 0xff, RZ, 0xc0, !PT ;  /* 0x000000ff080c7812 */ /* 0x000fe400078ec0ff */
[----:B------:R-:W-:Y:S02]  /*c7d0*/  PRMT R14, R15, 0x7604, R14 ;  /* 0x000076040f0e7816 */ /* 0x000fe4000000000e */
[----:B------:R-:W-:-:S02]  /*c7e0*/  PRMT R15, R13, 0x7604, R12 ;  /* 0x000076040d0f7816 */ /* 0x000fc4000000000c */
[----:B------:R-:W-:Y:S02]  /*c7f0*/  LOP3.LUT R13, R11, 0xff0000, R10, 0xf8, !PT ;  /* 0x00ff00000b0d7812 */ /* 0x000fe400078ef80a */
[----:B------:R-:W-:Y:S02]  /*c800*/  LOP3.LUT R21, R14, 0xff0000, R21, 0xf8, !PT ;  /* 0x00ff00000e157812 */ /* 0x000fe400078ef815 */
[--C-:B------:R-:W-:Y:S02]  /*c810*/  LOP3.LUT R11, R3, 0xff0000, R24.reuse, 0xf8, !PT ;  /* 0x00ff0000030b7812 */ /* 0x100fe400078ef818 */
[----:B------:R-:W-:Y:S02]  /*c820*/  LOP3.LUT R21, R21, 0xff000000, R9, 0xf8, !PT ;  /* 0xff00000015157812 */ /* 0x000fe400078ef809 */
[----:B------:R-:W-:Y:S02]  /*c830*/  LOP3.LUT R13, R13, 0xff000000, R25, 0xf8, !PT ;  /* 0xff0000000d0d7812 */ /* 0x000fe400078ef819 */
[----:B------:R-:W-:-:S02]  /*c840*/  LOP3.LUT R12, R11, 0xff000000, R24, 0xf8, !PT ;  /* 0xff0000000b0c7812 */ /* 0x000fc400078ef818 */
[-C--:B-1----:R-:W-:Y:S02]  /*c850*/  F2FP.F16.E4M3.UNPACK_B R3, R6.reuse.H1 ;  /* 0x00000006ff03723e */ /* 0x082fe400030006ff */
[--C-:B------:R-:W-:Y:S02]  /*c860*/  LOP3.LUT R15, R15, 0xff0000, R8.reuse, 0xf8, !PT ;  /* 0x00ff00000f0f7812 */ /* 0x100fe400078ef808 */
[----:B------:R-:W-:Y:S01]  /*c870*/  F2FP.F16.E4M3.UNPACK_B R24, R21 ;  /* 0x00000015ff18723e */ /* 0x000fe200020006ff */
[--C-:B------:R-:W-:Y:S01]  /*c880*/  HADD2.F32 R9, -RZ, R3.reuse.H0_H0 ;  /* 0x20000003ff097230 */ /* 0x100fe20000004100 */
[----:B------:R-:W-:Y:S02]  /*c890*/  F2FP.F16.E4M3.UNPACK_B R14, R13 ;  /* 0x0000000dff0e723e */ /* 0x000fe400020006ff */
[----:B------:R-:W-:Y:S01]  /*c8a0*/  LOP3.LUT R20, R15, 0xff000000, R8, 0xf8, !PT ;  /* 0xff0000000f147812 */ /* 0x000fe200078ef808 */
[----:B------:R-:W-:Y:S01]  /*c8b0*/  HADD2.F32 R8, -RZ, R3.H1_H1 ;  /* 0x30000003ff087230 */ /* 0x000fe20000004100 */
[----:B------:R-:W-:Y:S01]  /*c8c0*/  F2FP.F16.E4M3.UNPACK_B R6, R6 ;  /* 0x00000006ff06723e */ /* 0x000fe200020006ff */
[----:B------:R-:W-:Y:S01]  /*c8d0*/  HADD2.F32 R25, -RZ, R24.H1_H1 ;  /* 0x30000018ff197230 */ /* 0x000fe20000004100 */
[-C--:B------:R-:W-:Y:S01]  /*c8e0*/  F2FP.F16.E4M3.UNPACK_B R10, R7.reuse ;  /* 0x00000007ff0a723e */ /* 0x080fe200020006ff */
[----:B------:R-:W-:Y:S01]  /*c8f0*/  HADD2.F32 R15, -RZ, R14.H1_H1 ;  /* 0x3000000eff0f7230 */ /* 0x000fe20000004100 */
[----:B------:R-:W-:Y:S01]  /*c900*/  F2FP.F16.E4M3.UNPACK_B R11, R7.H1 ;  /* 0x00000007ff0b723e */ /* 0x000fe200030006ff */
[----:B------:R-:W-:-:S02]  /*c910*/  HADD2.F32 R24, -RZ, R24.H0_H0 ;  /* 0x20000018ff187230 */ /* 0x000fc40000004100 */
[C---:B------:R-:W-:Y:S01]  /*c920*/  FMUL.FTZ R26, R8.reuse, R25 ;  /* 0x00000019081a7220 */ /* 0x040fe20000410000 */
[----:B------:R-:W-:Y:S01]  /*c930*/  F2FP.F16.E4M3.UNPACK_B R7, R5 ;  /* 0x00000005ff07723e */ /* 0x000fe200020006ff */
[----:B------:R-:W-:Y:S01]  /*c940*/  FMUL.FTZ R30, R8, R15 ;  /* 0x0000000f081e7220 */ /* 0x000fe20000410000 */
[----:B------:R-:W-:Y:S01]  /*c950*/  F2FP.F16.E4M3.UNPACK_B R8, R5.H1 ;  /* 0x00000005ff08723e */ /* 0x000fe200030006ff */
[----:B------:R-:W-:Y:S02]  /*c960*/  HADD2.F32 R5, -RZ, R6.H1_H1 ;  /* 0x30000006ff057230 */ /* 0x000fe40000004100 */
[C---:B------:R-:W-:Y:S01]  /*c970*/  FFMA.FTZ R28, R9.reuse, R15, -R26 ;  /* 0x0000000f091c7223 */ /* 0x040fe2000001081a */
[----:B------:R-:W-:Y:S02]  /*c980*/  HADD2.F32 R14, -RZ, R14.H0_H0 ;  /* 0x2000000eff0e7230 */ /* 0x000fe40000004100 */
[----:B------:R-:W-:Y:S01]  /*c990*/  FFMA.FTZ R29, R9, R25, R30 ;  /* 0x00000019091d7223 */ /* 0x000fe2000001001e */
[----:B------:R-:W-:Y:S01]  /*c9a0*/  HADD2.F32 R6, -RZ, R6.H0_H0 ;  /* 0x20000006ff067230 */ /* 0x000fe20000004100 */
[----:B------:R-:W-:Y:S01]  /*c9b0*/  F2FP.F16.E4M3.UNPACK_B R21, R21.H1 ;  /* 0x00000015ff15723e */ /* 0x000fe200030006ff */
[C---:B------:R-:W-:Y:S01]  /*c9c0*/  FMUL.FTZ R9, R5.reuse, R24 ;  /* 0x0000001805097220 */ /* 0x040fe20000410000 */
[----:B------:R-:W-:Y:S01]  /*c9d0*/  F2FP.F16.E4M3.UNPACK_B R13, R13.H1 ;  /* 0x0000000dff0d723e */ /* 0x000fe200030006ff */
[----:B------:R-:W-:Y:S01]  /*c9e0*/  FMUL.FTZ R27, R5, R14 ;  /* 0x0000000e051b7220 */ /* 0x000fe20000410000 */
[----:B------:R-:W-:-:S02]  /*c9f0*/  HADD2.F32 R5, -RZ, R10.H1_H1 ;  /* 0x3000000aff057230 */ /* 0x000fc40000004100 */
[C---:B------:R-:W-:Y:S01]  /*ca00*/  FFMA.FTZ R25, R6.reuse, R14, -R9 ;  /* 0x0000000e06197223 */ /* 0x040fe20000010809 */
[----:B------:R-:W-:Y:S02]  /*ca10*/  HADD2.F32 R15, -RZ, R21.H0_H0 ;  /* 0x20000015ff0f7230 */ /* 0x000fe40000004100 */
[----:B------:R-:W-:Y:S01]  /*ca20*/  FFMA.FTZ R26, R6, R24, R27 ;  /* 0x00000018061a7223 */ /* 0x000fe2000001001b */
[----:B------:R-:W-:Y:S01]  /*ca30*/  HADD2.F32 R9, -RZ, R13.H0_H0 ;  /* 0x2000000dff097230 */ /* 0x000fe20000004100 */
[----:B------:R-:W-:Y:S01]  /*ca40*/  F2FP.F16.E4M3.UNPACK_B R3, R4 ;  /* 0x00000004ff03723e */ /* 0x000fe200020006ff */
        /* <DEDUP_REMOVED lines=8> */
[----:B------:R-:W-:Y:S02]  /*cad0*/  HADD2.F32 R11, -RZ, R11.H0_H0 ;  /* 0x2000000bff0b7230 */ /* 0x000fe40000004100 */
[C---:B------:R-:W-:Y:S01]  /*cae0*/  FMUL.FTZ R14, R6.reuse, R21 ;  /* 0x00000015060e7220 */ /* 0x040fe20000410000 */
[----:B------:R-:W-:Y:S01]  /*caf0*/  F2FP.F16.E4M3.UNPACK_B R5, R20 ;  /* 0x00000014ff05723e */ /* 0x000fe200020006ff */
[-C--:B------:R-:W-:Y:S01]  /*cb00*/  FMUL.FTZ R10, R6, R13.reuse ;  /* 0x0000000d060a7220 */ /* 0x080fe20000410000 */
[----:B------:R-:W-:Y:S01]  /*cb10*/  F2FP.F16.E4M3.UNPACK_B R4, R4.H1 ;  /* 0x00000004ff04723e */ /* 0x000fe200030006ff */
[C---:B------:R-:W-:Y:S01]  /*cb20*/  FFMA.FTZ R31, R11.reuse, R13, -R14 ;  /* 0x0000000d0b1f7223 */ /* 0x040fe2000001080e */
[-C--:B------:R-:W-:Y:S01]  /*cb30*/  F2FP.F16.E4M3.UNPACK_B R9, R12.reuse ;  /* 0x0000000cff09723e */ /* 0x080fe200020006ff */
[----:B------:R-:W-:Y:S01]  /*cb40*/  FFMA.FTZ R32, R11, R21, R10 ;  /* 0x000000150b207223 */ /* 0x000fe2000001000a */
[--C-:B------:R-:W-:Y:S01]  /*cb50*/  HADD2.F32 R13, -RZ, R5.reuse.H1_H1 ;  /* 0x30000005ff0d7230 */ /* 0x100fe20000004100 */
[----:B------:R-:W-:Y:S01]  /*cb60*/  F2FP.F16.E4M3.UNPACK_B R12, R12.H1 ;  /* 0x0000000cff0c723e */ /* 0x000fe200030006ff */
[----:B------:R-:W-:Y:S01]  /*cb70*/  HADD2.F32 R11, -RZ, R5.H0_H0 ;  /* 0x20000005ff0b7230 */ /* 0x000fe20000004100 */
[----:B------:R-:W-:Y:S01]  /*cb80*/  F2FP.F16.E4M3.UNPACK_B R20, R20.H1 ;  /* 0x00000014ff14723e */ /* 0x000fe200030006ff */
[----:B------:R-:W-:Y:S01]  /*cb90*/  HADD2.F32 R6, -RZ, R4.H1_H1 ;  /* 0x30000004ff067230 */ /* 0x000fe20000004100 */
[----:B------:R-:W-:Y:S01]  /*cba0*/  F2FP.SATFINITE.E4M3.F32.PACK_AB_MERGE_C R28, R29, R28, RZ ;  /* 0x0000001c1d1c723e */ /* 0x000fe200048070ff */
[----:B------:R-:W-:-:S02]  /*cbb0*/  HADD2.F32 R10, -RZ, R9.H1_H1 ;  /* 0x30000009ff0a7230 */ /* 0x000fc40000004100 */
[----:B------:R-:W-:Y:S02]  /*cbc0*/  HADD2.F32 R5, -RZ, R4.H0_H0 ;  /* 0x20000004ff057230 */ /* 0x000fe40000004100 */
[C---:B------:R-:W-:Y:S01]  /*cbd0*/  FMUL.FTZ R14, R6.reuse, R13 ;  /* 0x0000000d060e7220 */ /* 0x040fe20000410000 */
[----:B------:R-:W-:Y:S02]  /*cbe0*/  HADD2.F32 R4, -RZ, R3.H1_H1 ;  /* 0x30000003ff047230 */ /* 0x000fe40000004100 */
[-C--:B------:R-:W-:Y:S01]  /*cbf0*/  FMUL.FTZ R24, R6, R10.reuse ;  /* 0x0000000a06187220 */ /* 0x080fe20000410000 */
[----:B------:R-:W-:Y:S02]  /*cc00*/  HADD2.F32 R9, -RZ, R9.H0_H0 ;  /* 0x20000009ff097230 */ /* 0x000fe40000004100 */
[C---:B------:R-:W-:Y:S01]  /*cc10*/  FFMA.FTZ R14, R5.reuse, R10, -R14 ;  /* 0x0000000a050e7223 */ /* 0x040fe2000001080e */
[----:B------:R-:W-:Y:S02]  /*cc20*/  HADD2.F32 R3, -RZ, R3.H0_H0 ;  /* 0x20000003ff037230 */ /* 0x000fe40000004100 */
[C---:B------:R-:W-:Y:S01]  /*cc30*/  FMUL.FTZ R6, R4.reuse, R11 ;  /* 0x0000000b04067220 */ /* 0x040fe20000410000 */
[----:B------:R-:W-:Y:S01]  /*cc40*/  FFMA.FTZ R13, R5, R13, R24 ;  /* 0x0000000d050d7223 */ /* 0x000fe20000010018 */
[----:B------:R-:W-:Y:S01]  /*cc50*/  FMUL.FTZ R4, R4, R9 ;  /* 0x0000000904047220 */ /* 0x000fe20000410000 */
[----:B------:R-:W-:-:S02]  /*cc60*/  HADD2.F32 R5, -RZ, R12.H1_H1 ;  /* 0x3000000cff057230 */ /* 0x000fc40000004100 */
[C---:B------:R-:W-:Y:S01]  /*cc70*/  FFMA.FTZ R10, R3.reuse, R9, -R6 ;  /* 0x00000009030a7223 */ /* 0x040fe20000010806 */
[----:B------:R-:W-:Y:S02]  /*cc80*/  HADD2.F32 R9, -RZ, R20.H1_H1 ;  /* 0x30000014ff097230 */ /* 0x000fe40000004100 */
[----:B------:R-:W-:Y:S01]  /*cc90*/  FFMA.FTZ R11, R3, R11, R4 ;  /* 0x0000000b030b7223 */ /* 0x000fe20000010004 */
[----:B------:R-:W-:Y:S02]  /*cca0*/  HADD2.F32 R4, -RZ, R8.H1_H1 ;  /* 0x30000008ff047230 */ /* 0x000fe40000004100 */
[----:B------:R-:W-:Y:S02]  /*ccb0*/  HADD2.F32 R20, -RZ, R20.H0_H0 ;  /* 0x20000014ff147230 */ /* 0x000fe40000004100 */
[----:B------:R-:W-:Y:S02]  /*ccc0*/  HADD2.F32 R3, -RZ, R7.H1_H1 ;  /* 0x30000007ff037230 */ /* 0x000fe40000004100 */
[----:B------:R-:W-:Y:S01]  /*ccd0*/  FMUL.FTZ R15, R4, R9 ;  /* 0x00000009040f7220 */ /* 0x000fe20000410000 */
[----:B------:R-:W-:-:S02]  /*cce0*/  HADD2.F32 R12, -RZ, R12.H0_H0 ;  /* 0x2000000cff0c7230 */ /* 0x000fc40000004100 */
[-C--:B------:R-:W-:Y:S01]  /*ccf0*/  FMUL.FTZ R6, R4, R5.reuse ;  /* 0x0000000504067220 */ /* 0x080fe20000410000 */
[----:B------:R-:W-:Y:S02]  /*cd00*/  HADD2.F32 R8, -RZ, R8.H0_H0 ;  /* 0x20000008ff087230 */ /* 0x000fe40000004100 */
[C---:B------:R-:W-:Y:S01]  /*cd10*/  FMUL.FTZ R4, R3.reuse, R20 ;  /* 0x0000001403047220 */ /* 0x040fe20000410000 */
[----:B------:R-:W-:Y:S02]  /*cd20*/  HADD2.F32 R7, -RZ, R7.H0_H0 ;  /* 0x20000007ff077230 */ /* 0x000fe40000004100 */
[-C--:B------:R-:W-:Y:S01]  /*cd30*/  FMUL.FTZ R3, R3, R12.reuse ;  /* 0x0000000c03037220 */ /* 0x080fe20000410000 */
[C---:B------:R-:W-:Y:S01]  /*cd40*/  FFMA.FTZ R15, R8.reuse, R5, -R15 ;  /* 0x00000005080f7223 */ /* 0x040fe2000001080f */
[----:B------:R-:W-:Y:S01]  /*cd50*/  FFMA.FTZ R6, R8, R9, R6 ;  /* 0x0000000908067223 */ /* 0x000fe20000010006 */
[C---:B------:R-:W-:Y:S01]  /*cd60*/  FFMA.FTZ R5, R7.reuse, R12, -R4 ;  /* 0x0000000c07057223 */ /* 0x040fe20000010804 */
[----:B------:R-:W-:Y:S01]  /*cd70*/  FFMA.FTZ R20, R7, R20, R3 ;  /* 0x0000001407147223 */ /* 0x000fe20000010003 */
[----:B------:R-:W-:-:S02]  /*cd80*/  F2FP.SATFINITE.E4M3.F32.PACK_AB_MERGE_C R7, R32, R31, RZ ;  /* 0x0000001f2007723e */ /* 0x000fc400048070ff */
[----:B------:R-:W-:Y:S02]  /*cd90*/  F2FP.SATFINITE.E4M3.F32.PACK_AB_MERGE_C R4, R13, R14, RZ ;  /* 0x0000000e0d04723e */ /* 0x000fe400048070ff */
[----:B------:R-:W-:Y:S02]  /*cda0*/  F2FP.SATFINITE.E4M3.F32.PACK_AB_MERGE_C R15, R6, R15, RZ ;  /* 0x0000000f060f723e */ /* 0x000fe400048070ff */
[----:B------:R-:W-:Y:S02]  /*cdb0*/  F2FP.SATFINITE.E4M3.F32.PACK_AB_MERGE_C R6, R26, R25, R28 ;  /* 0x000000191a06723e */ /* 0x000fe4000480701c */
[----:B------:R-:W-:Y:S02]  /*cdc0*/  F2FP.SATFINITE.E4M3.F32.PACK_AB_MERGE_C R7, R30, R27, R7 ;  /* 0x0000001b1e07723e */ /* 0x000fe40004807007 */
[----:B------:R-:W-:Y:S02]  /*cdd0*/  F2FP.SATFINITE.E4M3.F32.PACK_AB_MERGE_C R4, R11, R10, R4 ;  /* 0x0000000a0b04723e */ /* 0x000fe40004807004 */
[----:B------:R-:W-:-:S05]  /*cde0*/  F2FP.SATFINITE.E4M3.F32.PACK_AB_MERGE_C R5, R20, R5, R15 ;  /* 0x000000051405723e */ /* 0x000fca000480700f */
[----:B------:R3:W-:Y:S01]  /*cdf0*/  STS.128 [R0+0x2000], R4 ;  /* 0x0020000400007388 */ /* 0x0007e20000000c00 */
[----:B------:R-:W-:Y:S05]  /*ce00*/  BRA `(.L_x_1904) ;  /* 0x0000002400407947 */ /* 0x000fea0003800000 */
.L_x_1891:
[----:B------:R-:W0:Y:S01]  /*ce10*/  LDC R39, c[0x0][0x448] ;  /* 0x00011200ff277b82 */ /* 0x000e220000000800 */
[----:B------:R-:W-:Y:S01]  /*ce20*/  IMAD R3, R228, 0x40, R36 ;  /* 0x00000040e4037824 */ /* 0x000fe200078e0224 */
[----:B------:R-:W-:Y:S01]  /*ce30*/  ULDC.64 UR4, c[0x0][0x3f8] ;  /* 0x0000fe0000047ab9 */ /* 0x000fe20000000a00 */
[----:B------:R-:W-:Y:S01]  /*ce40*/  IMAD.MOV.U32 R4, RZ, RZ, R26 ;  /* 0x000000ffff047224 */ /* 0x000fe200078e001a */
[----:B------:R-:W-:Y:S01]  /*ce50*/  ULDC.64 UR6, c[0x0][0x408] ;  /* 0x0001020000067ab9 */ /* 0x000fe20000000a00 */
[----:B------:R-:W-:Y:S01]  /*ce60*/  IMAD.MOV.U32 R6, RZ, RZ, R24 ;  /* 0x000000ffff067224 */ /* 0x000fe200078e0018 */
[----:B------:R-:W-:Y:S01]  /*ce70*/  ULDC.64 UR8, c[0x0][0x400] ;  /* 0x0001000000087ab9 */ /* 0x000fe20000000a00 */
[----:B------:R-:W-:Y:S01]  /*ce80*/  IMAD.MOV.U32 R7, RZ, RZ, R31 ;  /* 0x000000ffff077224 */ /* 0x000fe200078e001f */
[----:B0-----:R-:W-:-:S13]  /*ce90*/  ISETP.NE.AND P0, PT, R39, 0x1, PT ;  /* 0x000000012700780c */ /* 0x001fda0003f05270 */
[----:B------:R-:W0:Y:S08]  /*cea0*/  @P0 LDC R0, c[0x0][0x44c] ;  /* 0x00011300ff000b82 */ /* 0x000e300000000800 */
[----:B------:R-:W1:Y:S01]  /*ceb0*/  @P0 LDC R5, c[0x0][0x450] ;  /* 0x00011400ff050b82 */ /* 0x000e620000000800 */
[----:B0-----:R-:W-:-:S05]  /*cec0*/  @P0 IMAD.HI.U32 R0, R3, R0, RZ ;  /* 0x0000000003000227 */ /* 0x001fca00078e00ff */
[----:B-1----:R-:W-:Y:S01]  /*ced0*/  @P0 SHF.R.U32.HI R3, RZ, R5, R0 ;  /* 0x00000005ff030219 */ /* 0x002fe20000011600 */
[----:B------:R-:W-:-:S03]  /*cee0*/  IMAD.MOV.U32 R5, RZ, RZ, R29 ;  /* 0x000000ffff057224 */ /* 0x000fc600078e001d */
        /* <DEDUP_REMOVED lines=14> */
[----:B------:R-:W0:Y:S01]  /*cfd0*/  LDC R41, c[0x0][0x3f4] ;  /* 0x0000fd00ff297b82 */ /* 0x000e220000000800 */
[----:B------:R-:W1:Y:S01]  /*cfe0*/  SHFL.IDX PT, R5, R35, RZ, 0x1c1f ;  /* 0x001c1fff23057589 */ /* 0x000e6200000e0000 */
[----:B------:R-:W-:-:S03]  /*cff0*/  IMAD R39, R188, R39, RZ ;  /* 0x00000027bc277224 */ /* 0x000fc600078e02ff */
[----:B------:R-:W2:Y:S04]  /*d000*/  SHFL.IDX PT, R14, R9, RZ, 0x1c1f ;  /* 0x001c1fff090e7589 */ /* 0x000ea800000e0000 */
[----:B------:R-:W3:Y:S04]  /*d010*/  SHFL.IDX PT, R3, R8, RZ, 0x1c1f ;  /* 0x001c1fff08037589 */ /* 0x000ee800000e0000 */
[----:B------:R-:W4:Y:S01]  /*d020*/  SHFL.IDX PT, R7, R37, RZ, 0x1c1f ;  /* 0x001c1fff25077589 */ /* 0x000f2200000e0000 */
[----:B0-----:R-:W-:-:S04]  /*d030*/  ISETP.GE.AND P0, PT, R18, R41, PT ;  /* 0x000000291200720c */ /* 0x001fc80003f06270 */
[----:B------:R-:W-:-:S13]  /*d040*/  ISETP.GE.OR P1, PT, R36, R39, P0 ;  /* 0x000000272400720c */ /* 0x000fda0000726670 */
[C---:B-1----:R-:W-:Y:S02]  /*d050*/  @!P1 IADD3 R0, P2, R18.reuse, R5, RZ ;  /* 0x0000000512009210 */ /* 0x042fe40007f5e0ff */
[----:B--2---:R-:W-:-:S03]  /*d060*/  @!P1 IADD3 R14, P3, R18, R14, RZ ;  /* 0x0000000e120e9210 */ /* 0x004fc60007f7e0ff */
[--C-:B---3--:R-:W-:Y:S02]  /*d070*/  @!P1 IMAD.X R5, R3, 0x1, R19.reuse, P2 ;  /* 0x0000000103059824 */ /* 0x108fe400010e0613 */
[----:B----4-:R-:W-:Y:S02]  /*d080*/  @!P1 IMAD.X R3, R7, 0x1, R19, P3 ;  /* 0x0000000107039824 */ /* 0x010fe400018e0613 */
[----:B------:R-:W-:Y:S02]  /*d090*/  @!P1 IMAD.MOV.U32 R4, RZ, RZ, R0 ;  /* 0x000000ffff049224 */ /* 0x000fe400078e0000 */
[----:B------:R-:W-:Y:S02]  /*d0a0*/  @!P1 IMAD.MOV.U32 R24, RZ, RZ, R14 ;  /* 0x000000ffff189224 */ /* 0x000fe400078e000e */
[----:B------:R-:W-:Y:S02]  /*d0b0*/  @!P1 IMAD.MOV.U32 R25, RZ, RZ, R3 ;  /* 0x000000ffff199224 */ /* 0x000fe400078e0003 */
[----:B------:R-:W2:Y:S04]  /*d0c0*/  @!P1 LD.E.128 R4, desc[UR60][R4.64] ;  /* 0x0000003c04049980 */ /* 0x000ea8000c101d00 */
[----:B------:R-:W3:Y:S01]  /*d0d0*/  @!P1 LD.E.128 R24, desc[UR60][R24.64] ;  /* 0x0000003c18189980 */ /* 0x000ee2000c101d00 */
[----:B------:R-:W-:-:S02]  /*d0e0*/  CS2R R32, SRZ ;  /* 0x0000000000207805 */ /* 0x000fc4000001ff00 */
[----:B------:R-:W-:Y:S02]  /*d0f0*/  CS2R R30, SRZ ;  /* 0x00000000001e7805 */ /* 0x000fe4000001ff00 */
[----:B------:R-:W-:Y:S01]  /*d100*/  CS2R R28, SRZ ;  /* 0x00000000001c7805 */ /* 0x000fe2000001ff00 */
[----:B------:R-:W0:Y:S01]  /*d110*/  SHFL.IDX PT, R35, R35, 0x1, 0x1c1f ;  /* 0x003c1f0023237f89 */ /* 0x000e2200000e0000 */
[----:B------:R-:W-:-:S03]  /*d120*/  CS2R R20, SRZ ;  /* 0x0000000000147805 */ /* 0x000fc6000001ff00 */
[----:B------:R1:W4:Y:S04]  /*d130*/  SHFL.IDX PT, R3, R8, 0x1, 0x1c1f ;  /* 0x003c1f0008037f89 */ /* 0x00032800000e0000 */
[----:B------:R1:W0:Y:S04]  /*d140*/  SHFL.IDX PT, R14, R9, 0x1, 0x1c1f ;  /* 0x003c1f00090e7f89 */ /* 0x00022800000e0000 */
[----:B------:R-:W0:Y:S01]  /*d150*/  SHFL.IDX PT, R37, R37, 0x1, 0x1c1f ;  /* 0x003c1f0025257f89 */ /* 0x000e2200000e0000 */
[----:B--2---:R-:W-:Y:S02]  /*d160*/  @!P1 IMAD.MOV.U32 R32, RZ, RZ, R4 ;  /* 0x000000ffff209224 */ /* 0x004fe400078e0004 */
[----:B------:R-:W-:Y:S01]  /*d170*/  @!P1 IMAD.MOV.U32 R33, RZ, RZ, R5 ;  /* 0x000000ffff219224 */ /* 0x000fe200078e0005 */
[----:B------:R-:W-:Y:S01]  /*d180*/  CS2R R4, SRZ ;  /* 0x0000000000047805 */ /* 0x000fe2000001ff00 */
[----:B------:R-:W-:-:S02]  /*d190*/  @!P1 IMAD.MOV.U32 R30, RZ, RZ, R6 ;  /* 0x000000ffff1e9224 */ /* 0x000fc400078e0006 */
[----:B------:R-:W-:Y:S02]  /*d1a0*/  @!P1 IMAD.MOV.U32 R31, RZ, RZ, R7 ;  /* 0x000000ffff1f9224 */ /* 0x000fe400078e0007 */
[----:B---3--:R-:W-:Y:S02]  /*d1b0*/  @!P1 IMAD.MOV.U32 R28, RZ, RZ, R24 ;  /* 0x000000ffff1c9224 */ /* 0x008fe400078e0018 */
[----:B------:R-:W-:Y:S02]  /*d1c0*/  @!P1 IMAD.MOV.U32 R29, RZ, RZ, R25 ;  /* 0x000000ffff1d9224 */ /* 0x000fe400078e0019 */
[----:B------:R-:W-:Y:S02]  /*d1d0*/  @!P1 IMAD.MOV.U32 R20, RZ, RZ, R26 ;  /* 0x000000ffff149224 */ /* 0x000fe400078e001a */
[----:B01--4-:R-:W-:-:S07]  /*d1e0*/  @!P1 IMAD.MOV.U32 R21, RZ, RZ, R27 ;  /* 0x000000ffff159224 */ /* 0x013fce00078e001b */
.L_x_2233:
[----:B------:R-:W-:Y:S01]  /*d1f0*/  VIADD R36, R36, 0x40 ;  /* 0x0000004024247836 */ /* 0x000fe20000000000 */
        /* <DEDUP_REMOVED lines=10> */
[----:B------:R-:W-:Y:S02]  /*d2a0*/  CS2R R6, SRZ ;  /* 0x0000000000067805 */ /* 0x000fe4000001ff00 */
[----:B------:R-:W-:Y:S02]  /*d2b0*/  CS2R R8, SRZ ;  /* 0x0000000000087805 */ /* 0x000fe4000001ff00 */
[----:B------:R-:W-:Y:S01]  /*d2c0*/  CS2R R10, SRZ ;  /* 0x00000000000a7805 */ /* 0x000fe2000001ff00 */
[----:B------:R-:W-:Y:S06]  /*d2d0*/  @P0 BRA `(.L_x_1909) ;  /* 0x0000000000180947 */ /* 0x000fec0003800000 */
[C---:B------:R-:W-:Y:S02]  /*d2e0*/  IADD3 R8, P1, R18.reuse, R35, RZ ;  /* 0x0000002312087210 */ /* 0x040fe40007f3e0ff */
[----:B------:R-:W-:-:S03]  /*d2f0*/  IADD3 R4, P2, R18, R14, RZ ;  /* 0x0000000e12047210 */ /* 0x000fc60007f5e0ff */
[--C-:B------:R-:W-:Y:S02]  /*d300*/  IMAD.X R9, R3, 0x1, R19.reuse, P1 ;  /* 0x0000000103097824 */ /* 0x100fe400008e0613 */
[----:B------:R-:W-:-:S04]  /*d310*/  IMAD.X R5, R37, 0x1, R19, P2 ;  /* 0x0000000125057824 */ /* 0x000fc800010e0613 */
[----:B------:R-:W5:Y:S04]  /*d320*/  LD.E.128 R8, desc[UR60][R8.64] ;  /* 0x0000003c08087980 */ /* 0x000f68000c101d00 */
[----:B------:R-:W5:Y:S02]  /*d330*/  LD.E.128 R4, desc[UR60][R4.64] ;  /* 0x0000003c04047980 */ /* 0x000f64000c101d00 */
.L_x_1909:
[----:B------:R-:W-:Y:S05]  /*d340*/  BSYNC B1 ;  /* 0x0000000000017941 */ /* 0x000fea0003800000 */
.L_x_1908:
[----:B------:R-:W0:Y:S01]  /*d350*/  SYNCS.PHASECHK.TRANS64.TRYWAIT P1, [R17+URZ+0x22800], R0 ;  /* 0x02280000110075a7 */ /* 0x000e22000802017f */
[C---:B------:R-:W-:Y:S01]  /*d360*/  VIADD R3, R198.reuse, 0x40 ;  /* 0x00000040c6037836 */ /* 0x040fe20000000000 */
[----:B------:R-:W-:Y:S01]  /*d370*/  VIADDMNMX R39, R39, -R202, 0x80, PT ;  /* 0x0000008027277446 */ /* 0x000fe200038009ca */
[----:B------:R-:W-:Y:S03]  /*d380*/  BSSY B1, `(.L_x_1910) ;  /* 0x0000004000017945 */ /* 0x000fe60003800000 */
[-C--:B------:R-:W-:Y:S02]  /*d390*/  ISETP.GE.OR P2, PT, R198, R39.reuse, P0 ;  /* 0x00000027c600720c */ /* 0x080fe40000746670 */
[----:B------:R-:W-:Y:S01]  /*d3a0*/  ISETP.GE.OR P0, PT, R3, R39, P0 ;  /* 0x000000270300720c */ /* 0x000fe20000706670 */
[----:B0-----:R-:W-:-:S12]  /*d3b0*/  @!P1 BRA `(.L_x_1911) ;  /* 0x000001f400a09947 */ /* 0x001fd80003800000 */
.L_x_2234:
[----:B------:R-:W-:Y:S05]  /*d3c0*/  BSYNC B1 ;  /* 0x0000000000017941 */ /* 0x000fea0003800000 */
.L_x_1910:
[----:B------:R-:W-:Y:S04]  /*d3d0*/  BSSY B1, `(.L_x_1912) ;  /* 0x0000100000017945 */ /* 0x000fe80003800000 */
[----:B------:R-:W-:Y:S05]  /*d3e0*/  @P2 BRA `(.L_x_1913) ;  /* 0x0000000c00f82947 */ /* 0x000fea0003800000 */
[----:B0-----:R-:W-:Y:S02]  /*d3f0*/  SHF.R.U32.HI R0, RZ, 0x8, R32 ;  /* 0x00000008ff007819 */ /* 0x001fe40000011620 */
[----:B------:R-:W-:Y:S02]  /*d400*/  LOP3.LUT R3, R32, 0xff, RZ, 0xc0, !PT ;  /* 0x000000ff20037812 */ /* 0x000fe400078ec0ff */
[----:B------:R-:W-:Y:S02]  /*d410*/  LOP3.LUT R0, R0, 0xff, RZ, 0xc0, !PT ;  /* 0x000000ff00007812 */ /* 0x000fe400078ec0ff */
[----:B------:R-:W-:Y:S02]  /*d420*/  SHF.R.U32.HI R12, RZ, 0x8, R33 ;  /* 0x00000008ff0c7819 */ /* 0x000fe40000011621 */
[----:B------:R-:W-:Y:S01]  /*d430*/  PRMT R36, R0, 0x7604, R3 ;  /* 0x0000760400247816 */ /* 0x000fe20000000003 */
[----:B------:R-:W-:Y:S01]  /*d440*/  IMAD.SHL.U32 R3, R213, 0x80, RZ ;  /* 0x00000080d5037824 */ /* 0x000fe200078e00ff */
[----:B------:R-:W-:-:S02]  /*d450*/  LOP3.LUT R13, R33, 0xff, RZ, 0xc0, !PT ;  /* 0x000000ff210d7812 */ /* 0x000fc400078ec0ff */
[----:B------:R-:W-:Y:S02]  /*d460*/  LOP3.LUT R12, R12, 0xff, RZ, 0xc0, !PT ;  /* 0x000000ff0c0c7812 */ /* 0x000fe400078ec0ff */
[----:B------:R-:W-:Y:S02]  /*d470*/  SHF.R.U32.HI R14, RZ, 0x8, R30 ;  /* 0x00000008ff0e7819 */ /* 0x000fe4000001161e */
[----:B------:R-:W-:Y:S02]  /*d480*/  PRMT R38, R12, 0x7604, R13 ;  /* 0x000076040c267816 */ /* 0x000fe4000000000d */
[----:B------:R-:W-:Y:S02]  /*d490*/  SHF.R.U32.HI R12, RZ, 0x8, R31 ;  /* 0x00000008ff0c7819 */ /* 0x000fe4000001161f */
[----:B------:R-:W-:Y:S01]  /*d4a0*/  LOP3.LUT R24, R3, 0x380, RZ, 0xc0, !PT ;  /* 0x0000038003187812 */ /* 0x000fe200078ec0ff */
[----:B------:R-:W-:Y:S01]  /*d4b0*/  IMAD.IADD R3, R18, 0x1, R41 ;  /* 0x0000000112037824 */ /* 0x000fe200078e0229 */
[----:B------:R-:W-:-:S02]  /*d4c0*/  LOP3.LUT R15, R30, 0xff, RZ, 0xc0, !PT ;  /* 0x000000ff1e0f7812 */ /* 0x000fc400078ec0ff */
[----:B------:R-:W-:Y:S02]  /*d4d0*/  LOP3.LUT R14, R14, 0xff, RZ, 0xc0, !PT ;  /* 0x000000ff0e0e7812 */ /* 0x000fe400078ec0ff */
[----:B------:R-:W-:Y:S02]  /*d4e0*/  SHF.R.U32.HI R0, RZ, 0x8, R28 ;  /* 0x00000008ff007819 */ /* 0x000fe4000001161c */
[----:B------:R-:W-:Y:S02]  /*d4f0*/  LOP3.LUT R13, R31, 0xff, RZ, 0xc0, !PT ;  /* 0x000000ff1f0d7812 */ /* 0x000fe400078ec0ff */
[----:B------:R-:W-:Y:S02]  /*d500*/  LOP3.LUT R12, R12, 0xff, RZ, 0xc0, !PT ;  /* 0x000000ff0c0c7812 */ /* 0x000fe400078ec0ff */
[----:B------:R-:W-:Y:S02]  /*d510*/  PRMT R40, R14, 0x7604, R15 ;  /* 0x000076040e287816 */ /* 0x000fe4000000000f */
[----:B------:R-:W-:-:S02]  /*d520*/  SHF.R.U32.HI R25, RZ, 0x3, R24 ;  /* 0x00000003ff197819 */ /* 0x000fc40000011618 */
[----:B------:R-:W-:Y:S02]  /*d530*/  LOP3.LUT R3, R24, 0x70, R3, 0xf8, !PT ;  /* 0x0000007018037812 */ /* 0x000fe400078ef803 */
[----:B------:R-:W-:Y:S02]  /*d540*/  LOP3.LUT R14, R0, 0xff, RZ, 0xc0, !PT ;  /* 0x000000ff000e7812 */ /* 0x000fe400078ec0ff */
[----:B------:R-:W-:Y:S02]  /*d550*/  LOP3.LUT R0, R24, 0x70, R18, 0xf8, !PT ;  /* 0x0000007018007812 */ /* 0x000fe400078ef812 */
[----:B------:R-:W-:Y:S02]  /*d560*/  PRMT R43, R12, 0x7604, R13 ;  /* 0x000076040c2b7816 */ /* 0x000fe4000000000d */
[----:B------:R-:W-:Y:S02]  /*d570*/  SHF.R.U32.HI R24, RZ, 0x8, R29 ;  /* 0x00000008ff187819 */ /* 0x000fe4000001161d */
[----:B------:R-:W-:-:S02]  /*d580*/  SHF.R.U32.HI R12, RZ, 0x8, R20 ;  /* 0x00000008ff0c7819 */ /* 0x000fc40000011614 */
[-C--:B------:R-:W-:Y:S02]  /*d590*/  LOP3.LUT R3, R3, R25.reuse, RZ, 0x3c, !PT ;  /* 0x0000001903037212 */ /* 0x080fe400078e3cff */
[----:B------:R-:W-:Y:S02]  /*d5a0*/  LOP3.LUT R0, R0, R25, RZ, 0x3c, !PT ;  /* 0x0000001900007212 */ /* 0x000fe400078e3cff */
[----:B------:R-:W-:Y:S02]  /*d5b0*/  LOP3.LUT R25, R29, 0xff, RZ, 0xc0, !PT ;  /* 0x000000ff1d197812 */ /* 0x000fe400078ec0ff */
[----:B------:R-:W-:Y:S02]  /*d5c0*/  LOP3.LUT R27, R20, 0xff, RZ, 0xc0, !PT ;  /* 0x000000ff141b7812 */ /* 0x000fe400078ec0ff */
[----:B------:R-:W-:Y:S02]  /*d5d0*/  LOP3.LUT R24, R24, 0xff, RZ, 0xc0, !PT ;  /* 0x000000ff18187812 */ /* 0x000fe400078ec0ff */
[----:B------:R-:W-:-:S02]  /*d5e0*/  LOP3.LUT R26, R12, 0xff, RZ, 0xc0, !PT ;  /* 0x000000ff0c1a7812 */ /* 0x000fc400078ec0ff */
[C-C-:B------:R-:W-:Y:S02]  /*d5f0*/  IADD3 R3, R17.reuse, R3, R212.reuse ;  /* 0x0000000311037210 */ /* 0x140fe40007ffe0d4 */
[----:B------:R-:W-:Y:S02]  /*d600*/  LOP3.LUT R15, R28, 0xff, RZ, 0xc0, !PT ;  /* 0x000000ff1c0f7812 */ /* 0x000fe400078ec0ff */
[----:B------:R-:W-:Y:S02]  /*d610*/  IADD3 R0, R17, R0, R212 ;  /* 0x0000000011007210 */ /* 0x000fe40007ffe0d4 */
[----:B------:R-:W-:Y:S02]  /*d620*/  PRMT R47, R24, 0x7604, R25 ;  /* 0x00007604182f7816 */ /* 0x000fe40000000019 */
[----:B------:R-:W-:Y:S02]  /*d630*/  PRMT R51, R26, 0x7604, R27 ;  /* 0x000076041a337816 */ /* 0x000fe4000000001b */
[----:B------:R-:W0:Y:S01]  /*d640*/  LDS.128 R24, [R3+0x14400] ;  /* 0x0144000003187984 */ /* 0x000e220000000c00 */
[----:B------:R-:W-:-:S02]  /*d650*/  PRMT R45, R14, 0x7604, R15 ;  /* 0x000076040e2d7816 */ /* 0x000fc4000000000f */
[----:B------:R-:W-:Y:S01]  /*d660*/  SHF.R.U32.HI R35, RZ, 0x8, R21 ;  /* 0x00000008ff237819 */ /* 0x000fe20000011615 */
[----:B------:R-:W1:Y:S01]  /*d670*/  LDS.128 R12, [R0+0x14400] ;  /* 0x01440000000c7984 */ /* 0x000e620000000c00 */
[----:B------:R-:W-:Y:S02]  /*d680*/  SHF.R.U32.HI R37, RZ, 0x10, R33 ;  /* 0x00000010ff257819 */ /* 0x000fe40000011621 */
[----:B------:R-:W-:Y:S02]  /*d690*/  LOP3.LUT R42, R21, 0xff, RZ, 0xc0, !PT ;  /* 0x000000ff152a7812 */ /* 0x000fe400078ec0ff */
[----:B------:R-:W-:Y:S02]  /*d6a0*/  LOP3.LUT R35, R35, 0xff, RZ, 0xc0, !PT ;  /* 0x000000ff23237812 */ /* 0x000fe400078ec0ff */
[----:B------:R-:W-:Y:S02]  /*d6b0*/  LOP3.LUT R37, R37, 0xff, RZ, 0xc0, !PT ;  /* 0x000000ff25257812 */ /* 0x000fe400078ec0ff */
[----:B------:R-:W-:-:S02]  /*d6c0*/  PRMT R53, R35, 0x7604, R42 ;  /* 0x0000760423357816 */ /* 0x000fc4000000002a */
[----:B------:R-:W-:Y:S02]  /*d6d0*/  SHF.R.U32.HI R39, RZ, 0x10, R30 ;  /* 0x00000010ff277819 */ /* 0x000fe4000001161e */
[----:B------:R-:W-:Y:S02]  /*d6e0*/  SHF.R.U32.HI R42, RZ, 0x10, R31 ;  /* 0x00000010ff2a7819 */ /* 0x000fe4000001161f */
[----:B------:R-:W-:Y:S02]  /*d6f0*/  SHF.R.U32.HI R35, RZ, 0x10, R32 ;  /* 0x00000010ff237819 */ /* 0x000fe40000011620 */
[----:B------:R-:W-:Y:S02]  /*d700*/  PRMT R37, R37, 0x7054, R38 ;  /* 0x0000705425257816 */ /* 0x000fe40000000026 */
[----:B------:R-:W-:Y:S02]  /*d710*/  SHF.R.U32.HI R38, RZ, 0x10, R29 ;  /* 0x00000010ff267819 */ /* 0x000fe4000001161d */
        /* <DEDUP_REMOVED lines=9> */
[----:B------:R-:W-:Y:S02]  /*d7b0*/  SHF.R.U32.HI R36, RZ, 0x10, R28 ;  /* 0x00000010ff247819 */ /* 0x000fe4000001161c */
[----:B------:R-:W-:Y:S02]  /*d7c0*/  PRMT R49, R38, 0x7054, R47 ;  /* 0x0000705426317816 */ /* 0x000fe4000000002f */
[----:B------:R-:W-:Y:S02]  /*d7d0*/  LOP3.LUT R40, R40, 0xff, RZ, 0xc0, !PT ;  /* 0x000000ff28287812 */ /* 0x000fe400078ec0ff */
[----:B------:R-:W-:-:S02]  /*d7e0*/  LOP3.LUT R42, R42, 0xff, RZ, 0xc0, !PT ;  /* 0x000000ff2a2a7812 */ /* 0x000fc400078ec0ff */
[----:B------:R-:W-:Y:S02]  /*d7f0*/  LOP3.LUT R36, R36, 0xff, RZ, 0xc0, !PT ;  /* 0x000000ff24247812 */ /* 0x000fe400078ec0ff */
[----:B------:R-:W-:Y:S02]  /*d800*/  LOP3.LUT R49, R49, 0xff000000, R29, 0xf8, !PT ;  /* 0xff00000031317812 */ /* 0x000fe400078ef81d */
[----:B------:R-:W-:Y:S02]  /*d810*/  PRMT R51, R40, 0x7054, R51 ;  /* 0x0000705428337816 */ /* 0x000fe40000000033 */
[----:B------:R-:W-:Y:S02]  /*d820*/  PRMT R53, R42, 0x7054, R53 ;  /* 0x000070542a357816 */ /* 0x000fe40000000035 */
[----:B------:R-:W-:Y:S02]  /*d830*/  PRMT R45, R36, 0x7054, R45 ;  /* 0x00007054242d7816 */ /* 0x000fe4000000002d */
[----:B------:R-:W-:-:S02]  /*d840*/  LOP3.LUT R40, R35, 0xff000000, R32, 0xf8, !PT ;  /* 0xff00000023287812 */ /* 0x000fc400078ef820 */
[----:B------:R-:W-:Y:S02]  /*d850*/  LOP3.LUT R42, R37, 0xff000000, R33, 0xf8, !PT ;  /* 0xff000000252a7812 */ /* 0x000fe400078ef821 */
[----:B------:R-:W-:Y:S02]  /*d860*/  F2FP.F16.E4M3.UNPACK_B R48, R49.H1 ;  /* 0x00000031ff30723e */ /* 0x000fe400030006ff */
[----:B0-----:R-:W-:Y:S02]  /*d870*/  F2FP.F16.E4M3.UNPACK_B R35, R25.H1 ;  /* 0x00000019ff23723e */ /* 0x001fe400030006ff */
[----:B------:R-:W-:Y:S02]  /*d880*/  LOP3.LUT R46, R43, 0xff000000, R31, 0xf8, !PT ;  /* 0xff0000002b2e7812 */ /* 0x000fe400078ef81f */
[----:B------:R-:W-:Y:S02]  /*d890*/  LOP3.LUT R47, R45, 0xff000000, R28, 0xf8, !PT ;  /* 0xff0000002d2f7812 */ /* 0x000fe400078ef81c */
[----:B------:R-:W-:Y:S01]  /*d8a0*/  LOP3.LUT R50, R51, 0xff000000, R20, 0xf8, !PT ;  /* 0xff00000033327812 */ /* 0x000fe200078ef814 */
[--C-:B------:R-:W-:Y:S01]  /*d8b0*/  HADD2.F32 R51, -RZ, R48.reuse.H0_H0 ;  /* 0x20000030ff337230 */ /* 0x100fe20000004100 */
[----:B------:R-:W-:Y:S01]  /*d8c0*/  F2FP.F16.E4M3.UNPACK_B R43, R42.H1 ;  /* 0x0000002aff2b723e */ /* 0x000fe200030006ff */
[----:B------:R-:W-:Y:S01]  /*d8d0*/  HADD2.F32 R48, -RZ, R48.H1_H1 ;  /* 0x30000030ff307230 */ /* 0x000fe20000004100 */
[----:B-1----:R-:W-:-:S02]  /*d8e0*/  F2FP.F16.E4M3.UNPACK_B R31, R15 ;  /* 0x0000000fff1f723e */ /* 0x002fc400020006ff */
[----:B------:R-:W-:Y:S01]  /*d8f0*/  F2FP.F16.E4M3.UNPACK_B R32, R15.H1 ;  /* 0x0000000fff20723e */ /* 0x000fe200030006ff */
[--C-:B------:R-:W-:Y:S01]  /*d900*/  HADD2.F32 R45, -RZ, R43.reuse.H0_H0 ;  /* 0x2000002bff2d7230 */ /* 0x100fe20000004100 */
[-C--:B------:R-:W-:Y:S01]  /*d910*/  F2FP.F16.E4M3.UNPACK_B R28, R13.reuse.H1 ;  /* 0x0000000dff1c723e */ /* 0x080fe200030006ff */
[----:B------:R-:W-:Y:S01]  /*d920*/  HADD2.F32 R44, -RZ, R43.H1_H1 ;  /* 0x3000002bff2c7230 */ /* 0x000fe20000004100 */
[-C--:B------:R-:W-:Y:S02]  /*d930*/  F2FP.F16.E4M3.UNPACK_B R15, R12.reuse ;  /* 0x0000000cff0f723e */ /* 0x080fe400020006ff */
[----:B------:R-:W-:Y:S01]  /*d940*/  F2FP.F16.E4M3.UNPACK_B R20, R12.H1 ;  /* 0x0000000cff14723e */ /* 0x000fe200030006ff */
[--C-:B------:R-:W-:Y:S01]  /*d950*/  HADD2.F32 R12, -RZ, R35.reuse.H0_H0 ;  /* 0x20000023ff0c7230 */ /* 0x100fe20000004100 */
[----:B------:R-:W-:Y:S01]  /*d960*/  LOP3.LUT R53, R53, 0xff000000, R21, 0xf8, !PT ;  /* 0xff00000035357812 */ /* 0x000fe200078ef815 */
[----:B------:R-:W-:Y:S01]  /*d970*/  HADD2.F32 R35, -RZ, R35.H1_H1 ;  /* 0x30000023ff237230 */ /* 0x000fe20000004100 */
[----:B------:R-:W-:-:S02]  /*d980*/  F2FP.F16.E4M3.UNPACK_B R21, R13 ;  /* 0x0000000dff15723e */ /* 0x000fc400020006ff */
[-C--:B------:R-:W-:Y:S01]  /*d990*/  F2FP.F16.E4M3.UNPACK_B R13, R14.reuse ;  /* 0x0000000eff0d723e */ /* 0x080fe200020006ff */
[----:B------:R-:W-:Y:S01]  /*d9a0*/  FMUL.FTZ R55, R12, R51 ;  /* 0x000000330c377220 */ /* 0x000fe20000410000 */
[----:B------:R-:W-:Y:S01]  /*d9b0*/  F2FP.F16.E4M3.UNPACK_B R29, R14.H1 ;  /* 0x0000000eff1d723e */ /* 0x000fe200030006ff */
[--C-:B------:R-:W-:Y:S01]  /*d9c0*/  HADD2.F32 R14, -RZ, R28.reuse.H0_H0 ;  /* 0x2000001cff0e7230 */ /* 0x100fe20000004100 */
[----:B------:R-:W-:Y:S01]  /*d9d0*/  LOP3.LUT R30, R39, 0xff000000, R30, 0xf8, !PT ;  /* 0xff000000271e7812 */ /* 0x000fe200078ef81e */
[----:B------:R-:W-:Y:S01]  /*d9e0*/  HADD2.F32 R28, -RZ, R28.H1_H1 ;  /* 0x3000001cff1c7230 */ /* 0x000fe20000004100 */
[----:B------:R-:W-:Y:S01]  /*d9f0*/  F2FP.F16.E4M3.UNPACK_B R33, R25 ;  /* 0x00000019ff21723e */ /* 0x000fe200020006ff */
[----:B------:R-:W-:Y:S01]  /*da00*/  FMUL.FTZ R57, R35, R44 ;  /* 0x0000002c23397220 */ /* 0x000fe20000410000 */
[----:B------:R-:W-:Y:S02]  /*da10*/  F2FP.F16.E4M3.UNPACK_B R49, R49 ;  /* 0x00000031ff31723e */ /* 0x000fe400020006ff */
[-C--:B------:R-:W-:Y:S01]  /*da20*/  F2FP.F16.E4M3.UNPACK_B R38, R27.reuse ;  /* 0x0000001bff26723e */ /* 0x080fe200020006ff */
[----:B------:R-:W-:Y:S01]  /*da30*/  FFMA.FTZ R57, R28, R48, R57 ;  /* 0x000000301c397223 */ /* 0x000fe20000010039 */
[----:B------:R-:W-:-:S02]  /*da40*/  F2FP.F16.E4M3.UNPACK_B R39, R27.H1 ;  /* 0x0000001bff27723e */ /* 0x000fc400030006ff */
[-C--:B------:R-:W-:Y:S02]  /*da50*/  F2FP.F16.E4M3.UNPACK_B R25, R24.reuse ;  /* 0x00000018ff19723e */ /* 0x080fe400020006ff */
[----:B------:R-:W-:Y:S01]  /*da60*/  F2FP.F16.E4M3.UNPACK_B R27, R24.H1 ;  /* 0x00000018ff1b723e */ /* 0x000fe200030006ff */
[-C--:B------:R-:W-:Y:S01]  /*da70*/  FMUL.FTZ R24, R12, R45.reuse ;  /* 0x0000002d0c187220 */ /* 0x080fe20000410000 */
[-C--:B------:R-:W-:Y:S01]  /*da80*/  F2FP.F16.E4M3.UNPACK_B R36, R26.reuse ;  /* 0x0000001aff24723e */ /* 0x080fe200020006ff */
[C---:B------:R-:W-:Y:S01]  /*da90*/  FFMA.FTZ R12, R14.reuse, R45, -R55 ;  /* 0x0000002d0e0c7223 */ /* 0x040fe20000010837 */
[----:B------:R-:W-:Y:S01]  /*daa0*/  F2FP.F16.E4M3.UNPACK_B R37, R26.H1 ;  /* 0x0000001aff25723e */ /* 0x000fe200030006ff */
[----:B------:R-:W-:Y:S01]  /*dab0*/  HADD2.F32 R45, -RZ, R49.H0_H0 ;  /* 0x20000031ff2d7230 */ /* 0x000fe20000004100 */
[----:B------:R-:W-:Y:S01]  /*dac0*/  F2FP.F16.E4M3.UNPACK_B R42, R42 ;  /* 0x0000002aff2a723e */ /* 0x000fe200020006ff */
[----:B------:R-:W-:Y:S02]  /*dad0*/  HADD2.F32 R26, -RZ, R33.H0_H0 ;  /* 0x20000021ff1a7230 */ /* 0x000fe40000004100 */
[----:B------:R-:W-:Y:S01]  /*dae0*/  FFMA.FTZ R14, R14, R51, R24 ;  /* 0x000000330e0e7223 */ /* 0x000fe20000010018 */
[----:B------:R-:W-:-:S02]  /*daf0*/  HADD2.F32 R24, -RZ, R21.H0_H0 ;  /* 0x20000015ff187230 */ /* 0x000fc40000004100 */
[----:B------:R-:W-:Y:S01]  /*db00*/  FMUL.FTZ R51, R35, R48 ;  /* 0x0000003023337220 */ /* 0x000fe20000410000 */
[----:B------:R-:W-:Y:S02]  /*db10*/  HADD2.F32 R43, -RZ, R42.H0_H0 ;  /* 0x2000002aff2b7230 */ /* 0x000fe40000004100 */
[----:B------:R-:W-:Y:S01]  /*db20*/  FMUL.FTZ R35, R26, R45 ;  /* 0x0000002d1a237220 */ /* 0x000fe20000410000 */
[----:B------:R-:W-:Y:S02]  /*db30*/  HADD2.F32 R33, -RZ, R33.H1_H1 ;  /* 0x30000021ff217230 */ /* 0x000fe40000004100 */
[----:B------:R-:W-:Y:S01]  /*db40*/  FFMA.FTZ R55, R28, R44, -R51 ;  /* 0x0000002c1c377223 */ /* 0x000fe20000010833 */
[----:B------:R-:W-:Y:S01]  /*db50*/  F2FP.F16.E4M3.UNPACK_B R28, R46.H1 ;  /* 0x0000002eff1c723e */ /* 0x000fe200030006ff */
[-C--:B------:R-:W-:Y:S01]  /*db60*/  FMUL.FTZ R26, R26, R43.reuse ;  /* 0x0000002b1a1a7220 */ /* 0x080fe20000410000 */
[----:B------:R-:W-:Y:S01]  /*db70*/  FFMA.FTZ R48, R24, R43, -R35 ;  /* 0x0000002b18307223 */ /* 0x000fe20000010823 */
[----:B------:R-:W-:Y:S01]  /*db80*/  F2FP.F16.E4M3.UNPACK_B R43, R53.H1 ;  /* 0x00000035ff2b723e */ /* 0x000fe200030006ff */
[----:B------:R-:W-:-:S02]  /*db90*/  HADD2.F32 R44, -RZ, R49.H1_H1 ;  /* 0x30000031ff2c7230 */ /* 0x000fc40000004100 */
[----:B------:R-:W-:Y:S01]  /*dba0*/  FFMA.FTZ R51, R24, R45, R26 ;  /* 0x0000002d18337223 */ /* 0x000fe2000001001a */
[----:B------:R-:W-:Y:S01]  /*dbb0*/  HADD2.F32 R26, -RZ, R39.H0_H0 ;  /* 0x20000027ff1a7230 */ /* 0x000fe20000004100 */
[----:B------:R-:W-:Y:S01]  /*dbc0*/  F2FP.F16.E4M3.UNPACK_B R53, R53 ;  /* 0x00000035ff35723e */ /* 0x000fe200020006ff */
[----:B------:R-:W-:Y:S02]  /*dbd0*/  HADD2.F32 R45, -RZ, R43.H0_H0 ;  /* 0x2000002bff2d7230 */ /* 0x000fe40000004100 */
[----:B------:R-:W-:Y:S01]  /*dbe0*/  FMUL.FTZ R52, R33, R44 ;  /* 0x0000002c21347220 */ /* 0x000fe20000410000 */
[----:B------:R-:W-:Y:S01]  /*dbf0*/  HADD2.F32 R42, -RZ, R42.H1_H1 ;  /* 0x3000002aff2a7230 */ /* 0x000fe20000004100 */
[----:B------:R-:W-:Y:S01]  /*dc00*/  F2FP.F16.E4M3.UNPACK_B R46, R46 ;  /* 0x0000002eff2e723e */ /* 0x000fe200020006ff */
[----:B------:R-:W-:Y:S02]  /*dc10*/  HADD2.F32 R35, -RZ, R28.H0_H0 ;  /* 0x2000001cff237230 */ /* 0x000fe40000004100 */
[----:B------:R-:W-:Y:S01]  /*dc20*/  FMUL.FTZ R59, R26, R45 ;  /* 0x0000002d1a3b7220 */ /* 0x000fe20000410000 */
[----:B------:R-:W-:-:S02]  /*dc30*/  HADD2.F32 R21, -RZ, R21.H1_H1 ;  /* 0x30000015ff157230 */ /* 0x000fc40000004100 */
[----:B------:R-:W-:Y:S01]  /*dc40*/  FMUL.FTZ R33, R33, R42 ;  /* 0x0000002a21217220 */ /* 0x000fe20000410000 */
[----:B------:R-:W-:Y:S02]  /*dc50*/  HADD2.F32 R24, -RZ, R32.H0_H0 ;  /* 0x20000020ff187230 */ /* 0x000fe40000004100 */
[-C--:B------:R-:W-:Y:S01]  /*dc60*/  FMUL.FTZ R26, R26, R35.reuse ;  /* 0x000000231a1a7220 */ /* 0x080fe20000410000 */
[----:B------:R-:W-:Y:S02]  /*dc70*/  HADD2.F32 R28, -RZ, R28.H1_H1 ;  /* 0x3000001cff1c7230 */ /* 0x000fe40000004100 */
[----:B------:R-:W-:Y:S01]  /*dc80*/  FFMA.FTZ R44, R21, R44, R33 ;  /* 0x0000002c152c7223 */ /* 0x000fe20000010021 */
[----:B------:R-:W-:Y:S02]  /*dc90*/  HADD2.F32 R43, -RZ, R43.H1_H1 ;  /* 0x3000002bff2b7230 */ /* 0x000fe40000004100 */
[C---:B------:R-:W-:Y:S01]  /*dca0*/  FFMA.FTZ R59, R24.reuse, R35, -R59 ;  /* 0x00000023183b7223 */ /* 0x040fe2000001083b */
[----:B------:R-:W-:Y:S01]  /*dcb0*/  FFMA.FTZ R58, R24, R45, R26 ;  /* 0x0000002d183a7223 */ /* 0x000fe2000001001a */
[----:B------:R-:W-:-:S02]  /*dcc0*/  HADD2.F32 R39, -RZ, R39.H1_H1 ;  /* 0x30000027ff277230 */ /* 0x000fc40000004100 */
[----:B------:R-:W-:Y:S01]  /*dcd0*/  FFMA.FTZ R49, R21, R42, -R52 ;  /* 0x0000002a15317223 */ /* 0x000fe20000010834 */
[----:B------:R-:W-:Y:S02]  /*dce0*/  HADD2.F32 R33, -RZ, R53.H0_H0 ;  /* 0x20000035ff217230 */ /* 0x000fe40000004100 */
[----:B------:R-:W-:Y:S02]  /*dcf0*/  HADD2.F32 R24, -RZ, R38.H0_H0 ;  /* 0x20000026ff187230 */ /* 0x000fe40000004100 */
[C---:B------:R-:W-:Y:S01]  /*dd00*/  FMUL.FTZ R35, R39.reuse, R43 ;  /* 0x0000002b27237220 */ /* 0x040fe20000410000 */
[----:B------:R-:W-:Y:S02]  /*dd10*/  HADD2.F32 R32, -RZ, R32.H1_H1 ;  /* 0x30000020ff207230 */ /* 0x000fe40000004100 */
[----:B------:R-:W-:Y:S01]  /*dd20*/  FMUL.FTZ R52, R39, R28 ;  /* 0x0000001c27347220 */ /* 0x000fe20000410000 */
[----:B------:R-:W-:Y:S02]  /*dd30*/  HADD2.F32 R26, -RZ, R46.H0_H0 ;  /* 0x2000002eff1a7230 */ /* 0x000fe40000004100 */
[----:B------:R-:W-:Y:S01]  /*dd40*/  FMUL.FTZ R42, R24, R33 ;  /* 0x00000021182a7220 */ /* 0x000fe20000410000 */
[----:B------:R-:W-:-:S02]  /*dd50*/  HADD2.F32 R21, -RZ, R31.H0_H0 ;  /* 0x2000001fff157230 */ /* 0x000fc40000004100 */
[C---:B------:R-:W-:Y:S01]  /*dd60*/  FFMA.FTZ R60, R32.reuse, R28, -R35 ;  /* 0x0000001c203c7223 */ /* 0x040fe20000010823 */
[----:B------:R-:W-:Y:S01]  /*dd70*/  FFMA.FTZ R61, R32, R43, R52 ;  /* 0x0000002b203d7223 */ /* 0x000fe20000010034 */
[-C--:B------:R-:W-:Y:S01]  /*dd80*/  FMUL.FTZ R24, R24, R26.reuse ;  /* 0x0000001a18187220 */ /* 0x080fe20000410000 */
[----:B------:R-:W-:Y:S01]  /*dd90*/  F2FP.F16.E4M3.UNPACK_B R32, R47.H1 ;  /* 0x0000002fff20723e */ /* 0x000fe200030006ff */
[C---:B------:R-:W-:Y:S01]  /*dda0*/  FFMA.FTZ R45, R21.reuse, R26, -R42 ;  /* 0x0000001a152d7223 */ /* 0x040fe2000001082a */
[-C--:B------:R-:W-:Y:S01]  /*ddb0*/  F2FP.F16.E4M3.UNPACK_B R26, R40.reuse.H1 ;  /* 0x00000028ff1a723e */ /* 0x080fe200030006ff */
[----:B------:R-:W-:Y:S01]  /*ddc0*/  FFMA.FTZ R54, R21, R33, R24 ;  /* 0x0000002115367223 */ /* 0x000fe20000010018 */
[----:B------:R-:W-:Y:S01]  /*ddd0*/  HADD2.F32 R46, -RZ, R46.H1_H1 ;  /* 0x3000002eff2e7230 */ /* 0x000fe20000004100 */
[----:B------:R-:W-:Y:S01]  /*dde0*/  F2FP.F16.E4M3.UNPACK_B R47, R47 ;  /* 0x0000002fff2f723e */ /* 0x000fe200020006ff */
[----:B------:R-:W-:Y:S01]  /*ddf0*/  HADD2.F32 R53, -RZ, R53.H1_H1 ;  /* 0x30000035ff357230 */ /* 0x000fe20000004100 */
[----:B------:R-:W-:Y:S01]  /*de00*/  F2FP.F16.E4M3.UNPACK_B R40, R40 ;  /* 0x00000028ff28723e */ /* 0x000fe200020006ff */
        /* <DEDUP_REMOVED lines=11> */
[C---:B------:R-:W-:Y:S01]  /*dec0*/  FFMA.FTZ R56, R31.reuse, R46, -R42 ;  /* 0x0000002e1f387223 */ /* 0x040fe2000001082a */
[----:B------:R-:W-:Y:S02]  /*ded0*/  HADD2.F32 R27, -RZ, R27.H1_H1 ;  /* 0x3000001bff1b7230 */ /* 0x000fe40000004100 */
[----:B------:R-:W-:Y:S01]  /*dee0*/  FFMA.FTZ R53, R31, R53, R52 ;  /* 0x000000351f357223 */ /* 0x000fe20000010034 */
[----:B------:R-:W-:Y:S02]  /*def0*/  HADD2.F32 R26, -RZ, R26.H1_H1 ;  /* 0x3000001aff1a7230 */ /* 0x000fe40000004100 */
[C---:B------:R-:W-:Y:S01]  /*df00*/  FFMA.FTZ R35, R21.reuse, R33, R24 ;  /* 0x0000002115237223 */ /* 0x040fe20000010018 */
[----:B------:R-:W-:Y:S01]  /*df10*/  FFMA.FTZ R38, R21, R28, -R38 ;  /* 0x0000001c15267223 */ /* 0x000fe20000010826 */
[----:B------:R-:W-:-:S02]  /*df20*/  HADD2.F32 R20, -RZ, R20.H1_H1 ;  /* 0x30000014ff147230 */ /* 0x000fc40000004100 */
[C---:B------:R-:W-:Y:S01]  /*df30*/  FMUL.FTZ R31, R27.reuse, R32 ;  /* 0x000000201b1f7220 */ /* 0x040fe20000410000 */
[----:B------:R-:W-:Y:S01]  /*df40*/  FMUL.FTZ R33, R27, R26 ;  /* 0x0000001a1b217220 */ /* 0x000fe20000410000 */
[----:B------:R-:W-:Y:S01]  /*df50*/  HADD2.F32 R27, -RZ, R47.H0_H0 ;  /* 0x2000002fff1b7230 */ /* 0x000fe20000004100 */
[----:B------:R-:W-:Y:S01]  /*df60*/  F2FP.F16.E4M3.UNPACK_B R28, R50.H1 ;  /* 0x00000032ff1c723e */ /* 0x000fe200030006ff */
[----:B------:R-:W-:Y:S02]  /*df70*/  HADD2.F32 R21, -RZ, R25.H0_H0 ;  /* 0x20000019ff157230 */ /* 0x000fe40000004100 */
[C---:B------:R-:W-:Y:S01]  /*df80*/  FFMA.FTZ R39, R20.reuse, R26, -R31 ;  /* 0x0000001a14277223 */ /* 0x040fe2000001081f */
[----:B------:R-:W-:Y:S02]  /*df90*/  HADD2.F32 R24, -RZ, R40.H0_H0 ;  /* 0x20000028ff187230 */ /* 0x000fe40000004100 */
[----:B------:R-:W-:Y:S01]  /*dfa0*/  FFMA.FTZ R42, R20, R32, R33 ;  /* 0x00000020142a7223 */ /* 0x000fe20000010021 */
[----:B------:R-:W-:-:S02]  /*dfb0*/  HADD2.F32 R20, -RZ, R15.H0_H0 ;  /* 0x2000000fff147230 */ /* 0x000fc40000004100 */
[CC--:B------:R-:W-:Y:S01]  /*dfc0*/  FMUL.FTZ R31, R21.reuse, R27.reuse ;  /* 0x0000001b151f7220 */ /* 0x0c0fe20000410000 */
[----:B------:R-:W-:Y:S02]  /*dfd0*/  HADD2.F32 R26, -RZ, R47.H1_H1 ;  /* 0x3000002fff1a7230 */ /* 0x000fe40000004100 */
[-C--:B------:R-:W-:Y:S01]  /*dfe0*/  FMUL.FTZ R21, R21, R24.reuse ;  /* 0x0000001815157220 */ /* 0x080fe20000410000 */
[----:B------:R-:W-:Y:S02]  /*dff0*/  HADD2.F32 R25, -RZ, R25.H1_H1 ;  /* 0x30000019ff197230 */ /* 0x000fe40000004100 */
[C---:B------:R-:W-:Y:S01]  /*e000*/  FFMA.FTZ R31, R20.reuse, R24, -R31 ;  /* 0x00000018141f7223 */ /* 0x040fe2000001081f */
[----:B------:R-:W-:Y:S02]  /*e010*/  HADD2.F32 R40, -RZ, R40.H1_H1 ;  /* 0x30000028ff287230 */ /* 0x000fe40000004100 */
[----:B------:R-:W-:Y:S01]  /*e020*/  FFMA.FTZ R32, R20, R27, R21 ;  /* 0x0000001b14207223 */ /* 0x000fe20000010015 */
[----:B------:R-:W-:-:S02]  /*e030*/  HADD2.F32 R15, -RZ, R15.H1_H1 ;  /* 0x3000000fff0f7230 */ /* 0x000fc40000004100 */
[C---:B------:R-:W-:Y:S01]  /*e040*/  FMUL.FTZ R24, R25.reuse, R26 ;  /* 0x0000001a19187220 */ /* 0x040fe20000410000 */
[----:B------:R-:W-:Y:S01]  /*e050*/  F2FP.F16.E4M3.UNPACK_B R21, R30.H1 ;  /* 0x0000001eff15723e */ /* 0x000fe200030006ff */
[-C--:B------:R-:W-:Y:S01]  /*e060*/  FMUL.FTZ R27, R25, R40.reuse ;  /* 0x00000028191b7220 */ /* 0x080fe20000410000 */
[----:B------:R-:W-:Y:S02]  /*e070*/  HADD2.F32 R25, -RZ, R28.H0_H0 ;  /* 0x2000001cff197230 */ /* 0x000fe40000004100 */
        /* <DEDUP_REMOVED lines=10> */
[----:B------:R-:W-:Y:S01]  /*e120*/  FFMA.FTZ R46, R15, R24, -R46 ;  /* 0x000000180f2e7223 */ /* 0x000fe2000001082e */
[----:B------:R-:W-:Y:S01]  /*e130*/  HADD2.F32 R37, -RZ, R37.H1_H1 ;  /* 0x30000025ff257230 */ /* 0x000fe20000004100 */
[----:B------:R-:W-:Y:S01]  /*e140*/  F2FP.F16.E4M3.UNPACK_B R50, R50 ;  /* 0x00000032ff32723e */ /* 0x000fe200020006ff */
[----:B------:R-:W-:-:S03]  /*e150*/  HADD2.F32 R29, -RZ, R29.H1_H1 ;  /* 0x3000001dff1d7230 */ /* 0x000fc60000004100 */
[C---:B------:R-:W-:Y:S01]  /*e160*/  FMUL.FTZ R24, R37.reuse, R28 ;  /* 0x0000001c25187220 */ /* 0x040fe20000410000 */
[-C--:B------:R-:W-:Y:S01]  /*e170*/  FMUL.FTZ R21, R37, R26.reuse ;  /* 0x0000001a25157220 */ /* 0x080fe20000410000 */
[----:B------:R-:W-:Y:S01]  /*e180*/  FFMA.FTZ R37, R15, R25, R20 ;  /* 0x000000190f257223 */ /* 0x000fe20000010014 */
[----:B------:R-:W-:Y:S02]  /*e190*/  HADD2.F32 R20, -RZ, R36.H0_H0 ;  /* 0x20000024ff147230 */ /* 0x000fe40000004100 */
[C---:B------:R-:W-:Y:S01]  /*e1a0*/  FFMA.FTZ R43, R29.reuse, R26, -R24 ;  /* 0x0000001a1d2b7223 */ /* 0x040fe20000010818 */
[----:B------:R-:W-:Y:S01]  /*e1b0*/  FFMA.FTZ R52, R29, R28, R21 ;  /* 0x0000001c1d347223 */ /* 0x000fe20000010015 */
[----:B------:R-:W-:Y:S02]  /*e1c0*/  HADD2.F32 R21, -RZ, R30.H0_H0 ;  /* 0x2000001eff157230 */ /* 0x000fe40000004100 */
[----:B------:R-:W-:Y:S02]  /*e1d0*/  HADD2.F32 R24, -RZ, R50.H0_H0 ;  /* 0x20000032ff187230 */ /* 0x000fe40000004100 */
[----:B------:R-:W-:-:S02]  /*e1e0*/  HADD2.F32 R30, -RZ, R30.H1_H1 ;  /* 0x3000001eff1e7230 */ /* 0x000fc40000004100 */
[C---:B------:R-:W-:Y:S01]  /*e1f0*/  FMUL.FTZ R25, R20.reuse, R21 ;  /* 0x0000001514197220 */ /* 0x040fe20000410000 */
[----:B------:R-:W-:Y:S02]  /*e200*/  HADD2.F32 R50, -RZ, R50.H1_H1 ;  /* 0x30000032ff327230 */ /* 0x000fe40000004100 */
[----:B------:R-:W-:Y:S01]  /*e210*/  FMUL.FTZ R26, R20, R24 ;  /* 0x00000018141a7220 */ /* 0x000fe20000410000 */
[----:B------:R-:W-:Y:S01]  /*e220*/  HADD2.F32 R36, -RZ, R36.H1_H1 ;  /* 0x30000024ff247230 */ /* 0x000fe20000004100 */
[----:B------:R-:W-:Y:S01]  /*e230*/  F2FP.SATFINITE.E4M3.F32.PACK_AB_MERGE_C R37, R52, R37, RZ ;  /* 0x000000253425723e */ /* 0x000fe200048070ff */
[--C-:B------:R-:W-:Y:S02]  /*e240*/  HADD2.F32 R15, -RZ, R13.reuse.H0_H0 ;  /* 0x2000000dff0f7230 */ /* 0x100fe40000004100 */
[----:B------:R-:W-:Y:S02]  /*e250*/  HADD2.F32 R13, -RZ, R13.H1_H1 ;  /* 0x3000000dff0d7230 */ /* 0x000fe40000004100 */
[C---:B------:R-:W-:Y:S01]  /*e260*/  FMUL.FTZ R28, R36.reuse, R50 ;  /* 0x00000032241c7220 */ /* 0x040fe20000410000 */
[----:B------:R-:W-:Y:S01]  /*e270*/  FMUL.FTZ R27, R36, R30 ;  /* 0x0000001e241b7220 */ /* 0x000fe20000410000 */
[C---:B------:R-:W-:Y:S01]  /*e280*/  FFMA.FTZ R26, R15.reuse, R21, -R26 ;  /* 0x000000150f1a7223 */ /* 0x040fe2000001081a */
[----:B------:R-:W-:Y:S01]  /*e290*/  FFMA.FTZ R20, R15, R24, R25 ;  /* 0x000000180f147223 */ /* 0x000fe20000010019 */
[C---:B------:R-:W-:Y:S01]  /*e2a0*/  FFMA.FTZ R21, R13.reuse, R30, -R28 ;  /* 0x0000001e0d157223 */ /* 0x040fe2000001081c */
[----:B------:R-:W-:Y:S01]  /*e2b0*/  FFMA.FTZ R29, R13, R50, R27 ;  /* 0x000000320d1d7223 */ /* 0x000fe2000001001b */
[----:B------:R-:W-:-:S02]  /*e2c0*/  F2FP.SATFINITE.E4M3.F32.PACK_AB_MERGE_C R13, R55, R12, RZ ;  /* 0x0000000c370d723e */ /* 0x000fc400048070ff */
[----:B------:R-:W-:Y:S02]  /*e2d0*/  F2FP.SATFINITE.E4M3.F32.PACK_AB_MERGE_C R25, R57, R14, RZ ;  /* 0x0000000e3919723e */ /* 0x000fe400048070ff */
[----:B------:R-:W-:Y:S02]  /*e2e0*/  F2FP.SATFINITE.E4M3.F32.PACK_AB_MERGE_C R15, R60, R59, RZ ;  /* 0x0000003b3c0f723e */ /* 0x000fe400048070ff */
[----:B------:R-:W-:Y:S02]  /*e2f0*/  F2FP.SATFINITE.E4M3.F32.PACK_AB_MERGE_C R12, R39, R38, RZ ;  /* 0x00000026270c723e */ /* 0x000fe400048070ff */
[----:B------:R-:W-:Y:S02]  /*e300*/  F2FP.SATFINITE.E4M3.F32.PACK_AB_MERGE_C R14, R43, R46, RZ ;  /* 0x0000002e2b0e723e */ /* 0x000fe400048070ff */
[----:B------:R-:W-:Y:S02]  /*e310*/  F2FP.SATFINITE.E4M3.F32.PACK_AB_MERGE_C R27, R61, R58, RZ ;  /* 0x0000003a3d1b723e */ /* 0x000fe400048070ff */
[----:B------:R-:W-:-:S02]  /*e320*/  F2FP.SATFINITE.E4M3.F32.PACK_AB_MERGE_C R24, R42, R35, RZ ;  /* 0x000000232a18723e */ /* 0x000fc400048070ff */
[----:B------:R-:W-:Y:S02]  /*e330*/  F2FP.SATFINITE.E4M3.F32.PACK_AB_MERGE_C R13, R49, R48, R13 ;  /* 0x00000030310d723e */ /* 0x000fe4000480700d */
[----:B------:R-:W-:Y:S02]  /*e340*/  F2FP.SATFINITE.E4M3.F32.PACK_AB_MERGE_C R15, R56, R45, R15 ;  /* 0x0000002d380f723e */ /* 0x000fe4000480700f */
[----:B------:R-:W-:Y:S02]  /*e350*/  F2FP.SATFINITE.E4M3.F32.PACK_AB_MERGE_C R12, R40, R31, R12 ;  /* 0x0000001f280c723e */ /* 0x000fe4000480700c */
[----:B------:R-:W-:Y:S02]  /*e360*/  F2FP.SATFINITE.E4M3.F32.PACK_AB_MERGE_C R14, R21, R26, R14 ;  /* 0x0000001a150e723e */ /* 0x000fe4000480700e */
[----:B------:R-:W-:Y:S02]  /*e370*/  F2FP.SATFINITE.E4M3.F32.PACK_AB_MERGE_C R25, R44, R51, R25 ;  /* 0x000000332c19723e */ /* 0x000fe40004807019 */
[----:B------:R-:W-:Y:S01]  /*e380*/  F2FP.SATFINITE.E4M3.F32.PACK_AB_MERGE_C R27, R53, R54, R27 ;  /* 0x00000036351b723e */ /* 0x000fe2000480701b */
[----:B------:R1:W-:Y:S01]  /*e390*/  STS.128 [R0+0x14400], R12 ;  /* 0x0144000c00007388 */ /* 0x0003e20000000c00 */
[----:B------:R-:W-:-:S02]  /*e3a0*/  F2FP.SATFINITE.E4M3.F32.PACK_AB_MERGE_C R24, R33, R32, R24 ;  /* 0x000000202118723e */ /* 0x000fc40004807018 */
[----:B------:R-:W-:-:S05]  /*e3b0*/  F2FP.SATFINITE.E4M3.F32.PACK_AB_MERGE_C R26, R29, R20, R37 ;  /* 0x000000141d1a723e */ /* 0x000fca0004807025 */
[----:B------:R1:W-:Y:S02]  /*e3c0*/  STS.128 [R3+0x14400], R24 ;  /* 0x0144001803007388 */ /* 0x0003e40000000c00 */
.L_x_1913:
[----:B------:R-:W-:Y:S05]  /*e3d0*/  BSYNC B1 ;  /* 0x0000000000017941 */ /* 0x000fea0003800000 */
.L_x_1912:
[----:B------:R-:W-:Y:S05]  /*e3e0*/  @P0 BRA `(.L_x_1904) ;  /* 0x0000000c00c80947 */ /* 0x000fea0003800000 */
[----:B------:R-:W2:Y:S01]  /*e3f0*/  LDL R49, [R1+0x8] ;  /* 0x0000080001317983 */ /* 0x000ea20000100800 */
[----:B-1---5:R-:W-:Y:S01]  /*e400*/  SHF.R.U32.HI R13, RZ, 0x8, R9 ;  /* 0x00000008ff0d7819 */ /* 0x022fe20000011609 */
[----:B------:R-:W-:Y:S01]  /*e410*/  IMAD.IADD R41, R18, 0x1, R41 ;  /* 0x0000000112297824 */ /* 0x000fe200078e0229 */
[----:B------:R-:W-:Y:S02]  /*e420*/  SHF.R.U32.HI R3, RZ, 0x8, R8 ;  /* 0x00000008ff037819 */ /* 0x000fe40000011608 */
[----:B------:R-:W-:Y:S02]  /*e430*/  LOP3.LUT R12, R9, 0xff, RZ, 0xc0, !PT ;  /* 0x000000ff090c7812 */ /* 0x000fe400078ec0ff */
[----:B------:R-:W-:Y:S02]  /*e440*/  LOP3.LUT R13, R13, 0xff, RZ, 0xc0, !PT ;  /* 0x000000ff0d0d7812 */ /* 0x000fe400078ec0ff */
[----:B0-----:R-:W-:Y:S02]  /*e450*/  LOP3.LUT R0, R8, 0xff, RZ, 0xc0, !PT ;  /* 0x000000ff08007812 */ /* 0x001fe400078ec0ff */
[----:B------:R-:W-:-:S02]  /*e460*/  LOP3.LUT R3, R3, 0xff, RZ, 0xc0, !PT ;  /* 0x000000ff03037812 */ /* 0x000fc400078ec0ff */
[----:B------:R-:W-:Y:S02]  /*e470*/  PRMT R20, R13, 0x7604, R12 ;  /* 0x000076040d147816 */ /* 0x000fe4000000000c */
[----:B------:R-:W-:Y:S02]  /*e480*/  SHF.R.U32.HI R12, RZ, 0x8, R10 ;  /* 0x00000008ff0c7819 */ /* 0x000fe4000001160a */
[----:B------:R-:W-:Y:S02]  /*e490*/  PRMT R3, R3, 0x7604, R0 ;  /* 0x0000760403037816 */ /* 0x000fe40000000000 */
[----:B------:R-:W-:Y:S02]  /*e4a0*/  LOP3.LUT R0, R10, 0xff, RZ, 0xc0, !PT ;  /* 0x000000ff0a007812 */ /* 0x000fe400078ec0ff */
[----:B------:R-:W-:Y:S02]  /*e4b0*/  LOP3.LUT R13, R12, 0xff, RZ, 0xc0, !PT ;  /* 0x000000ff0c0d7812 */ /* 0x000fe400078ec0ff */
[----:B------:R-:W-:-:S02]  /*e4c0*/  SHF.R.U32.HI R24, RZ, 0x3, R208 ;  /* 0x00000003ff187819 */ /* 0x000fc400000116d0 */
[----:B------:R-:W-:Y:S02]  /*e4d0*/  PRMT R29, R13, 0x7604, R0 ;  /* 0x000076040d1d7816 */ /* 0x000fe40000000000 */
[----:B------:R-:W-:Y:S02]  /*e4e0*/  LOP3.LUT R0, R208, 0x70, R41, 0xf8, !PT ;  /* 0x00000070d0007812 */ /* 0x000fe400078ef829 */
[----:B------:R-:W-:Y:S02]  /*e4f0*/  SHF.R.U32.HI R15, RZ, 0x8, R11 ;  /* 0x00000008ff0f7819 */ /* 0x000fe4000001160b */
[----:B------:R-:W-:Y:S02]  /*e500*/  LOP3.LUT R0, R0, R24, RZ, 0x3c, !PT ;  /* 0x0000001800007212 */ /* 0x000fe400078e3cff */
[----:B------:R-:W-:Y:S02]  /*e510*/  SHF.R.U32.HI R21, RZ, 0x8, R4 ;  /* 0x00000008ff157819 */ /* 0x000fe40000011604 */
[----:B------:R-:W-:-:S02]  /*e520*/  IADD3 R0, R17, R0, R214 ;  /* 0x0000000011007210 */ /* 0x000fc40007ffe0d6 */
[----:B------:R-:W-:Y:S02]  /*e530*/  LOP3.LUT R14, R11, 0xff, RZ, 0xc0, !PT ;  /* 0x000000ff0b0e7812 */ /* 0x000fe400078ec0ff */
[----:B------:R-:W-:Y:S01]  /*e540*/  LOP3.LUT R12, R4, 0xff, RZ, 0xc0, !PT ;  /* 0x000000ff040c7812 */ /* 0x000fe200078ec0ff */
[----:B------:R-:W0:Y:S01]  /*e550*/  LDS.128 R24, [R0+0x14400] ;  /* 0x0144000000187984 */ /* 0x000e220000000c00 */
[----:B------:R-:W-:Y:S02]  /*e560*/  LOP3.LUT R15, R15, 0xff, RZ, 0xc0, !PT ;  /* 0x000000ff0f0f7812 */ /* 0x000fe400078ec0ff */
[----:B------:R-:W-:Y:S02]  /*e570*/  LOP3.LUT R21, R21, 0xff, RZ, 0xc0, !PT ;  /* 0x000000ff15157812 */ /* 0x000fe400078ec0ff */
[----:B------:R-:W-:Y:S02]  /*e580*/  PRMT R28, R15, 0x7604, R14 ;  /* 0x000076040f1c7816 */ /* 0x000fe4000000000e */
[----:B------:R-:W-:-:S02]  /*e590*/  PRMT R35, R21, 0x7604, R12 ;  /* 0x0000760415237816 */ /* 0x000fc4000000000c */
[----:B------:R-:W-:Y:S02]  /*e5a0*/  SHF.R.U32.HI R30, RZ, 0x8, R5 ;  /* 0x00000008ff1e7819 */ /* 0x000fe40000011605 */
[----:B------:R-:W-:Y:S02]  /*e5b0*/  SHF.R.U32.HI R32, RZ, 0x8, R6 ;  /* 0x00000008ff207819 */ /* 0x000fe40000011606 */
[----:B------:R-:W-:Y:S02]  /*e5c0*/  LOP3.LUT R21, R5, 0xff, RZ, 0xc0, !PT ;  /* 0x000000ff05157812 */ /* 0x000fe400078ec0ff */
[----:B------:R-:W-:Y:S02]  /*e5d0*/  LOP3.LUT R30, R30, 0xff, RZ, 0xc0, !PT ;  /* 0x000000ff1e1e7812 */ /* 0x000fe400078ec0ff */
[----:B------:R-:W-:Y:S02]  /*e5e0*/  LOP3.LUT R31, R6, 0xff, RZ, 0xc0, !PT ;  /* 0x000000ff061f7812 */ /* 0x000fe400078ec0ff */
[----:B------:R-:W-:-:S02]  /*e5f0*/  LOP3.LUT R32, R32, 0xff, RZ, 0xc0, !PT ;  /* 0x000000ff20207812 */ /* 0x000fc400078ec0ff */
[----:B------:R-:W-:Y:S02]  /*e600*/  PRMT R30, R30, 0x7604, R21 ;  /* 0x000076041e1e7816 */ /* 0x000fe40000000015 */
[----:B------:R-:W-:Y:S02]  /*e610*/  SHF.R.U32.HI R37, RZ, 0x10, R5 ;  /* 0x00000010ff257819 */ /* 0x000fe40000011605 */
[----:B------:R-:W-:Y:S02]  /*e620*/  SHF.R.U32.HI R21, RZ, 0x10, R9 ;  /* 0x00000010ff157819 */ /* 0x000fe40000011609 */
[----:B------:R-:W-:Y:S01]  /*e630*/  PRMT R39, R32, 0x7604, R31 ;  /* 0x0000760420277816 */ /* 0x000fe2000000001f */
[----:B------:R-:W-:Y:S01]  /*e640*/  IMAD.U32 R37, R37, 0x10000, RZ ;  /* 0x0001000025257824 */ /* 0x000fe200078e00ff */
[----:B------:R-:W-:Y:S01]  /*e650*/  SHF.R.U32.HI R31, RZ, 0x10, R11 ;  /* 0x00000010ff1f7819 */ /* 0x000fe2000001160b */
[----:B------:R-:W-:Y:S01]  /*e660*/  IMAD.U32 R21, R21, 0x10000, RZ ;  /* 0x0001000015157824 */ /* 0x000fe200078e00ff */
[----:B------:R-:W-:-:S02]  /*e670*/  SHF.R.U32.HI R36, RZ, 0x8, R7 ;  /* 0x00000008ff247819 */ /* 0x000fc40000011607 */
[----:B------:R-:W-:Y:S01]  /*e680*/  LOP3.LUT R33, R7, 0xff, RZ, 0xc0, !PT ;  /* 0x000000ff07217812 */ /* 0x000fe200078ec0ff */
[----:B------:R-:W-:Y:S01]  /*e690*/  IMAD.U32 R31, R31, 0x10000, RZ ;  /* 0x000100001f1f7824 */ /* 0x000fe200078e00ff */
[----:B------:R-:W-:Y:S02]  /*e6a0*/  LOP3.LUT R36, R36, 0xff, RZ, 0xc0, !PT ;  /* 0x000000ff24247812 */ /* 0x000fe400078ec0ff */
[----:B------:R-:W-:Y:S02]  /*e6b0*/  SHF.R.U32.HI R41, RZ, 0x10, R7 ;  /* 0x00000010ff297819 */ /* 0x000fe40000011607 */
[----:B------:R-:W-:Y:S02]  /*e6c0*/  LOP3.LUT R37, R30, 0xff0000, R37, 0xf8, !PT ;  /* 0x00ff00001e257812 */ /* 0x000fe400078ef825 */
[----:B------:R-:W-:Y:S01]  /*e6d0*/  LOP3.LUT R21, R20, 0xff0000, R21, 0xf8, !PT ;  /* 0x00ff000014157812 */ /* 0x000fe200078ef815 */
[----:B------:R-:W-:Y:S01]  /*e6e0*/  IMAD.U32 R41, R41, 0x10000, RZ ;  /* 0x0001000029297824 */ /* 0x000fe200078e00ff */
[----:B------:R-:W-:-:S02]  /*e6f0*/  LOP3.LUT R3, R3, 0xff0000, R8, 0xf8, !PT ;  /* 0x00ff000003037812 */ /* 0x000fc400078ef808 */
[----:B------:R-:W-:Y:S02]  /*e700*/  PRMT R36, R36, 0x7604, R33 ;  /* 0x0000760424247816 */ /* 0x000fe40000000021 */
[----:B------:R-:W-:Y:S02]  /*e710*/  LOP3.LUT R33, R28, 0xff0000, R31, 0xf8, !PT ;  /* 0x00ff00001c217812 */ /* 0x000fe400078ef81f */
[----:B------:R-:W-:Y:S02]  /*e720*/  LOP3.LUT R39, R39, 0xff0000, R6, 0xf8, !PT ;  /* 0x00ff000027277812 */ /* 0x000fe400078ef806 */
[----:B------:R-:W-:Y:S02]  /*e730*/  LOP3.LUT R31, R29, 0xff0000, R10, 0xf8, !PT ;  /* 0x00ff00001d1f7812 */ /* 0x000fe400078ef80a */
[----:B------:R-:W-:Y:S02]  /*e740*/  LOP3.LUT R37, R37, 0xff000000, R5, 0xf8, !PT ;  /* 0xff00000025257812 */ /* 0x000fe400078ef805 */
[----:B------:R-:W-:-:S02]  /*e750*/  LOP3.LUT R29, R3, 0xff000000, R8, 0xf8, !PT ;  /* 0xff000000031d7812 */ /* 0x000fc400078ef808 */
[----:B------:R-:W-:Y:S02]  /*e760*/  LOP3.LUT R20, R21, 0xff000000, R9, 0xf8, !PT ;  /* 0xff00000015147812 */ /* 0x000fe400078ef809 */
[----:B------:R-:W-:Y:S02]  /*e770*/  LOP3.LUT R3, R35, 0xff0000, R4, 0xf8, !PT ;  /* 0x00ff000023037812 */ /* 0x000fe400078ef804 */
[----:B------:R-:W-:Y:S02]  /*e780*/  LOP3.LUT R35, R33, 0xff000000, R11, 0xf8, !PT ;  /* 0xff00000021237812 */ /* 0x000fe400078ef80b */
[----:B------:R-:W-:Y:S02]  /*e790*/  LOP3.LUT R40, R39, 0xff000000, R6, 0xf8, !PT ;  /* 0xff00000027287812 */ /* 0x000fe400078ef806 */
[----:B------:R-:W-:Y:S02]  /*e7a0*/  F2FP.F16.E4M3.UNPACK_B R33, R37 ;  /* 0x00000025ff21723e */ /* 0x000fe400020006ff */
[----:B0-----:R-:W-:-:S02]  /*e7b0*/  F2FP.F16.E4M3.UNPACK_B R6, R25 ;  /* 0x00000019ff06723e */ /* 0x001fc400020006ff */
[----:B------:R-:W-:Y:S01]  /*e7c0*/  F2FP.F16.E4M3.UNPACK_B R11, R20 ;  /* 0x00000014ff0b723e */ /* 0x000fe200020006ff */
[----:B------:R-:W-:Y:S01]  /*e7d0*/  HADD2.F32 R38, -RZ, R33.H0_H0 ;  /* 0x20000021ff267230 */ /* 0x000fe20000004100 */
[----:B------:R-:W-:Y:S01]  /*e7e0*/  LOP3.LUT R41, R36, 0xff0000, R41, 0xf8, !PT ;  /* 0x00ff000024297812 */ /* 0x000fe200078ef829 */
[----:B------:R-:W-:Y:S01]  /*e7f0*/  HADD2.F32 R5, -RZ, R6.H0_H0 ;  /* 0x20000006ff057230 */ /* 0x000fe20000004100 */
[----:B------:R-:W-:Y:S01]  /*e800*/  LOP3.LUT R36, R3, 0xff000000, R4, 0xf8, !PT ;  /* 0xff00000003247812 */ /* 0x000fe200078ef804 */
[----:B------:R-:W-:Y:S01]  /*e810*/  HADD2.F32 R30, -RZ, R11.H0_H0 ;  /* 0x2000000bff1e7230 */ /* 0x000fe20000004100 */
[----:B------:R-:W-:Y:S02]  /*e820*/  LOP3.LUT R32, R31, 0xff000000, R10, 0xf8, !PT ;  /* 0xff0000001f207812 */ /* 0x000fe400078ef80a */
[C---:B------:R-:W-:Y:S01]  /*e830*/  FMUL.FTZ R42, R5.reuse, R38 ;  /* 0x00000026052a7220 */ /* 0x040fe20000410000 */
[----:B------:R-:W-:Y:S01]  /*e840*/  F2FP.F16.E4M3.UNPACK_B R25, R25.H1 ;  /* 0x00000019ff19723e */ /* 0x000fe200030006ff */
[----:B------:R-:W-:Y:S01]  /*e850*/  FMUL.FTZ R31, R5, R30 ;  /* 0x0000001e051f7220 */ /* 0x000fe20000410000 */
[----:B------:R-:W-:-:S02]  /*e860*/  F2FP.F16.E4M3.UNPACK_B R37, R37.H1 ;  /* 0x00000025ff25723e */ /* 0x000fc400030006ff */
[----:B------:R-:W-:Y:S02]  /*e870*/  LOP3.LUT R41, R41, 0xff000000, R7, 0xf8, !PT ;  /* 0xff00000029297812 */ /* 0x000fe400078ef807 */
[-C--:B------:R-:W-:Y:S01]  /*e880*/  F2FP.F16.E4M3.UNPACK_B R28, R27.reuse ;  /* 0x0000001bff1c723e */ /* 0x080fe200020006ff */
[----:B------:R-:W-:Y:S01]  /*e890*/  HADD2.F32 R39, -RZ, R37.H0_H0 ;  /* 0x20000025ff277230 */ /* 0x000fe20000004100 */
[----:B------:R-:W-:Y:S02]  /*e8a0*/  F2FP.F16.E4M3.UNPACK_B R27, R27.H1 ;  /* 0x0000001bff1b723e */ /* 0x000fe400030006ff */
[-C--:B------:R-:W-:Y:S02]  /*e8b0*/  F2FP.F16.E4M3.UNPACK_B R10, R24.reuse ;  /* 0x00000018ff0a723e */ /* 0x080fe400020006ff */
[----:B------:R-:W-:Y:S02]  /*e8c0*/  F2FP.F16.E4M3.UNPACK_B R24, R24.H1 ;  /* 0x00000018ff18723e */ /* 0x000fe400030006ff */
[----:B------:R-:W-:-:S02]  /*e8d0*/  F2FP.F16.E4M3.UNPACK_B R21, R26 ;  /* 0x0000001aff15723e */ /* 0x000fc400020006ff */
[----:B------:R-:W-:Y:S01]  /*e8e0*/  F2FP.F16.E4M3.UNPACK_B R26, R26.H1 ;  /* 0x0000001aff1a723e */ /* 0x000fe200030006ff */
[----:B--2---:R-:W0:Y:S02]  /*e8f0*/  LDS.128 R12, [R49+0x14400] ;  /* 0x01440000310c7984 */ /* 0x004e240000000c00 */
[-C--:B0-----:R-:W-:Y:S02]  /*e900*/  F2FP.F16.E4M3.UNPACK_B R4, R13.reuse ;  /* 0x0000000dff04723e */ /* 0x081fe400020006ff */
[----:B------:R-:W-:Y:S02]  /*e910*/  F2FP.F16.E4M3.UNPACK_B R13, R13.H1 ;  /* 0x0000000dff0d723e */ /* 0x000fe400030006ff */
[-C--:B------:R-:W-:Y:S01]  /*e920*/  F2FP.F16.E4M3.UNPACK_B R8, R15.reuse ;  /* 0x0000000fff08723e */ /* 0x080fe200020006ff */
[--C-:B------:R-:W-:Y:S01]  /*e930*/  HADD2.F32 R9, -RZ, R4.reuse.H0_H0 ;  /* 0x20000004ff097230 */ /* 0x100fe20000004100 */
[----:B------:R-:W-:Y:S01]  /*e940*/  F2FP.F16.E4M3.UNPACK_B R15, R15.H1 ;  /* 0x0000000fff0f723e */ /* 0x000fe200030006ff */
[----:B------:R-:W-:Y:S01]  /*e950*/  HADD2.F32 R4, -RZ, R4.H1_H1 ;  /* 0x30000004ff047230 */ /* 0x000fe20000004100 */
[----:B------:R-:W-:-:S02]  /*e960*/  F2FP.F16.E4M3.UNPACK_B R3, R12 ;  /* 0x0000000cff03723e */ /* 0x000fc400020006ff */
[C---:B------:R-:W-:Y:S01]  /*e970*/  FFMA.FTZ R5, R9.reuse, R30, -R42 ;  /* 0x0000001e09057223 */ /* 0x040fe2000001082a */
[----:B------:R-:W-:Y:S01]  /*e980*/  FFMA.FTZ R9, R9, R38, R31 ;  /* 0x0000002609097223 */ /* 0x000fe2000001001f */
[----:B------:R-:W-:Y:S01]  /*e990*/  HADD2.F32 R31, -RZ, R11.H1_H1 ;  /* 0x3000000bff1f7230 */ /* 0x000fe20000004100 */
[----:B------:R-:W-:Y:S01]  /*e9a0*/  F2FP.F16.E4M3.UNPACK_B R30, R20.H1 ;  /* 0x00000014ff1e723e */ /* 0x000fe200030006ff */
[----:B------:R-:W-:Y:S01]  /*e9b0*/  HADD2.F32 R38, -RZ, R33.H1_H1 ;  /* 0x30000021ff267230 */ /* 0x000fe20000004100 */
[----:B------:R-:W-:Y:S01]  /*e9c0*/  F2FP.F16.E4M3.UNPACK_B R12, R12.H1 ;  /* 0x0000000cff0c723e */ /* 0x000fe200030006ff */
[----:B------:R-:W-:Y:S01]  /*e9d0*/  HADD2.F32 R11, -RZ, R6.H1_H1 ;  /* 0x30000006ff0b7230 */ /* 0x000fe20000004100 */
[-C--:B------:R-:W-:Y:S01]  /*e9e0*/  F2FP.F16.E4M3.UNPACK_B R7, R14.reuse ;  /* 0x0000000eff07723e */ /* 0x080fe200020006ff */
[----:B------:R-:W-:Y:S01]  /*e9f0*/  HADD2.F32 R20, -RZ, R25.H0_H0 ;  /* 0x20000019ff147230 */ /* 0x000fe20000004100 */
[----:B------:R-:W-:Y:S01]  /*ea00*/  F2FP.F16.E4M3.UNPACK_B R14, R14.H1 ;  /* 0x0000000eff0e723e */ /* 0x000fe200030006ff */
[----:B------:R-:W-:-:S02]  /*ea10*/  HADD2.F32 R33, -RZ, R30.H0_H0 ;  /* 0x2000001eff217230 */ /* 0x000fc40000004100 */
[CC--:B------:R-:W-:Y:S01]  /*ea20*/  FMUL.FTZ R43, R11.reuse, R38.reuse ;  /* 0x000000260b2b7220 */ /* 0x0c0fe20000410000 */
[----:B------:R-:W-:Y:S02]  /*ea30*/  HADD2.F32 R6, -RZ, R13.H0_H0 ;  /* 0x2000000dff067230 */ /* 0x000fe40000004100 */
[C---:B------:R-:W-:Y:S01]  /*ea40*/  FMUL.FTZ R45, R20.reuse, R39 ;  /* 0x00000027142d7220 */ /* 0x040fe20000410000 */
[----:B------:R-:W-:Y:S01]  /*ea50*/  FMUL.FTZ R11, R11, R31 ;  /* 0x0000001f0b0b7220 */ /* 0x000fe20000410000 */
[----:B------:R-:W-:Y:S01]  /*ea60*/  FMUL.FTZ R20, R20, R33 ;  /* 0x0000002114147220 */ /* 0x000fe20000410000 */
[----:B------:R-:W-:Y:S01]  /*ea70*/  FFMA.FTZ R42, R4, R31, -R43 ;  /* 0x0000001f042a7223 */ /* 0x000fe2000001082b */
[----:B------:R-:W-:Y:S01]  /*ea80*/  FFMA.FTZ R45, R6, R33, -R45 ;  /* 0x00000021062d7223 */ /* 0x000fe2000001082d */
[----:B------:R-:W-:Y:S01]  /*ea90*/  FFMA.FTZ R38, R4, R38, R11 ;  /* 0x0000002604267223 */ /* 0x000fe2000001000b */
[----:B------:R-:W-:Y:S01]  /*eaa0*/  F2FP.F16.E4M3.UNPACK_B R33, R41 ;  /* 0x00000029ff21723e */ /* 0x000fe200020006ff */
[----:B------:R-:W-:Y:S01]  /*eab0*/  FFMA.FTZ R39, R6, R39, R20 ;  /* 0x0000002706277223 */ /* 0x000fe20000010014 */
[----:B------:R-:W-:Y:S01]  /*eac0*/  F2FP.F16.E4M3.UNPACK_B R11, R35 ;  /* 0x00000023ff0b723e */ /* 0x000fe200020006ff */
[----:B------:R-:W-:Y:S01]  /*ead0*/  HADD2.F32 R20, -RZ, R37.H1_H1 ;  /* 0x30000025ff147230 */ /* 0x000fe20000004100 */
[----:B------:R-:W-:Y:S01]  /*eae0*/  F2FP.F16.E4M3.UNPACK_B R41, R41.H1 ;  /* 0x00000029ff29723e */ /* 0x000fe200030006ff */
[----:B------:R-:W-:Y:S01]  /*eaf0*/  HADD2.F32 R25, -RZ, R25.H1_H1 ;  /* 0x30000019ff197230 */ /* 0x000fe20000004100 */
[----:B------:R-:W-:Y:S01]  /*eb00*/  F2FP.F16.E4M3.UNPACK_B R35, R35.H1 ;  /* 0x00000023ff23723e */ /* 0x000fe200030006ff */
[----:B------:R-:W-:-:S02]  /*eb10*/  HADD2.F32 R37, -RZ, R33.H0_H0 ;  /* 0x20000021ff257230 */ /* 0x000fc40000004100 */
[----:B------:R-:W-:Y:S02]  /*eb20*/  HADD2.F32 R6, -RZ, R28.H0_H0 ;  /* 0x2000001cff067230 */ /* 0x000fe40000004100 */
[C---:B------:R-:W-:Y:S01]  /*eb30*/  FMUL.FTZ R44, R25.reuse, R20 ;  /* 0x00000014192c7220 */ /* 0x040fe20000410000 */
[----:B------:R-:W-:Y:S02]  /*eb40*/  HADD2.F32 R30, -RZ, R30.H1_H1 ;  /* 0x3000001eff1e7230 */ /* 0x000fe40000004100 */
        /* <DEDUP_REMOVED lines=8> */
[----:B------:R-:W-:Y:S01]  /*ebd0*/  FFMA.FTZ R30, R13, R20, R25 ;  /* 0x000000140d1e7223 */ /* 0x000fe20000010019 */
[C---:B------:R-:W-:Y:S01]  /*ebe0*/  FFMA.FTZ R37, R4.reuse, R37, R6 ;  /* 0x0000002504257223 */ /* 0x040fe20000010006 */
[----:B------:R-:W-:Y:S02]  /*ebf0*/  HADD2.F32 R25, -RZ, R41.H0_H0 ;  /* 0x20000029ff197230 */ /* 0x000fe40000004100 */
[----:B------:R-:W-:Y:S01]  /*ec00*/  FFMA.FTZ R43, R4, R31, -R43 ;  /* 0x0000001f042b7223 */ /* 0x000fe2000001082b */
[----:B------:R-:W-:Y:S01]  /*ec10*/  HADD2.F32 R6, -RZ, R27.H0_H0 ;  /* 0x2000001bff067230 */ /* 0x000fe20000004100 */
[----:B------:R-:W-:Y:S01]  /*ec20*/  F2FP.SATFINITE.E4M3.F32.PACK_AB_MERGE_C R44, R44, R45, RZ ;  /* 0x0000002d2c2c723e */ /* 0x000fe200048070ff */
[----:B------:R-:W-:Y:S01]  /*ec30*/  HADD2.F32 R28, -RZ, R28.H1_H1 ;  /* 0x3000001cff1c7230 */ /* 0x000fe20000004100 */
[----:B------:R-:W-:Y:S01]  /*ec40*/  F2FP.SATFINITE.E4M3.F32.PACK_AB_MERGE_C R30, R30, R39, RZ ;  /* 0x000000271e1e723e */ /* 0x000fe200048070ff */
[----:B------:R-:W-:-:S02]  /*ec50*/  HADD2.F32 R11, -RZ, R11.H1_H1 ;  /* 0x3000000bff0b7230 */ /* 0x000fc40000004100 */
[----:B------:R-:W-:Y:S01]  /*ec60*/  FMUL.FTZ R47, R6, R25 ;  /* 0x00000019062f7220 */ /* 0x000fe20000410000 */
[----:B------:R-:W-:Y:S02]  /*ec70*/  HADD2.F32 R13, -RZ, R35.H0_H0 ;  /* 0x20000023ff0d7230 */ /* 0x000fe40000004100 */
[C---:B------:R-:W-:Y:S01]  /*ec80*/  FMUL.FTZ R31, R28.reuse, R33 ;  /* 0x000000211c1f7220 */ /* 0x040fe20000410000 */
[----:B------:R-:W-:Y:S02]  /*ec90*/  HADD2.F32 R4, -RZ, R15.H0_H0 ;  /* 0x2000000fff047230 */ /* 0x000fe40000004100 */
[----:B------:R-:W-:Y:S01]  /*eca0*/  FMUL.FTZ R28, R28, R11 ;  /* 0x0000000b1c1c7220 */ /* 0x000fe20000410000 */
[----:B------:R-:W-:Y:S02]  /*ecb0*/  HADD2.F32 R8, -RZ, R8.H1_H1 ;  /* 0x30000008ff087230 */ /* 0x000fe40000004100 */
[----:B------:R-:W-:Y:S01]  /*ecc0*/  FMUL.FTZ R6, R6, R13 ;  /* 0x0000000d06067220 */ /* 0x000fe20000410000 */
[----:B------:R-:W-:-:S02]  /*ecd0*/  HADD2.F32 R20, -RZ, R35.H1_H1 ;  /* 0x30000023ff147230 */ /* 0x000fc40000004100 */
[----:B------:R-:W-:Y:S01]  /*ece0*/  FFMA.FTZ R47, R4, R13, -R47 ;  /* 0x0000000d042f7223 */ /* 0x000fe2000001082f */
[-C--:B------:R-:W-:Y:S01]  /*ecf0*/  F2FP.F16.E4M3.UNPACK_B R13, R36.reuse.H1 ;  /* 0x00000024ff0d723e */ /* 0x080fe200030006ff */
[C---:B------:R-:W-:Y:S01]  /*ed00*/  FFMA.FTZ R46, R8.reuse, R11, -R31 ;  /* 0x0000000b082e7223 */ /* 0x040fe2000001081f */
[----:B------:R-:W-:Y:S01]  /*ed10*/  FFMA.FTZ R48, R8, R33, R28 ;  /* 0x0000002108307223 */ /* 0x000fe2000001001c */
[----:B------:R-:W-:Y:S01]  /*ed20*/  HADD2.F32 R28, -RZ, R41.H1_H1 ;  /* 0x30000029ff1c7230 */ /* 0x000fe20000004100 */
[----:B------:R-:W-:Y:S01]  /*ed30*/  F2FP.F16.E4M3.UNPACK_B R8, R29.H1 ;  /* 0x0000001dff08723e */ /* 0x000fe200030006ff */
[----:B------:R-:W-:Y:S02]  /*ed40*/  HADD2.F32 R27, -RZ, R27.H1_H1 ;  /* 0x3000001bff1b7230 */ /* 0x000fe40000004100 */
[----:B------:R-:W-:Y:S01]  /*ed50*/  FFMA.FTZ R33, R4, R25, R6 ;  /* 0x0000001904217223 */ /* 0x000fe20000010006 */
[----:B------:R-:W-:Y:S01]  /*ed60*/  HADD2.F32 R25, -RZ, R13.H0_H0 ;  /* 0x2000000dff197230 */ /* 0x000fe20000004100 */
[----:B------:R-:W-:Y:S01]  /*ed70*/  F2FP.F16.E4M3.UNPACK_B R36, R36 ;  /* 0x00000024ff24723e */ /* 0x000fe200020006ff */
[----:B------:R-:W-:-:S02]  /*ed80*/  HADD2.F32 R6, -RZ, R24.H0_H0 ;  /* 0x20000018ff067230 */ /* 0x000fc40000004100 */
[C---:B------:R-:W-:Y:S01]  /*ed90*/  FMUL.FTZ R50, R27.reuse, R28 ;  /* 0x0000001c1b327220 */ /* 0x040fe20000410000 */
[----:B------:R-:W-:Y:S02]  /*eda0*/  HADD2.F32 R15, -RZ, R15.H1_H1 ;  /* 0x3000000fff0f7230 */ /* 0x000fe40000004100 */
[-C--:B------:R-:W-:Y:S01]  /*edb0*/  FMUL.FTZ R31, R27, R20.reuse ;  /* 0x000000141b1f7220 */ /* 0x080fe20000410000 */
[----:B------:R-:W-:Y:S02]  /*edc0*/  HADD2.F32 R11, -RZ, R8.H0_H0 ;  /* 0x20000008ff0b7230 */ /* 0x000fe40000004100 */
[C---:B------:R-:W-:Y:S01]  /*edd0*/  FMUL.FTZ R27, R6.reuse, R25 ;  /* 0x00000019061b7220 */ /* 0x040fe20000410000 */
[----:B------:R-:W-:Y:S02]  /*ede0*/  HADD2.F32 R4, -RZ, R12.H0_H0 ;  /* 0x2000000cff047230 */ /* 0x000fe40000004100 */
[C---:B------:R-:W-:Y:S01]  /*edf0*/  FFMA.FTZ R50, R15.reuse, R20, -R50 ;  /* 0x000000140f327223 */ /* 0x040fe20000010832 */
[----:B------:R-:W-:Y:S01]  /*ee00*/  FFMA.FTZ R52, R15, R28, R31 ;  /* 0x0000001c0f347223 */ /* 0x000fe2000001001f */
[----:B------:R-:W-:Y:S01]  /*ee10*/  FMUL.FTZ R6, R6, R11 ;  /* 0x0000000b06067220 */ /* 0x000fe20000410000 */
[----:B------:R-:W-:-:S02]  /*ee20*/  HADD2.F32 R15, -RZ, R13.H1_H1 ;  /* 0x3000000dff0f7230 */ /* 0x000fc40000004100 */
[C---:B------:R-:W-:Y:S01]  /*ee30*/  FFMA.FTZ R27, R4.reuse, R11, -R27 ;  /* 0x0000000b041b7223 */ /* 0x040fe2000001081b */
[----:B------:R-:W-:Y:S02]  /*ee40*/  HADD2.F32 R24, -RZ, R24.H1_H1 ;  /* 0x30000018ff187230 */ /* 0x000fe40000004100 */
[----:B------:R-:W-:Y:S01]  /*ee50*/  FFMA.FTZ R28, R4, R25, R6 ;  /* 0x00000019041c7223 */ /* 0x000fe20000010006 */
[----:B------:R-:W-:Y:S01]  /*ee60*/  HADD2.F32 R11, -RZ, R8.H1_H1 ;  /* 0x30000008ff0b7230 */ /* 0x000fe20000004100 */
[----:B------:R-:W-:Y:S01]  /*ee70*/  F2FP.F16.E4M3.UNPACK_B R29, R29 ;  /* 0x0000001dff1d723e */ /* 0x000fe200020006ff */
[----:B------:R-:W-:Y:S02]  /*ee80*/  HADD2.F32 R12, -RZ, R12.H1_H1 ;  /* 0x3000000cff0c7230 */ /* 0x000fe40000004100 */
[C---:B------:R-:W-:Y:S01]  /*ee90*/  FMUL.FTZ R25, R24.reuse, R15 ;  /* 0x0000000f18197220 */ /* 0x040fe20000410000 */
[----:B------:R-:W-:Y:S02]  /*eea0*/  HADD2.F32 R13, -RZ, R36.H0_H0 ;  /* 0x20000024ff0d7230 */ /* 0x000fe40000004100 */
[----:B------:R-:W-:Y:S01]  /*eeb0*/  FMUL.FTZ R4, R24, R11 ;  /* 0x0000000b18047220 */ /* 0x000fe20000410000 */
        /* <DEDUP_REMOVED lines=8> */
[----:B------:R-:W-:Y:S01]  /*ef40*/  HADD2.F32 R10, -RZ, R10.H1_H1 ;  /* 0x3000000aff0a7230 */ /* 0x000fe20000004100 */
[----:B------:R-:W-:Y:S01]  /*ef50*/  F2FP.F16.E4M3.UNPACK_B R12, R40.H1 ;  /* 0x00000028ff0c723e */ /* 0x000fe200030006ff */
[----:B------:R-:W-:-:S02]  /*ef60*/  HADD2.F32 R29, -RZ, R29.H1_H1 ;  /* 0x3000001dff1d7230 */ /* 0x000fc40000004100 */
[----:B------:R-:W-:Y:S01]  /*ef70*/  FFMA.FTZ R15, R4, R11, -R15 ;  /* 0x0000000b040f7223 */ /* 0x000fe2000001080f */
[----:B------:R-:W-:Y:S02]  /*ef80*/  HADD2.F32 R3, -RZ, R3.H1_H1 ;  /* 0x30000003ff037230 */ /* 0x000fe40000004100 */
[----:B------:R-:W-:Y:S01]  /*ef90*/  FMUL.FTZ R8, R10, R36 ;  /* 0x000000240a087220 */ /* 0x000fe20000410000 */
[----:B------:R-:W-:Y:S01]  /*efa0*/  FFMA.FTZ R25, R4, R13, R25 ;  /* 0x0000000d04197223 */ /* 0x000fe20000010019 */
[----:B------:R-:W-:Y:S01]  /*efb0*/  F2FP.F16.E4M3.UNPACK_B R6, R32.H1 ;  /* 0x00000020ff06723e */ /* 0x000fe200030006ff */
[-C--:B------:R-:W-:Y:S01]  /*efc0*/  FMUL.FTZ R11, R10, R29.reuse ;  /* 0x0000001d0a0b7220 */ /* 0x080fe20000410000 */
[----:B------:R-:W-:Y:S02]  /*efd0*/  HADD2.F32 R10, -RZ, R12.H0_H0 ;  /* 0x2000000cff0a7230 */ /* 0x000fe40000004100 */
[----:B------:R-:W-:Y:S01]  /*efe0*/  FFMA.FTZ R20, R3, R29, -R8 ;  /* 0x0000001d03147223 */ /* 0x000fe20000010808 */
[----:B------:R-:W-:-:S02]  /*eff0*/  HADD2.F32 R4, -RZ, R26.H0_H0 ;  /* 0x2000001aff047230 */ /* 0x000fc40000004100 */
[----:B------:R-:W-:Y:S01]  /*f000*/  FFMA.FTZ R36, R3, R36, R11 ;  /* 0x0000002403247223 */ /* 0x000fe2000001000b */
[--C-:B------:R-:W-:Y:S01]  /*f010*/  HADD2.F32 R8, -RZ, R6.reuse.H0_H0 ;  /* 0x20000006ff087230 */ /* 0x100fe20000004100 */
[----:B------:R-:W-:Y:S01]  /*f020*/  F2FP.F16.E4M3.UNPACK_B R32, R32 ;  /* 0x00000020ff20723e */ /* 0x000fe200020006ff */
[----:B------:R-:W-:Y:S02]  /*f030*/  HADD2.F32 R11, -RZ, R6.H1_H1 ;  /* 0x30000006ff0b7230 */ /* 0x000fe40000004100 */
[C---:B------:R-:W-:Y:S01]  /*f040*/  FMUL.FTZ R6, R4.reuse, R10 ;  /* 0x0000000a04067220 */ /* 0x040fe20000410000 */
[----:B------:R-:W-:Y:S02]  /*f050*/  HADD2.F32 R3, -RZ, R14.H0_H0 ;  /* 0x2000000eff037230 */ /* 0x000fe40000004100 */
[----:B------:R-:W-:Y:S01]  /*f060*/  FMUL.FTZ R4, R4, R8 ;  /* 0x0000000804047220 */ /* 0x000fe20000410000 */
[----:B------:R-:W-:Y:S01]  /*f070*/  HADD2.F32 R26, -RZ, R26.H1_H1 ;  /* 0x3000001aff1a7230 */ /* 0x000fe20000004100 */
[----:B------:R-:W-:Y:S01]  /*f080*/  F2FP.F16.E4M3.UNPACK_B R40, R40 ;  /* 0x00000028ff28723e */ /* 0x000fe200020006ff */
[----:B------:R-:W-:-:S02]  /*f090*/  HADD2.F32 R13, -RZ, R12.H1_H1 ;  /* 0x3000000cff0d7230 */ /* 0x000fc40000004100 */
[C---:B------:R-:W-:Y:S01]  /*f0a0*/  FFMA.FTZ R12, R3.reuse, R8, -R6 ;  /* 0x00000008030c7223 */ /* 0x040fe20000010806 */
[----:B------:R-:W-:Y:S02]  /*f0b0*/  HADD2.F32 R14, -RZ, R14.H1_H1 ;  /* 0x3000000eff0e7230 */ /* 0x000fe40000004100 */
[C---:B------:R-:W-:Y:S01]  /*f0c0*/  FMUL.FTZ R6, R26.reuse, R11 ;  /* 0x0000000b1a067220 */ /* 0x040fe20000410000 */
[----:B------:R-:W-:Y:S02]  /*f0d0*/  HADD2.F32 R8, -RZ, R40.H0_H0 ;  /* 0x20000028ff087230 */ /* 0x000fe40000004100 */
[-C--:B------:R-:W-:Y:S01]  /*f0e0*/  FMUL.FTZ R29, R26, R13.reuse ;  /* 0x0000000d1a1d7220 */ /* 0x080fe20000410000 */
[----:B------:R-:W-:Y:S01]  /*f0f0*/  FFMA.FTZ R26, R3, R10, R4 ;  /* 0x0000000a031a7223 */ /* 0x000fe20000010004 */
[C---:B------:R-:W-:Y:S01]  /*f100*/  FFMA.FTZ R13, R14.reuse, R13, R6 ;  /* 0x0000000d0e0d7223 */ /* 0x040fe20000010006 */
[----:B------:R-:W-:Y:S02]  /*f110*/  HADD2.F32 R6, -RZ, R32.H0_H0 ;  /* 0x20000020ff067230 */ /* 0x000fe40000004100 */
[----:B------:R-:W-:Y:S01]  /*f120*/  FFMA.FTZ R29, R14, R11, -R29 ;  /* 0x0000000b0e1d7223 */ /* 0x000fe2000001081d */
[--C-:B------:R-:W-:Y:S01]  /*f130*/  HADD2.F32 R4, -RZ, R21.reuse.H0_H0 ;  /* 0x20000015ff047230 */ /* 0x100fe20000004100 */
[----:B------:R-:W-:Y:S01]  /*f140*/  F2FP.SATFINITE.E4M3.F32.PACK_AB_MERGE_C R5, R42, R5, R44 ;  /* 0x000000052a05723e */ /* 0x000fe2000480702c */
[----:B------:R-:W-:Y:S01]  /*f150*/  HADD2.F32 R40, -RZ, R40.H1_H1 ;  /* 0x30000028ff287230 */ /* 0x000fe20000004100 */
[----:B------:R-:W-:Y:S01]  /*f160*/  F2FP.SATFINITE.E4M3.F32.PACK_AB_MERGE_C R13, R13, R26, RZ ;  /* 0x0000001a0d0d723e */ /* 0x000fe200048070ff */
[----:B------:R-:W-:-:S02]  /*f170*/  HADD2.F32 R21, -RZ, R21.H1_H1 ;  /* 0x30000015ff157230 */ /* 0x000fc40000004100 */
[C---:B------:R-:W-:Y:S01]  /*f180*/  FMUL.FTZ R10, R4.reuse, R8 ;  /* 0x00000008040a7220 */ /* 0x040fe20000410000 */
[----:B------:R-:W-:Y:S02]  /*f190*/  HADD2.F32 R32, -RZ, R32.H1_H1 ;  /* 0x30000020ff207230 */ /* 0x000fe40000004100 */
[----:B------:R-:W-:Y:S01]  /*f1a0*/  FMUL.FTZ R11, R4, R6 ;  /* 0x00000006040b7220 */ /* 0x000fe20000410000 */
[--C-:B------:R-:W-:Y:S02]  /*f1b0*/  HADD2.F32 R3, -RZ, R7.reuse.H0_H0 ;  /* 0x20000007ff037230 */ /* 0x100fe40000004100 */
[C---:B------:R-:W-:Y:S01]  /*f1c0*/  FMUL.FTZ R4, R21.reuse, R40 ;  /* 0x0000002815047220 */ /* 0x040fe20000410000 */
[----:B------:R-:W-:Y:S02]  /*f1d0*/  HADD2.F32 R7, -RZ, R7.H1_H1 ;  /* 0x30000007ff077230 */ /* 0x000fe40000004100 */
[----:B------:R-:W-:Y:S01]  /*f1e0*/  FMUL.FTZ R21, R21, R32 ;  /* 0x0000002015157220 */ /* 0x000fe20000410000 */
[----:B------:R-:W-:Y:S01]  /*f1f0*/  F2FP.SATFINITE.E4M3.F32.PACK_AB_MERGE_C R12, R29, R12, RZ ;  /* 0x0000000c1d0c723e */ /* 0x000fe200048070ff */
        /* <DEDUP_REMOVED lines=8> */
[----:B------:R-:W-:Y:S02]  /*f280*/  F2FP.SATFINITE.E4M3.F32.PACK_AB_MERGE_C R7, R46, R43, R7 ;  /* 0x0000002b2e07723e */ /* 0x000fe40004807007 */
[----:B------:R-:W-:Y:S02]  /*f290*/  F2FP.SATFINITE.E4M3.F32.PACK_AB_MERGE_C R4, R20, R15, R4 ;  /* 0x0000000f1404723e */ /* 0x000fe40004807004 */
[----:B------:R-:W-:-:S02]  /*f2a0*/  F2FP.SATFINITE.E4M3.F32.PACK_AB_MERGE_C R6, R3, R6, R12 ;  /* 0x000000060306723e */ /* 0x000fc4000480700c */
[----:B------:R-:W-:Y:S02]  /*f2b0*/  F2FP.SATFINITE.E4M3.F32.PACK_AB_MERGE_C R9, R38, R9, R30 ;  /* 0x000000092609723e */ /* 0x000fe4000480701e */
[----:B------:R-:W-:Y:S01]  /*f2c0*/  F2FP.SATFINITE.E4M3.F32.PACK_AB_MERGE_C R11, R48, R37, R11 ;  /* 0x00000025300b723e */ /* 0x000fe2000480700b */
[----:B------:R2:W-:Y:S01]  /*f2d0*/  STS.128 [R49+0x14400], R4 ;  /* 0x0144000431007388 */ /* 0x0005e20000000c00 */
[----:B------:R-:W-:Y:S02]  /*f2e0*/  F2FP.SATFINITE.E4M3.F32.PACK_AB_MERGE_C R8, R36, R25, R8 ;  /* 0x000000192408723e */ /* 0x000fe40004807008 */
[----:B------:R-:W-:-:S05]  /*f2f0*/  F2FP.SATFINITE.E4M3.F32.PACK_AB_MERGE_C R10, R21, R10, R13 ;  /* 0x0000000a150a723e */ /* 0x000fca000480700d */
[----:B------:R2:W-:Y:S02]  /*f300*/  STS.128 [R0+0x14400], R8 ;  /* 0x0144000800007388 */ /* 0x0005e40000000c00 */
.L_x_1904:
[----:B------:R-:W-:Y:S05]  /*f310*/  BSYNC B0 ;  /* 0x0000000000007941 */ /* 0x000fea0003800000 */
.L_x_1890:
[----:B------:R-:W-:Y:S01]  /*f320*/  @!PT LDS RZ, [RZ] ;  /* 0x00000000fffff984 */ /* 0x000fe20000000800 */
[----:B------:R-:W-:Y:S01]  /*f330*/  @!PT LDS RZ, [RZ] ;  /* 0x00000000fffff984 */ /* 0x000fe20000000800 */
[----:B------:R-:W-:Y:S01]  /*f340*/  @!PT LDS RZ, [RZ] ;  /* 0x00000000fffff984 */ /* 0x000fe20000000800 */
[----:B------:R-:W-:Y:S01]  /*f350*/  @!PT LDS RZ, [RZ] ;  /* 0x00000000fffff984 */ /* 0x000fe20000000800 */
[----:B------:R0:W-:Y:S06]  /*f360*/  MEMBAR.ALL.CTA ;  /* 0x0000000000007992 */ /* 0x0001ec0000008000 */
[----:B0-----:R-:W0:Y:S01]  /*f370*/  FENCE.VIEW.ASYNC.S ;  /* 0x00000000000073c6 */ /* 0x001e220000000000 */
[----:B------:R-:W-:Y:S05]  /*f380*/  WARPSYNC.ALL ;  /* 0x0000000000007948 */ /* 0x000fea0003800000 */
[----:B0-----:R-:W-:Y:S06]  /*f390*/  BAR.SYNC.DEFER_BLOCKING 0xd, 0x100 ;  /* 0x0344000000007b1d */ /* 0x001fec0000010000 */
.L_x_1887:
[----:B------:R-:W-:-:S13]  /*f3a0*/  ISETP.NE.AND P0, PT, R200, 0x3, PT ;  /* 0x00000003c800780c */ /* 0x000fda0003f05270 */
[----:B------:R-:W-:Y:S05]  /*f3b0*/  @!P0 BRA `(.L_x_1914) ;  /* 0x0000000000048947 */ /* 0x000fea0003800000 */
[----:B------:R-:W-:Y:S01]  /*f3c0*/  BPT.TRAP 0x1 ;  /* 0x000000040000795c */ /* 0x000fe20000300000 */
.L_x_1914:
[----:B-1--4-:R-:W-:Y:S01]  /*f3d0*/  IMAD R14, R194, 0x8, R17 ;  /* 0x00000008c20e7824 */ /* 0x012fe200078e0211 */
[----:B------:R-:W-:-:S04]  /*f3e0*/  SHF.L.U32 R3, R196, 0x1f, RZ ;  /* 0x0000001fc4037819 */ /* 0x000fc800000006ff */
[----:B------:R1:W4:Y:S01]  /*f3f0*/  SYNCS.PHASECHK.TRANS64.TRYWAIT P1, [R14+URZ+0x22830], R3 ;  /* 0x022830030e0075a7 */ /* 0x000322000802017f */
[----:B------:R-:W-:Y:S05]  /*f400*/  @!P0 BRA `(.L_x_1915) ;  /* 0x0000000000048947 */ /* 0x000fea0003800000 */
[----:B------:R-:W-:Y:S01]  /*f410*/  BPT.TRAP 0x1 ;  /* 0x000000040000795c */ /* 0x000fe20000300000 */
.L_x_1915:
[----:B0-23--:R-:W-:-:S05]  /*f420*/  VIADD R0, R17, 0x18400 ;  /* 0x0001840011007836 */ /* 0x00dfca0000000000 */
[----:B------:R-:W-:-:S04]  /*f430*/  SHF.R.U32.HI R0, RZ, 0x4, R0 ;  /* 0x00000004ff007819 */ /* 0x000fc80000011600 */
[----:B------:R-:W-:-:S04]  /*f440*/  LOP3.LUT R0, R0, 0x3fff, RZ, 0xc0, !PT ;  /* 0x00003fff00007812 */ /* 0x000fc800078ec0ff */
[----:B-----5:R-:W-:-:S05]  /*f450*/  LOP3.LUT R20, R0, 0x10000, RZ, 0xfc, !PT ;  /* 0x0001000000147812 */ /* 0x020fca00078efcff */
[----:B------:R-:W-:Y:S01]  /*f460*/  IMAD R4, R194, 0x500, R20 ;  /* 0x00000500c2047824 */ /* 0x000fe200078e0214 */
[----:B----4-:R-:W-:Y:S06]  /*f470*/  @P1 BRA `(.L_x_1916) ;  /* 0x0000000000081947 */ /* 0x010fec0003800000 */
[----:B------:R-:W0:Y:S02]  /*f480*/  SYNCS.PHASECHK.TRANS64.TRYWAIT P1, [R14+URZ+0x22830], R3 ;  /* 0x022830030e0075a7 */ /* 0x000e24000802017f */
[----:B0-----:R-:W-:Y:S05]  /*f490*/  @!P1 BRA `(.L_x_1917) ;  /* 0x000001d4007c9947 */ /* 0x001fea0003800000 */
.L_x_1916:
[----:B------:R-:W-:Y:S01]  /*f4a0*/  IMAD.MOV.U32 R5, RZ, RZ, 0x40000040 ;  /* 0x40000040ff057424 */ /* 0x000fe200078e00ff */
[----:B------:R-:W-:Y:S01]  /*f4b0*/  LOP3.LUT R10, R34, 0x10000, RZ, 0xfc, !PT ;  /* 0x00010000220a7812 */ /* 0x000fe200078efcff */
[----:B------:R-:W-:Y:S01]  /*f4c0*/  IMAD.MOV.U32 R11, RZ, RZ, 0x40000040 ;  /* 0x40000040ff0b7424 */ /* 0x000fe200078e00ff */
[----:B------:R-:W-:Y:S05]  /*f4d0*/  WARPSYNC.ALL ;  /* 0x0000000000007948 */ /* 0x000fea0003800000 */
[C---:B------:R-:W-:Y:S01]  /*f4e0*/  R2UR UR6, R4.reuse ;  /* 0x00000000040672ca */ /* 0x040fe200000e0000 */
[----:B------:R-:W-:Y:S01]  /*f4f0*/  WARPGROUP.ARRIVE ;  /* 0x00000000000079c5 */ /* 0x000fe20000000000 */
[----:B------:R-:W-:Y:S01]  /*f500*/  R2UR UR7, R5 ;  /* 0x00000000050772ca */ /* 0x000fe200000e0000 */
[----:B------:R-:W-:Y:S01]  /*f510*/  VIADD R6, R4, 0x100 ;  /* 0x0000010004067836 */ /* 0x000fe20000000000 */
[----:B------:R-:W-:Y:S01]  /*f520*/  R2UR UR4, R10 ;  /* 0x000000000a0472ca */ /* 0x000fe200000e0000 */
[----:B------:R-:W-:Y:S01]  /*f530*/  IMAD.MOV.U32 R7, RZ, RZ, 0x40000040 ;  /* 0x40000040ff077424 */ /* 0x000fe200078e00ff */
[----:B------:R-:W-:Y:S01]  /*f540*/  R2UR UR5, R11 ;  /* 0x000000000b0572ca */ /* 0x000fe200000e0000 */
[----:B------:R-:W-:Y:S01]  /*f550*/  VIADD R8, R4, 0x200 ;  /* 0x0000020004087836 */ /* 0x000fe20000000000 */
[----:B------:R-:W-:Y:S01]  /*f560*/  R2UR UR10, R6 ;  /* 0x00000000060a72ca */ /* 0x000fe200000e0000 */
[----:B------:R-:W-:Y:S01]  /*f570*/  IMAD.MOV.U32 R9, RZ, RZ, 0x40000040 ;  /* 0x40000040ff097424 */ /* 0x000fe200078e00ff */
[----:B------:R-:W-:Y:S01]  /*f580*/  R2UR UR11, R7 ;  /* 0x00000000070b72ca */ /* 0x000fe200000e0000 */
[----:B------:R-:W-:Y:S01]  /*f590*/  VIADD R6, R4, 0x300 ;  /* 0x0000030004067836 */ /* 0x000fe20000000000 */
[----:B------:R-:W-:Y:S01]  /*f5a0*/  R2UR UR8, R10 ;  /* 0x000000000a0872ca */ /* 0x000fe200000e0000 */
[----:B------:R-:W-:Y:S01]  /*f5b0*/  VIADD R12, R4, 0x400 ;  /* 0x00000400040c7836 */ /* 0x000fe20000000000 */
[----:B------:R-:W-:Y:S01]  /*f5c0*/  R2UR UR9, R11 ;  /* 0x000000000b0972ca */ /* 0x000fe200000e0000 */
[----:B------:R-:W-:Y:S01]  /*f5d0*/  IMAD.MOV.U32 R13, RZ, RZ, 0x40000040 ;  /* 0x40000040ff0d7424 */ /* 0x000fe200078e00ff */
[----:B------:R-:W-:Y:S01]  /*f5e0*/  R2UR UR14, R8 ;  /* 0x00000000080e72ca */ /* 0x000fe200000e0000 */
[----:B------:R-:W-:Y:S01]  /*f5f0*/  VIADD R8, R4, 0x102 ;  /* 0x0000010204087836 */ /* 0x000fe20000000000 */
[----:B------:R-:W-:Y:S01]  /*f600*/  R2UR UR15, R9 ;  /* 0x00000000090f72ca */ /* 0x000fe200000e0000 */
[----:B------:R-:W-:Y:S01]  /*f610*/  QGMMA.64x32x32.F32.E4M3.E4M3 R88, gdesc[UR4], RZ, !UPT, gsb0 ;  /* 0x00600000045879f3 */ /* 0x000fe2000c0008ff */
        /* <DEDUP_REMOVED lines=19> */
[----:B------:R-:W-:Y:S01]  /*f750*/  IMAD.MOV.U32 R111, RZ, RZ, 0x40000040 ;  /* 0x40000040ff6f7424 */ /* 0x000fe200078e00ff */
[----:B------:R-:W-:Y:S01]  /*f760*/  R2UR UR6, R6 ;  /* 0x00000000060672ca */ /* 0x000fe200000e0000 */
[----:B------:R-:W-:Y:S01]  /*f770*/  VIADD R6, R4, 0x202 ;  /* 0x0000020204067836 */ /* 0x000fe20000000000 */
[----:B------:R-:W-:Y:S01]  /*f780*/  R2UR UR7, R7 ;  /* 0x00000000070772ca */ /* 0x000fe200000e0000 */
[----:B------:R-:W-:Y:S01]  /*f790*/  IMAD.MOV.U32 R7, RZ, RZ, 0x40000040 ;  /* 0x40000040ff077424 */ /* 0x000fe200078e00ff */
[----:B------:R-:W-:-:S02]  /*f7a0*/  WARPGROUP.DEPBAR.LE gsb0, 0x0 ;  /* 0x00008000000079c5 */ /* 0x000fc40000010000 */
[----:B------:R-:W-:-:S06]  /*f7b0*/  WARPGROUP.ARRIVE ;  /* 0x00000000000079c5 */ /* 0x000fcc0000000000 */
[----:B------:R-:W-:Y:S01]  /*f7c0*/  QGMMA.64x32x32.F32.E4M3.E4M3 R72, gdesc[UR8], RZ, !UPT, gsb0 ;  /* 0x00600000084879f3 */ /* 0x000fe2000c0008ff */
        /* <DEDUP_REMOVED lines=87> */
[----:B------:R-:W-:Y:S01]  /*fd40*/  R2UR UR5, R5 ;  /* 0x00000000050572ca */ /* 0x000fe200000e0000 */
[----:B------:R-:W-:Y:S02]  /*fd50*/  WARPGROUP.DEPBAR.LE gsb0, 0x0 ;  /* 0x00008000000079c5 */ /* 0x000fe40000010000 */
[----:B------:R-:W-:-:S06]  /*fd60*/  WARPGROUP.ARRIVE ;  /* 0x00000000000079c5 */ /* 0x000fcc0000000000 */
[----:B------:R-:W-:Y:S01]  /*fd70*/  QGMMA.64x32x32.F32.E4M3.E4M3 R72, gdesc[UR8], R72, gsb0 ;  /* 0x00600000084879f3 */ /* 0x000fe20008000848 */
[----:B------:R-:W-:Y:S01]  /*fd80*/  R2UR UR10, R106 ;  /* 0x000000006a0a72ca */ /* 0x000fe200000e0000 */
[----:B------:R-:W-:Y:S01]  /*fd90*/  VIADD R106, R4, 0x306 ;  /* 0x00000306046a7836 */ /* 0x000fe20000000000 */
[----:B------:R-:W-:Y:S01]  /*fda0*/  R2UR UR11, R107 ;  /* 0x000000006b0b72ca */ /* 0x000fe200000e0000 */
[----:B------:R-:W-:Y:S01]  /*fdb0*/  VIADD R4, R10, 0x6 ;  /* 0x000000060a047836 */ /* 0x000fe20000000000 */
[----:B------:R-:W-:Y:S01]  /*fdc0*/  R2UR UR9, R5 ;  /* 0x00000000050972ca */ /* 0x000fe200000e0000 */
[----:B------:R-:W-:-:S03]  /*fdd0*/  IMAD.MOV.U32 R107, RZ, RZ, 0x40000040 ;  /* 0x40000040ff6b7424 */ /* 0x000fc600078e00ff */
[C---:B------:R-:W-:Y:S02]  /*fde0*/  R2UR UR4, R4.reuse ;  /* 0x00000000040472ca */ /* 0x040fe400000e0000 */
        /* <DEDUP_REMOVED lines=40> */
.L_x_1918:
[----:B------:R-:W2:Y:S01]  /*10070*/  LDC R222, c[0x0][0x448] ;  /* 0x00011200ffde7b82 */ /* 0x000ea20000000800 */
[----:B01----:R-:W-:Y:S01]  /*10080*/  IMAD.IADD R3, R207, 0x1, R202 ;  /* 0x00000001cf037824 */ /* 0x003fe200078e02ca */
[----:B------:R-:W-:Y:S01]  /*10090*/  LOP3.LUT R22, R22, 0xffffffef, RZ, 0xc0, !PT ;  /* 0xffffffef16167812 */ /* 0x000fe200078ec0ff */
[----:B------:R-:W-:Y:S01]  /*100a0*/  IMAD.MOV.U32 R21, RZ, RZ, -0xa0 ;  /* 0xffffff60ff157424 */ /* 0x000fe200078e00ff */
[----:B------:R-:W-:-:S03]  /*100b0*/  ULDC UR4, c[0x0][0x9dc] ;  /* 0x0002770000047ab9 */ /* 0x000fc60000000800 */
[----:B------:R-:W-:Y:S01]  /*100c0*/  IMAD R21, R108, R21, 0xa1 ;  /* 0x000000a16c157424 */ /* 0x000fe200078e0215 */
[----:B------:R-:W0:Y:S03]  /*100d0*/  LDC.64 R106, c[0x0][0x9e0] ;  /* 0x00027800ff6a7b82 */ /* 0x000e260000000a00 */
[----:B------:R-:W-:Y:S02]  /*100e0*/  IMAD R110, R206, -0x2, R21 ;  /* 0xfffffffece6e7824 */ /* 0x000fe400078e0215 */
[----:B------:R-:W-:-:S03]  /*100f0*/  VIADD R120, R21, 0xffffffff ;  /* 0xffffffff15787836 */ /* 0x000fc60000000000 */
[----:B------:R-:W-:Y:S01]  /*10100*/  IADD3 R105, -R188, R110, R189 ;  /* 0x0000006ebc697210 */ /* 0x000fe20007ffe1bd */
[----:B------:R-:W-:Y:S01]  /*10110*/  VIADD R110, R110, 0xffffffff ;  /* 0xffffffff6e6e7836 */ /* 0x000fe20000000000 */
[----:B--2---:R-:W-:-:S13]  /*10120*/  ISETP.NE.AND P1, PT, R222, 0x1, PT ;  /* 0x00000001de00780c */ /* 0x004fda0003f25270 */
[----:B------:R-:W1:Y:S01]  /*10130*/  @P1 LDC R0, c[0x0][0x44c] ;  /* 0x00011300ff001b82 */ /* 0x000e620000000800 */
[----:B------:R-:W-:-:S04]  /*10140*/  @P1 LOP3.LUT R22, R22, 0x10, RZ, 0xfc, !PT ;  /* 0x0000001016161812 */ /* 0x000fc800078efcff */
[----:B------:R-:W-:-:S03]  /*10150*/  LOP3.LUT R22, R22, 0xfffffff7, RZ, 0xc0, !PT ;  /* 0xfffffff716167812 */ /* 0x000fc600078ec0ff */
[----:B------:R-:W2:Y:S01]  /*10160*/  @P1 LDC R13, c[0x0][0x450] ;  /* 0x00011400ff0d1b82 */ /* 0x000ea20000000800 */
[----:B-1----:R-:W-:-:S05]  /*10170*/  @P1 IMAD.HI.U32 R0, R3, R0, RZ ;  /* 0x0000000003001227 */ /* 0x002fca00078e00ff */
[----:B--2---:R-:W-:Y:S01]  /*10180*/  @P1 SHF.R.U32.HI R3, RZ, R13, R0 ;  /* 0x0000000dff031219 */ /* 0x004fe20000011600 */
[----:B------:R-:W-:Y:S01]  /*10190*/  VIADD R0, R14, 0x22840 ;  /* 0x000228400e007836 */ /* 0x000fe20000000000 */
[----:B0-----:R-:W-:Y:S01]  /*101a0*/  ISETP.GE.AND P1, PT, R107, 0x1, PT ;  /* 0x000000016b00780c */ /* 0x001fe20003f26270 */
[----:B------:R-:W-:Y:S01]  /*101b0*/  IMAD.U32 R13, RZ, RZ, UR4 ;  /* 0x00000004ff0d7e24 */ /* 0x000fe2000f8e00ff */
[----:B------:R-:W-:Y:S01]  /*101c0*/  ULOP3.LUT UR4, URZ, UR4, URZ, 0x33, !UPT ;  /* 0x000000043f047292 */ /* 0x000fe2000f8e333f */
[----:B------:R-:W0:Y:S01]  /*101d0*/  SHFL.IDX PT, R109, R3, RZ, 0x1c1f ;  /* 0x001c1fff036d7589 */ /* 0x000e2200000e0000 */
[----:B------:R-:W-:-:S04]  /*101e0*/  PRMT R0, R229, 0x654, R0 ;  /* 0x00000654e5007816 */ /* 0x000fc80000000000 */
[----:B------:R1:W-:Y:S01]  /*101f0*/  SYNCS.ARRIVE.TRANS64.RED.A1T0 RZ, [R0+URZ], RZ ;  /* 0x000000ff00ff79a7 */ /* 0x0003e2000810043f */
[----:B------:R-:W-:-:S04]  /*10200*/  VIADD R12, R105, UR4 ;  /* 0x00000004690c7c36 */ /* 0x000fc80008000000 */
[----:B------:R-:W-:Y:S01]  /*10210*/  @P1 LOP3.LUT R22, R22, 0x8, RZ, 0xfc, !PT ;  /* 0x0000000816161812 */ /* 0x000fe200078efcff */
[----:B-1----:R-:W-:-:S04]  /*10220*/  IMAD R0, R108, -0xa0, R189 ;  /* 0xffffff606c007824 */ /* 0x002fc800078e02bd */
[----:B------:R-:W-:-:S04]  /*10230*/  VIADD R15, R0, 0xa0 ;  /* 0x000000a0000f7836 */ /* 0x000fc80000000000 */
[----:B------:R-:W-:Y:S02]  /*10240*/  IMAD R0, R206, -0x2, R15 ;  /* 0xfffffffece007824 */ /* 0x000fe400078e020f */
[----:B------:R-:W-:Y:S02]  /*10250*/  IMAD.IADD R15, R105, 0x1, R106 ;  /* 0x00000001690f7824 */ /* 0x000fe400078e026a */
[----:B0-----:R-:W-:-:S03]  /*10260*/  IMAD.IADD R118, R12, 0x1, R109 ;  /* 0x000000010c767824 */ /* 0x001fc600078e026d */
[----:B------:R-:W-:Y:S01]  /*10270*/  VIADDMNMX R14, R109, R15, R0, PT ;  /* 0x0000000f6d0e7246 */ /* 0x000fe20003800100 */
[----:B------:R-:W-:Y:S06]  /*10280*/  @!P1 BRA `(.L_x_1919) ;  /* 0x00000000004c9947 */ /* 0x000fec0003800000 */
[----:B------:R-:W-:Y:S01]  /*10290*/  IADD3 R21, -R188, R189, R109 ;  /* 0x000000bdbc157210 */ /* 0x000fe20007ffe16d */
[----:B------:R-:W-:Y:S03]  /*102a0*/  BSSY B0, `(.L_x_1920) ;  /* 0x000000e000007945 */ /* 0x000fe60003800000 */
        /* <DEDUP_REMOVED lines=9> */
.L_x_1921:
[----:B------:R-:W-:-:S13]  /*10340*/  ISETP.NE.AND P1, PT, R107, 0x1, PT ;  /* 0x000000016b00780c */ /* 0x000fda0003f25270 */
[----:B------:R-:W0:Y:S02]  /*10350*/  @P1 LDC.64 R112, c[0x0][0x9e8] ;  /* 0x00027a00ff701b82 */ /* 0x000e240000000a00 */
[----:B0-----:R-:W-:-:S05]  /*10360*/  @P1 IMAD.HI.U32 R112, R21, R112, RZ ;  /* 0x0000007015701227 */ /* 0x001fca00078e00ff */
[----:B------:R-:W-:-:S07]  /*10370*/  @P1 SHF.R.U32.HI R21, RZ, R113, R112 ;  /* 0x00000071ff151219 */ /* 0x000fce0000011670 */
.L_x_1922:
[----:B------:R-:W-:Y:S05]  /*10380*/  BSYNC B0 ;  /* 0x0000000000007941 */ /* 0x000fea0003800000 */
.L_x_1920:
[----:B------:R-:W-:-:S05]  /*10390*/  IMAD R21, R21, R107, R110 ;  /* 0x0000006b15157224 */ /* 0x000fca00078e026e */
[----:B------:R-:W-:Y:S02]  /*103a0*/  VIMNMX R118, R118, R21, !PT ;  /* 0x0000001576767248 */ /* 0x000fe40007fe0100 */
[----:B------:R-:W-:-:S07]  /*103b0*/  VIADDMNMX R14, R21, R107, R14, PT ;  /* 0x0000006b150e7246 */ /* 0x000fce000380010e */
.L_x_1919:
[C---:B------:R-:W-:Y:S01]  /*103c0*/  ISETP.GE.AND P1, PT, R120.reuse, 0x2, PT ;  /* 0x000000027800780c */ /* 0x040fe20003f26270 */
[----:B------:R-:W0:Y:S01]  /*103d0*/  SHFL.IDX PT, R3, R3, 0x1, 0x1c1f ;  /* 0x003c1f0003037f89 */ /* 0x000e2200000e0000 */
[----:B------:R-:W-:Y:S02]  /*103e0*/  ISETP.GE.AND P2, PT, R120, 0x9, PT ;  /* 0x000000097800780c */ /* 0x000fe40003f46270 */
[----:B------:R-:W-:Y:S02]  /*103f0*/  P2R R122, PR, RZ, 0x2 ;  /* 0x00000002ff7a7803 */ /* 0x000fe40000000000 */
[----:B------:R-:W-:Y:S02]  /*10400*/  ISETP.GT.AND P1, PT, R118, 0x1, !P1 ;  /* 0x000000017600780c */ /* 0x000fe40004f24270 */
[----:B------:R-:W-:Y:S02]  /*10410*/  P2R R112, PR, RZ, 0x4 ;  /* 0x00000004ff707803 */ /* 0x000fe40000000000 */
[----:B------:R-:W-:-:S02]  /*10420*/  ISETP.LT.OR P1, PT, R14, 0x2, P1 ;  /* 0x000000020e00780c */ /* 0x000fc40000f21670 */
[----:B------:R-:W-:Y:S02]  /*10430*/  ISETP.GE.AND P5, PT, R120, 0x2a, PT ;  /* 0x0000002a7800780c */ /* 0x000fe40003fa6270 */
[----:B------:R-:W-:Y:S02]  /*10440*/  FSEL R89, R89, -INF , !P1 ;  /* 0xff80000059597808 */ /* 0x000fe40004800000 */
[----:B------:R-:W-:Y:S02]  /*10450*/  ISETP.GT.AND P1, PT, R118, 0x8, !P2 ;  /* 0x000000087600780c */ /* 0x000fe40005724270 */
[----:B------:R-:W-:Y:S02]  /*10460*/  ISETP.GE.AND P2, PT, R120, 0xa, PT ;  /* 0x0000000a7800780c */ /* 0x000fe40003f46270 */
[----:B------:R-:W-:Y:S02]  /*10470*/  ISETP.LT.OR P1, PT, R14, 0x9, P1 ;  /* 0x000000090e00780c */ /* 0x000fe40000f21670 */
[----:B------:R-:W-:-:S02]  /*10480*/  P2R R134, PR, RZ, 0x20 ;  /* 0x00000020ff867803 */ /* 0x000fc40000000000 */
[----:B------:R-:W-:Y:S01]  /*10490*/  FSEL R21, R92, -INF , !P1 ;  /* 0xff8000005c157808 */ /* 0x000fe20004800000 */
[----:B0-----:R-:W-:Y:S01]  /*104a0*/  IMAD.IADD R12, R12, 0x1, R3 ;  /* 0x000000010c0c7824 */ /* 0x001fe200078e0203 */
        /* <DEDUP_REMOVED lines=8> */
[----:B------:R-:W-:Y:S02]  /*10530*/  ISETP.GE.AND P2, PT, R120, 0x12, PT ;  /* 0x000000127800780c */ /* 0x000fe40003f46270 */
[----:B------:R-:W-:Y:S02]  /*10540*/  FSEL R105, R96, -INF , !P1 ;  /* 0xff80000060697808 */ /* 0x000fe40004800000 */
[----:B------:R-:W-:-:S02]  /*10550*/  ISETP.GT.AND P1, PT, R118, 0x11, !P2 ;  /* 0x000000117600780c */ /* 0x000fc40005724270 */
[----:B------:R-:W-:Y:S02]  /*10560*/  P2R R96, PR, RZ, 0x4 ;  /* 0x00000004ff607803 */ /* 0x000fe40000000000 */
[----:B------:R-:W-:Y:S02]  /*10570*/  ISETP.LT.OR P1, PT, R14, 0x12, P1 ;  /* 0x000000120e00780c */ /* 0x000fe40000f21670 */
[----:B------:R-:W-:Y:S02]  /*10580*/  ISETP.GE.AND P2, PT, R120, 0x19, PT ;  /* 0x000000197800780c */ /* 0x000fe40003f46270 */
[----:B------:R-:W-:Y:S02]  /*10590*/  FSEL R97, R97, -INF , !P1 ;  /* 0xff80000061617808 */ /* 0x000fe40004800000 */
[----:B------:R-:W-:Y:S02]  /*105a0*/  ISETP.GT.AND P1, PT, R118, 0x18, !P2 ;  /* 0x000000187600780c */ /* 0x000fe40005724270 */
[----:B------:R-:W-:-:S02]  /*105b0*/  P2R R116, PR, RZ, 0x4 ;  /* 0x00000004ff747803 */ /* 0x000fc40000000000 */
[----:B------:R-:W-:Y:S02]  /*105c0*/  ISETP.LT.OR P1, PT, R14, 0x19, P1 ;  /* 0x000000190e00780c */ /* 0x000fe40000f21670 */
[----:B------:R-:W-:Y:S02]  /*105d0*/  ISETP.GE.AND P2, PT, R120, 0x1a, PT ;  /* 0x0000001a7800780c */ /* 0x000fe40003f46270 */
[----:B------:R-:W-:Y:S02]  /*105e0*/  FSEL R109, R100, -INF , !P1 ;  /* 0xff800000646d7808 */ /* 0x000fe40004800000 */
[----:B------:R-:W-:Y:S02]  /*105f0*/  ISETP.GT.AND P1, PT, R118, 0x19, !P2 ;  /* 0x000000197600780c */ /* 0x000fe40005724270 */
[----:B------:R-:W-:Y:S02]  /*10600*/  P2R R100, PR, RZ, 0x4 ;  /* 0x00000004ff647803 */ /* 0x000fe40000000000 */
[----:B------:R-:W-:-:S02]  /*10610*/  ISETP.LT.OR P1, PT, R14, 0x1a, P1 ;  /* 0x0000001a0e00780c */ /* 0x000fc40000f21670 */
[----:B------:R-:W-:Y:S02]  /*10620*/  VIADDMNMX R0, R3, R15, R0, PT ;  /* 0x0000000f03007246 */ /* 0x000fe40003800100 */
        /* <DEDUP_REMOVED lines=150> */
[----:B------:R-:W-:Y:S02]  /*10f90*/  P2R R32, PR, RZ, 0x40 ;  /* 0x00000040ff207803 */ /* 0x000fe40000000000 */
[----:B------:R-:W-:-:S04]  /*10fa0*/  ISETP.GT.AND P6, PT, R118, RZ, !P6 ;  /* 0x000000ff7600720c */ /* 0x000fc800077c4270 */
[----:B------:R-:W-:-:S04]  /*10fb0*/  ISETP.LT.OR P6, PT, R14, 0x1, P6 ;  /* 0x000000010e00780c */ /* 0x000fc800037c1670 */
[----:B------:R-:W-:Y:S02]  /*10fc0*/  FSEL R88, R88, -INF , !P6 ;  /* 0xff80000058587808 */ /* 0x000fe40007000000 */
[----:B------:R-:W-:-:S04]  /*10fd0*/  ISETP.GE.AND P6, PT, R120, 0x9a, PT ;  /* 0x0000009a7800780c */ /* 0x000fc80003fc6270 */
[----:B------:R-:W-:Y:S02]  /*10fe0*/  P2R R24, PR, RZ, 0x40 ;  /* 0x00000040ff187803 */ /* 0x000fe40000000000 */
[----:B------:R-:W-:-:S04]  /*10ff0*/  ISETP.GT.AND P6, PT, R118, 0x99, !P6 ;  /* 0x000000997600780c */ /* 0x000fc800077c4270 */
[----:B------:R-:W-:-:S04]  /*11000*/  ISETP.LT.OR P6, PT, R14, 0x9a, P6 ;  /* 0x0000009a0e00780c */ /* 0x000fc800037c1670 */
[----:B------:R-:W-:Y:S02]  /*11010*/  FSEL R37, R37, -INF , !P6 ;  /* 0xff80000025257808 */ /* 0x000fe40007000000 */
[----:B------:R-:W-:-:S13]  /*11020*/  ISETP.GE.AND P6, PT, R107, 0x1, PT ;  /* 0x000000016b00780c */ /* 0x000fda0003fc6270 */
[----:B------:R-:W-:Y:S05]  /*11030*/  @!P6 BRA `(.L_x_1923) ;  /* 0x00000000004ce947 */ /* 0x000fea0003800000 */
        /* <DEDUP_REMOVED lines=11> */
.L_x_1925:
[----:B------:R-:W-:-:S13]  /*110f0*/  ISETP.NE.AND P6, PT, R107, 0x1, PT ;  /* 0x000000016b00780c */ /* 0x000fda0003fc5270 */
[----:B------:R-:W0:Y:S02]  /*11100*/  @P6 LDC.64 R14, c[0x0][0x9e8] ;  /* 0x00027a00ff0e6b82 */ /* 0x000e240000000a00 */
[----:B0-----:R-:W-:-:S05]  /*11110*/  @P6 IMAD.HI.U32 R14, R3, R14, RZ ;  /* 0x0000000e030e6227 */ /* 0x001fca00078e00ff */
[----:B------:R-:W-:-:S07]  /*11120*/  @P6 SHF.R.U32.HI R3, RZ, R15, R14 ;  /* 0x0000000fff036219 */ /* 0x000fce000001160e */
.L_x_1926:
[----:B------:R-:W-:Y:S05]  /*11130*/  BSYNC B0 ;  /* 0x0000000000007941 */ /* 0x000fea0003800000 */
.L_x_1924:
[----:B------:R-:W-:-:S05]  /*11140*/  IMAD R3, R3, R107, R110 ;  /* 0x0000006b03037224 */ /* 0x000fca00078e026e */
[----:B------:R-:W-:Y:S02]  /*11150*/  VIMNMX R12, R12, R3, !PT ;  /* 0x000000030c0c7248 */ /* 0x000fe40007fe0100 */
[----:B------:R-:W-:-:S07]  /*11160*/  VIADDMNMX R0, R3, R107, R0, PT ;  /* 0x0000006b03007246 */ /* 0x000fce0003800100 */
.L_x_1923:
[----:B------:R-:W-:Y:S02]  /*11170*/  ISETP.GT.AND P1, PT, R12, 0x20, !P1 ;  /* 0x000000200c00780c */ /* 0x000fe40004f24270 */
[----:B------:R-:W-:Y:S02]  /*11180*/  ISETP.NE.AND P6, PT, R138, RZ, PT ;  /* 0x000000ff8a00720c */ /* 0x000fe40003fc5270 */
[----:B------:R-:W-:Y:S02]  /*11190*/  ISETP.LT.OR P1, PT, R0, 0x21, P1 ;  /* 0x000000210000780c */ /* 0x000fe40000f21670 */
[----:B------:R-:W-:Y:S02]  /*111a0*/  ISETP.GT.AND P3, PT, R12, 0x28, !P3 ;  /* 0x000000280c00780c */ /* 0x000fe40005f64270 */
[----:B------:R-:W-:Y:S02]  /*111b0*/  FSEL R15, R74, -INF , !P1 ;  /* 0xff8000004a0f7808 */ /* 0x000fe40004800000 */
[----:B------:R-:W-:-:S02]  /*111c0*/  ISETP.NE.AND P1, PT, R134, RZ, PT ;  /* 0x000000ff8600720c */ /* 0x000fc40003f25270 */
[----:B------:R-:W-:Y:S02]  /*111d0*/  ISETP.LT.OR P3, PT, R0, 0x29, P3 ;  /* 0x000000290000780c */ /* 0x000fe40001f61670 */
[----:B------:R-:W-:Y:S02]  /*111e0*/  ISETP.GT.AND P1, PT, R12, 0x29, !P1 ;  /* 0x000000290c00780c */ /* 0x000fe40004f24270 */
[----:B------:R-:W-:Y:S02]  /*111f0*/  FSEL R143, R78, -INF , !P3 ;  /* 0xff8000004e8f7808 */ /* 0x000fe40005800000 */
[----:B------:R-:W-:Y:S02]  /*11200*/  ISETP.LT.OR P1, PT, R0, 0x2a, P1 ;  /* 0x0000002a0000780c */ /* 0x000fe40000f21670 */
[----:B------:R-:W-:Y:S02]  /*11210*/  ISETP.GT.AND P2, PT, R12, 0x21, !P2 ;  /* 0x000000210c00780c */ /* 0x000fe40005744270 */
[----:B------:R-:W-:-:S02]  /*11220*/  FSEL R79, R79, -INF , !P1 ;  /* 0xff8000004f4f7808 */ /* 0x000fc40004800000 */
[----:B------:R-:W-:Y:S02]  /*11230*/  ISETP.GT.AND P1, PT, R12, 0x30, !P6 ;  /* 0x000000300c00780c */ /* 0x000fe40007724270 */
[----:B------:R-:W-:Y:S02]  /*11240*/  ISETP.NE.AND P3, PT, R140, RZ, PT ;  /* 0x000000ff8c00720c */ /* 0x000fe40003f65270 */
[C---:B------:R-:W-:Y:S02]  /*11250*/  ISETP.LT.OR P1, PT, R0.reuse, 0x31, P1 ;  /* 0x000000310000780c */ /* 0x040fe40000f21670 */
[----:B------:R-:W-:Y:S02]  /*11260*/  ISETP.LT.OR P2, PT, R0, 0x22, P2 ;  /* 0x000000220000780c */ /* 0x000fe40001741670 */
[----:B------:R-:W-:Y:S02]  /*11270*/  FSEL R145, R82, -INF , !P1 ;  /* 0xff80000052917808 */ /* 0x000fe40004800000 */
[----:B------:R-:W-:-:S02]  /*11280*/  ISETP.NE.AND P1, PT, R132, RZ, PT ;  /* 0x000000ff8400720c */ /* 0x000fc40003f25270 */
[----:B------:R-:W-:Y:S02]  /*11290*/  FSEL R75, R75, -INF , !P2 ;  /* 0xff8000004b4b7808 */ /* 0x000fe40005000000 */
[----:B------:R-:W-:Y:S02]  /*112a0*/  ISETP.GT.AND P1, PT, R12, 0x31, !P1 ;  /* 0x000000310c00780c */ /* 0x000fe40004f24270 */
[----:B------:R-:W-:Y:S02]  /*112b0*/  ISETP.NE.AND P2, PT, R142, RZ, PT ;  /* 0x000000ff8e00720c */ /* 0x000fe40003f45270 */
[----:B------:R-:W-:Y:S02]  /*112c0*/  ISETP.LT.OR P1, PT, R0, 0x32, P1 ;  /* 0x000000320000780c */ /* 0x000fe40000f21670 */
[----:B------:R-:W-:Y:S02]  /*112d0*/  ISETP.NE.AND P6, PT, R144, RZ, PT ;  /* 0x000000ff9000720c */ /* 0x000fe40003fc5270 */
        /* <DEDUP_REMOVED lines=53> */
[----:B------:R-:W-:Y:S02]  /*11630*/  ISETP.GT.AND P1, PT, R12, 0x58, !P6 ;  /* 0x000000580c00780c */ /* 0x000fe40007724270 */
[----:B------:R-:W-:-:S02]  /*11640*/  ISETP.NE.AND P6, PT, R122, RZ, PT ;  /* 0x000000ff7a00720c */ /* 0x000fc40003fc5270 */
        /* <DEDUP_REMOVED lines=47> */
[C---:B------:R-:W-:Y:S02]  /*11940*/  ISETP.GT.AND P4, PT, R12.reuse, 0x91, !P4 ;  /* 0x000000910c00780c */ /* 0x040fe40006784270 */
[----:B------:R-:W-:-:S02]  /*11950*/  ISETP.GT.AND P1, PT, R12, 0x71, !P1 ;  /* 0x000000710c00780c */ /* 0x000fc40004f24270 */
[----:B------:R-:W-:Y:S02]  /*11960*/  ISETP.GT.AND P5, PT, R12, 0x98, !P5 ;  /* 0x000000980c00780c */ /* 0x000fe40006fa4270 */
[C---:B------:R-:W-:Y:S02]  /*11970*/  ISETP.LT.OR P1, PT, R0.reuse, 0x72, P1 ;  /* 0x000000720000780c */ /* 0x040fe40000f21670 */
[----:B------:R-:W-:Y:S02]  /*11980*/  ISETP.LT.OR P4, PT, R0, 0x92, P4 ;  /* 0x000000920000780c */ /* 0x000fe40002781670 */
[----:B------:R-:W-:Y:S02]  /*11990*/  FSEL R51, R51, -INF , !P1 ;  /* 0xff80000033337808 */ /* 0x000fe40004800000 */
[----:B------:R-:W-:Y:S02]  /*119a0*/  ISETP.GT.AND P1, PT, R12, 0x78, !P3 ;  /* 0x000000780c00780c */ /* 0x000fe40005f24270 */
[----:B------:R-:W-:-:S02]  /*119b0*/  ISETP.NE.AND P3, PT, R52, RZ, PT ;  /* 0x000000ff3400720c */ /* 0x000fc40003f65270 */
[C---:B------:R-:W-:Y:S02]  /*119c0*/  ISETP.LT.OR P1, PT, R0.reuse, 0x79, P1 ;  /* 0x000000790000780c */ /* 0x040fe40000f21670 */
[----:B------:R-:W-:Y:S02]  /*119d0*/  ISETP.LT.OR P5, PT, R0, 0x99, P5 ;  /* 0x000000990000780c */ /* 0x000fe40002fa1670 */
[----:B------:R-:W-:Y:S02]  /*119e0*/  FSEL R163, R54, -INF , !P1 ;  /* 0xff80000036a37808 */ /* 0x000fe40004800000 */
[----:B------:R-:W-:Y:S02]  /*119f0*/  ISETP.GT.AND P1, PT, R12, 0x79, !P2 ;  /* 0x000000790c00780c */ /* 0x000fe40005724270 */
[----:B------:R-:W-:Y:S02]  /*11a00*/  ISETP.NE.AND P2, PT, R48, RZ, PT ;  /* 0x000000ff3000720c */ /* 0x000fe40003f45270 */
[----:B------:R-:W-:-:S02]  /*11a10*/  ISETP.LT.OR P1, PT, R0, 0x7a, P1 ;  /* 0x0000007a0000780c */ /* 0x000fc40000f21670 */
[----:B------:R-:W-:Y:S02]  /*11a20*/  FSEL R35, R35, -INF , !P4 ;  /* 0xff80000023237808 */ /* 0x000fe40006000000 */
[----:B------:R-:W-:Y:S02]  /*11a30*/  FSEL R55, R55, -INF , !P1 ;  /* 0xff80000037377808 */ /* 0x000fe40004800000 */
        /* <DEDUP_REMOVED lines=29> */
[----:B------:R-:W-:-:S04]  /*11c10*/  ISETP.GT.AND P1, PT, R12, RZ, !P1 ;  /* 0x000000ff0c00720c */ /* 0x000fc80004f24270 */
[----:B------:R-:W-:-:S04]  /*11c20*/  ISETP.LT.OR P1, PT, R0, 0x1, P1 ;  /* 0x000000010000780c */ /* 0x000fc80000f21670 */
[----:B------:R-:W-:Y:S02]  /*11c30*/  FSEL R90, R90, -INF , !P1 ;  /* 0xff8000005a5a7808 */ /* 0x000fe40004800000 */
[----:B------:R-:W-:-:S04]  /*11c40*/  ISETP.NE.AND P1, PT, R40, RZ, PT ;  /* 0x000000ff2800720c */ /* 0x000fc80003f25270 */
[----:B------:R-:W-:-:S04]  /*11c50*/  ISETP.GT.AND P1, PT, R12, 0x80, !P1 ;  /* 0x000000800c00780c */ /* 0x000fc80004f24270 */
[----:B------:R-:W-:-:S04]  /*11c60*/  ISETP.LT.OR P1, PT, R0, 0x81, P1 ;  /* 0x000000810000780c */ /* 0x000fc80000f21670 */
[----:B------:R-:W-:Y:S02]  /*11c70*/  FSEL R91, R26, -INF , !P1 ;  /* 0xff8000001a5b7808 */ /* 0x000fe40004800000 */
[----:B0-----:R-:W-:Y:S02]  /*11c80*/  FMNMX.FTZ R26, R14, R3, !PT ;  /* 0x000000030e1a7209 */ /* 0x001fe40007810000 */
[----:B------:R-:W-:-:S03]  /*11c90*/  ISETP.GT.AND P1, PT, R12, 0x81, !P3 ;  /* 0x000000810c00780c */ /* 0x000fc60005f24270 */
[----:B------:R-:W0:Y:S01]  /*11ca0*/  SHFL.BFLY PT, R3, R26, 0x1, 0x1f ;  /* 0x0c201f001a037f89 */ /* 0x000e2200000e0000 */
[----:B------:R-:W-:-:S04]  /*11cb0*/  ISETP.LT.OR P1, PT, R0, 0x82, P1 ;  /* 0x000000820000780c */ /* 0x000fc80000f21670 */
[----:B------:R-:W-:Y:S02]  /*11cc0*/  FSEL R27, R27, -INF , !P1 ;  /* 0xff8000001b1b7808 */ /* 0x000fe40004800000 */
[----:B------:R-:W-:-:S04]  /*11cd0*/  ISETP.GT.AND P1, PT, R12, 0x88, !P2 ;  /* 0x000000880c00780c */ /* 0x000fc80005724270 */
[----:B------:R-:W-:-:S04]  /*11ce0*/  ISETP.LT.OR P1, PT, R0, 0x89, P1 ;  /* 0x000000890000780c */ /* 0x000fc80000f21670 */
[----:B------:R-:W-:Y:S02]  /*11cf0*/  FSEL R95, R30, -INF , !P1 ;  /* 0xff8000001e5f7808 */ /* 0x000fe40004800000 */
[----:B------:R-:W-:Y:S02]  /*11d00*/  ISETP.GT.AND P1, PT, R12, 0x89, !P6 ;  /* 0x000000890c00780c */ /* 0x000fe40007724270 */
[----:B------:R-:W-:Y:S02]  /*11d10*/  FMNMX.FTZ R30, R90, R165, !PT ;  /* 0x000000a55a1e7209 */ /* 0x000fe40007810000 */
[----:B------:R-:W-:Y:S02]  /*11d20*/  ISETP.LT.OR P1, PT, R0, 0x8a, P1 ;  /* 0x0000008a0000780c */ /* 0x000fe40000f21670 */
[----:B------:R-:W-:Y:S02]  /*11d30*/  FMNMX.FTZ R32, R167, R30, !PT ;  /* 0x0000001ea7207209 */ /* 0x000fe40007810000 */
[----:B0-----:R-:W-:-:S02]  /*11d40*/  FMNMX.FTZ R3, R26, R3, !PT ;  /* 0x000000031a037209 */ /* 0x001fc40007810000 */
[----:B------:R-:W-:Y:S02]  /*11d50*/  FSEL R31, R31, -INF , !P1 ;  /* 0xff8000001f1f7808 */ /* 0x000fe40004800000 */
[----:B------:R-:W-:Y:S01]  /*11d60*/  FSETP.NEU.FTZ.AND P1, PT, R3, -INF , PT ;  /* 0xff8000000300780b */ /* 0x000fe20003f3d000 */
[----:B------:R-:W-:-:S01]  /*11d70*/  FFMA.FTZ R177, R2, R3, -8 ;  /* 0xc100000002b17423 */ /* 0x000fc20000010003 */
[----:B------:R-:W-:Y:S02]  /*11d80*/  ISETP.NE.AND P6, PT, R28, RZ, PT ;  /* 0x000000ff1c00720c */ /* 0x000fe40003fc5270 */
[----:B------:R-:W-:Y:S02]  /*11d90*/  FMNMX.FTZ R32, R169, R32, !PT ;  /* 0x00000020a9207209 */ /* 0x000fe40007810000 */
[----:B------:R-:W-:Y:S02]  /*11da0*/  FSEL R177, R177, RZ, P1 ;  /* 0x000000ffb1b17208 */ /* 0x000fe40000800000 */
[----:B------:R-:W-:-:S02]  /*11db0*/  ISETP.GT.AND P1, PT, R12, 0x90, !P6 ;  /* 0x000000900c00780c */ /* 0x000fc40007724270 */
[----:B------:R-:W-:Y:S01]  /*11dc0*/  FMNMX.FTZ R32, R171, R32, !PT ;  /* 0x00000020ab207209 */ /* 0x000fe20007810000 */
[----:B------:R-:W-:-:S01]  /*11dd0*/  FFMA.FTZ R26, R2, R93, -R177 ;  /* 0x0000005d021a7223 */ /* 0x000fc200000108b1 */
[----:B------:R-:W-:Y:S01]  /*11de0*/  ISETP.LT.OR P1, PT, R0, 0x91, P1 ;  /* 0x000000910000780c */ /* 0x000fe20000f21670 */
[----:B------:R-:W-:-:S01]  /*11df0*/  FFMA.FTZ R93, R2, R97, -R177 ;  /* 0x00000061025d7223 */ /* 0x000fc200000108b1 */
[----:B------:R-:W-:Y:S01]  /*11e00*/  FMNMX.FTZ R32, R173, R32, !PT ;  /* 0x00000020ad207209 */ /* 0x000fe20007810000 */
[----:B------:R-:W-:-:S01]  /*11e10*/  FFMA.FTZ R97, R2, R101, -R177 ;  /* 0x0000006502617223 */ /* 0x000fc200000108b1 */
[----:B------:R-:W-:Y:S01]  /*11e20*/  FSEL R99, R34, -INF , !P1 ;  /* 0xff80000022637808 */ /* 0x000fe20004800000 */
[----:B------:R-:W-:-:S01]  /*11e30*/  FFMA.FTZ R101, R2, R41, -R177 ;  /* 0x0000002902657223 */ /* 0x000fc200000108b1 */
[----:B------:R-:W-:Y:S01]  /*11e40*/  FMNMX.FTZ R34, R175, R32, !PT ;  /* 0x00000020af227209 */ /* 0x000fe20007810000 */
[----:B------:R-:W-:-:S01]  /*11e50*/  FFMA.FTZ R28, R2, R109, -R177 ;  /* 0x0000006d021c7223 */ /* 0x000fc200000108b1 */
[----:B------:R-:W-:Y:S01]  /*11e60*/  ISETP.NE.AND P6, PT, R24, RZ, PT ;  /* 0x000000ff1800720c */ /* 0x000fe20003fc5270 */
[----:B------:R-:W-:-:S01]  /*11e70*/  FFMA.FTZ R24, R2, R105, -R177 ;  /* 0x0000006902187223 */ /* 0x000fc200000108b1 */
[----:B------:R-:W-:Y:S01]  /*11e80*/  FMNMX.FTZ R34, R103, R34, !PT ;  /* 0x0000002267227209 */ /* 0x000fe20007810000 */
[----:B------:R-:W-:-:S01]  /*11e90*/  FFMA.FTZ R89, R2, R89, -R177 ;  /* 0x0000005902597223 */ /* 0x000fc200000108b1 */
[----:B------:R-:W-:Y:S01]  /*11ea0*/  ISETP.GT.AND P1, PT, R12, 0x99, !P6 ;  /* 0x000000990c00780c */ /* 0x000fe20007724270 */
[----:B------:R-:W-:-:S01]  /*11eb0*/  FFMA.FTZ R88, R2, R88, -R177 ;  /* 0x0000005802587223 */ /* 0x000fc200000108b1 */
[----:B------:R-:W-:Y:S01]  /*11ec0*/  FMNMX.FTZ R34, R15, R34, !PT ;  /* 0x000000220f227209 */ /* 0x000fe20007810000 */
[----:B------:R-:W-:-:S01]  /*11ed0*/  FFMA.FTZ R21, R2, R21, -R177 ;  /* 0x0000001502157223 */ /* 0x000fc200000108b1 */
[----:B------:R-:W-:Y:S01]  /*11ee0*/  ISETP.LT.OR P1, PT, R0, 0x9a, P1 ;  /* 0x0000009a0000780c */ /* 0x000fe20000f21670 */
[----:B------:R-:W-:Y:S01]  /*11ef0*/  MUFU.EX2 R14, R88 ;  /* 0x00000058000e7308 */ /* 0x000fe20000000800 */
[----:B------:R-:W-:Y:S01]  /*11f00*/  FMNMX.FTZ R34, R75, R34, !PT ;  /* 0x000000224b227209 */ /* 0x000fe20007810000 */
[--C-:B------:R-:W-:Y:S01]  /*11f10*/  FFMA.FTZ R111, R2, R111, -R177.reuse ;  /* 0x0000006f026f7223 */ /* 0x100fe200000108b1 */
[----:B------:R-:W-:Y:S01]  /*11f20*/  FSEL R41, R38, -INF , !P5 ;  /* 0xff80000026297808 */ /* 0x000fe20006800000 */
[C-C-:B------:R-:W-:Y:S01]  /*11f30*/  FFMA.FTZ R113, R2.reuse, R113, -R177.reuse ;  /* 0x0000007102717223 */ /* 0x140fe200000108b1 */
[----:B------:R-:W-:Y:S01]  /*11f40*/  FMNMX.FTZ R36, R143, R34, !PT ;  /* 0x000000228f247209 */ /* 0x000fe20007810000 */
[C-C-:B------:R-:W-:Y:S01]  /*11f50*/  FFMA.FTZ R73, R2.reuse, R73, -R177.reuse ;  /* 0x0000004902497223 */ /* 0x140fe200000108b1 */
[----:B------:R-:W-:Y:S01]  /*11f60*/  FSEL R39, R39, -INF , !P1 ;  /* 0xff80000027277808 */ /* 0x000fe20004800000 */
[----:B------:R-:W0:Y:S01]  /*11f70*/  MUFU.EX2 R89, R89 ;  /* 0x0000005900597308 */ /* 0x000e220000000800 */
[----:B------:R-:W-:Y:S01]  /*11f80*/  FMNMX.FTZ R36, R79, R36, !PT ;  /* 0x000000244f247209 */ /* 0x000fe20007810000 */
[C-C-:B------:R-:W-:Y:S01]  /*11f90*/  FFMA.FTZ R77, R2.reuse, R77, -R177.reuse ;  /* 0x0000004d024d7223 */ /* 0x140fe200000108b1 */
[----:B------:R-:W-:-:S01]  /*11fa0*/  FFMA.FTZ R115, R2, R115, -R177 ;  /* 0x0000007302737223 */ /* 0x000fc200000108b1 */
[C-C-:B------:R-:W-:Y:S01]  /*11fb0*/  FFMA.FTZ R81, R2.reuse, R81, -R177.reuse ;  /* 0x0000005102517223 */ /* 0x140fe200000108b1 */
[----:B------:R-:W-:Y:S01]  /*11fc0*/  FMNMX.FTZ R36, R145, R36, !PT ;  /* 0x0000002491247209 */ /* 0x000fe20007810000 */
[C-C-:B------:R-:W-:Y:S01]  /*11fd0*/  FFMA.FTZ R117, R2.reuse, R117, -R177.reuse ;  /* 0x0000007502757223 */ /* 0x140fe200000108b1 */
[----:B------:R-:W-:-:S01]  /*11fe0*/  FFMA.FTZ R85, R2, R85, -R177 ;  /* 0x0000005502557223 */ /* 0x000fc200000108b1 */
[----:B------:R-:W-:Y:S01]  /*11ff0*/  MUFU.EX2 R21, R21 ;  /* 0x0000001500157308 */ /* 0x000fe20000000800 */
[----:B------:R-:W-:Y:S01]  /*12000*/  FMNMX.FTZ R36, R83, R36, !PT ;  /* 0x0000002453247209 */ /* 0x000fe20007810000 */
[C-C-:B------:R-:W-:Y:S01]  /*12010*/  FFMA.FTZ R119, R2.reuse, R119, -R177.reuse ;  /* 0x0000007702777223 */ /* 0x140fe200000108b1 */
[----:B------:R-:W-:-:S01]  /*12020*/  FFMA.FTZ R57, R2, R57, -R177 ;  /* 0x0000003902397223 */ /* 0x000fc200000108b1 */
[C-C-:B------:R-:W-:Y:S01]  /*12030*/  FFMA.FTZ R61, R2.reuse, R61, -R177.reuse ;  /* 0x0000003d023d7223 */ /* 0x140fe200000108b1 */
[----:B------:R-:W-:Y:S01]  /*12040*/  FMNMX.FTZ R40, R147, R36, !PT ;  /* 0x0000002493287209 */ /* 0x000fe20007810000 */
[C-C-:B------:R-:W-:Y:S01]  /*12050*/  FFMA.FTZ R121, R2.reuse, R121, -R177.reuse ;  /* 0x0000007902797223 */ /* 0x140fe200000108b1 */
[----:B------:R-:W-:-:S01]  /*12060*/  FFMA.FTZ R69, R2, R69, -R177 ;  /* 0x0000004502457223 */ /* 0x000fc200000108b1 */
[----:B------:R-:W1:Y:S01]  /*12070*/  MUFU.EX2 R26, R26 ;  /* 0x0000001a001a7308 */ /* 0x000e620000000800 */
[----:B------:R-:W-:Y:S01]  /*12080*/  FMNMX.FTZ R40, R87, R40, !PT ;  /* 0x0000002857287209 */ /* 0x000fe20007810000 */
[----:B0-----:R-:W-:Y:S01]  /*12090*/  FADD.FTZ R84, R14, R89 ;  /* 0x000000590e547221 */ /* 0x001fe20000010000 */
[----:B------:R-:W-:-:S01]  /*120a0*/  FFMA.FTZ R125, R2, R125, -R177 ;  /* 0x0000007d027d7223 */ /* 0x000fc200000108b1 */
[C-C-:B------:R-:W-:Y:S01]  /*120b0*/  FFMA.FTZ R123, R2.reuse, R123, -R177.reuse ;  /* 0x0000007b027b7223 */ /* 0x140fe200000108b1 */
[----:B------:R-:W-:Y:S01]  /*120c0*/  FMNMX.FTZ R40, R149, R40, !PT ;  /* 0x0000002895287209 */ /* 0x000fe20007810000 */
[C-C-:B------:R-:W-:Y:S01]  /*120d0*/  FFMA.FTZ R65, R2.reuse, R65, -R177.reuse ;  /* 0x0000004102417223 */ /* 0x140fe200000108b1 */
[----:B------:R-:W-:-:S01]  /*120e0*/  FFMA.FTZ R38, R2, R129, -R177 ;  /* 0x0000008102267223 */ /* 0x000fc200000108b1 */
        /* <DEDUP_REMOVED lines=8> */
[----:B------:R-:W2:Y:S01]  /*12170*/  MUFU.EX2 R93, R93 ;  /* 0x0000005d005d7308 */ /* 0x000ea20000000800 */
[----:B------:R-:W-:Y:S01]  /*12180*/  FMNMX.FTZ R42, R63, R42, !PT ;  /* 0x0000002a3f2a7209 */ /* 0x000fe20007810000 */
[--C-:B------:R-:W-:Y:S01]  /*12190*/  FFMA.FTZ R54, R2, R137, -R177.reuse ;  /* 0x0000008902367223 */ /* 0x100fe200000108b1 */
[----:B-1----:R-:W-:Y:S01]  /*121a0*/  F2FP.SATFINITE.E4M3.F32.PACK_AB_MERGE_C R184, R26, R21, RZ ;  /* 0x000000151ab8723e */ /* 0x002fe200048070ff */
[C-C-:B------:R-:W-:Y:S01]  /*121b0*/  FFMA.FTZ R29, R2.reuse, R29, -R177.reuse ;  /* 0x0000001d021d7223 */ /* 0x140fe200000108b1 */
[----:B------:R-:W-:Y:S01]  /*121c0*/  FMNMX.FTZ R42, R153, R42, !PT ;  /* 0x0000002a992a7209 */ /* 0x000fe20007810000 */
[C-C-:B------:R-:W-:Y:S01]  /*121d0*/  FFMA.FTZ R52, R2.reuse, R135, -R177.reuse ;  /* 0x0000008702347223 */ /* 0x140fe200000108b1 */
[----:B------:R-:W-:Y:S01]  /*121e0*/  F2FP.SATFINITE.E4M3.F32.PACK_AB_MERGE_C R184, R89, R14, R184 ;  /* 0x0000000e59b8723e */ /* 0x000fe200048070b8 */
[----:B------:R-:W-:Y:S01]  /*121f0*/  MUFU.EX2 R30, R111 ;  /* 0x0000006f001e7308 */ /* 0x000fe20000000800 */
[----:B------:R-:W-:Y:S01]  /*12200*/  FMNMX.FTZ R42, R67, R42, !PT ;  /* 0x0000002a432a7209 */ /* 0x000fe20007810000 */
[--C-:B------:R-:W-:Y:S01]  /*12210*/  FFMA.FTZ R25, R2, R25, -R177.reuse ;  /* 0x0000001902197223 */ /* 0x100fe200000108b1 */
[----:B------:R-:W-:Y:S01]  /*12220*/  ISETP.NE.AND P6, PT, R222, 0x1, PT ;  /* 0x00000001de00780c */ /* 0x000fe20003fc5270 */
[C-C-:B------:R-:W-:Y:S01]  /*12230*/  FFMA.FTZ R33, R2.reuse, R33, -R177.reuse ;  /* 0x0000002102217223 */ /* 0x140fe200000108b1 */
[----:B------:R-:W-:Y:S01]  /*12240*/  FMNMX.FTZ R44, R155, R42, !PT ;  /* 0x0000002a9b2c7209 */ /* 0x000fe20007810000 */
[----:B------:R-:W-:-:S02]  /*12250*/  FFMA.FTZ R56, R2, R139, -R177 ;  /* 0x0000008b02387223 */ /* 0x000fc400000108b1 */
[----:B------:R-:W1:Y:S01]  /*12260*/  MUFU.EX2 R28, R28 ;  /* 0x0000001c001c7308 */ /* 0x000e620000000800 */
[----:B------:R-:W-:-:S04]  /*12270*/  FMNMX.FTZ R44, R71, R44, !PT ;  /* 0x0000002c472c7209 */ /* 0x000fc80007810000 */
[----:B------:R-:W-:-:S03]  /*12280*/  FMNMX.FTZ R44, R157, R44, !PT ;  /* 0x0000002c9d2c7209 */ /* 0x000fc60007810000 */
[----:B------:R3:W-:Y:S01]  /*12290*/  MUFU.EX2 R32, R113 ;  /* 0x0000007100207308 */ /* 0x0007e20000000800 */
[----:B------:R-:W-:-:S04]  /*122a0*/  FMNMX.FTZ R44, R43, R44, !PT ;  /* 0x0000002c2b2c7209 */ /* 0x000fc80007810000 */
[----:B------:R-:W-:-:S03]  /*122b0*/  FMNMX.FTZ R46, R159, R44, !PT ;  /* 0x0000002c9f2e7209 */ /* 0x000fc60007810000 */
[----:B------:R-:W4:Y:S01]  /*122c0*/  MUFU.EX2 R97, R97 ;  /* 0x0000006100617308 */ /* 0x000f220000000800 */
[----:B------:R-:W-:Y:S01]  /*122d0*/  FMNMX.FTZ R46, R47, R46, !PT ;  /* 0x0000002e2f2e7209 */ /* 0x000fe20007810000 */
[----:B---3--:R-:W-:-:S03]  /*122e0*/  FADD.FTZ R113, R21, R84 ;  /* 0x0000005415717221 */ /* 0x008fc60000010000 */
[----:B------:R-:W-:Y:S01]  /*122f0*/  FMNMX.FTZ R46, R161, R46, !PT ;  /* 0x0000002ea12e7209 */ /* 0x000fe20007810000 */
[----:B------:R-:W-:-:S02]  /*12300*/  FADD.FTZ R113, R26, R113 ;  /* 0x000000711a717221 */ /* 0x000fc40000010000 */
[----:B------:R-:W-:Y:S01]  /*12310*/  MUFU.EX2 R73, R73 ;  /* 0x0000004900497308 */ /* 0x000fe20000000800 */
[----:B------:R-:W-:Y:S01]  /*12320*/  FMNMX.FTZ R46, R51, R46, !PT ;  /* 0x0000002e332e7209 */ /* 0x000fe20007810000 */
[----:B0-----:R-:W-:-:S03]  /*12330*/  FADD.FTZ R86, R24, R113 ;  /* 0x0000007118567221 */ /* 0x001fc60000010000 */
[----:B------:R-:W-:Y:S01]  /*12340*/  FMNMX.FTZ R48, R163, R46, !PT ;  /* 0x0000002ea3307209 */ /* 0x000fe20007810000 */
[----:B--2---:R-:W-:-:S02]  /*12350*/  FADD.FTZ R113, R93, R86 ;  /* 0x000000565d717221 */ /* 0x004fc40000010000 */
[----:B------:R-:W0:Y:S01]  /*12360*/  MUFU.EX2 R77, R77 ;  /* 0x0000004d004d7308 */ /* 0x000e220000000800 */
[----:B------:R-:W-:Y:S01]  /*12370*/  FMNMX.FTZ R48, R55, R48, !PT ;  /* 0x0000003037307209 */ /* 0x000fe20007810000 */
[----:B-1----:R-:W-:Y:S01]  /*12380*/  FADD.FTZ R88, R28, R113 ;  /* 0x000000711c587221 */ /* 0x002fe20000010000 */
[----:B----4-:R-:W-:Y:S02]  /*12390*/  F2FP.SATFINITE.E4M3.F32.PACK_AB_MERGE_C R186, R97, R28, RZ ;  /* 0x0000001c61ba723e */ /* 0x010fe400048070ff */
[----:B------:R-:W-:Y:S02]  /*123a0*/  FMNMX.FTZ R48, R91, R48, !PT ;  /* 0x000000305b307209 */ /* 0x000fe40007810000 */
[----:B------:R-:W-:Y:S01]  /*123b0*/  F2FP.SATFINITE.E4M3.F32.PACK_AB_MERGE_C R186, R93, R24, R186 ;  /* 0x000000185dba723e */ /* 0x000fe200048070ba */
[----:B------:R1:W-:Y:S01]  /*123c0*/  MUFU.EX2 R34, R115 ;  /* 0x0000007300227308 */ /* 0x0003e20000000800 */
[----:B------:R-:W-:-:S04]  /*123d0*/  FMNMX.FTZ R48, R27, R48, !PT ;  /* 0x000000301b307209 */ /* 0x000fc80007810000 */
[----:B------:R-:W-:-:S03]  /*123e0*/  FMNMX.FTZ R48, R95, R48, !PT ;  /* 0x000000305f307209 */ /* 0x000fc60007810000 */
[----:B------:R-:W-:Y:S01]  /*123f0*/  MUFU.EX2 R81, R81 ;  /* 0x0000005100517308 */ /* 0x000fe20000000800 */
[----:B------:R-:W-:Y:S01]  /*12400*/  FMNMX.FTZ R48, R31, R48, !PT ;  /* 0x000000301f307209 */ /* 0x000fe20007810000 */
[----:B-1----:R-:W-:Y:S01]  /*12410*/  FADD.FTZ R115, R97, R88 ;  /* 0x0000005861737221 */ /* 0x002fe20000010000 */
[----:B0-----:R-:W-:Y:S02]  /*12420*/  F2FP.SATFINITE.E4M3.F32.PACK_AB_MERGE_C R180, R77, R32, RZ ;  /* 0x000000204db4723e */ /* 0x001fe400048070ff */
[----:B------:R-:W-:Y:S01]  /*12430*/  FMNMX.FTZ R48, R99, R48, !PT ;  /* 0x0000003063307209 */ /* 0x000fe20007810000 */
[----:B------:R-:W-:-:S01]  /*12440*/  FADD.FTZ R88, R30, R115 ;  /* 0x000000731e587221 */ /* 0x000fc20000010000 */
[----:B------:R-:W-:Y:S01]  /*12450*/  F2FP.SATFINITE.E4M3.F32.PACK_AB_MERGE_C R180, R73, R30, R180 ;  /* 0x0000001e49b4723e */ /* 0x000fe200048070b4 */
[----:B------:R-:W-:Y:S01]  /*12460*/  MUFU.EX2 R36, R117 ;  /* 0x0000007500247308 */ /* 0x000fe20000000800 */
[----:B------:R-:W-:-:S04]  /*12470*/  FMNMX.FTZ R48, R35, R48, !PT ;  /* 0x0000003023307209 */ /* 0x000fc80007810000 */
[----:B------:R-:W-:-:S03]  /*12480*/  FMNMX.FTZ R48, R41, R48, !PT ;  /* 0x0000003029307209 */ /* 0x000fc60007810000 */
[----:B------:R-:W0:Y:S01]  /*12490*/  MUFU.EX2 R85, R85 ;  /* 0x0000005500557308 */ /* 0x000e220000000800 */
[----:B------:R-:W-:Y:S01]  /*124a0*/  FMNMX.FTZ R0, R39, R48, !PT ;  /* 0x0000003027007209 */ /* 0x000fe20007810000 */
[----:B------:R-:W-:-:S04]  /*124b0*/  FFMA.FTZ R48, R2, R131, -R177 ;  /* 0x0000008302307223 */ /* 0x000fc800000108b1 */
[----:B------:R-:W1:Y:S02]  /*124c0*/  SHFL.BFLY PT, R105, R0, 0x2, 0x1f ;  /* 0x0c401f0000697f89 */ /* 0x000e6400000e0000 */
[----:B------:R-:W-:Y:S08]  /*124d0*/  MUFU.EX2 R40, R119 ;  /* 0x0000007700287308 */ /* 0x000ff00000000800 */
[----:B------:R-:W-:Y:S01]  /*124e0*/  MUFU.EX2 R57, R57 ;  /* 0x0000003900397308 */ /* 0x000fe20000000800 */
[----:B0-----:R-:W-:-:S04]  /*124f0*/  F2FP.SATFINITE.E4M3.F32.PACK_AB_MERGE_C R182, R85, R36, RZ ;  /* 0x0000002455b6723e */ /* 0x001fc800048070ff */
[----:B------:R-:W-:-:S03]  /*12500*/  F2FP.SATFINITE.E4M3.F32.PACK_AB_MERGE_C R182, R81, R34, R182 ;  /* 0x0000002251b6723e */ /* 0x000fc600048070b6 */
[----:B------:R-:W-:Y:S01]  /*12510*/  MUFU.EX2 R42, R121 ;  /* 0x00000079002a7308 */ /* 0x000fe20000000800 */
[----:B-1----:R-:W-:Y:S01]  /*12520*/  FMNMX.FTZ R58, R0, R105, !PT ;  /* 0x00000069003a7209 */ /* 0x002fe20007810000 */
[----:B------:R-:W-:-:S06]  /*12530*/  FFMA.FTZ R105, R2, R141, -R177 ;  /* 0x0000008d02697223 */ /* 0x000fcc00000108b1 */
[----:B------:R-:W0:Y:S01]  /*12540*/  MUFU.EX2 R61, R61 ;  /* 0x0000003d003d7308 */ /* 0x000e220000000800 */
[----:B------:R-:W1:Y:S07]  /*12550*/  SHFL.BFLY PT, R109, R58, 0x1, 0x1f ;  /* 0x0c201f003a6d7f89 */ /* 0x000e6e00000e0000 */
[----:B------:R-:W-:Y:S08]  /*12560*/  MUFU.EX2 R46, R125 ;  /* 0x0000007d002e7308 */ /* 0x000ff00000000800 */
[----:B------:R-:W2:Y:S01]  /*12570*/  MUFU.EX2 R69, R69 ;  /* 0x0000004500457308 */ /* 0x000ea20000000800 */
[----:B0-----:R-:W-:-:S04]  /*12580*/  F2FP.SATFINITE.E4M3.F32.PACK_AB_MERGE_C R176, R61, R42, RZ ;  /* 0x0000002a3db0723e */ /* 0x001fc800048070ff */
[----:B------:R-:W-:-:S03]  /*12590*/  F2FP.SATFINITE.E4M3.F32.PACK_AB_MERGE_C R176, R57, R40, R176 ;  /* 0x0000002839b0723e */ /* 0x000fc600048070b0 */
[----:B------:R-:W-:Y:S01]  /*125a0*/  MUFU.EX2 R44, R123 ;  /* 0x0000007b002c7308 */ /* 0x000fe20000000800 */
[----:B-1----:R-:W-:Y:S01]  /*125b0*/  FMNMX.FTZ R0, R58, R109, !PT ;  /* 0x0000006d3a007209 */ /* 0x002fe20007810000 */
[----:B------:R-:W-:-:S03]  /*125c0*/  FFMA.FTZ R58, R2, R37, -R177 ;  /* 0x00000025023a7223 */ /* 0x000fc600000108b1 */
[----:B------:R-:W-:Y:S01]  /*125d0*/  FSETP.NEU.FTZ.AND P1, PT, R0, -INF , PT ;  /* 0xff8000000000780b */ /* 0x000fe20003f3d000 */
[----:B------:R-:W-:-:S02]  /*125e0*/  FFMA.FTZ R60, R2, R0, -8 ;  /* 0xc1000000023c7423 */ /* 0x000fc40000010000 */
[----:B------:R-:W0:Y:S01]  /*125f0*/  MUFU.EX2 R65, R65 ;  /* 0x0000004100417308 */ /* 0x000e220000000800 */
[----:B--2---:R-:W-:Y:S02]  /*12600*/  F2FP.SATFINITE.E4M3.F32.PACK_AB_MERGE_C R178, R69, R46, RZ ;  /* 0x0000002e45b2723e */ /* 0x004fe400048070ff */
[----:B------:R-:W-:-:S05]  /*12610*/  FSEL R60, R60, RZ, P1 ;  /* 0x000000ff3c3c7208 */ /* 0x000fca0000800000 */
        /* <DEDUP_REMOVED lines=28> */
[C---:B------:R-:W-:Y:S01]  /*127e0*/  FFMA.FTZ R67, R2.reuse, R155, -R60 ;  /* 0x0000009b02437223 */ /* 0x040fe2000001083c */
[----:B0-----:R-:W-:Y:S01]  /*127f0*/  F2FP.SATFINITE.E4M3.F32.PACK_AB_MERGE_C R178, R65, R44, R178 ;  /* 0x0000002c41b2723e */ /* 0x001fe200048070b2 */
[C-C-:B------:R-:W-:Y:S01]  /*12800*/  FFMA.FTZ R159, R2.reuse, R159, -R60.reuse ;  /* 0x0000009f029f7223 */ /* 0x140fe2000001083c */
[----:B------:R-:W-:-:S01]  /*12810*/  FFMA.FTZ R47, R2, R47, -R60 ;  /* 0x0000002f022f7223 */ /* 0x000fc2000001083c */
[----:B------:R-:W0:Y:S01]  /*12820*/  MUFU.EX2 R111, R111 ;  /* 0x0000006f006f7308 */ /* 0x000e220000000800 */
        /* <DEDUP_REMOVED lines=9> */
[C-C-:B------:R-:W-:Y:S01]  /*128c0*/  FFMA.FTZ R71, R2.reuse, R157, -R60.reuse ;  /* 0x0000009d02477223 */ /* 0x140fe2000001083c */
[----:B------:R-:W-:-:S01]  /*128d0*/  FFMA.FTZ R95, R2, R95, -R60 ;  /* 0x0000005f025f7223 */ /* 0x000fc2000001083c */
[C-C-:B------:R-:W-:Y:S01]  /*128e0*/  FFMA.FTZ R31, R2.reuse, R31, -R60.reuse ;  /* 0x0000001f021f7223 */ /* 0x140fe2000001083c */
[----:B------:R-:W-:-:S01]  /*128f0*/  FFMA.FTZ R99, R2, R99, -R60 ;  /* 0x0000006302637223 */ /* 0x000fc2000001083c */
[C-C-:B------:R-:W-:Y:S01]  /*12900*/  FFMA.FTZ R35, R2.reuse, R35, -R60.reuse ;  /* 0x0000002302237223 */ /* 0x140fe2000001083c */
[----:B------:R-:W-:-:S01]  /*12910*/  FFMA.FTZ R41, R2, R41, -R60 ;  /* 0x0000002902297223 */ /* 0x000fc2000001083c */
[----:B------:R-:W2:Y:S01]  /*12920*/  MUFU.EX2 R109, R109 ;  /* 0x0000006d006d7308 */ /* 0x000ea20000000800 */
[----:B0-----:R-:W-:-:S01]  /*12930*/  FADD.FTZ R113, R111, R86 ;  /* 0x000000566f717221 */ /* 0x001fc20000010000 */
[----:B------:R-:W-:Y:S01]  /*12940*/  FFMA.FTZ R39, R2, R39, -R60 ;  /* 0x0000002702277223 */ /* 0x000fe2000001083c */
[----:B------:R-:W-:-:S04]  /*12950*/  F2FP.SATFINITE.E4M3.F32.PACK_AB_MERGE_C R64, R111, R64, RZ ;  /* 0x000000406f40723e */ /* 0x000fc800048070ff */
[----:B------:R-:W-:Y:S01]  /*12960*/  F2FP.SATFINITE.E4M3.F32.PACK_AB_MERGE_C R185, R62, R37, R64 ;  /* 0x000000253eb9723e */ /* 0x000fe20004807040 */
[----:B------:R-:W0:Y:S01]  /*12970*/  MUFU.EX2 R68, R68 ;  /* 0x0000004400447308 */ /* 0x000e220000000800 */
[----:B-1----:R-:W-:-:S01]  /*12980*/  FADD.FTZ R86, R66, R113 ;  /* 0x0000007142567221 */ /* 0x002fc20000010000 */
[----:B------:R-:W-:-:S06]  /*12990*/  FADD.FTZ R113, R73, R88 ;  /* 0x0000005849717221 */ /* 0x000fcc0000010000 */
[----:B------:R-:W1:Y:S01]  /*129a0*/  MUFU.EX2 R103, R103 ;  /* 0x0000006700677308 */ /* 0x000e620000000800 */
[----:B--2---:R-:W-:-:S01]  /*129b0*/  FADD.FTZ R21, R109, R86 ;  /* 0x000000566d157221 */ /* 0x004fc20000010000 */
[----:B------:R-:W-:-:S06]  /*129c0*/  FADD.FTZ R86, R32, R113 ;  /* 0x0000007120567221 */ /* 0x000fcc0000010000 */
[----:B------:R-:W2:Y:S01]  /*129d0*/  MUFU.EX2 R15, R15 ;  /* 0x0000000f000f7308 */ /* 0x000ea20000000800 */
[----:B0-----:R-:W-:-:S01]  /*129e0*/  FADD.FTZ R28, R68, R21 ;  /* 0x00000015441c7221 */ /* 0x001fc20000010000 */
[----:B------:R-:W-:-:S04]  /*129f0*/  FADD.FTZ R21, R77, R86 ;  /* 0x000000564d157221 */ /* 0x000fc80000010000 */
[----:B------:R-:W-:Y:S02]  /*12a00*/  FADD.FTZ R32, R34, R21 ;  /* 0x0000001522207221 */ /* 0x000fe40000010000 */
[----:B------:R-:W0:Y:S01]  /*12a10*/  MUFU.EX2 R70, R70 ;  /* 0x0000004600467308 */ /* 0x000e220000000800 */
[----:B-1----:R-:W-:-:S01]  /*12a20*/  FADD.FTZ R28, R103, R28 ;  /* 0x0000001c671c7221 */ /* 0x002fc20000010000 */
[----:B------:R-:W-:-:S04]  /*12a30*/  F2FP.SATFINITE.E4M3.F32.PACK_AB_MERGE_C R68, R103, R68, RZ ;  /* 0x000000446744723e */ /* 0x000fc800048070ff */
[----:B------:R-:W-:Y:S02]  /*12a40*/  F2FP.SATFINITE.E4M3.F32.PACK_AB_MERGE_C R187, R109, R66, R68 ;  /* 0x000000426dbb723e */ /* 0x000fe40004807044 */
        /* <DEDUP_REMOVED lines=8> */
[----:B------:R-:W-:-:S04]  /*12ad0*/  F2FP.SATFINITE.E4M3.F32.PACK_AB_MERGE_C R72, R79, R72, RZ ;  /* 0x000000484f48723e */ /* 0x000fc800048070ff */
[----:B------:R-:W-:Y:S02]  /*12ae0*/  F2FP.SATFINITE.E4M3.F32.PACK_AB_MERGE_C R181, R70, R15, R72 ;  /* 0x0000000f46b5723e */ /* 0x000fe40004807048 */
[----:B------:R2:W-:Y:S01]  /*12af0*/  MUFU.EX2 R26, R43 ;  /* 0x0000002b001a7308 */ /* 0x0005e20000000800 */
[----:B0-----:R-:W-:-:S07]  /*12b00*/  FADD.FTZ R28, R74, R21 ;  /* 0x000000154a1c7221 */ /* 0x001fce0000010000 */
[----:B------:R-:W0:Y:S01]  /*12b10*/  MUFU.EX2 R76, R76 ;  /* 0x0000004c004c7308 */ /* 0x000e220000000800 */
[----:B--2---:R-:W-:-:S01]  /*12b20*/  FADD.FTZ R43, R81, R32 ;  /* 0x00000020512b7221 */ /* 0x004fc20000010000 */
[----:B-1----:R-:W-:-:S03]  /*12b30*/  FADD.FTZ R21, R75, R28 ;  /* 0x0000001c4b157221 */ /* 0x002fc60000010000 */
[----:B------:R-:W-:-:S03]  /*12b40*/  FADD.FTZ R32, R36, R43 ;  /* 0x0000002b24207221 */ /* 0x000fc60000010000 */
[----:B------:R-:W1:Y:S01]  /*12b50*/  MUFU.EX2 R83, R83 ;  /* 0x0000005300537308 */ /* 0x000e620000000800 */
[----:B------:R-:W-:-:S04]  /*12b60*/  FADD.FTZ R85, R85, R32 ;  /* 0x0000002055557221 */ /* 0x000fc80000010000 */
[----:B------:R-:W-:-:S03]  /*12b70*/  FADD.FTZ R30, R40, R85 ;  /* 0x00000055281e7221 */ /* 0x000fc60000010000 */
[----:B------:R-:W2:Y:S01]  /*12b80*/  MUFU.EX2 R78, R78 ;  /* 0x0000004e004e7308 */ /* 0x000ea20000000800 */
[----:B------:R-:W-:-:S01]  /*12b90*/  FADD.FTZ R43, R57, R30 ;  /* 0x0000001e392b7221 */ /* 0x000fc20000010000 */
[----:B0-----:R-:W-:-:S03]  /*12ba0*/  FADD.FTZ R28, R76, R21 ;  /* 0x000000154c1c7221 */ /* 0x001fc60000010000 */
[----:B------:R-:W-:-:S03]  /*12bb0*/  FADD.FTZ R42, R42, R43 ;  /* 0x0000002b2a2a7221 */ /* 0x000fc60000010000 */
        /* <DEDUP_REMOVED lines=16> */
[----:B--2---:R-:W-:-:S01]  /*12cc0*/  FADD.FTZ R30, R87, R30 ;  /* 0x0000001e571e7221 */ /* 0x004fc20000010000 */
[----:B------:R-:W-:-:S04]  /*12cd0*/  F2FP.SATFINITE.E4M3.F32.PACK_AB_MERGE_C R80, R87, R80, RZ ;  /* 0x000000505750723e */ /* 0x000fc800048070ff */
[----:B------:R-:W-:Y:S02]  /*12ce0*/  F2FP.SATFINITE.E4M3.F32.PACK_AB_MERGE_C R177, R59, R78, R80 ;  /* 0x0000004e3bb1723e */ /* 0x000fe40004807050 */
[----:B------:R-:W2:Y:S01]  /*12cf0*/  MUFU.EX2 R45, R45 ;  /* 0x0000002d002d7308 */ /* 0x000ea20000000800 */
[----:B0-----:R-:W-:-:S07]  /*12d00*/  FADD.FTZ R21, R63, R30 ;  /* 0x0000001e3f157221 */ /* 0x001fce0000010000 */
[----:B------:R-:W0:Y:S01]  /*12d10*/  MUFU.EX2 R67, R67 ;  /* 0x0000004300437308 */ /* 0x000e220000000800 */
[----:B-1----:R-:W-:-:S07]  /*12d20*/  FADD.FTZ R32, R82, R21 ;  /* 0x0000001552207221 */ /* 0x002fce0000010000 */
[----:B------:R-:W1:Y:S01]  /*12d30*/  MUFU.EX2 R12, R127 ;  /* 0x0000007f000c7308 */ /* 0x000e620000000800 */
[----:B--2---:R-:W-:-:S07]  /*12d40*/  F2FP.SATFINITE.E4M3.F32.PACK_AB_MERGE_C R34, R45, R38, RZ ;  /* 0x000000262d22723e */ /* 0x004fce00048070ff */
[----:B------:R-:W2:Y:S01]  /*12d50*/  MUFU.EX2 R101, R101 ;  /* 0x0000006500657308 */ /* 0x000ea20000000800 */
[----:B0-----:R-:W-:-:S07]  /*12d60*/  FADD.FTZ R21, R67, R32 ;  /* 0x0000002043157221 */ /* 0x001fce0000010000 */
[----:B------:R-:W0:Y:S01]  /*12d70*/  MUFU.EX2 R84, R84 ;  /* 0x0000005400547308 */ /* 0x000e220000000800 */
[----:B-1----:R-:W-:-:S07]  /*12d80*/  FADD.FTZ R32, R12, R69 ;  /* 0x000000450c207221 */ /* 0x002fce0000010000 */
[----:B------:R-:W1:Y:S01]  /*12d90*/  MUFU.EX2 R71, R71 ;  /* 0x0000004700477308 */ /* 0x000e620000000800 */
[C---:B--2---:R-:W-:Y:S01]  /*12da0*/  F2FP.SATFINITE.E4M3.F32.PACK_AB_MERGE_C R172, R101.reuse, R12, R34 ;  /* 0x0000000c65ac723e */ /* 0x044fe20004807022 */
[----:B------:R-:W-:Y:S01]  /*12db0*/  FADD.FTZ R101, R101, R32 ;  /* 0x0000002065657221 */ /* 0x000fe20000010000 */
[----:B------:R-:W2:Y:S03]  /*12dc0*/  @P6 LDC R34, c[0x0][0x450] ;  /* 0x00011400ff226b82 */ /* 0x000ea60000000800 */
[----:B------:R-:W-:-:S02]  /*12dd0*/  FADD.FTZ R38, R38, R101 ;  /* 0x0000006526267221 */ /* 0x000fc40000010000 */
[----:B------:R-:W3:Y:S01]  /*12de0*/  MUFU.EX2 R159, R159 ;  /* 0x0000009f009f7308 */ /* 0x000ee20000000800 */
[----:B0-----:R-:W-:-:S01]  /*12df0*/  FADD.FTZ R12, R84, R21 ;  /* 0x00000015540c7221 */ /* 0x001fc20000010000 */
[----:B------:R-:W-:Y:S01]  /*12e00*/  FADD.FTZ R45, R45, R38 ;  /* 0x000000262d2d7221 */ /* 0x000fe20000010000 */
[----:B------:R-:W-:-:S04]  /*12e10*/  F2FP.SATFINITE.E4M3.F32.PACK_AB_MERGE_C R67, R84, R67, RZ ;  /* 0x000000435443723e */ /* 0x000fc800048070ff */
[----:B------:R-:W-:Y:S01]  /*12e20*/  F2FP.SATFINITE.E4M3.F32.PACK_AB_MERGE_C R179, R82, R63, R67 ;  /* 0x0000003f52b3723e */ /* 0x000fe20004807043 */
[----:B------:R-:W-:Y:S01]  /*12e30*/  MUFU.EX2 R50, R50 ;  /* 0x0000003200327308 */ /* 0x000fe20000000800 */
[----:B-1----:R-:W-:-:S04]  /*12e40*/  FADD.FTZ R21, R71, R12 ;  /* 0x0000000c47157221 */ /* 0x002fc80000010000 */
[----:B------:R-:W-:-:S03]  /*12e50*/  FADD.FTZ R32, R26, R21 ;  /* 0x000000151a207221 */ /* 0x000fc60000010000 */
[----:B------:R-:W-:Y:S01]  /*12e60*/  MUFU.EX2 R53, R53 ;  /* 0x0000003500357308 */ /* 0x000fe20000000800 */
[----:B---3--:R-:W-:-:S07]  /*12e70*/  FADD.FTZ R21, R159, R32 ;  /* 0x000000209f157221 */ /* 0x008fce0000010000 */
[----:B------:R-:W0:Y:S08]  /*12e80*/  MUFU.EX2 R24, R47 ;  /* 0x0000002f00187308 */ /* 0x000e300000000800 */
[----:B------:R-:W-:Y:S08]  /*12e90*/  MUFU.EX2 R48, R48 ;  /* 0x0000003000307308 */ /* 0x000ff00000000800 */
[----:B------:R-:W-:Y:S01]  /*12ea0*/  MUFU.EX2 R49, R49 ;  /* 0x0000003100317308 */ /* 0x000fe20000000800 */
[----:B0-----:R-:W-:-:S01]  /*12eb0*/  FADD.FTZ R21, R24, R21 ;  /* 0x0000001518157221 */ /* 0x001fc20000010000 */
[----:B------:R-:W-:-:S04]  /*12ec0*/  F2FP.SATFINITE.E4M3.F32.PACK_AB_MERGE_C R159, R24, R159, RZ ;  /* 0x0000009f189f723e */ /* 0x000fc800048070ff */
[----:B------:R-:W-:Y:S02]  /*12ed0*/  F2FP.SATFINITE.E4M3.F32.PACK_AB_MERGE_C R173, R26, R71, R159 ;  /* 0x000000471aad723e */ /* 0x000fe4000480709f */
[----:B------:R-:W0:Y:S08]  /*12ee0*/  MUFU.EX2 R14, R14 ;  /* 0x0000000e000e7308 */ /* 0x000e300000000800 */
[----:B------:R-:W1:Y:S08]  /*12ef0*/  MUFU.EX2 R51, R51 ;  /* 0x0000003300337308 */ /* 0x000e700000000800 */
[----:B------:R-:W3:Y:S01]  /*12f00*/  MUFU.EX2 R163, R163 ;  /* 0x000000a300a37308 */ /* 0x000ee20000000800 */
[----:B0-----:R-:W-:-:S07]  /*12f10*/  FADD.FTZ R24, R14, R21 ;  /* 0x000000150e187221 */ /* 0x001fce0000010000 */
[----:B------:R0:W-:Y:S01]  /*12f20*/  MUFU.EX2 R30, R27 ;  /* 0x0000001b001e7308 */ /* 0x0001e20000000800 */
[----:B-1----:R-:W-:-:S07]  /*12f30*/  FADD.FTZ R32, R51, R24 ;  /* 0x0000001833207221 */ /* 0x002fce0000010000 */
[----:B------:R-:W-:Y:S01]  /*12f40*/  MUFU.EX2 R54, R54 ;  /* 0x0000003600367308 */ /* 0x000fe20000000800 */
[----:B0-----:R-:W-:Y:S01]  /*12f50*/  F2FP.SATFINITE.E4M3.F32.PACK_AB_MERGE_C R27, R53, R50, RZ ;  /* 0x00000032351b723e */ /* 0x001fe200048070ff */
[----:B---3--:R-:W-:-:S03]  /*12f60*/  FADD.FTZ R15, R163, R32 ;  /* 0x00000020a30f7221 */ /* 0x008fc60000010000 */
[----:B------:R-:W-:Y:S01]  /*12f70*/  F2FP.SATFINITE.E4M3.F32.PACK_AB_MERGE_C R174, R49, R48, R27 ;  /* 0x0000003031ae723e */ /* 0x000fe2000480701b */
[----:B------:R-:W-:-:S01]  /*12f80*/  FADD.FTZ R48, R48, R45 ;  /* 0x0000002d30307221 */ /* 0x000fc20000010000 */
[----:B------:R-:W0:Y:S01]  /*12f90*/  @P6 LDC R27, c[0x0][0x44c] ;  /* 0x00011300ff1b6b82 */ /* 0x000e220000000800 */
[----:B------:R-:W1:Y:S02]  /*12fa0*/  MUFU.EX2 R29, R29 ;  /* 0x0000001d001d7308 */ /* 0x000e640000000800 */
[----:B------:R-:W-:-:S04]  /*12fb0*/  FADD.FTZ R49, R49, R48 ;  /* 0x0000003031317221 */ /* 0x000fc80000010000 */
[----:B------:R-:W-:Y:S02]  /*12fc0*/  FADD.FTZ R50, R50, R49 ;  /* 0x0000003132327221 */ /* 0x000fe40000010000 */
[----:B------:R-:W3:Y:S02]  /*12fd0*/  MUFU.EX2 R28, R55 ;  /* 0x00000037001c7308 */ /* 0x000ee40000000800 */
[----:B------:R-:W-:-:S06]  /*12fe0*/  FADD.FTZ R53, R53, R50 ;  /* 0x0000003235357221 */ /* 0x000fcc0000010000 */
[----:B------:R-:W-:Y:S01]  /*12ff0*/  MUFU.EX2 R52, R52 ;  /* 0x0000003400347308 */ /* 0x000fe20000000800 */
[----:B-1----:R-:W-:Y:S01]  /*13000*/  F2FP.SATFINITE.E4M3.F32.PACK_AB_MERGE_C R21, R29, R54, RZ ;  /* 0x000000361d15723e */ /* 0x002fe200048070ff */
[----:B0-----:R-:W-:-:S06]  /*13010*/  @P6 IMAD.HI.U32 R27, R202, R27, RZ ;  /* 0x0000001bca1b6227 */ /* 0x001fcc00078e00ff */
[----:B------:R-:W0:Y:S01]  /*13020*/  MUFU.EX2 R25, R25 ;  /* 0x0000001900197308 */ /* 0x000e220000000800 */
[C---:B---3--:R-:W-:Y:S01]  /*13030*/  F2FP.SATFINITE.E4M3.F32.PACK_AB_MERGE_C R163, R28.reuse, R163, RZ ;  /* 0x000000a31ca3723e */ /* 0x048fe200048070ff */
[----:B------:R-:W-:-:S03]  /*13040*/  FADD.FTZ R28, R28, R15 ;  /* 0x0000000f1c1c7221 */ /* 0x000fc60000010000 */
[----:B------:R-:W-:-:S03]  /*13050*/  F2FP.SATFINITE.E4M3.F32.PACK_AB_MERGE_C R175, R51, R14, R163 ;  /* 0x0000000e33af723e */ /* 0x000fc600048070a3 */
[----:B------:R-:W1:Y:S08]  /*13060*/  MUFU.EX2 R91, R91 ;  /* 0x0000005b005b7308 */ /* 0x000e700000000800 */
[----:B------:R-:W3:Y:S01]  /*13070*/  MUFU.EX2 R95, R95 ;  /* 0x0000005f005f7308 */ /* 0x000ee20000000800 */
[----:B0-----:R-:W-:Y:S01]  /*13080*/  F2FP.SATFINITE.E4M3.F32.PACK_AB_MERGE_C R168, R25, R52, R21 ;  /* 0x0000003419a8723e */ /* 0x001fe20004807015 */
[----:B------:R-:W-:Y:S01]  /*13090*/  FADD.FTZ R52, R52, R53 ;  /* 0x0000003534347221 */ /* 0x000fe20000010000 */
[----:B------:R-:W-:Y:S01]  /*130a0*/  IMAD.MOV.U32 R21, RZ, RZ, R202 ;  /* 0x000000ffff157224 */ /* 0x000fe200078e00ca */
[----:B--2---:R-:W-:-:S02]  /*130b0*/  @P6 SHF.R.U32.HI R21, RZ, R34, R27 ;  /* 0x00000022ff156219 */ /* 0x004fc4000001161b */
[----:B------:R-:W-:-:S01]  /*130c0*/  FADD.FTZ R25, R25, R52 ;  /* 0x0000003419197221 */ /* 0x000fc20000010000 */
[----:B------:R-:W-:Y:S01]  /*130d0*/  ISETP.GE.AND P6, PT, R107, 0x1, PT ;  /* 0x000000016b00780c */ /* 0x000fe20003fc6270 */
[----:B------:R-:W-:Y:S01]  /*130e0*/  MUFU.EX2 R33, R33 ;  /* 0x0000002100217308 */ /* 0x000fe20000000800 */
[----:B-1----:R-:W-:-:S01]  /*130f0*/  FADD.FTZ R15, R91, R28 ;  /* 0x0000001c5b0f7221 */ /* 0x002fc20000010000 */
[----:B------:R-:W-:Y:S01]  /*13100*/  FADD.FTZ R54, R54, R25 ;  /* 0x0000001936367221 */ /* 0x000fe20000010000 */
[----:B------:R-:W-:Y:S02]  /*13110*/  IMAD.IADD R25, R104, 0x1, R21 ;  /* 0x0000000168197824 */ /* 0x000fe400078e0215 */
[----:B------:R-:W-:Y:S01]  /*13120*/  FADD.FTZ R32, R30, R15 ;  /* 0x0000000f1e207221 */ /* 0x000fe20000010000 */
[----:B------:R-:W-:-:S01]  /*13130*/  FADD.FTZ R29, R29, R54 ;  /* 0x000000361d1d7221 */ /* 0x000fc20000010000 */
[----:B------:R-:W-:Y:S01]  /*13140*/  IMAD.IADD R106, R25, 0x1, R106 ;  /* 0x00000001196a7824 */ /* 0x000fe200078e026a */
[----:B------:R-:W0:Y:S01]  /*13150*/  MUFU.EX2 R58, R58 ;  /* 0x0000003a003a7308 */ /* 0x000e220000000800 */
[----:B---3--:R-:W-:-:S07]  /*13160*/  FADD.FTZ R15, R95, R32 ;  /* 0x000000205f0f7221 */ /* 0x008fce0000010000 */
        /* <DEDUP_REMOVED lines=12> */
[----:B------:R-:W-:Y:S01]  /*13230*/  MUFU.EX2 R41, R41 ;  /* 0x0000002900297308 */ /* 0x000fe20000000800 */
[----:B-1----:R-:W-:-:S07]  /*13240*/  FADD.FTZ R15, R99, R12 ;  /* 0x0000000c630f7221 */ /* 0x002fce0000010000 */
[----:B------:R-:W0:Y:S01]  /*13250*/  MUFU.EX2 R28, R39 ;  /* 0x00000027001c7308 */ /* 0x000e220000000800 */
[----:B--2---:R-:W-:-:S01]  /*13260*/  FADD.FTZ R12, R24, R15 ;  /* 0x0000000f180c7221 */ /* 0x004fc20000010000 */
[----:B------:R-:W-:-:S04]  /*13270*/  FADD.FTZ R15, R33, R56 ;  /* 0x00000038210f7221 */ /* 0x000fc80000010000 */
[----:B------:R-:W-:Y:S01]  /*13280*/  FADD.FTZ R15, R58, R15 ;  /* 0x0000000f3a0f7221 */ /* 0x000fe20000010000 */
[----:B0-----:R-:W-:Y:S01]  /*13290*/  F2FP.SATFINITE.E4M3.F32.PACK_AB_MERGE_C R14, R28, R41, RZ ;  /* 0x000000291c0e723e */ /* 0x001fe200048070ff */
[----:B------:R-:W-:Y:S01]  /*132a0*/  FADD.FTZ R41, R41, R12 ;  /* 0x0000000c29297221 */ /* 0x000fe20000010000 */
[----:B------:R-:W-:Y:S02]  /*132b0*/  VIADD R12, R108, 0xfffffffe ;  /* 0xfffffffe6c0c7836 */ /* 0x000fe40000000000 */
[----:B------:R-:W-:Y:S01]  /*132c0*/  F2FP.SATFINITE.E4M3.F32.PACK_AB_MERGE_C R171, R24, R99, R14 ;  /* 0x0000006318ab723e */ /* 0x000fe2000480700e */
[----:B------:R-:W-:-:S01]  /*132d0*/  FADD.FTZ R14, R28, R41 ;  /* 0x000000291c0e7221 */ /* 0x000fc20000010000 */
        /* <DEDUP_REMOVED lines=12> */
.L_x_1929:
[----:B------:R-:W-:-:S13]  /*133a0*/  ISETP.NE.AND P1, PT, R107, 0x1, PT ;  /* 0x000000016b00780c */ /* 0x000fda0003f25270 */
[----:B------:R-:W0:Y:S02]  /*133b0*/  @P1 LDC.64 R24, c[0x0][0x9e8] ;  /* 0x00027a00ff181b82 */ /* 0x000e240000000a00 */
[----:B0-----:R-:W-:-:S05]  /*133c0*/  @P1 IMAD.HI.U32 R24, R21, R24, RZ ;  /* 0x0000001815181227 */ /* 0x001fca00078e00ff */
[----:B------:R-:W-:-:S07]  /*133d0*/  @P1 SHF.R.U32.HI R21, RZ, R25, R24 ;  /* 0x00000019ff151219 */ /* 0x000fce0000011618 */
.L_x_1930:
[----:B------:R-:W-:Y:S05]  /*133e0*/  BSYNC B0 ;  /* 0x0000000000007941 */ /* 0x000fea0003800000 */
.L_x_1928:
[----:B------:R-:W-:-:S05]  /*133f0*/  IMAD R21, R21, R107, R107 ;  /* 0x0000006b15157224 */ /* 0x000fca00078e026b */
[----:B------:R-:W-:-:S07]  /*13400*/  VIMNMX R106, R106, R21, PT ;  /* 0x000000156a6a7248 */ /* 0x000fce0003fe0100 */
.L_x_1927:
[----:B------:R-:W-:Y:S01]  /*13410*/  IMAD.HI R106, R106, 0x66666667, RZ ;  /* 0x666666676a6a7827 */ /* 0x000fe200078e02ff */
[----:B------:R-:W-:Y:S02]  /*13420*/  CS2R R86, SRZ ;  /* 0x0000000000567805 */ /* 0x000fe4000001ff00 */
        /* <DEDUP_REMOVED lines=11> */
[----:B------:R-:W-:Y:S02]  /*134e0*/  VIMNMX R21, R211, R106, !PT ;  /* 0x0000006ad3157248 */ /* 0x000fe40007fe0100 */
[----:B------:R-:W-:Y:S02]  /*134f0*/  CS2R R66, SRZ ;  /* 0x0000000000427805 */ /* 0x000fe4000001ff00 */
[----:B------:R-:W-:Y:S02]  /*13500*/  CS2R R64, SRZ ;  /* 0x0000000000407805 */ /* 0x000fe4000001ff00 */
[----:B------:R-:W-:Y:S02]  /*13510*/  CS2R R62, SRZ ;  /* 0x00000000003e7805 */ /* 0x000fe4000001ff00 */
[----:B------:R-:W-:Y:S02]  /*13520*/  ISETP.GE.AND P1, PT, R12, R21, PT ;  /* 0x000000150c00720c */ /* 0x000fe40003f26270 */
        /* <DEDUP_REMOVED lines=19> */
[----:B------:R-:W-:Y:S06]  /*13660*/  @!P1 BRA `(.L_x_1931) ;  /* 0x0000004800ac9947 */ /* 0x000fec0003800000 */
[----:B------:R-:W-:-:S07]  /*13670*/  IMAD.MOV.U32 R87, RZ, RZ, RZ ;  /* 0x000000ffff577224 */ /* 0x000fce00078e00ff */
.L_x_1951:
[----:B------:R-:W-:Y:S01]  /*13680*/  ISETP.NE.AND P1, PT, R203, RZ, PT ;  /* 0x000000ffcb00720c */ /* 0x000fe20003f25270 */
[----:B------:R-:W-:Y:S01]  /*13690*/  VIADD R216, R194, 0x1 ;  /* 0x00000001c2d87836 */ /* 0x000fe20000000000 */
[----:B------:R-:W-:Y:S05]  /*136a0*/  YIELD ;  /* 0x0000000000007946 */ /* 0x000fea0003800000 */
[----:B------:R-:W-:-:S04]  /*136b0*/  ISETP.NE.AND P2, PT, R216, 0x2, PT ;  /* 0x00000002d800780c */ /* 0x000fc80003f45270 */
[----:B------:R-:W-:Y:S02]  /*136c0*/  SEL R217, RZ, 0x1, P2 ;  /* 0x00000001ffd97807 */ /* 0x000fe40001000000 */
[----:B------:R-:W-:Y:S02]  /*136d0*/  SEL R216, R216, RZ, P2 ;  /* 0x000000ffd8d87207 */ /* 0x000fe40001000000 */
[----:B------:R-:W-:Y:S01]  /*136e0*/  LOP3.LUT R217, R196, R217, RZ, 0x3c, !PT ;  /* 0x000000d9c4d97212 */ /* 0x000fe200078e3cff */
[----:B------:R-:W-:Y:S06]  /*136f0*/  @P1 BRA `(.L_x_1932) ;  /* 0x0000000000301947 */ /* 0x000fec0003800000 */
[----:B------:R-:W-:Y:S05]  /*13700*/  @!P0 BRA `(.L_x_1933) ;  /* 0x0000000000048947 */ /* 0x000fea0003800000 */
[----:B------:R-:W-:Y:S01]  /*13710*/  BPT.TRAP 0x1 ;  /* 0x000000040000795c */ /* 0x000fe20000300000 */
.L_x_1933:
[----:B------:R-:W-:Y:S01]  /*13720*/  IMAD R89, R216, 0x8, R17 ;  /* 0x00000008d8597824 */ /* 0x000fe200078e0211 */
[----:B------:R-:W-:-:S04]  /*13730*/  SHF.L.U32 R88, R217, 0x1f, RZ ;  /* 0x0000001fd9587819 */ /* 0x000fc800000006ff */
[----:B------:R0:W1:Y:S01]  /*13740*/  SYNCS.PHASECHK.TRANS64.TRYWAIT P2, [R89+URZ+0x22830], R88 ;  /* 0x02283058590075a7 */ /* 0x000062000804017f */
[----:B------:R-:W-:Y:S05]  /*13750*/  @!P0 BRA `(.L_x_1934) ;  /* 0x0000000000048947 */ /* 0x000fea0003800000 */
[----:B------:R-:W-:Y:S01]  /*13760*/  BPT.TRAP 0x1 ;  /* 0x000000040000795c */ /* 0x000fe20000300000 */
.L_x_1934:
[----:B------:R-:W-:Y:S04]  /*13770*/  BSSY B0, `(.L_x_1932) ;  /* 0x0000004000007945 */ /* 0x000fe80003800000 */
[----:B-1----:R-:W-:Y:S05]  /*13780*/  @P2 BRA `(.L_x_1935) ;  /* 0x0000000000082947 */ /* 0x002fea0003800000 */
[----:B------:R-:W1:Y:S02]  /*13790*/  SYNCS.PHASECHK.TRANS64.TRYWAIT P2, [R89+URZ+0x22830], R88 ;  /* 0x02283058590075a7 */ /* 0x000e64000804017f */
[----:B-1----:R-:W-:Y:S05]  /*137a0*/  @!P2 BRA `(.L_x_1936) ;  /* 0x0000019000cca947 */ /* 0x002fea0003800000 */
.L_x_1935:
[----:B------:R-:W-:Y:S05]  /*137b0*/  BSYNC B0 ;  /* 0x0000000000007941 */ /* 0x000fea0003800000 */
.L_x_1932:
[----:B01----:R-:W0:Y:S01]  /*137c0*/  S2R R88, SR_TID.X ;  /* 0x0000000000587919 */ /* 0x003e220000002100 */
[----:B------:R-:W-:Y:S05]  /*137d0*/  WARPSYNC.ALL ;  /* 0x0000000000007948 */ /* 0x000fea0003800000 */
[----:B------:R-:W-:Y:S01]  /*137e0*/  IMAD R90, R216, 0x500, R20 ;  /* 0x00000500d85a7824 */ /* 0x000fe200078e0214 */
[----:B------:R-:W-:Y:S01]  /*137f0*/  R2UR UR28, R10 ;  /* 0x000000000a1c72ca */ /* 0x000fe200000e0000 */
[----:B------:R-:W-:Y:S01]  /*13800*/  IMAD.MOV.U32 R91, RZ, RZ, 0x40000040 ;  /* 0x40000040ff5b7424 */ /* 0x000fe200078e00ff */
[----:B------:R-:W-:Y:S01]  /*13810*/  R2UR UR29, R11 ;  /* 0x000000000b1d72ca */ /* 0x000fe200000e0000 */
[----:B------:R-:W-:Y:S01]  /*13820*/  IMAD.MOV.U32 R89, RZ, RZ, 0x40000040 ;  /* 0x40000040ff597424 */ /* 0x000fe200078e00ff */
[C---:B------:R-:W-:Y:S01]  /*13830*/  R2UR UR30, R90.reuse ;  /* 0x000000005a1e72ca */ /* 0x040fe200000e0000 */
[C---:B------:R-:W-:Y:S01]  /*13840*/  VIADD R92, R90.reuse, 0x200 ;  /* 0x000002005a5c7836 */ /* 0x040fe20000000000 */
        /* <DEDUP_REMOVED lines=12> */
[----:B------:R-:W-:-:S02]  /*13910*/  R2UR UR36, R10 ;  /* 0x000000000a2472ca */ /* 0x000fc400000e0000 */
[----:B------:R-:W-:Y:S02]  /*13920*/  R2UR UR37, R11 ;  /* 0x000000000b2572ca */ /* 0x000fe400000e0000 */
[----:B------:R-:W-:Y:S01]  /*13930*/  R2UR UR50, R92 ;  /* 0x000000005c3272ca */ /* 0x000fe200000e0000 */
[----:B------:R-:W-:Y:S01]  /*13940*/  VIADD R92, R90, 0x402 ;  /* 0x000004025a5c7836 */ /* 0x000fe20000000000 */
[----:B------:R-:W-:Y:S02]  /*13950*/  R2UR UR51, R93 ;  /* 0x000000005d3372ca */ /* 0x000fe400000e0000 */
[----:B0-----:R-:W-:Y:S02]  /*13960*/  SHF.R.U32.HI R88, RZ, 0x7, R88 ;  /* 0x00000007ff587819 */ /* 0x001fe40000011658 */
[----:B------:R-:W-:Y:S01]  /*13970*/  R2UR UR6, R94 ;  /* 0x000000005e0672ca */ /* 0x000fe200000e0000 */
[----:B------:R-:W-:Y:S01]  /*13980*/  VIADD R94, R90, 0x2 ;  /* 0x000000025a5e7836 */ /* 0x000fe20000000000 */
[----:B------:R-:W-:Y:S01]  /*13990*/  R2UR UR7, R95 ;  /* 0x000000005f0772ca */ /* 0x000fe200000e0000 */
[----:B------:R-:W-:Y:S01]  /*139a0*/  VIADD R96, R88, 0x8 ;  /* 0x0000000858607836 */ /* 0x000fe20000000000 */
[----:B------:R-:W-:Y:S01]  /*139b0*/  R2UR UR48, R10 ;  /* 0x000000000a3072ca */ /* 0x000fe200000e0000 */
[----:B------:R-:W-:Y:S01]  /*139c0*/  VIADD R88, R90, 0x100 ;  /* 0x000001005a587836 */ /* 0x000fe20000000000 */
[----:B------:R-:W-:-:S02]  /*139d0*/  R2UR UR49, R11 ;  /* 0x000000000b3172ca */ /* 0x000fc400000e0000 */
[----:B------:R0:W-:Y:S01]  /*139e0*/  BAR.SYNC.DEFER_BLOCKING R96, 0x100 ;  /* 0x000400600000751d */ /* 0x0001e20000010000 */
[----:B------:R-:W-:Y:S02]  /*139f0*/  R2UR UR4, R94 ;  /* 0x000000005e0472ca */ /* 0x000fe400000e0000 */
[----:B------:R-:W-:Y:S01]  /*13a00*/  R2UR UR34, R88 ;  /* 0x00000000582272ca */ /* 0x000fe200000e0000 */
[----:B------:R-:W-:Y:S01]  /*13a10*/  VIADD R88, R90, 0x400 ;  /* 0x000004005a587836 */ /* 0x000fe20000000000 */
[----:B------:R-:W-:Y:S02]  /*13a20*/  R2UR UR5, R95 ;  /* 0x000000005f0572ca */ /* 0x000fe400000e0000 */
[----:B------:R-:W-:Y:S01]  /*13a30*/  MOV R94, UR51 ;  /* 0x00000033005e7c02 */ /* 0x000fe20008000f00 */
[----:B------:R-:W-:Y:S01]  /*13a40*/  UMOV UR51, UR7 ;  /* 0x0000000700337c82 */ /* 0x000fe20008000000 */
[----:B------:R-:W-:Y:S01]  /*13a50*/  MOV R95, UR50 ;  /* 0x00000032005f7c02 */ /* 0x000fe20008000f00 */
[----:B------:R-:W-:Y:S01]  /*13a60*/  UMOV UR50, UR6 ;  /* 0x0000000600327c82 */ /* 0x000fe20008000000 */
[----:B------:R-:W-:Y:S01]  /*13a70*/  R2UR UR8, R88 ;  /* 0x00000000580872ca */ /* 0x000fe200000e0000 */
[----:B------:R-:W-:Y:S01]  /*13a80*/  VIADD R88, R90, 0x302 ;  /* 0x000003025a587836 */ /* 0x000fe20000000000 */
[----:B------:R-:W-:Y:S01]  /*13a90*/  R2UR UR58, R92 ;  /* 0x000000005c3a72ca */ /* 0x000fe200000e0000 */
[C---:B0-----:R-:W-:Y:S01]  /*13aa0*/  VIADD R96, R90.reuse, 0x102 ;  /* 0x000001025a607836 */ /* 0x041fe20000000000 */
[----:B------:R-:W-:Y:S01]  /*13ab0*/  R2UR UR47, R97 ;  /* 0x00000000612f72ca */ /* 0x000fe200000e0000 */
[----:B------:R-:W-:Y:S01]  /*13ac0*/  VIADD R92, R90, 0x204 ;  /* 0x000002045a5c7836 */ /* 0x000fe20000000000 */
[----:B------:R-:W-:Y:S01]  /*13ad0*/  R2UR UR54, R88 ;  /* 0x00000000583672ca */ /* 0x000fe200000e0000 */
[----:B------:R-:W-:Y:S01]  /*13ae0*/  VIADD R88, R90, 0x104 ;  /* 0x000001045a587836 */ /* 0x000fe20000000000 */
[----:B------:R-:W-:Y:S01]  /*13af0*/  R2UR UR46, R96 ;  /* 0x00000000602e72ca */ /* 0x000fe200000e0000 */
[----:B------:R-:W-:Y:S01]  /*13b00*/  VIADD R96, R90, 0x4 ;  /* 0x000000045a607836 */ /* 0x000fe20000000000 */
[----:B------:R-:W-:Y:S01]  /*13b10*/  R2UR UR14, R92 ;  /* 0x000000005c0e72ca */ /* 0x000fe200000e0000 */
[----:B------:R-:W-:Y:S01]  /*13b20*/  VIADD R92, R90, 0x404 ;  /* 0x000004045a5c7836 */ /* 0x000fe20000000000 */
[----:B------:R-:W-:Y:S01]  /*13b30*/  R2UR UR10, R88 ;  /* 0x00000000580a72ca */ /* 0x000fe200000e0000 */
[----:B------:R-:W-:Y:S01]  /*13b40*/  WARPGROUP.ARRIVE ;  /* 0x00000000000079c5 */ /* 0x000fe20000000000 */
[----:B------:R-:W-:Y:S01]  /*13b50*/  VIADD R88, R90, 0x304 ;  /* 0x000003045a587836 */ /* 0x000fe20000000000 */
[----:B------:R-:W-:-:S02]  /*13b60*/  R2UR UR9, R89 ;  /* 0x00000000590972ca */ /* 0x000fc400000e0000 */
[----:B------:R-:W-:Y:S01]  /*13b70*/  R2UR UR6, R96 ;  /* 0x00000000600672ca */ /* 0x000fe200000e0000 */
[----:B------:R-:W-:Y:S01]  /*13b80*/  VIADD R96, R90, 0x6 ;  /* 0x000000065a607836 */ /* 0x000fe20000000000 */
[----:B------:R-:W-:Y:S01]  /*13b90*/  QGMMA.64x32x32.F32.E4M3.E4M3 R152, gdesc[UR28], RZ, !UPT, gsb0 ;  /* 0x006000001c9879f3 */ /* 0x000fe2000c0008ff */
[----:B------:R-:W-:Y:S01]  /*13ba0*/  R2UR UR18, R88 ;  /* 0x00000000581272ca */ /* 0x000fe200000e0000 */
[----:B------:R-:W-:Y:S01]  /*13bb0*/  VIADD R88, R90, 0x106 ;  /* 0x000001065a587836 */ /* 0x000fe20000000000 */
[----:B------:R-:W-:Y:S01]  /*13bc0*/  R2UR UR22, R92 ;  /* 0x000000005c1672ca */ /* 0x000fe200000e0000 */
[----:B------:R-:W-:Y:S01]  /*13bd0*/  VIADD R92, R90, 0x206 ;  /* 0x000002065a5c7836 */ /* 0x000fe20000000000 */
[----:B------:R-:W-:Y:S02]  /*13be0*/  R2UR UR55, R89 ;  /* 0x00000000593772ca */ /* 0x000fe400000e0000 */
[----:B------:R-:W-:Y:S01]  /*13bf0*/  R2UR UR30, R88 ;  /* 0x00000000581e72ca */ /* 0x000fe200000e0000 */
[C---:B------:R-:W-:Y:S01]  /*13c00*/  VIADD R88, R90.reuse, 0x306 ;  /* 0x000003065a587836 */ /* 0x040fe20000000000 */
[----:B------:R-:W-:Y:S01]  /*13c10*/  R2UR UR59, R93 ;  /* 0x000000005d3b72ca */ /* 0x000fe200000e0000 */
[----:B------:R-:W-:Y:S01]  /*13c20*/  VIADD R90, R90, 0x406 ;  /* 0x000004065a5a7836 */ /* 0x000fe20000000000 */
[----:B------:R-:W-:-:S02]  /*13c30*/  R2UR UR11, R89 ;  /* 0x00000000590b72ca */ /* 0x000fc400000e0000 */
[----:B------:R-:W-:Y:S02]  /*13c40*/  R2UR UR15, R93 ;  /* 0x000000005d0f72ca */ /* 0x000fe400000e0000 */
[----:B------:R-:W-:Y:S02]  /*13c50*/  R2UR UR19, R89 ;  /* 0x00000000591372ca */ /* 0x000fe400000e0000 */
[----:B------:R-:W-:Y:S01]  /*13c60*/  R2UR UR23, R93 ;  /* 0x000000005d1772ca */ /* 0x000fe200000e0000 */
[----:B------:R-:W-:Y:S01]  /*13c70*/  IMAD.MOV.U32 R93, RZ, RZ, 0x40000040 ;  /* 0x40000040ff5d7424 */ /* 0x000fe200078e00ff */
[----:B------:R-:W-:Y:S02]  /*13c80*/  R2UR UR44, R10 ;  /* 0x000000000a2c72ca */ /* 0x000fe400000e0000 */
[----:B------:R-:W-:Y:S02]  /*13c90*/  R2UR UR45, R11 ;  /* 0x000000000b2d72ca */ /* 0x000fe400000e0000 */
[----:B------:R-:W-:Y:S01]  /*13ca0*/  R2UR UR31, R89 ;  /* 0x00000000591f72ca */ /* 0x000fe200000e0000 */
[----:B------:R-:W-:Y:S01]  /*13cb0*/  IMAD.MOV.U32 R89, RZ, RZ, 0x40000040 ;  /* 0x40000040ff597424 */ /* 0x000fe200078e00ff */
[----:B------:R-:W-:-:S02]  /*13cc0*/  R2UR UR7, R97 ;  /* 0x00000000610772ca */ /* 0x000fc400000e0000 */
[----:B------:R-:W-:Y:S02]  /*13cd0*/  R2UR UR26, R96 ;  /* 0x00000000601a72ca */ /* 0x000fe400000e0000 */
[----:B------:R-:W-:Y:S02]  /*13ce0*/  R2UR UR27, R97 ;  /* 0x00000000611b72ca */ /* 0x000fe400000e0000 */
[----:B------:R-:W-:Y:S02]  /*13cf0*/  R2UR UR42, R90 ;  /* 0x000000005a2a72ca */ /* 0x000fe400000e0000 */
[----:B------:R-:W-:Y:S02]  /*13d00*/  R2UR UR43, R91 ;  /* 0x000000005b2b72ca */ /* 0x000fe400000e0000 */
[----:B------:R-:W-:Y:S01]  /*13d10*/  MOV R221, UR47 ;  /* 0x0000002f00dd7c02 */ /* 0x000fe20008000f00 */
[----:B------:R-:W-:Y:S01]  /*13d20*/  UMOV UR47, UR9 ;  /* 0x00000009002f7c82 */ /* 0x000fe20008000000 */
[----:B------:R-:W-:Y:S01]  /*13d30*/  MOV R218, UR46 ;  /* 0x0000002e00da7c02 */ /* 0x000fe20008000f00 */
[----:B------:R-:W-:Y:S01]  /*13d40*/  UMOV UR46, UR8 ;  /* 0x00000008002e7c82 */ /* 0x000fe20008000000 */
[----:B------:R-:W-:Y:S01]  /*13d50*/  MOV R204, UR7 ;  /* 0x0000000700cc7c02 */ /* 0x000fe20008000f00 */
[----:B------:R-:W-:Y:S01]  /*13d60*/  UMOV UR7, UR5 ;  /* 0x0000000500077c82 */ /* 0x000fe20008000000 */
[----:B------:R-:W-:Y:S01]  /*13d70*/  MOV R205, UR6 ;  /* 0x0000000600cd7c02 */ /* 0x000fe20008000f00 */
[----:B------:R-:W-:Y:S01]  /*13d80*/  UMOV UR6, UR4 ;  /* 0x0000000400067c82 */ /* 0x000fe20008000000 */
[----:B------:R-:W-:-:S02]  /*13d90*/  R2UR UR4, R8 ;  /* 0x00000000080472ca */ /* 0x000fc400000e0000 */
[C---:B------:R-:W-:Y:S02]  /*13da0*/  R2UR UR5, R9.reuse ;  /* 0x00000000090572ca */ /* 0x040fe400000e0000 */
[C---:B------:R-:W-:Y:S02]  /*13db0*/  R2UR UR52, R8.reuse ;  /* 0x00000000083472ca */ /* 0x040fe400000e0000 */
[C---:B------:R-:W-:Y:S02]  /*13dc0*/  R2UR UR53, R9.reuse ;  /* 0x00000000093572ca */ /* 0x040fe400000e0000 */
[----:B------:R-:W-:Y:S02]  /*13dd0*/  R2UR UR56, R8 ;  /* 0x00000000083872ca */ /* 0x000fe400000e0000 */
[----:B------:R-:W-:Y:S02]  /*13de0*/  R2UR UR57, R9 ;  /* 0x00000000093972ca */ /* 0x000fe400000e0000 */
[----:B------:R-:W-:-:S02]  /*13df0*/  R2UR UR8, R6 ;  /* 0x00000000060872ca */ /* 0x000fc400000e0000 */
[C---:B------:R-:W-:Y:S02]  /*13e00*/  R2UR UR9, R7.reuse ;  /* 0x00000000070972ca */ /* 0x040fe400000e0000 */
[C---:B------:R-:W-:Y:S01]  /*13e10*/  R2UR UR12, R6.reuse ;  /* 0x00000000060c72ca */ /* 0x040fe200000e0000 */
[----:B------:R-:W-:Y:S02]  /*13e20*/  WARPGROUP.DEPBAR.LE gsb0, 0x0 ;  /* 0x00008000000079c5 */ /* 0x000fe40000010000 */
[----:B------:R-:W-:Y:S01]  /*13e30*/  WARPGROUP.ARRIVE ;  /* 0x00000000000079c5 */ /* 0x000fe20000000000 */
[C---:B------:R-:W-:Y:S02]  /*13e40*/  R2UR UR13, R7.reuse ;  /* 0x00000000070d72ca */ /* 0x040fe400000e0000 */
[----:B------:R-:W-:Y:S02]  /*13e50*/  R2UR UR16, R6 ;  /* 0x00000000061072ca */ /* 0x000fe400000e0000 */
[----:B------:R-:W-:Y:S01]  /*13e60*/  R2UR UR17, R7 ;  /* 0x00000000071172ca */ /* 0x000fe200000e0000 */
[----:B------:R-:W-:Y:S01]  /*13e70*/  QGMMA.64x32x32.F32.E4M3.E4M3 R136, gdesc[UR32], RZ, !UPT, gsb0 ;  /* 0x00600000208879f3 */ /* 0x000fe2000c0008ff */
[----:B------:R-:W-:-:S02]  /*13e80*/  R2UR UR34, R92 ;  /* 0x000000005c2272ca */ /* 0x000fc400000e0000 */
[----:B------:R-:W-:Y:S02]  /*13e90*/  R2UR UR35, R93 ;  /* 0x000000005d2372ca */ /* 0x000fe400000e0000 */
[----:B------:R-:W-:Y:S02]  /*13ea0*/  R2UR UR20, R6 ;  /* 0x00000000061472ca */ /* 0x000fe400000e0000 */
[----:B------:R-:W-:Y:S02]  /*13eb0*/  R2UR UR21, R7 ;  /* 0x00000000071572ca */ /* 0x000fe400000e0000 */
[C---:B------:R-:W-:Y:S02]  /*13ec0*/  R2UR UR24, R4.reuse ;  /* 0x00000000041872ca */ /* 0x040fe400000e0000 */
[----:B------:R-:W-:Y:S02]  /*13ed0*/  R2UR UR25, R5 ;  /* 0x00000000051972ca */ /* 0x000fe400000e0000 */
[----:B------:R-:W-:-:S02]  /*13ee0*/  R2UR UR28, R4 ;  /* 0x00000000041c72ca */ /* 0x000fc400000e0000 */
[C---:B------:R-:W-:Y:S02]  /*13ef0*/  R2UR UR29, R5.reuse ;  /* 0x00000000051d72ca */ /* 0x040fe400000e0000 */
[C---:B------:R-:W-:Y:S02]  /*13f00*/  R2UR UR32, R4.reuse ;  /* 0x00000000042072ca */ /* 0x040fe400000e0000 */
[C---:B------:R-:W-:Y:S02]  /*13f10*/  R2UR UR33, R5.reuse ;  /* 0x00000000052172ca */ /* 0x040fe400000e0000 */
        /* <DEDUP_REMOVED lines=76> */
.L_x_1938:
[----:B------:R-:W-:Y:S01]  /*143e0*/  SHF.L.U32 R196, R196, 0x1f, RZ ;  /* 0x0000001fc4c47819 */ /* 0x000fe200000006ff */
[----:B------:R-:W-:-:S04]  /*143f0*/  IMAD R204, R194, 0x8, R17 ;  /* 0x00000008c2cc7824 */ /* 0x000fc800078e0211 */
[----:B------:R0:W1:Y:S01]  /*14400*/  SYNCS.PHASECHK.TRANS64.TRYWAIT P1, [R204+URZ+0x22850], R196 ;  /* 0x022850c4cc0075a7 */ /* 0x000062000802017f */
[----:B------:R-:W-:Y:S05]  /*14410*/  @!P0 BRA `(.L_x_1939) ;  /* 0x0000000000048947 */ /* 0x000fea0003800000 */
[----:B------:R-:W-:Y:S01]  /*14420*/  BPT.TRAP 0x1 ;  /* 0x000000040000795c */ /* 0x000fe20000300000 */
.L_x_1939:
[----:B-1----:R-:W-:Y:S05]  /*14430*/  @P1 BRA `(.L_x_1937) ;  /* 0x0000000000081947 */ /* 0x002fea0003800000 */
[----:B------:R-:W1:Y:S02]  /*14440*/  SYNCS.PHASECHK.TRANS64.TRYWAIT P1, [R204+URZ+0x22850], R196 ;  /* 0x022850c4cc0075a7 */ /* 0x000e64000802017f */
[----:B-1----:R-:W-:Y:S05]  /*14450*/  @!P1 BRA `(.L_x_1940) ;  /* 0x0000018400b49947 */ /* 0x002fea0003800000 */
.L_x_1937:
[----:B01----:R-:W-:Y:S01]  /*14460*/  VIADD R196, R17, 0x400 ;  /* 0x0000040011c47836 */ /* 0x003fe20000000000 */
[----:B------:R-:W-:Y:S05]  /*14470*/  WARPSYNC.ALL ;  /* 0x0000000000007948 */ /* 0x000fea0003800000 */
[----:B------:R-:W-:Y:S01]  /*14480*/  SHF.R.U32.HI R196, RZ, 0x4, R196 ;  /* 0x00000004ffc47819 */ /* 0x000fe200000116c4 */
[----:B------:R-:W-:Y:S01]  /*14490*/  IMAD.MOV.U32 R205, RZ, RZ, -0x3ffffff0 ;  /* 0xc0000010ffcd7424 */ /* 0x000fe200078e00ff */
[----:B------:R-:W-:-:S06]  /*144a0*/  WARPGROUP.ARRIVE ;  /* 0x00000000000079c5 */ /* 0x000fcc0000000000 */
[----:B------:R-:W0:Y:S01]  /*144b0*/  S2R R218, SR_TID.X ;  /* 0x0000000000da7919 */ /* 0x000e220000002100 */
[----:B------:R-:W-:Y:S02]  /*144c0*/  LOP3.LUT R196, R196, 0x3fff, RZ, 0xc0, !PT ;  /* 0x00003fffc4c47812 */ /* 0x000fe400078ec0ff */
[----:B------:R-:W-:Y:S01]  /*144d0*/  R2UR UR7, R205 ;  /* 0x00000000cd0772ca */ /* 0x000fe200000e0000 */
[----:B------:R-:W-:Y:S01]  /*144e0*/  IMAD.MOV.U32 R205, RZ, RZ, -0x3ffffff0 ;  /* 0xc0000010ffcd7424 */ /* 0x000fe200078e00ff */
[----:B------:R-:W-:-:S05]  /*144f0*/  LOP3.LUT R196, R196, 0x10000, RZ, 0xfc, !PT ;  /* 0x00010000c4c47812 */ /* 0x000fca00078efcff */
[----:B------:R-:W-:-:S05]  /*14500*/  IMAD R204, R194, 0x500, R196 ;  /* 0x00000500c2cc7824 */ /* 0x000fca00078e02c4 */
[----:B------:R-:W-:-:S13]  /*14510*/  R2UR UR6, R204 ;  /* 0x00000000cc0672ca */ /* 0x000fda00000e0000 */
[----:B------:R-:W-:Y:S01]  /*14520*/  QGMMA.64x128x32.F32.E4M3.E4M3 R24, R184, gdesc[UR4], R24, gsb0 ;  /* 0x01e00004b8187df3 */ /* 0x000fe20008000818 */
[----:B0-----:R-:W-:Y:S02]  /*14530*/  SHF.R.U32.HI R218, RZ, 0x7, R218 ;  /* 0x00000007ffda7819 */ /* 0x001fe400000116da */
[----:B------:R-:W-:Y:S02]  /*14540*/  WARPGROUP.DEPBAR.LE gsb0, 0x0 ;  /* 0x00008000000079c5 */ /* 0x000fe40000010000 */
[----:B------:R-:W-:Y:S01]  /*14550*/  VIADD R184, R204, 0x100 ;  /* 0x00000100ccb87836 */ /* 0x000fe20000000000 */
[----:B------:R-:W-:Y:S01]  /*14560*/  WARPGROUP.ARRIVE ;  /* 0x00000000000079c5 */ /* 0x000fe20000000000 */
[----:B------:R-:W-:-:S03]  /*14570*/  IMAD.MOV.U32 R185, RZ, RZ, -0x3ffffff0 ;  /* 0xc0000010ffb97424 */ /* 0x000fc600078e00ff */
[----:B------:R-:W-:Y:S02]  /*14580*/  R2UR UR6, R184 ;  /* 0x00000000b80672ca */ /* 0x000fe400000e0000 */
[----:B------:R-:W-:-:S13]  /*14590*/  R2UR UR7, R185 ;  /* 0x00000000b90772ca */ /* 0x000fda00000e0000 */
[----:B------:R-:W-:Y:S03]  /*145a0*/  QGMMA.64x128x32.F32.E4M3.E4M3 R24, R180, gdesc[UR4], R24, gsb0 ;  /* 0x01e00004b4187df3 */ /* 0x000fe60008000818 */
        /* <DEDUP_REMOVED lines=8> */
[C---:B------:R-:W-:Y:S01]  /*14630*/  VIADD R176, R204.reuse, 0x300 ;  /* 0x00000300ccb07836 */ /* 0x040fe20000000000 */
[----:B------:R-:W-:Y:S01]  /*14640*/  WARPGROUP.ARRIVE ;  /* 0x00000000000079c5 */ /* 0x000fe20000000000 */
[----:B------:R-:W-:Y:S02]  /*14650*/  IMAD.MOV.U32 R177, RZ, RZ, -0x3ffffff0 ;  /* 0xc0000010ffb17424 */ /* 0x000fe400078e00ff */
[----:B------:R-:W-:Y:S01]  /*14660*/  VIADD R204, R204, 0x400 ;  /* 0x00000400cccc7836 */ /* 0x000fe20000000000 */
[----:B------:R-:W-:-:S02]  /*14670*/  R2UR UR6, R176 ;  /* 0x00000000b00672ca */ /* 0x000fc400000e0000 */
[----:B------:R-:W-:-:S13]  /*14680*/  R2UR UR7, R177 ;  /* 0x00000000b10772ca */ /* 0x000fda00000e0000 */
[----:B------:R-:W-:Y:S01]  /*14690*/  QGMMA.64x128x32.F32.E4M3.E4M3 R24, R172, gdesc[UR4], R24, gsb0 ;  /* 0x01e00004ac187df3 */ /* 0x000fe20008000818 */
[----:B------:R-:W-:Y:S02]  /*146a0*/  R2UR UR6, R204 ;  /* 0x00000000cc0672ca */ /* 0x000fe400000e0000 */
[----:B------:R-:W-:Y:S01]  /*146b0*/  R2UR UR7, R205 ;  /* 0x00000000cd0772ca */ /* 0x000fe200000e0000 */
[----:B------:R-:W-:Y:S02]  /*146c0*/  WARPGROUP.DEPBAR.LE gsb0, 0x0 ;  /* 0x00008000000079c5 */ /* 0x000fe40000010000 */
[----:B------:R-:W-:-:S10]  /*146d0*/  WARPGROUP.ARRIVE ;  /* 0x00000000000079c5 */ /* 0x000fd40000000000 */
[----:B------:R-:W-:Y:S03]  /*146e0*/  QGMMA.64x128x32.F32.E4M3.E4M3 R24, R168, gdesc[UR4], R24, gsb0 ;  /* 0x01e00004a8187df3 */ /* 0x000fe60008000818 */
[----:B------:R-:W-:Y:S02]  /*146f0*/  WARPGROUP.DEPBAR.LE gsb0, 0x0 ;  /* 0x00008000000079c5 */ /* 0x000fe40000010000 */
[----:B------:R-:W-:-:S05]  /*14700*/  IADD3 R168, -R218, 0xb, RZ ;  /* 0x0000000bdaa87810 */ /* 0x000fca0007ffe1ff */
[----:B------:R0:W-:Y:S06]  /*14710*/  BAR.ARV R168, 0x100 ;  /* 0x000400a80000751d */ /* 0x0001ec0000002000 */
[----:B------:R-:W-:Y:S05]  /*14720*/  @!P0 BRA `(.L_x_1941) ;  /* 0x0000000000048947 */ /* 0x000fea0003800000 */
[----:B------:R-:W-:Y:S01]  /*14730*/  BPT.TRAP 0x1 ;  /* 0x000000040000795c */ /* 0x000fe20000300000 */
.L_x_1941:
[----:B------:R-:W-:Y:S01]  /*14740*/  ISETP.NE.AND P2, PT, R222, 0x1, PT ;  /* 0x00000001de00780c */ /* 0x000fe20003f45270 */
[----:B------:R-:W-:Y:S01]  /*14750*/  IMAD.IADD R171, R207, 0x1, R202 ;  /* 0x00000001cfab7824 */ /* 0x000fe200078e02ca */
[----:B------:R-:W-:Y:S01]  /*14760*/  LOP3.LUT P1, RZ, R22, 0x8, RZ, 0xc0, !PT ;  /* 0x0000000816ff7812 */ /* 0x000fe2000782c0ff */
[----:B------:R-:W-:Y:S01]  /*14770*/  IMAD R172, R12, -0xa0, RZ ;  /* 0xffffff600cac7824 */ /* 0x000fe200078e02ff */
[----:B------:R-:W-:Y:S01]  /*14780*/  ULDC UR4, c[0x0][0x9dc] ;  /* 0x0002770000047ab9 */ /* 0x000fe20000000800 */
[----:B------:R-:W-:-:S08]  /*14790*/  ULDC UR5, c[0x0][0x9e0] ;  /* 0x0002780000057ab9 */ /* 0x000fd00000000800 */
[----:B0-----:R-:W0:Y:S08]  /*147a0*/  @P2 LDC R168, c[0x0][0x44c] ;  /* 0x00011300ffa82b82 */ /* 0x001e300000000800 */
[----:B------:R-:W1:Y:S01]  /*147b0*/  @P2 LDC R13, c[0x0][0x450] ;  /* 0x00011400ff0d2b82 */ /* 0x000e620000000800 */
[----:B0-----:R-:W-:-:S05]  /*147c0*/  @P2 IMAD.HI.U32 R168, R171, R168, RZ ;  /* 0x000000a8aba82227 */ /* 0x001fca00078e00ff */
[----:B-1----:R-:W-:Y:S01]  /*147d0*/  @P2 SHF.R.U32.HI R171, RZ, R13, R168 ;  /* 0x0000000dffab2219 */ /* 0x002fe200000116a8 */
[----:B------:R-:W-:Y:S02]  /*147e0*/  VIADD R13, R172, 0x1 ;  /* 0x00000001ac0d7836 */ /* 0x000fe40000000000 */
[----:B------:R-:W-:Y:S02]  /*147f0*/  IMAD R168, R216, 0x8, R17 ;  /* 0x00000008d8a87824 */ /* 0x000fe400078e0211 */
[----:B------:R-:W0:Y:S01]  /*14800*/  SHFL.IDX PT, R177, R171, RZ, 0x1c1f ;  /* 0x001c1fffabb17589 */ /* 0x000e2200000e0000 */
[----:B------:R-:W-:Y:S02]  /*14810*/  IMAD R170, R206, -0x2, R13 ;  /* 0xfffffffeceaa7824 */ /* 0x000fe400078e020d */
[----:B------:R-:W-:Y:S02]  /*14820*/  VIADD R168, R168, 0x22840 ;  /* 0x00022840a8a87836 */ /* 0x000fe40000000000 */
[----:B------:R-:W-:Y:S01]  /*14830*/  IMAD.U32 R13, RZ, RZ, UR4 ;  /* 0x00000004ff0d7e24 */ /* 0x000fe2000f8e00ff */
[----:B------:R-:W-:Y:S01]  /*14840*/  ULOP3.LUT UR4, URZ, UR4, URZ, 0x33, !UPT ;  /* 0x000000043f047292 */ /* 0x000fe2000f8e333f */
[----:B------:R-:W-:Y:S01]  /*14850*/  IADD3 R174, -R188, R170, R189 ;  /* 0x000000aabcae7210 */ /* 0x000fe20007ffe1bd */
[----:B------:R-:W-:Y:S01]  /*14860*/  VIADD R170, R170, 0xffffffff ;  /* 0xffffffffaaaa7836 */ /* 0x000fe20000000000 */
[----:B------:R-:W-:-:S03]  /*14870*/  PRMT R168, R229, 0x654, R168 ;  /* 0x00000654e5a87816 */ /* 0x000fc600000000a8 */
[C---:B------:R-:W-:Y:S01]  /*14880*/  VIADD R173, R174.reuse, UR5 ;  /* 0x00000005aead7c36 */ /* 0x040fe20008000000 */
[----:B------:R1:W-:Y:S01]  /*14890*/  SYNCS.ARRIVE.TRANS64.RED.A1T0 RZ, [R168+URZ], RZ ;  /* 0x000000ffa8ff79a7 */ /* 0x0003e2000810043f */
[----:B------:R-:W-:Y:S02]  /*148a0*/  VIADD R174, R174, UR4 ;  /* 0x00000004aeae7c36 */ /* 0x000fe40008000000 */
[--C-:B0-----:R-:W-:Y:S02]  /*148b0*/  IMAD.IADD R175, R173, 0x1, R177.reuse ;  /* 0x00000001adaf7824 */ /* 0x101fe400078e02b1 */
[----:B------:R-:W-:Y:S01]  /*148c0*/  IMAD.IADD R176, R174, 0x1, R177 ;  /* 0x00000001aeb07824 */ /* 0x000fe200078e02b1 */
[----:B-1----:R-:W-:Y:S06]  /*148d0*/  @!P1 BRA `(.L_x_1942) ;  /* 0x00000000005c9947 */ /* 0x002fec0003800000 */
        /* <DEDUP_REMOVED lines=13> */
.L_x_1944:
[----:B------:R-:W-:Y:S02]  /*149b0*/  ULDC UR4, c[0x0][0x9e4] ;  /* 0x0002790000047ab9 */ /* 0x000fe40000000800 */
[----:B------:R-:W-:-:S05]  /*149c0*/  IMAD.U32 R178, RZ, RZ, UR4 ;  /* 0x00000004ffb27e24 */ /* 0x000fca000f8e00ff */
[----:B------:R-:W-:-:S13]  /*149d0*/  ISETP.NE.AND P1, PT, R178, 0x1, PT ;  /* 0x00000001b200780c */ /* 0x000fda0003f25270 */
[----:B------:R-:W0:Y:S02]  /*149e0*/  @P1 LDC.64 R168, c[0x0][0x9e8] ;  /* 0x00027a00ffa81b82 */ /* 0x000e240000000a00 */
[----:B0-----:R-:W-:-:S05]  /*149f0*/  @P1 IMAD.HI.U32 R168, R177, R168, RZ ;  /* 0x000000a8b1a81227 */ /* 0x001fca00078e00ff */
[----:B------:R-:W-:-:S07]  /*14a00*/  @P1 SHF.R.U32.HI R177, RZ, R169, R168 ;  /* 0x000000a9ffb11219 */ /* 0x000fce00000116a8 */
.L_x_1945:
[----:B------:R-:W-:Y:S05]  /*14a10*/  BSYNC B0 ;  /* 0x0000000000007941 */ /* 0x000fea0003800000 */
.L_x_1943:
[----:B------:R-:W-:-:S05]  /*14a20*/  IMAD R177, R177, R178, R170 ;  /* 0x000000b2b1b17224 */ /* 0x000fca00078e02aa */
[----:B------:R-:W-:Y:S02]  /*14a30*/  VIADDMNMX R175, R177, R178, R175, PT ;  /* 0x000000b2b1af7246 */ /* 0x000fe400038001af */
[----:B------:R-:W-:-:S07]  /*14a40*/  VIMNMX R176, R176, R177, !PT ;  /* 0x000000b1b0b07248 */ /* 0x000fce0007fe0100 */
.L_x_1942:
[----:B------:R-:W-:Y:S01]  /*14a50*/  ISETP.GE.AND P1, PT, R172, 0x2, PT ;  /* 0x00000002ac00780c */ /* 0x000fe20003f26270 */
[----:B------:R-:W0:Y:S01]  /*14a60*/  SHFL.IDX PT, R171, R171, 0x1, 0x1c1f ;  /* 0x003c1f00abab7f89 */ /* 0x000e2200000e0000 */
[----:B------:R-:W-:Y:S02]  /*14a70*/  LOP3.LUT R16, R16, 0xefffffff, RZ, 0xc0, !PT ;  /* 0xefffffff10107812 */ /* 0x000fe400078ec0ff */
[----:B------:R-:W-:Y:S02]  /*14a80*/  ISETP.GE.AND P2, PT, R172, 0x9, PT ;  /* 0x00000009ac00780c */ /* 0x000fe40003f46270 */
[----:B------:R-:W-:Y:S02]  /*14a90*/  LOP3.LUT R22, R22, 0xfffffffe, RZ, 0xc0, !PT ;  /* 0xfffffffe16167812 */ /* 0x000fe400078ec0ff */
[----:B------:R-:W-:-:S05]  /*14aa0*/  ISETP.GE.AND P3, PT, R172, 0x22, PT ;  /* 0x00000022ac00780c */ /* 0x000fca0003f66270 */
[----:B------:R-:W-:Y:S02]  /*14ab0*/  @P1 LOP3.LUT R16, R16, 0x10000000, RZ, 0xfc, !PT ;  /* 0x1000000010101812 */ /* 0x000fe400078efcff */
[----:B------:R-:W-:Y:S02]  /*14ac0*/  ISETP.GT.AND P1, PT, R176, 0x1, !P1 ;  /* 0x00000001b000780c */ /* 0x000fe40004f24270 */
[----:B------:R-:W-:Y:S02]  /*14ad0*/  LOP3.LUT R16, R16, 0xdfffffff, RZ, 0xc0, !PT ;  /* 0xdfffffff10107812 */ /* 0x000fe400078ec0ff */
[----:B------:R-:W-:Y:S02]  /*14ae0*/  ISETP.LT.OR P1, PT, R175, 0x2, P1 ;  /* 0x00000002af00780c */ /* 0x000fe40000f21670 */
[----:B------:R-:W-:Y:S02]  /*14af0*/  @P2 LOP3.LUT R16, R16, 0x20000000, RZ, 0xfc, !PT ;  /* 0x2000000010102812 */ /* 0x000fe400078efcff */
[----:B------:R-:W-:-:S02]  /*14b00*/  FSEL R153, R153, -INF , !P1 ;  /* 0xff80000099997808 */ /* 0x000fc40004800000 */
[----:B------:R-:W-:Y:S01]  /*14b10*/  ISETP.GT.AND P1, PT, R176, 0x8, !P2 ;  /* 0x00000008b000780c */ /* 0x000fe20005724270 */
[--C-:B0-----:R-:W-:Y:S01]  /*14b20*/  IMAD.IADD R173, R173, 0x1, R171.reuse ;  /* 0x00000001adad7824 */ /* 0x101fe200078e02ab */
[----:B------:R-:W-:Y:S01]  /*14b30*/  ISETP.GE.AND P2, PT, R172, 0xa, PT ;  /* 0x0000000aac00780c */ /* 0x000fe20003f46270 */
[----:B------:R-:W-:Y:S01]  /*14b40*/  IMAD.IADD R174, R174, 0x1, R171 ;  /* 0x00000001aeae7824 */ /* 0x000fe200078e02ab */
[----:B------:R-:W-:Y:S02]  /*14b50*/  ISETP.LT.OR P1, PT, R175, 0x9, P1 ;  /* 0x00000009af00780c */ /* 0x000fe40000f21670 */
[----:B------:R-:W-:Y:S02]  /*14b60*/  LOP3.LUT R16, R16, 0xbfffffff, RZ, 0xc0, !PT ;  /* 0xbfffffff10107812 */ /* 0x000fe400078ec0ff */
        /* <DEDUP_REMOVED lines=12> */
[----:B------:R-:W-:Y:S02]  /*14c30*/  ISETP.GT.AND P1, PT, R176, 0x11, !P2 ;  /* 0x00000011b000780c */ /* 0x000fe40005724270 */
[----:B------:R-:W-:Y:S02]  /*14c40*/  LOP3.LUT R16, R16, 0xfffffffd, RZ, 0xc0, !PT ;  /* 0xfffffffd10107812 */ /* 0x000fe400078ec0ff */
[----:B------:R-:W-:-:S02]  /*14c50*/  ISETP.LT.OR P1, PT, R175, 0x12, P1 ;  /* 0x00000012af00780c */ /* 0x000fc40000f21670 */
[----:B------:R-:W-:Y:S02]  /*14c60*/  @P3 LOP3.LUT R16, R16, 0x2, RZ, 0xfc, !PT ;  /* 0x0000000210103812 */ /* 0x000fe400078efcff */
[----:B------:R-:W-:Y:S02]  /*14c70*/  FSEL R161, R161, -INF , !P1 ;  /* 0xff800000a1a17808 */ /* 0x000fe40004800000 */
[----:B------:R-:W-:Y:S02]  /*14c80*/  @P2 LOP3.LUT R22, R22, 0x1, RZ, 0xfc, !PT ;  /* 0x0000000116162812 */ /* 0x000fe400078efcff */
[----:B------:R-:W-:Y:S02]  /*14c90*/  ISETP.GE.AND P2, PT, R172, 0x19, PT ;  /* 0x00000019ac00780c */ /* 0x000fe40003f46270 */
[----:B------:R-:W-:Y:S02]  /*14ca0*/  LOP3.LUT R22, R22, 0xfffffffb, RZ, 0xc0, !PT ;  /* 0xfffffffb16167812 */ /* 0x000fe400078ec0ff */
[----:B------:R-:W-:-:S02]  /*14cb0*/  ISETP.GT.AND P1, PT, R176, 0x18, !P2 ;  /* 0x00000018b000780c */ /* 0x000fc40005724270 */
[----:B------:R-:W-:Y:S02]  /*14cc0*/  LOP3.LUT R16, R16, 0xfffffffb, RZ, 0xc0, !PT ;  /* 0xfffffffb10107812 */ /* 0x000fe400078ec0ff */
[----:B------:R-:W-:-:S04]  /*14cd0*/  ISETP.LT.OR P1, PT, R175, 0x19, P1 ;  /* 0x00000019af00780c */ /* 0x000fc80000f21670 */
[----:B------:R-:W-:Y:S02]  /*14ce0*/  FSEL R179, R164, -INF , !P1 ;  /* 0xff800000a4b37808 */ /* 0x000fe40004800000 */
[----:B------:R-:W-:Y:S02]  /*14cf0*/  @P2 LOP3.LUT R22, R22, 0x4, RZ, 0xfc, !PT ;  /* 0x0000000416162812 */ /* 0x000fe400078efcff */
[----:B------:R-:W-:Y:S02]  /*14d00*/  ISETP.GE.AND P2, PT, R172, 0x1a, PT ;  /* 0x0000001aac00780c */ /* 0x000fe40003f46270 */
[----:B------:R-:W-:Y:S02]  /*14d10*/  LOP3.LUT R22, R22, 0xfffffffd, RZ, 0xc0, !PT ;  /* 0xfffffffd16167812 */ /* 0x000fe400078ec0ff */
[----:B------:R-:W-:-:S04]  /*14d20*/  ISETP.GT.AND P1, PT, R176, 0x19, !P2 ;  /* 0x00000019b000780c */ /* 0x000fc80005724270 */
        /* <DEDUP_REMOVED lines=202> */
.L_x_1948:
[----:B------:R-:W-:Y:S02]  /*159d0*/  ULDC UR4, c[0x0][0x9e4] ;  /* 0x0002790000047ab9 */ /* 0x000fe40000000800 */
[----:B------:R-:W-:-:S05]  /*159e0*/  IMAD.U32 R136, RZ, RZ, UR4 ;  /* 0x00000004ff887e24 */ /* 0x000fca000f8e00ff */
[----:B------:R-:W-:-:S13]  /*159f0*/  ISETP.NE.AND P6, PT, R136, 0x1, PT ;  /* 0x000000018800780c */ /* 0x000fda0003fc5270 */
[----:B------:R-:W0:Y:S02]  /*15a00*/  @P6 LDC.64 R88, c[0x0][0x9e8] ;  /* 0x00027a00ff586b82 */ /* 0x000e240000000a00 */
[----:B0-----:R-:W-:-:S05]  /*15a10*/  @P6 IMAD.HI.U32 R88, R171, R88, RZ ;  /* 0x00000058ab586227 */ /* 0x001fca00078e00ff */
[----:B------:R-:W-:-:S07]  /*15a20*/  @P6 SHF.R.U32.HI R171, RZ, R89, R88 ;  /* 0x00000059ffab6219 */ /* 0x000fce0000011658 */
.L_x_1949:
[----:B------:R-:W-:Y:S05]  /*15a30*/  BSYNC B0 ;  /* 0x0000000000007941 */ /* 0x000fea0003800000 */
.L_x_1947:
[----:B------:R-:W-:-:S05]  /*15a40*/  IMAD R171, R171, R136, R170 ;  /* 0x00000088abab7224 */ /* 0x000fca00078e02aa */
[----:B------:R-:W-:Y:S02]  /*15a50*/  VIADDMNMX R173, R171, R136, R173, PT ;  /* 0x00000088abad7246 */ /* 0x000fe400038001ad */
[----:B------:R-:W-:-:S07]  /*15a60*/  VIMNMX R174, R174, R171, !PT ;  /* 0x000000abaeae7248 */ /* 0x000fce0007fe0100 */
.L_x_1946:
[----:B------:R-:W-:Y:S02]  /*15a70*/  ISETP.GT.AND P1, PT, R174, 0x20, !P1 ;  /* 0x00000020ae00780c */ /* 0x000fe40004f24270 */
        /* <DEDUP_REMOVED lines=47> */
[C---:B------:R-:W-:Y:S02]  /*15d70*/  ISETP.GT.AND P2, PT, R174.reuse, 0x89, !P2 ;  /* 0x00000089ae00780c */ /* 0x040fe40005744270 */
[C---:B------:R-:W-:Y:S02]  /*15d80*/  ISETP.GT.AND P1, PT, R174.reuse, 0x39, !P1 ;  /* 0x00000039ae00780c */ /* 0x040fe40004f24270 */
[C---:B------:R-:W-:Y:S02]  /*15d90*/  ISETP.LT.OR P2, PT, R173.reuse, 0x8a, P2 ;  /* 0x0000008aad00780c */ /* 0x040fe40001741670 */
[----:B------:R-:W-:Y:S02]  /*15da0*/  ISETP.LT.OR P1, PT, R173, 0x3a, P1 ;  /* 0x0000003aad00780c */ /* 0x000fe40000f21670 */
[----:B------:R-:W-:Y:S02]  /*15db0*/  ISETP.GT.AND P3, PT, R174, 0x90, !P3 ;  /* 0x00000090ae00780c */ /* 0x000fe40005f64270 */
[----:B------:R-:W-:-:S02]  /*15dc0*/  FSEL R151, R151, -INF , !P1 ;  /* 0xff80000097977808 */ /* 0x000fc40004800000 */
[----:B------:R-:W-:Y:S02]  /*15dd0*/  LOP3.LUT P1, RZ, R16, 0x100000, RZ, 0xc0, !PT ;  /* 0x0010000010ff7812 */ /* 0x000fe4000782c0ff */
[----:B------:R-:W-:Y:S02]  /*15de0*/  FSEL R95, R95, -INF , !P2 ;  /* 0xff8000005f5f7808 */ /* 0x000fe40005000000 */
[C---:B------:R-:W-:Y:S02]  /*15df0*/  ISETP.GT.AND P1, PT, R174.reuse, 0x40, !P1 ;  /* 0x00000040ae00780c */ /* 0x040fe40004f24270 */
[C---:B------:R-:W-:Y:S02]  /*15e00*/  ISETP.LT.OR P3, PT, R173.reuse, 0x91, P3 ;  /* 0x00000091ad00780c */ /* 0x040fe40001f61670 */
[----:B------:R-:W-:Y:S02]  /*15e10*/  ISETP.LT.OR P1, PT, R173, 0x41, P1 ;  /* 0x00000041ad00780c */ /* 0x000fe40000f21670 */
[----:B------:R-:W-:-:S02]  /*15e20*/  ISETP.GT.AND P4, PT, R174, 0x91, !P4 ;  /* 0x00000091ae00780c */ /* 0x000fc40006784270 */
[----:B------:R-:W-:Y:S02]  /*15e30*/  FSEL R122, R122, -INF , !P1 ;  /* 0xff8000007a7a7808 */ /* 0x000fe40004800000 */
[----:B------:R-:W-:Y:S02]  /*15e40*/  LOP3.LUT P1, RZ, R16, 0x80000, RZ, 0xc0, !PT ;  /* 0x0008000010ff7812 */ /* 0x000fe4000782c0ff */
[----:B------:R-:W-:Y:S02]  /*15e50*/  FSEL R98, R98, -INF , !P3 ;  /* 0xff80000062627808 */ /* 0x000fe40005800000 */
[----:B------:R-:W-:Y:S02]  /*15e60*/  ISETP.GT.AND P1, PT, R174, 0x41, !P1 ;  /* 0x00000041ae00780c */ /* 0x000fe40004f24270 */
[C---:B------:R-:W-:Y:S02]  /*15e70*/  ISETP.LT.OR P4, PT, R173.reuse, 0x92, P4 ;  /* 0x00000092ad00780c */ /* 0x040fe40002781670 */
[----:B------:R-:W-:-:S02]  /*15e80*/  ISETP.LT.OR P1, PT, R173, 0x42, P1 ;  /* 0x00000042ad00780c */ /* 0x000fc40000f21670 */
[----:B------:R-:W-:Y:S02]  /*15e90*/  ISETP.GT.AND P5, PT, R174, 0x98, !P5 ;  /* 0x00000098ae00780c */ /* 0x000fe40006fa4270 */
[----:B------:R-:W-:Y:S02]  /*15ea0*/  FSEL R123, R123, -INF , !P1 ;  /* 0xff8000007b7b7808 */ /* 0x000fe40004800000 */
[----:B------:R-:W-:Y:S02]  /*15eb0*/  LOP3.LUT P1, RZ, R16, 0x40000, RZ, 0xc0, !PT ;  /* 0x0004000010ff7812 */ /* 0x000fe4000782c0ff */
[----:B------:R-:W-:Y:S02]  /*15ec0*/  FSEL R99, R99, -INF , !P4 ;  /* 0xff80000063637808 */ /* 0x000fe40006000000 */
[----:B------:R-:W-:Y:S02]  /*15ed0*/  ISETP.GT.AND P1, PT, R174, 0x48, !P1 ;  /* 0x00000048ae00780c */ /* 0x000fe40004f24270 */
[----:B------:R-:W-:-:S02]  /*15ee0*/  ISETP.LT.OR P5, PT, R173, 0x99, P5 ;  /* 0x00000099ad00780c */ /* 0x000fc40002fa1670 */
        /* <DEDUP_REMOVED lines=90> */
[----:B------:R-:W-:Y:S02]  /*16490*/  FMNMX.FTZ R91, R125, R136, !PT ;  /* 0x000000887d5b7209 */ /* 0x000fe40007810000 */
[----:B------:R-:W-:Y:S02]  /*164a0*/  ISETP.GT.AND P1, PT, R174, 0x88, !P6 ;  /* 0x00000088ae00780c */ /* 0x000fe40007724270 */
[----:B------:R-:W-:Y:S02]  /*164b0*/  FMNMX.FTZ R136, R128, R91, !PT ;  /* 0x0000005b80887209 */ /* 0x000fe40007810000 */
[----:B------:R-:W-:Y:S02]  /*164c0*/  ISETP.LT.OR P1, PT, R173, 0x89, P1 ;  /* 0x00000089ad00780c */ /* 0x000fe40000f21670 */
[----:B------:R-:W-:-:S02]  /*164d0*/  FMNMX.FTZ R91, R129, R136, !PT ;  /* 0x00000088815b7209 */ /* 0x000fc40007810000 */
[----:B------:R-:W-:Y:S02]  /*164e0*/  FSEL R94, R94, -INF , !P1 ;  /* 0xff8000005e5e7808 */ /* 0x000fe40004800000 */
[----:B------:R-:W-:Y:S02]  /*164f0*/  FMNMX.FTZ R136, R132, R91, !PT ;  /* 0x0000005b84887209 */ /* 0x000fe40007810000 */
[----:B------:R-:W-:Y:S02]  /*16500*/  LOP3.LUT P1, RZ, R16, 0x1, RZ, 0xc0, !PT ;  /* 0x0000000110ff7812 */ /* 0x000fe4000782c0ff */
[----:B------:R-:W-:Y:S02]  /*16510*/  FMNMX.FTZ R91, R133, R136, !PT ;  /* 0x00000088855b7209 */ /* 0x000fe40007810000 */
[----:B------:R-:W-:Y:S02]  /*16520*/  ISETP.GT.AND P1, PT, R174, RZ, !P1 ;  /* 0x000000ffae00720c */ /* 0x000fe40004f24270 */
[----:B------:R-:W-:-:S02]  /*16530*/  FMNMX.FTZ R136, R104, R91, !PT ;  /* 0x0000005b68887209 */ /* 0x000fc40007810000 */
[----:B------:R-:W-:Y:S02]  /*16540*/  ISETP.LT.OR P1, PT, R173, 0x1, P1 ;  /* 0x00000001ad00780c */ /* 0x000fe40000f21670 */
[----:B------:R-:W-:Y:S02]  /*16550*/  FMNMX.FTZ R91, R105, R136, !PT ;  /* 0x00000088695b7209 */ /* 0x000fe40007810000 */
[----:B------:R-:W-:Y:S02]  /*16560*/  FSEL R154, R154, -INF , !P1 ;  /* 0xff8000009a9a7808 */ /* 0x000fe40004800000 */
[----:B------:R-:W-:Y:S02]  /*16570*/  FMNMX.FTZ R136, R108, R91, !PT ;  /* 0x0000005b6c887209 */ /* 0x000fe40007810000 */
[----:B------:R-:W-:Y:S02]  /*16580*/  FMNMX.FTZ R148, R154, R0, !PT ;  /* 0x000000009a947209 */ /* 0x000fe40007810000 */
[----:B------:R-:W-:-:S02]  /*16590*/  FMNMX.FTZ R91, R109, R136, !PT ;  /* 0x000000886d5b7209 */ /* 0x000fc40007810000 */
[----:B------:R-:W-:Y:S02]  /*165a0*/  LOP3.LUT P6, RZ, R16, 0x8000000, RZ, 0xc0, !PT ;  /* 0x0800000010ff7812 */ /* 0x000fe400078cc0ff */
[----:B------:R-:W-:Y:S02]  /*165b0*/  FMNMX.FTZ R136, R112, R91, !PT ;  /* 0x0000005b70887209 */ /* 0x000fe40007810000 */
[----:B------:R-:W-:Y:S02]  /*165c0*/  ISETP.GT.AND P2, PT, R174, 0x99, !P6 ;  /* 0x00000099ae00780c */ /* 0x000fe40007744270 */
[----:B------:R-:W-:Y:S02]  /*165d0*/  FMNMX.FTZ R91, R113, R136, !PT ;  /* 0x00000088715b7209 */ /* 0x000fe40007810000 */
[----:B------:R-:W-:Y:S02]  /*165e0*/  ISETP.LT.OR P2, PT, R173, 0x9a, P2 ;  /* 0x0000009aad00780c */ /* 0x000fe40001741670 */
[----:B------:R-:W-:-:S02]  /*165f0*/  FMNMX.FTZ R136, R116, R91, !PT ;  /* 0x0000005b74887209 */ /* 0x000fc40007810000 */
[----:B------:R-:W-:Y:S02]  /*16600*/  FSEL R103, R103, -INF , !P2 ;  /* 0xff80000067677808 */ /* 0x000fe40005000000 */
[----:B------:R-:W-:-:S04]  /*16610*/  FMNMX.FTZ R91, R117, R136, !PT ;  /* 0x00000088755b7209 */ /* 0x000fc80007810000 */
[----:B------:R-:W-:-:S04]  /*16620*/  FMNMX.FTZ R91, R120, R91, !PT ;  /* 0x0000005b785b7209 */ /* 0x000fc80007810000 */
[----:B------:R-:W-:-:S04]  /*16630*/  FMNMX.FTZ R91, R124, R91, !PT ;  /* 0x0000005b7c5b7209 */ /* 0x000fc80007810000 */
[----:B------:R-:W-:-:S04]  /*16640*/  FMNMX.FTZ R136, R92, R91, !PT ;  /* 0x0000005b5c887209 */ /* 0x000fc80007810000 */
[----:B------:R-:W-:-:S04]  /*16650*/  FMNMX.FTZ R91, R93, R136, !PT ;  /* 0x000000885d5b7209 */ /* 0x000fc80007810000 */
[----:B------:R-:W-:-:S04]  /*16660*/  FMNMX.FTZ R136, R96, R91, !PT ;  /* 0x0000005b60887209 */ /* 0x000fc80007810000 */
[----:B------:R-:W-:-:S04]  /*16670*/  FMNMX.FTZ R91, R97, R136, !PT ;  /* 0x00000088615b7209 */ /* 0x000fc80007810000 */
[----:B------:R-:W-:-:S04]  /*16680*/  FMNMX.FTZ R136, R100, R91, !PT ;  /* 0x0000005b64887209 */ /* 0x000fc80007810000 */
[----:B------:R-:W-:-:S05]  /*16690*/  FMNMX.FTZ R138, R101, R136, !PT ;  /* 0x00000088658a7209 */ /* 0x000fca0007810000 */
[----:B------:R-:W0:Y:S02]  /*166a0*/  SHFL.BFLY PT, R91, R138, 0x2, 0x1f ;  /* 0x0c401f008a5b7f89 */ /* 0x000e2400000e0000 */
[----:B0-----:R-:W-:-:S05]  /*166b0*/  FMNMX.FTZ R140, R138, R91, !PT ;  /* 0x0000005b8a8c7209 */ /* 0x001fca0007810000 */
[----:B------:R-:W0:Y:S02]  /*166c0*/  SHFL.BFLY PT, R91, R140, 0x1, 0x1f ;  /* 0x0c201f008c5b7f89 */ /* 0x000e2400000e0000 */
[----:B0-----:R-:W-:-:S04]  /*166d0*/  FMNMX.FTZ R91, R140, R91, !PT ;  /* 0x0000005b8c5b7209 */ /* 0x001fc80007810000 */
[----:B------:R-:W-:Y:S01]  /*166e0*/  FSETP.NEU.FTZ.AND P1, PT, R91, -INF , PT ;  /* 0xff8000005b00780b */ /* 0x000fe20003f3d000 */
[----:B------:R-:W-:-:S05]  /*166f0*/  FFMA.FTZ R136, R2, R91, -8 ;  /* 0xc100000002887423 */ /* 0x000fca000001005b */
[----:B------:R-:W-:-:S05]  /*16700*/  FSEL R136, R136, RZ, P1 ;  /* 0x000000ff88887208 */ /* 0x000fca0000800000 */
[C-C-:B------:R-:W-:Y:S01]  /*16710*/  FFMA.FTZ R140, R2.reuse, R169, -R136.reuse ;  /* 0x000000a9028c7223 */ /* 0x140fe20000010888 */
[----:B------:R-:W-:Y:S01]  /*16720*/  FMNMX.FTZ R169, R155, R148, !PT ;  /* 0x000000949ba97209 */ /* 0x000fe20007810000 */
[C-C-:B------:R-:W-:Y:S01]  /*16730*/  FFMA.FTZ R152, R2.reuse, R152, -R136.reuse ;  /* 0x0000009802987223 */ /* 0x140fe20000010888 */
[----:B------:R-:W-:-:S01]  /*16740*/  FFMA.FTZ R170, R2, R108, -R136 ;  /* 0x0000006c02aa7223 */ /* 0x000fc20000010888 */
[--C-:B------:R-:W-:Y:S01]  /*16750*/  FFMA.FTZ R144, R2, R179, -R136.reuse ;  /* 0x000000b302907223 */ /* 0x100fe20000010888 */
[----:B------:R-:W-:Y:S01]  /*16760*/  FMNMX.FTZ R148, R158, R169, !PT ;  /* 0x000000a99e947209 */ /* 0x000fe20007810000 */
[----:B------:R0:W-:Y:S01]  /*16770*/  MUFU.EX2 R138, R152 ;  /* 0x00000098008a7308 */ /* 0x0001e20000000800 */
[----:B------:R-:W-:-:S01]  /*16780*/  FFMA.FTZ R142, R2, R177, -R136 ;  /* 0x000000b1028e7223 */ /* 0x000fc20000010888 */
[C-C-:B------:R-:W-:Y:S01]  /*16790*/  FFMA.FTZ R177, R2.reuse, R93, -R136.reuse ;  /* 0x0000005d02b17223 */ /* 0x140fe20000010888 */
[----:B------:R-:W-:Y:S01]  /*167a0*/  FMNMX.FTZ R169, R159, R148, !PT ;  /* 0x000000949fa97209 */ /* 0x000fe20007810000 */
[C-C-:B------:R-:W-:Y:S01]  /*167b0*/  FFMA.FTZ R146, R2.reuse, R181, -R136.reuse ;  /* 0x000000b502927223 */ /* 0x140fe20000010888 */
[----:B------:R-:W-:-:S01]  /*167c0*/  FFMA.FTZ R153, R2, R153, -R136 ;  /* 0x0000009902997223 */ /* 0x000fc20000010888 */
[C-C-:B------:R-:W-:Y:S01]  /*167d0*/  FFMA.FTZ R157, R2.reuse, R157, -R136.reuse ;  /* 0x0000009d029d7223 */ /* 0x140fe20000010888 */
[----:B------:R-:W-:-:S01]  /*167e0*/  FFMA.FTZ R161, R2, R161, -R136 ;  /* 0x000000a102a17223 */ /* 0x000fc20000010888 */
[----:B------:R-:W-:Y:S01]  /*167f0*/  MUFU.EX2 R140, R140 ;  /* 0x0000008c008c7308 */ /* 0x000fe20000000800 */
[----:B0-----:R-:W-:Y:S01]  /*16800*/  FMNMX.FTZ R152, R162, R169, !PT ;  /* 0x000000a9a2987209 */ /* 0x001fe20007810000 */
        /* <DEDUP_REMOVED lines=32> */
[----:B------:R-:W-:Y:S01]  /*16a10*/  FFMA.FTZ R101, R2, R101, -R136 ;  /* 0x0000006502657223 */ /* 0x000fe20000010888 */
[----:B------:R-:W-:Y:S02]  /*16a20*/  MUFU.EX2 R157, R157 ;  /* 0x0000009d009d7308 */ /* 0x000fe40000000800 */
[----:B------:R-:W-:-:S04]  /*16a30*/  FMNMX.FTZ R169, R147, R160, !PT ;  /* 0x000000a093a97209 */ /* 0x000fc80007810000 */
[----:B------:R-:W-:Y:S02]  /*16a40*/  FMNMX.FTZ R160, R150, R169, !PT ;  /* 0x000000a996a07209 */ /* 0x000fe40007810000 */
[----:B------:R-:W-:Y:S02]  /*16a50*/  MUFU.EX2 R142, R142 ;  /* 0x0000008e008e7308 */ /* 0x000fe40000000800 */
[----:B------:R-:W-:Y:S01]  /*16a60*/  FMNMX.FTZ R169, R151, R160, !PT ;  /* 0x000000a097a97209 */ /* 0x000fe20007810000 */
[----:B------:R-:W-:-:S03]  /*16a70*/  FFMA.FTZ R160, R2, R205, -R136 ;  /* 0x000000cd02a07223 */ /* 0x000fc60000010888 */
[----:B------:R-:W-:Y:S02]  /*16a80*/  FMNMX.FTZ R164, R122, R169, !PT ;  /* 0x000000a97aa47209 */ /* 0x000fe40007810000 */
        /* <DEDUP_REMOVED lines=31> */
[----:B------:R-:W-:Y:S01]  /*16c80*/  FSEL R169, R102, -INF , !P5 ;  /* 0xff80000066a97808 */ /* 0x000fe20006800000 */
[----:B------:R-:W-:Y:S01]  /*16c90*/  MUFU.EX2 R149, R149 ;  /* 0x0000009500957308 */ /* 0x000fe20000000800 */
[----:B------:R-:W-:-:S04]  /*16ca0*/  FMNMX.FTZ R108, R99, R108, !PT ;  /* 0x0000006c636c7209 */ /* 0x000fc80007810000 */
[----:B------:R-:W-:-:S03]  /*16cb0*/  FMNMX.FTZ R108, R169, R108, !PT ;  /* 0x0000006ca96c7209 */ /* 0x000fc60007810000 */
[----:B------:R-:W-:Y:S01]  /*16cc0*/  MUFU.EX2 R160, R160 ;  /* 0x000000a000a07308 */ /* 0x000fe20000000800 */
[----:B------:R-:W-:Y:S01]  /*16cd0*/  FMNMX.FTZ R168, R103, R108, !PT ;  /* 0x0000006c67a87209 */ /* 0x000fe20007810000 */
[C-C-:B------:R-:W-:Y:S01]  /*16ce0*/  FFMA.FTZ R108, R2.reuse, R112, -R136.reuse ;  /* 0x00000070026c7223 */ /* 0x140fe20000010888 */
[----:B------:R-:W-:-:S01]  /*16cf0*/  FFMA.FTZ R112, R2, R116, -R136 ;  /* 0x0000007402707223 */ /* 0x000fc20000010888 */
[--C-:B------:R-:W-:Y:S02]  /*16d00*/  FFMA.FTZ R116, R2, R120, -R136.reuse ;  /* 0x0000007802747223 */ /* 0x100fe40000010888 */
[----:B------:R-:W0:Y:S02]  /*16d10*/  SHFL.BFLY PT, R173, R168, 0x2, 0x1f ;  /* 0x0c401f00a8ad7f89 */ /* 0x000e2400000e0000 */
[----:B------:R-:W-:Y:S08]  /*16d20*/  MUFU.EX2 R121, R121 ;  /* 0x0000007900797308 */ /* 0x000ff00000000800 */
[----:B------:R-:W-:Y:S08]  /*16d30*/  MUFU.EX2 R164, R164 ;  /* 0x000000a400a47308 */ /* 0x000ff00000000800 */
[----:B------:R-:W-:Y:S01]  /*16d40*/  MUFU.EX2 R125, R125 ;  /* 0x0000007d007d7308 */ /* 0x000fe20000000800 */
[----:B0-----:R-:W-:Y:S01]  /*16d50*/  FMNMX.FTZ R120, R168, R173, !PT ;  /* 0x000000ada8787209 */ /* 0x001fe20007810000 */
[----:B------:R-:W-:-:S06]  /*16d60*/  FFMA.FTZ R173, R2, R124, -R136 ;  /* 0x0000007c02ad7223 */ /* 0x000fcc0000010888 */
[----:B------:R-:W-:Y:S01]  /*16d70*/  MUFU.EX2 R128, R128 ;  /* 0x0000008000807308 */ /* 0x000fe20000000800 */
[----:B------:R-:W0:Y:S07]  /*16d80*/  SHFL.BFLY PT, R179, R120, 0x1, 0x1f ;  /* 0x0c201f0078b37f89 */ /* 0x000e2e00000e0000 */
[----:B------:R-:W-:Y:S08]  /*16d90*/  MUFU.EX2 R129, R129 ;  /* 0x0000008100817308 */ /* 0x000ff00000000800 */
[----:B------:R-:W-:Y:S08]  /*16da0*/  MUFU.EX2 R132, R132 ;  /* 0x0000008400847308 */ /* 0x000ff00000000800 */
[----:B------:R-:W-:Y:S01]  /*16db0*/  MUFU.EX2 R133, R133 ;  /* 0x0000008500857308 */ /* 0x000fe20000000800 */
[----:B0-----:R-:W-:-:S02]  /*16dc0*/  FMNMX.FTZ R93, R120, R179, !PT ;  /* 0x000000b3785d7209 */ /* 0x001fc40007810000 */
[----:B------:R-:W-:Y:S02]  /*16dd0*/  FSEL R120, R91, RZ, P1 ;  /* 0x000000ff5b787208 */ /* 0x000fe40000800000 */
[----:B------:R-:W-:Y:S01]  /*16de0*/  FSETP.NEU.FTZ.AND P1, PT, R93, -INF , PT ;  /* 0xff8000005d00780b */ /* 0x000fe20003f3d000 */
[----:B------:R-:W-:Y:S02]  /*16df0*/  FFMA.FTZ R179, R2, R93, -8 ;  /* 0xc100000002b37423 */ /* 0x000fe4000001005d */
[----:B------:R-:W-:Y:S01]  /*16e00*/  MUFU.EX2 R104, R104 ;  /* 0x0000006800687308 */ /* 0x000fe20000000800 */
[----:B------:R-:W-:-:S02]  /*16e10*/  FADD.FTZ R3, -R120, R3 ;  /* 0x0000000378037221 */ /* 0x000fc40000010100 */
[----:B------:R-:W-:Y:S02]  /*16e20*/  FSEL R179, R179, RZ, P1 ;  /* 0x000000ffb3b37208 */ /* 0x000fe40000800000 */
[----:B------:R-:W-:-:S03]  /*16e30*/  FMUL.FTZ R3, R2, R3 ;  /* 0x0000000302037220 */ /* 0x000fc60000410000 */
[----:B------:R-:W-:Y:S01]  /*16e40*/  MUFU.EX2 R105, R105 ;  /* 0x0000006900697308 */ /* 0x000fe20000000800 */
[----:B------:R-:W-:-:S01]  /*16e50*/  FFMA.FTZ R181, R2, R154, -R179 ;  /* 0x0000009a02b57223 */ /* 0x000fc200000108b3 */
[C-C-:B------:R-:W-:Y:S01]  /*16e60*/  FFMA.FTZ R154, R2.reuse, R166, -R179.reuse ;  /* 0x000000a6029a7223 */ /* 0x140fe200000108b3 */
[----:B------:R-:W-:-:S01]  /*16e70*/  FFMA.FTZ R166, R2, R147, -R179 ;  /* 0x0000009302a67223 */ /* 0x000fc200000108b3 */
[C-C-:B------:R-:W-:Y:S01]  /*16e80*/  FFMA.FTZ R147, R2.reuse, R150, -R179.reuse ;  /* 0x0000009602937223 */ /* 0x140fe200000108b3 */
[----:B------:R-:W-:-:S01]  /*16e90*/  FFMA.FTZ R150, R2, R151, -R179 ;  /* 0x0000009702967223 */ /* 0x000fc200000108b3 */
[----:B------:R-:W-:Y:S01]  /*16ea0*/  FSEL R151, R93, RZ, P1 ;  /* 0x000000ff5d977208 */ /* 0x000fe20000800000 */
[----:B------:R-:W-:-:S01]  /*16eb0*/  FFMA.FTZ R120, R2, R155, -R179 ;  /* 0x0000009b02787223 */ /* 0x000fc200000108b3 */
[----:B------:R-:W0:Y:S01]  /*16ec0*/  MUFU.EX2 R3, R3 ;  /* 0x0000000300037308 */ /* 0x000e220000000800 */
[----:B------:R-:W-:-:S01]  /*16ed0*/  FFMA.FTZ R124, R2, R158, -R179 ;  /* 0x0000009e027c7223 */ /* 0x000fc200000108b3 */
[----:B------:R-:W-:Y:S01]  /*16ee0*/  FFMA.FTZ R155, R2, R159, -R179 ;  /* 0x0000009f029b7223 */ /* 0x000fe200000108b3 */
[----:B------:R-:W-:-:S01]  /*16ef0*/  FADD.FTZ R151, -R151, R0 ;  /* 0x0000000097977221 */ /* 0x000fc20000010100 */
[C-C-:B------:R-:W-:Y:S01]  /*16f00*/  FFMA.FTZ R136, R2.reuse, R162, -R179.reuse ;  /* 0x000000a202887223 */ /* 0x140fe200000108b3 */
[----:B------:R-:W-:-:S01]  /*16f10*/  FFMA.FTZ R159, R2, R163, -R179 ;  /* 0x000000a3029f7223 */ /* 0x000fc200000108b3 */
[C-C-:B------:R-:W-:Y:S01]  /*16f20*/  FFMA.FTZ R163, R2.reuse, R167, -R179.reuse ;  /* 0x000000a702a37223 */ /* 0x140fe200000108b3 */
[C---:B------:R-:W-:Y:S01]  /*16f30*/  FMUL.FTZ R0, R2.reuse, R151 ;  /* 0x0000009702007220 */ /* 0x040fe20000410000 */
        /* <DEDUP_REMOVED lines=9> */
[----:B0-----:R-:W-:-:S01]  /*16fd0*/  FFMA.FTZ R168, R3, R15, R138 ;  /* 0x0000000f03a87223 */ /* 0x001fc2000001008a */
[C-C-:B------:R-:W-:Y:S01]  /*16fe0*/  FFMA.FTZ R122, R2.reuse, R122, -R179.reuse ;  /* 0x0000007a027a7223 */ /* 0x140fe200000108b3 */
[----:B------:R-:W-:-:S01]  /*16ff0*/  FFMA.FTZ R123, R2, R123, -R179 ;  /* 0x0000007b027b7223 */ /* 0x000fc200000108b3 */
[C-C-:B------:R-:W-:Y:S01]  /*17000*/  FFMA.FTZ R126, R2.reuse, R126, -R179.reuse ;  /* 0x0000007e027e7223 */ /* 0x140fe200000108b3 */
[----:B------:R-:W-:-:S01]  /*17010*/  FFMA.FTZ R127, R2, R127, -R179 ;  /* 0x0000007f027f7223 */ /* 0x000fc200000108b3 */
[C-C-:B------:R-:W-:Y:S01]  /*17020*/  FFMA.FTZ R131, R2.reuse, R131, -R179.reuse ;  /* 0x0000008302837223 */ /* 0x140fe200000108b3 */
        /* <DEDUP_REMOVED lines=10> */
[----:B-1----:R-:W-:-:S01]  /*170d0*/  FFMA.FTZ R15, R0, R14, R181 ;  /* 0x0000000e000f7223 */ /* 0x002fc200000100b5 */
[C-C-:B------:R-:W-:Y:S01]  /*170e0*/  FFMA.FTZ R119, R2.reuse, R119, -R179.reuse ;  /* 0x0000007702777223 */ /* 0x140fe200000108b3 */
[----:B------:R-:W-:-:S01]  /*170f0*/  FFMA.FTZ R90, R2, R90, -R179 ;  /* 0x0000005a025a7223 */ /* 0x000fc200000108b3 */
[C-C-:B------:R-:W-:Y:S01]  /*17100*/  FFMA.FTZ R88, R2.reuse, R88, -R179.reuse ;  /* 0x0000005802587223 */ /* 0x140fe200000108b3 */
[----:B------:R-:W-:-:S01]  /*17110*/  FFMA.FTZ R94, R2, R94, -R179 ;  /* 0x0000005e025e7223 */ /* 0x000fc200000108b3 */
[C-C-:B------:R-:W-:Y:S01]  /*17120*/  FFMA.FTZ R95, R2.reuse, R95, -R179.reuse ;  /* 0x0000005f025f7223 */ /* 0x140fe200000108b3 */
[----:B------:R-:W-:-:S01]  /*17130*/  FFMA.FTZ R98, R2, R98, -R179 ;  /* 0x0000006202627223 */ /* 0x000fc200000108b3 */
[----:B------:R-:W1:Y:S01]  /*17140*/  MUFU.EX2 R155, R155 ;  /* 0x0000009b009b7308 */ /* 0x000e620000000800 */
[----:B0-----:R-:W-:-:S01]  /*17150*/  FADD.FTZ R15, R120, R15 ;  /* 0x0000000f780f7221 */ /* 0x001fc20000010000 */
[C-C-:B------:R-:W-:Y:S01]  /*17160*/  FFMA.FTZ R99, R2.reuse, R99, -R179.reuse ;  /* 0x0000006302637223 */ /* 0x140fe200000108b3 */
[----:B------:R-:W-:-:S01]  /*17170*/  FFMA.FTZ R169, R2, R169, -R179 ;  /* 0x000000a902a97223 */ /* 0x000fc200000108b3 */
[----:B------:R-:W-:-:S04]  /*17180*/  FFMA.FTZ R103, R2, R103, -R179 ;  /* 0x0000006702677223 */ /* 0x000fc800000108b3 */
[----:B------:R-:W0:Y:S08]  /*17190*/  MUFU.EX2 R136, R136 ;  /* 0x0000008800887308 */ /* 0x000e300000000800 */
[----:B------:R3:W-:Y:S08]  /*171a0*/  MUFU.EX2 R114, R151 ;  /* 0x0000009700727308 */ /* 0x0007f00000000800 */
[----:B------:R-:W4:Y:S01]  /*171b0*/  MUFU.EX2 R159, R159 ;  /* 0x0000009f009f7308 */ /* 0x000f220000000800 */
[----:B---3--:R-:W-:-:S01]  /*171c0*/  FADD.FTZ R151, R153, R168 ;  /* 0x000000a899977221 */ /* 0x008fc20000010000 */
[----:B--2---:R-:W-:-:S03]  /*171d0*/  FADD.FTZ R168, R124, R15 ;  /* 0x0000000f7ca87221 */ /* 0x004fc60000010000 */
[----:B------:R-:W-:Y:S01]  /*171e0*/  FADD.FTZ R14, R140, R151 ;  /* 0x000000978c0e7221 */ /* 0x000fe20000010000 */
[----:B-1----:R-:W-:-:S02]  /*171f0*/  FADD.FTZ R151, R155, R168 ;  /* 0x000000a89b977221 */ /* 0x002fc40000010000 */
[----:B------:R-:W1:Y:S01]  /*17200*/  MUFU.EX2 R154, R154 ;  /* 0x0000009a009a7308 */ /* 0x000e620000000800 */
[----:B------:R-:W-:-:S01]  /*17210*/  FADD.FTZ R15, R157, R14 ;  /* 0x0000000e9d0f7221 */ /* 0x000fc20000010000 */
[----:B0-----:R-:W-:-:S03]  /*17220*/  FADD.FTZ R168, R136, R151 ;  /* 0x0000009788a87221 */ /* 0x001fc60000010000 */
[----:B------:R-:W-:-:S03]  /*17230*/  FADD.FTZ R14, R142, R15 ;  /* 0x0000000f8e0e7221 */ /* 0x000fc60000010000 */
[----:B------:R-:W0:Y:S01]  /*17240*/  MUFU.EX2 R163, R163 ;  /* 0x000000a300a37308 */ /* 0x000e220000000800 */
[----:B------:R-:W-:-:S01]  /*17250*/  FADD.FTZ R15, R161, R14 ;  /* 0x0000000ea10f7221 */ /* 0x000fc20000010000 */
[----:B----4-:R-:W-:-:S03]  /*17260*/  FADD.FTZ R151, R159, R168 ;  /* 0x000000a89f977221 */ /* 0x010fc60000010000 */
[----:B------:R-:W-:-:S03]  /*17270*/  FADD.FTZ R14, R144, R15 ;  /* 0x0000000f900e7221 */ /* 0x000fc60000010000 */
        /* <DEDUP_REMOVED lines=20> */
[----:B--2---:R-:W-:-:S07]  /*173c0*/  FADD.FTZ R14, R162, R15 ;  /* 0x0000000fa20e7221 */ /* 0x004fce0000010000 */
[----:B------:R-:W2:Y:S01]  /*173d0*/  MUFU.EX2 R147, R147 ;  /* 0x0000009300937308 */ /* 0x000ea20000000800 */
[----:B-1----:R-:W-:-:S07]  /*173e0*/  FADD.FTZ R15, R143, R14 ;  /* 0x0000000e8f0f7221 */ /* 0x002fce0000010000 */
[----:B------:R-:W1:Y:S01]  /*173f0*/  MUFU.EX2 R150, R150 ;  /* 0x0000009600967308 */ /* 0x000e620000000800 */
[----:B0-----:R-:W-:-:S07]  /*17400*/  FADD.FTZ R14, R166, R15 ;  /* 0x0000000fa60e7221 */ /* 0x001fce0000010000 */
[----:B------:R-:W0:Y:S01]  /*17410*/  MUFU.EX2 R122, R122 ;  /* 0x0000007a007a7308 */ /* 0x000e220000000800 */
[----:B--2---:R-:W-:-:S01]  /*17420*/  FADD.FTZ R15, R147, R14 ;  /* 0x0000000e930f7221 */ /* 0x004fc20000010000 */
[----:B------:R-:W-:-:S06]  /*17430*/  FADD.FTZ R14, R160, R151 ;  /* 0x00000097a00e7221 */ /* 0x000fcc0000010000 */
[----:B------:R-:W2:Y:S01]  /*17440*/  MUFU.EX2 R123, R123 ;  /* 0x0000007b007b7308 */ /* 0x000ea20000000800 */
[----:B-1----:R-:W-:-:S07]  /*17450*/  FADD.FTZ R15, R150, R15 ;  /* 0x0000000f960f7221 */ /* 0x002fce0000010000 */
        /* <DEDUP_REMOVED lines=14> */
[----:B------:R-:W-:-:S03]  /*17540*/  FADD.FTZ R15, R133, R14 ;  /* 0x0000000e850f7221 */ /* 0x000fc60000010000 */
[----:B------:R-:W-:Y:S01]  /*17550*/  FADD.FTZ R168, R114, R151 ;  /* 0x0000009772a87221 */ /* 0x000fe20000010000 */
[----:B------:R-:W-:-:S02]  /*17560*/  FADD.FTZ R14, R104, R15 ;  /* 0x0000000f680e7221 */ /* 0x000fc40000010000 */
[----:B------:R-:W0:Y:S01]  /*17570*/  MUFU.EX2 R135, R135 ;  /* 0x0000008700877308 */ /* 0x000e220000000800 */
[----:B--2---:R-:W-:-:S01]  /*17580*/  FADD.FTZ R151, R131, R168 ;  /* 0x000000a883977221 */ /* 0x004fc20000010000 */
[----:B------:R-:W-:-:S06]  /*17590*/  FADD.FTZ R15, R105, R14 ;  /* 0x0000000e690f7221 */ /* 0x000fcc0000010000 */
        /* <DEDUP_REMOVED lines=14> */
[----:B------:R-:W-:Y:S01]  /*17680*/  MUFU.EX2 R130, R130 ;  /* 0x0000008200827308 */ /* 0x000fe20000000800 */
[----:B0-----:R-:W-:-:S07]  /*17690*/  FADD.FTZ R167, R111, R168 ;  /* 0x000000a86fa77221 */ /* 0x001fce0000010000 */
[----:B------:R-:W0:Y:S01]  /*176a0*/  MUFU.EX2 R113, R113 ;  /* 0x0000007100717308 */ /* 0x000e220000000800 */
[----:B--2---:R-:W-:-:S07]  /*176b0*/  FADD.FTZ R14, R108, R15 ;  /* 0x0000000f6c0e7221 */ /* 0x004fce0000010000 */
        /* <DEDUP_REMOVED lines=9> */
[----:B------:R-:W0:Y:S08]  /*17750*/  MUFU.EX2 R90, R90 ;  /* 0x0000005a005a7308 */ /* 0x000e300000000800 */
[----:B------:R2:W-:Y:S01]  /*17760*/  MUFU.EX2 R151, R88 ;  /* 0x0000005800977308 */ /* 0x0005e20000000800 */
[----:B-1----:R-:W-:-:S07]  /*17770*/  FADD.FTZ R14, R116, R15 ;  /* 0x0000000f740e7221 */ /* 0x002fce0000010000 */
[----:B------:R-:W1:Y:S01]  /*17780*/  MUFU.EX2 R173, R173 ;  /* 0x000000ad00ad7308 */ /* 0x000e620000000800 */
[----:B--2---:R-:W-:-:S04]  /*17790*/  FADD.FTZ R88, R130, R167 ;  /* 0x000000a782587221 */ /* 0x004fc80000010000 */
[----:B------:R-:W-:-:S03]  /*177a0*/  FADD.FTZ R167, R115, R88 ;  /* 0x0000005873a77221 */ /* 0x000fc60000010000 */
[----:B------:R-:W2:Y:S01]  /*177b0*/  MUFU.EX2 R92, R92 ;  /* 0x0000005c005c7308 */ /* 0x000ea20000000800 */
[----:B------:R-:W-:-:S04]  /*177c0*/  FADD.FTZ R88, R118, R167 ;  /* 0x000000a776587221 */ /* 0x000fc80000010000 */
[----:B------:R-:W-:-:S03]  /*177d0*/  FADD.FTZ R167, R119, R88 ;  /* 0x0000005877a77221 */ /* 0x000fc60000010000 */
[----:B------:R-:W3:Y:S01]  /*177e0*/  MUFU.EX2 R94, R94 ;  /* 0x0000005e005e7308 */ /* 0x000ee20000000800 */
[----:B0-----:R-:W-:-:S01]  /*177f0*/  FADD.FTZ R88, R90, R167 ;  /* 0x000000a75a587221 */ /* 0x001fc20000010000 */
[----:B-1----:R-:W-:-:S03]  /*17800*/  FADD.FTZ R15, R173, R14 ;  /* 0x0000000ead0f7221 */ /* 0x002fc60000010000 */
[----:B------:R-:W-:-:S03]  /*17810*/  FADD.FTZ R167, R151, R88 ;  /* 0x0000005897a77221 */ /* 0x000fc60000010000 */
[----:B------:R-:W0:Y:S01]  /*17820*/  MUFU.EX2 R177, R177 ;  /* 0x000000b100b17308 */ /* 0x000e220000000800 */
[----:B--2---:R-:W-:-:S07]  /*17830*/  FADD.FTZ R14, R92, R15 ;  /* 0x0000000f5c0e7221 */ /* 0x004fce0000010000 */
[----:B------:R-:W1:Y:S01]  /*17840*/  MUFU.EX2 R95, R95 ;  /* 0x0000005f005f7308 */ /* 0x000e620000000800 */
[----:B---3--:R-:W-:-:S07]  /*17850*/  FADD.FTZ R168, R94, R167 ;  /* 0x000000a75ea87221 */ /* 0x008fce0000010000 */
        /* <DEDUP_REMOVED lines=20> */
.L_x_1950:
[----:B------:R-:W-:Y:S01]  /*179a0*/  F2FP.SATFINITE.E4M3.F32.PACK_AB_MERGE_C R94, R95, R94, RZ ;  /* 0x0000005e5f5e723e */ /* 0x000fe200048070ff */
[----:B------:R-:W-:Y:S01]  /*179b0*/  FMUL.FTZ R24, R24, R3 ;  /* 0x0000000318187220 */ /* 0x000fe20000410000 */
[----:B------:R-:W-:Y:S01]  /*179c0*/  F2FP.SATFINITE.E4M3.F32.PACK_AB_MERGE_C R95, R88, R169, RZ ;  /* 0x000000a9585f723e */ /* 0x000fe200048070ff */
[----:B------:R-:W-:Y:S01]  /*179d0*/  IMAD R88, R194, 0x8, R17 ;  /* 0x00000008c2587824 */ /* 0x000fe200078e0211 */
[----:B------:R-:W-:Y:S01]  /*179e0*/  ISETP.GT.AND P1, PT, R12, R21, PT ;  /* 0x000000150c00720c */ /* 0x000fe20003f24270 */
[-C--:B------:R-:W-:Y:S01]  /*179f0*/  FMUL.FTZ R25, R25, R3.reuse ;  /* 0x0000000319197220 */ /* 0x080fe20000410000 */
[----:B------:R-:W-:Y:S01]  /*17a00*/  F2FP.SATFINITE.E4M3.F32.PACK_AB_MERGE_C R110, R111, R110, RZ ;  /* 0x0000006e6f6e723e */ /* 0x000fe200048070ff */
[----:B------:R-:W-:Y:S01]  /*17a10*/  VIADD R88, R88, 0x22860 ;  /* 0x0002286058587836 */ /* 0x000fe20000000000 */
[----:B------:R-:W-:Y:S01]  /*17a20*/  F2FP.SATFINITE.E4M3.F32.PACK_AB_MERGE_C R124, R155, R124, RZ ;  /* 0x0000007c9b7c723e */ /* 0x000fe200048070ff */
[-C--:B------:R-:W-:Y:S01]  /*17a30*/  FMUL.FTZ R28, R28, R3.reuse ;  /* 0x000000031c1c7220 */ /* 0x080fe20000410000 */
[----:B------:R-:W-:Y:S01]  /*17a40*/  F2FP.SATFINITE.E4M3.F32.PACK_AB_MERGE_C R92, R177, R92, RZ ;  /* 0x0000005cb15c723e */ /* 0x000fe200048070ff */
[-C--:B------:R-:W-:Y:S01]  /*17a50*/  FMUL.FTZ R29, R29, R3.reuse ;  /* 0x000000031d1d7220 */ /* 0x080fe20000410000 */
[----:B------:R-:W-:Y:S01]  /*17a60*/  PRMT R88, R229, 0x654, R88 ;  /* 0x00000654e5587816 */ /* 0x000fe20000000058 */
[-C--:B------:R-:W-:Y:S01]  /*17a70*/  FMUL.FTZ R32, R32, R3.reuse ;  /* 0x0000000320207220 */ /* 0x080fe20000410000 */
[----:B------:R-:W-:Y:S01]  /*17a80*/  F2FP.SATFINITE.E4M3.F32.PACK_AB_MERGE_C R110, R107, R106, R110 ;  /* 0x0000006a6b6e723e */ /* 0x000fe2000480706e */
[-C--:B------:R-:W-:Y:S01]  /*17a90*/  FMUL.FTZ R33, R33, R3.reuse ;  /* 0x0000000321217220 */ /* 0x080fe20000410000 */
[----:B------:R-:W-:Y:S01]  /*17aa0*/  F2FP.SATFINITE.E4M3.F32.PACK_AB_MERGE_C R140, R157, R140, RZ ;  /* 0x0000008c9d8c723e */ /* 0x000fe200048070ff */
[----:B------:R0:W-:Y:S01]  /*17ab0*/  SYNCS.ARRIVE.TRANS64.RED.A1T0 RZ, [R88+URZ], RZ ;  /* 0x000000ff58ff79a7 */ /* 0x0001e2000810043f */
        /* <DEDUP_REMOVED lines=97> */
[----:B0-----:R-:W-:Y:S06]  /*180d0*/  @P1 BRA `(.L_x_1951) ;  /* 0xffffffb400681947 */ /* 0x001fec000383ffff */
[----:B------:R-:W-:Y:S02]  /*180e0*/  IMAD.MOV.U32 R0, RZ, RZ, R93 ;  /* 0x000000ffff007224 */ /* 0x000fe400078e005d */
[----:B------:R-:W-:Y:S02]  /*180f0*/  IMAD.MOV.U32 R3, RZ, RZ, R91 ;  /* 0x000000ffff037224 */ /* 0x000fe400078e005b */
[----:B------:R-:W-:Y:S02]  /*18100*/  IMAD.MOV.U32 R194, RZ, RZ, R216 ;  /* 0x000000ffffc27224 */ /* 0x000fe400078e00d8 */
[----:B------:R-:W-:-:S07]  /*18110*/  IMAD.MOV.U32 R196, RZ, RZ, R217 ;  /* 0x000000ffffc47224 */ /* 0x000fce00078e00d9 */
.L_x_1931:
[----:B------:R-:W0:Y:S01]  /*18120*/  LDC R21, c[0x0][0x448] ;  /* 0x00011200ff157b82 */ /* 0x000e220000000800 */
[----:B------:R-:W-:Y:S02]  /*18130*/  LOP3.LUT R22, R22, 0xfffffff7, RZ, 0xc0, !PT ;  /* 0xfffffff716167812 */ /* 0x000fe400078ec0ff */
[----:B------:R-:W-:Y:S02]  /*18140*/  R2UR UR4, R13 ;  /* 0x000000000d0472ca */ /* 0x000fe400000e0000 */
[----:B------:R-:W-:-:S03]  /*18150*/  IADD3 R90, R189, 0x1, -R188 ;  /* 0x00000001bd5a7810 */ /* 0x000fc60007ffe8bc */
[----:B------:R-:W1:Y:S01]  /*18160*/  LDC R92, c[0x0][0x9e4] ;  /* 0x00027900ff5c7b82 */ /* 0x000e620000000800 */
[----:B0-----:R-:W-:Y:S01]  /*18170*/  ISETP.NE.AND P1, PT, R21, 0x1, PT ;  /* 0x000000011500780c */ /* 0x001fe20003f25270 */
[----:B------:R-:W-:-:S12]  /*18180*/  VIADD R21, R202, 0x7f ;  /* 0x0000007fca157836 */ /* 0x000fd80000000000 */
[----:B------:R-:W0:Y:S01]  /*18190*/  @P1 LDC R88, c[0x0][0x44c] ;  /* 0x00011300ff581b82 */ /* 0x000e220000000800 */
[----:B------:R-:W-:-:S04]  /*181a0*/  @P1 LOP3.LUT R22, R22, 0x8, RZ, 0xfc, !PT ;  /* 0x0000000816161812 */ /* 0x000fc800078efcff */
[----:B------:R-:W-:-:S03]  /*181b0*/  LOP3.LUT R22, R22, 0xffffffef, RZ, 0xc0, !PT ;  /* 0xffffffef16167812 */ /* 0x000fc600078ec0ff */
[----:B------:R-:W2:Y:S01]  /*181c0*/  @P1 LDC R89, c[0x0][0x450] ;  /* 0x00011400ff591b82 */ /* 0x000ea20000000800 */
[----:B0-----:R-:W-:-:S05]  /*181d0*/  @P1 IMAD.HI.U32 R88, R21, R88, RZ ;  /* 0x0000005815581227 */ /* 0x001fca00078e00ff */
[----:B--2---:R-:W-:Y:S02]  /*181e0*/  @P1 SHF.R.U32.HI R21, RZ, R89, R88 ;  /* 0x00000059ff151219 */ /* 0x004fe40000011658 */
[----:B-1----:R-:W-:-:S03]  /*181f0*/  ISETP.GE.AND P1, PT, R92, 0x1, PT ;  /* 0x000000015c00780c */ /* 0x002fc60003f26270 */
[----:B------:R-:W-:-:S04]  /*18200*/  IMAD.IADD R21, R90, 0x1, R21 ;  /* 0x000000015a157824 */ /* 0x000fc800078e0215 */
[----:B------:R-:W-:-:S06]  /*18210*/  VIADD R88, R21, -UR4 ;  /* 0x8000000415587c36 */ /* 0x000fcc0008000000 */
[----:B------:R-:W-:Y:S01]  /*18220*/  @P1 LOP3.LUT R22, R22, 0x10, RZ, 0xfc, !PT ;  /* 0x0000001016161812 */ /* 0x000fe200078efcff */
        /* <DEDUP_REMOVED lines=11> */
.L_x_1954:
[----:B------:R-:W-:-:S13]  /*182e0*/  ISETP.NE.AND P1, PT, R92, 0x1, PT ;  /* 0x000000015c00780c */ /* 0x000fda0003f25270 */
[----:B------:R-:W0:Y:S02]  /*182f0*/  @P1 LDC.64 R90, c[0x0][0x9e8] ;  /* 0x00027a00ff5a1b82 */ /* 0x000e240000000a00 */
[----:B0-----:R-:W-:-:S05]  /*18300*/  @P1 IMAD.HI.U32 R90, R21, R90, RZ ;  /* 0x0000005a155a1227 */ /* 0x001fca00078e00ff */
[----:B------:R-:W-:-:S07]  /*18310*/  @P1 SHF.R.U32.HI R21, RZ, R91, R90 ;  /* 0x0000005bff151219 */ /* 0x000fce000001165a */
.L_x_1955:
[----:B------:R-:W-:Y:S05]  /*18320*/  BSYNC B0 ;  /* 0x0000000000007941 */ /* 0x000fea0003800000 */
.L_x_1953:
[----:B------:R-:W-:-:S05]  /*18330*/  IMAD R21, R21, R92, RZ ;  /* 0x0000005c15157224 */ /* 0x000fca00078e02ff */
[----:B------:R-:W-:-:S07]  /*18340*/  VIMNMX R88, R88, R21, !PT ;  /* 0x0000001558587248 */ /* 0x000fce0007fe0100 */
.L_x_1952:
[----:B------:R-:W-:-:S04]  /*18350*/  VIADD R88, R88, 0x9f ;  /* 0x0000009f58587836 */ /* 0x000fc80000000000 */
[----:B------:R-:W-:-:S05]  /*18360*/  IMAD.HI R88, R88, 0x66666667, RZ ;  /* 0x6666666758587827 */ /* 0x000fca00078e02ff */
[----:B------:R-:W-:-:S04]  /*18370*/  SHF.R.U32.HI R21, RZ, 0x1f, R88 ;  /* 0x0000001fff157819 */ /* 0x000fc80000011658 */
[----:B------:R-:W-:-:S04]  /*18380*/  LEA.HI.SX32 R88, R88, R21, 0x1a ;  /* 0x0000001558587211 */ /* 0x000fc800078fd2ff */
[----:B------:R-:W-:-:S04]  /*18390*/  VIMNMX R21, R211, R88, !PT ;  /* 0x00000058d3157248 */ /* 0x000fc80007fe0100 */
[----:B------:R-:W-:-:S13]  /*183a0*/  ISETP.GE.AND P1, PT, R12, R21, PT ;  /* 0x000000150c00720c */ /* 0x000fda0003f26270 */
[----:B------:R-:W-:Y:S05]  /*183b0*/  @!P1 BRA `(.L_x_1956) ;  /* 0x0000002c007c9947 */ /* 0x000fea0003800000 */
[----:B------:R-:W-:Y:S02]  /*183c0*/  IMAD.MOV.U32 R216, RZ, RZ, R0 ;  /* 0x000000ffffd87224 */ /* 0x000fe400078e0000 */
[----:B------:R-:W-:Y:S02]  /*183d0*/  IMAD.MOV.U32 R217, RZ, RZ, R3 ;  /* 0x000000ffffd97224 */ /* 0x000fe400078e0003 */
[----:B------:R-:W-:Y:S02]  /*183e0*/  IMAD.MOV.U32 R222, RZ, RZ, R196 ;  /* 0x000000ffffde7224 */ /* 0x000fe400078e00c4 */
[----:B------:R-:W-:-:S07]  /*183f0*/  IMAD.MOV.U32 R218, RZ, RZ, R194 ;  /* 0x000000ffffda7224 */ /* 0x000fce00078e00c2 */
.L_x_1968:
        /* <DEDUP_REMOVED lines=8> */
.L_x_1958:
[----:B------:R-:W-:Y:S01]  /*18480*/  VIADD R0, R218, 0x1 ;  /* 0x00000001da007836 */ /* 0x000fe20000000000 */
[----:B------:R-:W-:-:S04]  /*18490*/  SHF.L.U32 R3, R196, 0x1f, RZ ;  /* 0x0000001fc4037819 */ /* 0x000fc800000006ff */
[----:B------:R-:W-:-:S04]  /*184a0*/  ISETP.NE.AND P2, PT, R0, 0x2, PT ;  /* 0x000000020000780c */ /* 0x000fc80003f45270 */
[----:B------:R-:W-:-:S05]  /*184b0*/  SEL R0, R0, RZ, P2 ;  /* 0x000000ff00007207 */ /* 0x000fca0001000000 */
[----:B------:R-:W-:-:S04]  /*184c0*/  IMAD R0, R0, 0x8, R17 ;  /* 0x0000000800007824 */ /* 0x000fc800078e0211 */
[----:B------:R0:W1:Y:S01]  /*184d0*/  SYNCS.PHASECHK.TRANS64.TRYWAIT P2, [R0+URZ+0x22830], R3 ;  /* 0x02283003000075a7 */ /* 0x000062000804017f */
[----:B------:R-:W-:Y:S05]  /*184e0*/  @!P0 BRA `(.L_x_1959) ;  /* 0x0000000000048947 */ /* 0x000fea0003800000 */
[----:B------:R-:W-:Y:S01]  /*184f0*/  BPT.TRAP 0x1 ;  /* 0x000000040000795c */ /* 0x000fe20000300000 */
.L_x_1959:
[----:B------:R-:W-:Y:S04]  /*18500*/  BSSY B0, `(.L_x_1957) ;  /* 0x0000004000007945 */ /* 0x000fe80003800000 */
[----:B-1----:R-:W-:Y:S05]  /*18510*/  @P2 BRA `(.L_x_1960) ;  /* 0x0000000000082947 */ /* 0x002fea0003800000 */
[----:B------:R-:W1:Y:S02]  /*18520*/  SYNCS.PHASECHK.TRANS64.TRYWAIT P2, [R0+URZ+0x22830], R3 ;  /* 0x02283003000075a7 */ /* 0x000e64000804017f */
[----:B-1----:R-:W-:Y:S05]  /*18530*/  @!P2 BRA `(.L_x_1961) ;  /* 0x000001440090a947 */ /* 0x002fea0003800000 */
.L_x_1960:
[----:B------:R-:W-:Y:S05]  /*18540*/  BSYNC B0 ;  /* 0x0000000000007941 */ /* 0x000fea0003800000 */
.L_x_1957:
[----:B01----:R-:W0:Y:S01]  /*18550*/  S2R R3, SR_TID.X ;  /* 0x0000000000037919 */ /* 0x003e220000002100 */
[----:B------:R-:W-:Y:S01]  /*18560*/  VIADD R194, R218, 0x1 ;  /* 0x00000001dac27836 */ /* 0x000fe20000000000 */
[----:B------:R-:W-:Y:S05]  /*18570*/  WARPSYNC.ALL ;  /* 0x0000000000007948 */ /* 0x000fea0003800000 */
[----:B------:R-:W-:Y:S01]  /*18580*/  ISETP.NE.AND P2, PT, R194, 0x2, PT ;  /* 0x00000002c200780c */ /* 0x000fe20003f45270 */
[----:B------:R-:W-:Y:S01]  /*18590*/  IMAD.MOV.U32 R91, RZ, RZ, 0x40000040 ;  /* 0x40000040ff5b7424 */ /* 0x000fe200078e00ff */
[----:B------:R-:W-:Y:S01]  /*185a0*/  R2UR UR28, R10 ;  /* 0x000000000a1c72ca */ /* 0x000fe200000e0000 */
        /* <DEDUP_REMOVED lines=18> */
[C---:B------:R-:W-:Y:S01]  /*186d0*/  VIADD R88, R90.reuse, 0x2 ;  /* 0x000000025a587836 */ /* 0x040fe20000000000 */
[----:B------:R-:W-:Y:S01]  /*186e0*/  R2UR UR39, R89 ;  /* 0x00000000592772ca */ /* 0x000fe200000e0000 */
[----:B------:R-:W-:Y:S01]  /*186f0*/  VIADD R96, R90, 0x4 ;  /* 0x000000045a607836 */ /* 0x000fe20000000000 */
[----:B------:R-:W-:Y:S01]  /*18700*/  R2UR UR36, R10 ;  /* 0x000000000a2472ca */ /* 0x000fe200000e0000 */
[----:B------:R-:W-:Y:S01]  /*18710*/  IMAD.MOV.U32 R91, RZ, RZ, 0x40000040 ;  /* 0x40000040ff5b7424 */ /* 0x000fe200078e00ff */
[----:B0-----:R-:W-:-:S02]  /*18720*/  SHF.R.U32.HI R3, RZ, 0x7, R3 ;  /* 0x00000007ff037819 */ /* 0x001fc40000011603 */
[----:B------:R-:W-:Y:S02]  /*18730*/  R2UR UR37, R11 ;  /* 0x000000000b2572ca */ /* 0x000fe400000e0000 */
[----:B------:R-:W-:Y:S01]  /*18740*/  R2UR UR8, R92 ;  /* 0x000000005c0872ca */ /* 0x000fe200000e0000 */
[----:B------:R-:W-:Y:S01]  /*18750*/  VIADD R3, R3, 0x8 ;  /* 0x0000000803037836 */ /* 0x000fe20000000000 */
[----:B------:R-:W-:Y:S01]  /*18760*/  R2UR UR51, R93 ;  /* 0x000000005d3372ca */ /* 0x000fe200000e0000 */
[----:B------:R-:W-:Y:S01]  /*18770*/  VIADD R92, R90, 0x202 ;  /* 0x000002025a5c7836 */ /* 0x000fe20000000000 */
[----:B------:R-:W-:Y:S01]  /*18780*/  R2UR UR6, R94 ;  /* 0x000000005e0672ca */ /* 0x000fe200000e0000 */
[----:B------:R-:W-:Y:S01]  /*18790*/  VIADD R94, R90, 0x102 ;  /* 0x000001025a5e7836 */ /* 0x000fe20000000000 */
[----:B------:R0:W-:Y:S01]  /*187a0*/  BAR.SYNC.DEFER_BLOCKING R3, 0x100 ;  /* 0x000400030000751d */ /* 0x0001e20000010000 */
[----:B------:R-:W-:Y:S02]  /*187b0*/  R2UR UR7, R95 ;  /* 0x000000005f0772ca */ /* 0x000fe400000e0000 */
[----:B------:R-:W-:Y:S01]  /*187c0*/  R2UR UR50, R92 ;  /* 0x000000005c3272ca */ /* 0x000fe200000e0000 */
[----:B------:R-:W-:Y:S01]  /*187d0*/  VIADD R92, R90, 0x402 ;  /* 0x000004025a5c7836 */ /* 0x000fe20000000000 */
[----:B------:R-:W-:-:S02]  /*187e0*/  R2UR UR48, R10 ;  /* 0x000000000a3072ca */ /* 0x000fc400000e0000 */
[----:B------:R-:W-:Y:S02]  /*187f0*/  R2UR UR49, R11 ;  /* 0x000000000b3172ca */ /* 0x000fe400000e0000 */
[----:B------:R-:W-:Y:S02]  /*18800*/  R2UR UR46, R94 ;  /* 0x000000005e2e72ca */ /* 0x000fe400000e0000 */
[----:B------:R-:W-:Y:S02]  /*18810*/  R2UR UR47, R95 ;  /* 0x000000005f2f72ca */ /* 0x000fe400000e0000 */
[----:B------:R-:W-:Y:S01]  /*18820*/  MOV R94, UR51 ;  /* 0x00000033005e7c02 */ /* 0x000fe20008000f00 */
[----:B------:R-:W-:Y:S01]  /*18830*/  UMOV UR51, UR7 ;  /* 0x0000000700337c82 */ /* 0x000fe20008000000 */
[----:B------:R-:W-:Y:S01]  /*18840*/  R2UR UR4, R88 ;  /* 0x00000000580472ca */ /* 0x000fe200000e0000 */
[----:B------:R-:W-:Y:S01]  /*18850*/  VIADD R88, R90, 0x302 ;  /* 0x000003025a587836 */ /* 0x000fe20000000000 */
[----:B------:R-:W-:Y:S01]  /*18860*/  MOV R95, UR50 ;  /* 0x00000032005f7c02 */ /* 0x000fe20008000f00 */
[----:B------:R-:W-:Y:S01]  /*18870*/  UMOV UR50, UR6 ;  /* 0x0000000600327c82 */ /* 0x000fe20008000000 */
[----:B------:R-:W-:Y:S01]  /*18880*/  R2UR UR58, R92 ;  /* 0x000000005c3a72ca */ /* 0x000fe200000e0000 */
[----:B------:R-:W-:Y:S01]  /*18890*/  VIADD R92, R90, 0x204 ;  /* 0x000002045a5c7836 */ /* 0x000fe20000000000 */
[----:B------:R-:W-:Y:S01]  /*188a0*/  R2UR UR54, R88 ;  /* 0x00000000583672ca */ /* 0x000fe200000e0000 */
[----:B------:R-:W-:Y:S01]  /*188b0*/  VIADD R88, R90, 0x104 ;  /* 0x000001045a587836 */ /* 0x000fe20000000000 */
[----:B------:R-:W-:Y:S01]  /*188c0*/  R2UR UR9, R93 ;  /* 0x000000005d0972ca */ /* 0x000fe200000e0000 */
[----:B------:R-:W-:Y:S01]  /*188d0*/  WARPGROUP.ARRIVE ;  /* 0x00000000000079c5 */ /* 0x000fe20000000000 */
[----:B------:R-:W-:Y:S01]  /*188e0*/  R2UR UR14, R92 ;  /* 0x000000005c0e72ca */ /* 0x000fe200000e0000 */
[----:B------:R-:W-:Y:S01]  /*188f0*/  VIADD R92, R90, 0x404 ;  /* 0x000004045a5c7836 */ /* 0x000fe20000000000 */
[----:B------:R-:W-:Y:S01]  /*18900*/  R2UR UR10, R88 ;  /* 0x00000000580a72ca */ /* 0x000fe200000e0000 */
[----:B------:R-:W-:Y:S01]  /*18910*/  VIADD R88, R90, 0x304 ;  /* 0x000003045a587836 */ /* 0x000fe20000000000 */
[----:B------:R-:W-:Y:S01]  /*18920*/  R2UR UR6, R96 ;  /* 0x00000000600672ca */ /* 0x000fe200000e0000 */
[----:B------:R-:W-:Y:S01]  /*18930*/  QGMMA.64x32x32.F32.E4M3.E4M3 R152, gdesc[UR28], RZ, !UPT, gsb0 ;  /* 0x006000001c9879f3 */ /* 0x000fe2000c0008ff */
[----:B------:R-:W-:Y:S01]  /*18940*/  R2UR UR22, R92 ;  /* 0x000000005c1672ca */ /* 0x000fe200000e0000 */
[----:B------:R-:W-:Y:S01]  /*18950*/  VIADD R96, R90, 0x6 ;  /* 0x000000065a607836 */ /* 0x000fe20000000000 */
[----:B------:R-:W-:Y:S01]  /*18960*/  R2UR UR18, R88 ;  /* 0x00000000581272ca */ /* 0x000fe200000e0000 */
[C---:B------:R-:W-:Y:S01]  /*18970*/  VIADD R88, R90.reuse, 0x106 ;  /* 0x000001065a587836 */ /* 0x040fe20000000000 */
[C---:B------:R-:W-:Y:S01]  /*18980*/  R2UR UR5, R89.reuse ;  /* 0x00000000590572ca */ /* 0x040fe200000e0000 */
[----:B------:R-:W-:Y:S01]  /*18990*/  VIADD R92, R90, 0x206 ;  /* 0x000002065a5c7836 */ /* 0x000fe20000000000 */
[----:B------:R-:W-:-:S02]  /*189a0*/  R2UR UR55, R89 ;  /* 0x00000000593772ca */ /* 0x000fc400000e0000 */
[----:B------:R-:W-:Y:S01]  /*189b0*/  R2UR UR30, R88 ;  /* 0x00000000581e72ca */ /* 0x000fe200000e0000 */
[C---:B------:R-:W-:Y:S01]  /*189c0*/  VIADD R88, R90.reuse, 0x306 ;  /* 0x000003065a587836 */ /* 0x040fe20000000000 */
[----:B------:R-:W-:Y:S01]  /*189d0*/  R2UR UR59, R93 ;  /* 0x000000005d3b72ca */ /* 0x000fe200000e0000 */
[----:B------:R-:W-:Y:S01]  /*189e0*/  VIADD R90, R90, 0x406 ;  /* 0x000004065a5a7836 */ /* 0x000fe20000000000 */
[----:B------:R-:W-:Y:S02]  /*189f0*/  R2UR UR11, R89 ;  /* 0x00000000590b72ca */ /* 0x000fe400000e0000 */
[----:B------:R-:W-:Y:S02]  /*18a00*/  R2UR UR15, R93 ;  /* 0x000000005d0f72ca */ /* 0x000fe400000e0000 */
[----:B------:R-:W-:Y:S02]  /*18a10*/  R2UR UR19, R89 ;  /* 0x00000000591372ca */ /* 0x000fe400000e0000 */
[----:B------:R-:W-:Y:S01]  /*18a20*/  R2UR UR23, R93 ;  /* 0x000000005d1772ca */ /* 0x000fe200000e0000 */
[----:B------:R-:W-:Y:S01]  /*18a30*/  IMAD.MOV.U32 R93, RZ, RZ, 0x40000040 ;  /* 0x40000040ff5d7424 */ /* 0x000fe200078e00ff */
[----:B------:R-:W-:-:S02]  /*18a40*/  R2UR UR44, R10 ;  /* 0x000000000a2c72ca */ /* 0x000fc400000e0000 */
[----:B------:R-:W-:Y:S02]  /*18a50*/  R2UR UR45, R11 ;  /* 0x000000000b2d72ca */ /* 0x000fe400000e0000 */
[----:B------:R-:W-:Y:S01]  /*18a60*/  R2UR UR31, R89 ;  /* 0x00000000591f72ca */ /* 0x000fe200000e0000 */
[----:B------:R-:W-:Y:S01]  /*18a70*/  IMAD.MOV.U32 R89, RZ, RZ, 0x40000040 ;  /* 0x40000040ff597424 */ /* 0x000fe200078e00ff */
[C---:B------:R-:W-:Y:S02]  /*18a80*/  R2UR UR7, R97.reuse ;  /* 0x00000000610772ca */ /* 0x040fe400000e0000 */
[----:B------:R-:W-:Y:S02]  /*18a90*/  R2UR UR26, R96 ;  /* 0x00000000601a72ca */ /* 0x000fe400000e0000 */
[----:B------:R-:W-:Y:S02]  /*18aa0*/  R2UR UR27, R97 ;  /* 0x00000000611b72ca */ /* 0x000fe400000e0000 */
[----:B------:R-:W-:-:S02]  /*18ab0*/  R2UR UR42, R90 ;  /* 0x000000005a2a72ca */ /* 0x000fc400000e0000 */
[----:B------:R-:W-:Y:S02]  /*18ac0*/  R2UR UR43, R91 ;  /* 0x000000005b2b72ca */ /* 0x000fe400000e0000 */
[----:B------:R-:W-:Y:S01]  /*18ad0*/  MOV R221, UR47 ;  /* 0x0000002f00dd7c02 */ /* 0x000fe20008000f00 */
[----:B------:R-:W-:Y:S01]  /*18ae0*/  UMOV UR47, UR9 ;  /* 0x00000009002f7c82 */ /* 0x000fe20008000000 */
[----:B------:R-:W-:Y:S01]  /*18af0*/  MOV R205, UR46 ;  /* 0x0000002e00cd7c02 */ /* 0x000fe20008000f00 */
[----:B------:R-:W-:Y:S01]  /*18b00*/  UMOV UR46, UR8 ;  /* 0x00000008002e7c82 */ /* 0x000fe20008000000 */
[----:B0-----:R-:W-:Y:S01]  /*18b10*/  MOV R3, UR7 ;  /* 0x0000000700037c02 */ /* 0x001fe20008000f00 */
        /* <DEDUP_REMOVED lines=19> */
[C---:B------:R-:W-:Y:S02]  /*18c50*/  R2UR UR17, R7.reuse ;  /* 0x00000000071172ca */ /* 0x040fe400000e0000 */
[----:B------:R-:W-:Y:S02]  /*18c60*/  R2UR UR20, R6 ;  /* 0x00000000061472ca */ /* 0x000fe400000e0000 */
[----:B------:R-:W-:Y:S02]  /*18c70*/  R2UR UR21, R7 ;  /* 0x00000000071572ca */ /* 0x000fe400000e0000 */
[----:B------:R-:W-:Y:S02]  /*18c80*/  R2UR UR24, R4 ;  /* 0x00000000041872ca */ /* 0x000fe400000e0000 */
[----:B------:R-:W-:-:S02]  /*18c90*/  R2UR UR25, R5 ;  /* 0x00000000051972ca */ /* 0x000fc400000e0000 */
        /* <DEDUP_REMOVED lines=80> */
.L_x_1963:
[----:B------:R-:W-:Y:S01]  /*191a0*/  SHF.L.U32 R0, R222, 0x1f, RZ ;  /* 0x0000001fde007819 */ /* 0x000fe200000006ff */
[----:B------:R-:W-:-:S04]  /*191b0*/  IMAD R3, R218, 0x8, R17 ;  /* 0x00000008da037824 */ /* 0x000fc800078e0211 */
[----:B------:R0:W1:Y:S01]  /*191c0*/  SYNCS.PHASECHK.TRANS64.TRYWAIT P1, [R3+URZ+0x22850], R0 ;  /* 0x02285000030075a7 */ /* 0x000062000802017f */
[----:B------:R-:W-:Y:S05]  /*191d0*/  @!P0 BRA `(.L_x_1964) ;  /* 0x0000000000048947 */ /* 0x000fea0003800000 */
[----:B------:R-:W-:Y:S01]  /*191e0*/  BPT.TRAP 0x1 ;  /* 0x000000040000795c */ /* 0x000fe20000300000 */
.L_x_1964:
[----:B-1----:R-:W-:Y:S05]  /*191f0*/  @P1 BRA `(.L_x_1962) ;  /* 0x0000000000081947 */ /* 0x002fea0003800000 */
[----:B------:R-:W1:Y:S02]  /*19200*/  SYNCS.PHASECHK.TRANS64.TRYWAIT P1, [R3+URZ+0x22850], R0 ;  /* 0x02285000030075a7 */ /* 0x000e64000802017f */
[----:B-1----:R-:W-:Y:S05]  /*19210*/  @!P1 BRA `(.L_x_1965) ;  /* 0x00000138006c9947 */ /* 0x002fea0003800000 */
.L_x_1962:
        /* <DEDUP_REMOVED lines=13> */
[----:B0-----:R-:W-:-:S04]  /*192f0*/  SHF.R.U32.HI R221, RZ, 0x7, R221 ;  /* 0x00000007ffdd7819 */ /* 0x001fc800000116dd */
[----:B------:R-:W-:Y:S01]  /*19300*/  IADD3 R3, -R221, 0xb, RZ ;  /* 0x0000000bdd037810 */ /* 0x000fe20007ffe1ff */
        /* <DEDUP_REMOVED lines=28> */
[----:B------:R0:W-:Y:S06]  /*194d0*/  BAR.ARV R3, 0x100 ;  /* 0x000400030000751d */ /* 0x0001ec0000002000 */
[----:B------:R-:W-:Y:S05]  /*194e0*/  @!P0 BRA `(.L_x_1966) ;  /* 0x0000000000048947 */ /* 0x000fea0003800000 */
[----:B------:R-:W-:Y:S01]  /*194f0*/  BPT.TRAP 0x1 ;  /* 0x000000040000795c */ /* 0x000fe20000300000 */
.L_x_1966:
[----:B------:R-:W-:-:S04]  /*19500*/  FMNMX.FTZ R0, R152, R217, !PT ;  /* 0x000000d998007209 */ /* 0x000fc80007810000 */
[----:B0-----:R-:W-:Y:S02]  /*19510*/  FMNMX.FTZ R3, R153, R0, !PT ;  /* 0x0000000099037209 */ /* 0x001fe40007810000 */
[----:B------:R-:W-:-:S04]  /*19520*/  FMNMX.FTZ R0, R154, R216, !PT ;  /* 0x000000d89a007209 */ /* 0x000fc80007810000 */
        /* <DEDUP_REMOVED lines=85> */
[----:B------:R-:W-:-:S04]  /*19a80*/  FADD.FTZ R171, -R3, R217 ;  /* 0x000000d903ab7221 */ /* 0x000fc80000010100 */
[----:B------:R-:W-:Y:S01]  /*19a90*/  FMUL.FTZ R168, R2, R171 ;  /* 0x000000ab02a87220 */ /* 0x000fe20000410000 */
[----:B------:R-:W-:-:S04]  /*19aa0*/  FADD.FTZ R171, -R0, R216 ;  /* 0x000000d800ab7221 */ /* 0x000fc80000010100 */
[C---:B------:R-:W-:Y:S01]  /*19ab0*/  FMUL.FTZ R169, R2.reuse, R171 ;  /* 0x000000ab02a97220 */ /* 0x040fe20000410000 */
[----:B------:R-:W-:-:S01]  /*19ac0*/  FFMA.FTZ R171, R2, R3, -8 ;  /* 0xc100000002ab7423 */ /* 0x000fc20000010003 */
[----:B------:R-:W-:Y:S03]  /*19ad0*/  MUFU.EX2 R168, R168 ;  /* 0x000000a800a87308 */ /* 0x000fe60000000800 */
[----:B------:R-:W-:-:S01]  /*19ae0*/  FFMA.FTZ R170, R2, R152, -R171 ;  /* 0x0000009802aa7223 */ /* 0x000fc200000108ab */
[C-C-:B------:R-:W-:Y:S01]  /*19af0*/  FFMA.FTZ R152, R2.reuse, R153, -R171.reuse ;  /* 0x0000009902987223 */ /* 0x140fe200000108ab */
[----:B------:R-:W-:-:S01]  /*19b00*/  FFMA.FTZ R153, R2, R156, -R171 ;  /* 0x0000009c02997223 */ /* 0x000fc200000108ab */
[C-C-:B------:R-:W-:Y:S01]  /*19b10*/  FFMA.FTZ R156, R2.reuse, R157, -R171.reuse ;  /* 0x0000009d029c7223 */ /* 0x140fe200000108ab */
[----:B------:R-:W-:-:S01]  /*19b20*/  FFMA.FTZ R157, R2, R160, -R171 ;  /* 0x000000a0029d7223 */ /* 0x000fc200000108ab */
[C-C-:B------:R-:W-:Y:S01]  /*19b30*/  FFMA.FTZ R160, R2.reuse, R161, -R171.reuse ;  /* 0x000000a102a07223 */ /* 0x140fe200000108ab */
[----:B------:R-:W-:-:S01]  /*19b40*/  FFMA.FTZ R161, R2, R164, -R171 ;  /* 0x000000a402a17223 */ /* 0x000fc200000108ab */
[C---:B------:R-:W-:Y:S01]  /*19b50*/  FFMA.FTZ R164, R2.reuse, R165, -R171 ;  /* 0x000000a502a47223 */ /* 0x040fe200000108ab */
[----:B------:R-:W-:-:S01]  /*19b60*/  FFMA.FTZ R165, R2, R0, -8 ;  /* 0xc100000002a57423 */ /* 0x000fc20000010000 */
[----:B------:R0:W1:Y:S01]  /*19b70*/  MUFU.EX2 R173, R170 ;  /* 0x000000aa00ad7308 */ /* 0x0000620000000800 */
[----:B------:R-:W-:-:S01]  /*19b80*/  FFMA.FTZ R136, R2, R136, -R171 ;  /* 0x0000008802887223 */ /* 0x000fc200000108ab */
[C---:B------:R-:W-:Y:S01]  /*19b90*/  FFMA.FTZ R137, R2.reuse, R137, -R171 ;  /* 0x0000008902897223 */ /* 0x040fe200000108ab */
[----:B------:R-:W-:-:S01]  /*19ba0*/  FFMA.FTZ R154, R2, R154, -R165 ;  /* 0x0000009a029a7223 */ /* 0x000fc200000108a5 */
[C-C-:B------:R-:W-:Y:S01]  /*19bb0*/  FFMA.FTZ R155, R2.reuse, R155, -R165.reuse ;  /* 0x0000009b029b7223 */ /* 0x140fe200000108a5 */
[----:B------:R-:W-:-:S01]  /*19bc0*/  FFMA.FTZ R158, R2, R158, -R165 ;  /* 0x0000009e029e7223 */ /* 0x000fc200000108a5 */
[C-C-:B------:R-:W-:Y:S01]  /*19bd0*/  FFMA.FTZ R159, R2.reuse, R159, -R165.reuse ;  /* 0x0000009f029f7223 */ /* 0x140fe200000108a5 */
[----:B------:R-:W-:-:S01]  /*19be0*/  FFMA.FTZ R162, R2, R162, -R165 ;  /* 0x000000a202a27223 */ /* 0x000fc200000108a5 */
[----:B------:R-:W-:Y:S01]  /*19bf0*/  MUFU.EX2 R169, R169 ;  /* 0x000000a900a97308 */ /* 0x000fe20000000800 */
[----:B0-----:R-:W-:-:S02]  /*19c00*/  IMAD R170, R194, 0x8, R17 ;  /* 0x00000008c2aa7824 */ /* 0x001fc400078e0211 */
[C-C-:B------:R-:W-:Y:S01]  /*19c10*/  FFMA.FTZ R163, R2.reuse, R163, -R165.reuse ;  /* 0x000000a302a37223 */ /* 0x140fe200000108a5 */
[----:B------:R-:W-:-:S01]  /*19c20*/  FFMA.FTZ R166, R2, R166, -R165 ;  /* 0x000000a602a67223 */ /* 0x000fc200000108a5 */
[--C-:B------:R-:W-:Y:S01]  /*19c30*/  FFMA.FTZ R167, R2, R167, -R165.reuse ;  /* 0x000000a702a77223 */ /* 0x100fe200000108a5 */
[----:B------:R-:W-:Y:S02]  /*19c40*/  VIADD R170, R170, 0x22840 ;  /* 0x00022840aaaa7836 */ /* 0x000fe40000000000 */
[C-C-:B------:R-:W-:Y:S01]  /*19c50*/  FFMA.FTZ R138, R2.reuse, R138, -R165.reuse ;  /* 0x0000008a028a7223 */ /* 0x140fe200000108a5 */
[----:B------:R-:W-:-:S01]  /*19c60*/  FFMA.FTZ R139, R2, R139, -R165 ;  /* 0x0000008b028b7223 */ /* 0x000fc200000108a5 */
[----:B------:R-:W0:Y:S01]  /*19c70*/  MUFU.EX2 R154, R154 ;  /* 0x0000009a009a7308 */ /* 0x000e220000000800 */
[----:B-1----:R-:W-:-:S01]  /*19c80*/  FFMA.FTZ R15, R168, R15, R173 ;  /* 0x0000000fa80f7223 */ /* 0x002fc200000100ad */
[----:B------:R-:W-:Y:S01]  /*19c90*/  PRMT R170, R229, 0x654, R170 ;  /* 0x00000654e5aa7816 */ /* 0x000fe200000000aa */
[----:B------:R-:W-:-:S01]  /*19ca0*/  FFMA.FTZ R142, R2, R142, -R165 ;  /* 0x0000008e028e7223 */ /* 0x000fc200000108a5 */
[C-C-:B------:R-:W-:Y:S01]  /*19cb0*/  FFMA.FTZ R143, R2.reuse, R143, -R165.reuse ;  /* 0x0000008f028f7223 */ /* 0x140fe200000108a5 */
[----:B------:R-:W-:-:S01]  /*19cc0*/  FFMA.FTZ R146, R2, R146, -R165 ;  /* 0x0000009202927223 */ /* 0x000fc200000108a5 */
[----:B------:R1:W-:Y:S01]  /*19cd0*/  SYNCS.ARRIVE.TRANS64.RED.A1T0 RZ, [R170+URZ], RZ ;  /* 0x000000ffaaff79a7 */ /* 0x0003e2000810043f */
[----:B------:R-:W-:-:S01]  /*19ce0*/  FFMA.FTZ R147, R2, R147, -R165 ;  /* 0x0000009302937223 */ /* 0x000fc200000108a5 */
[----:B------:R-:W2:Y:S01]  /*19cf0*/  MUFU.EX2 R152, R152 ;  /* 0x0000009800987308 */ /* 0x000ea20000000800 */
[----:B------:R-:W-:-:S01]  /*19d00*/  FFMA.FTZ R150, R2, R150, -R165 ;  /* 0x0000009602967223 */ /* 0x000fc200000108a5 */
[C-C-:B------:R-:W-:Y:S01]  /*19d10*/  FFMA.FTZ R151, R2.reuse, R151, -R165.reuse ;  /* 0x0000009702977223 */ /* 0x140fe200000108a5 */
[----:B------:R-:W-:-:S01]  /*19d20*/  FFMA.FTZ R122, R2, R122, -R165 ;  /* 0x0000007a027a7223 */ /* 0x000fc200000108a5 */
[C-C-:B------:R-:W-:Y:S01]  /*19d30*/  FFMA.FTZ R123, R2.reuse, R123, -R165.reuse ;  /* 0x0000007b027b7223 */ /* 0x140fe200000108a5 */
[----:B------:R-:W-:-:S01]  /*19d40*/  FFMA.FTZ R126, R2, R126, -R165 ;  /* 0x0000007e027e7223 */ /* 0x000fc200000108a5 */
[C-C-:B-1----:R-:W-:Y:S01]  /*19d50*/  FFMA.FTZ R170, R2.reuse, R130, -R165.reuse ;  /* 0x0000008202aa7223 */ /* 0x142fe200000108a5 */
        /* <DEDUP_REMOVED lines=23> */
[C---:B------:R-:W-:Y:S01]  /*19ed0*/  FFMA.FTZ R103, R2.reuse, R103, -R165 ;  /* 0x0000006702677223 */ /* 0x040fe200000108a5 */
        /* <DEDUP_REMOVED lines=34> */
[----:B------:R-:W-:-:S07]  /*1a100*/  FFMA.FTZ R101, R2, R101, -R171 ;  /* 0x0000006502657223 */ /* 0x000fce00000108ab */
[----:B------:R2:W-:Y:S08]  /*1a110*/  MUFU.EX2 R114, R170 ;  /* 0x000000aa00727308 */ /* 0x0005f00000000800 */
[----:B------:R-:W5:Y:S01]  /*1a120*/  MUFU.EX2 R163, R163 ;  /* 0x000000a300a37308 */ /* 0x000f620000000800 */
[----:B--2---:R-:W-:-:S01]  /*1a130*/  FADD.FTZ R170, R152, R15 ;  /* 0x0000000f98aa7221 */ /* 0x004fc20000010000 */
[----:B-1----:R-:W-:-:S03]  /*1a140*/  FADD.FTZ R15, R155, R14 ;  /* 0x0000000e9b0f7221 */ /* 0x002fc60000010000 */
[----:B0-----:R-:W-:Y:S01]  /*1a150*/  FADD.FTZ R165, R153, R170 ;  /* 0x000000aa99a57221 */ /* 0x001fe20000010000 */
[----:B---3--:R-:W-:-:S02]  /*1a160*/  FADD.FTZ R14, R158, R15 ;  /* 0x0000000f9e0e7221 */ /* 0x008fc40000010000 */
[----:B------:R-:W0:Y:S01]  /*1a170*/  MUFU.EX2 R161, R161 ;  /* 0x000000a100a17308 */ /* 0x000e220000000800 */
[----:B----4-:R-:W-:-:S01]  /*1a180*/  FADD.FTZ R170, R156, R165 ;  /* 0x000000a59caa7221 */ /* 0x010fc20000010000 */
[----:B-----5:R-:W-:-:S03]  /*1a190*/  FADD.FTZ R15, R159, R14 ;  /* 0x0000000e9f0f7221 */ /* 0x020fc60000010000 */
[----:B------:R-:W-:Y:S01]  /*1a1a0*/  FADD.FTZ R165, R157, R170 ;  /* 0x000000aa9da57221 */ /* 0x000fe20000010000 */
[----:B------:R-:W-:-:S02]  /*1a1b0*/  FADD.FTZ R14, R162, R15 ;  /* 0x0000000fa20e7221 */ /* 0x000fc40000010000 */
[----:B------:R-:W1:Y:S01]  /*1a1c0*/  MUFU.EX2 R166, R166 ;  /* 0x000000a600a67308 */ /* 0x000e620000000800 */
[----:B------:R-:W-:-:S01]  /*1a1d0*/  FADD.FTZ R170, R160, R165 ;  /* 0x000000a5a0aa7221 */ /* 0x000fc20000010000 */
[----:B------:R-:W-:-:S06]  /*1a1e0*/  FADD.FTZ R15, R163, R14 ;  /* 0x0000000ea30f7221 */ /* 0x000fcc0000010000 */
        /* <DEDUP_REMOVED lines=135> */
.L_x_1967:
[----:B------:R-:W-:Y:S01]  /*1aa60*/  F2FP.SATFINITE.E4M3.F32.PACK_AB_MERGE_C R93, R93, R92, RZ ;  /* 0x0000005c5d5d723e */ /* 0x000fe200048070ff */
[----:B------:R-:W-:Y:S01]  /*1aa70*/  IMAD R92, R218, 0x8, R17 ;  /* 0x00000008da5c7824 */ /* 0x000fe200078e0211 */
[----:B------:R-:W-:Y:S01]  /*1aa80*/  ISETP.GT.AND P1, PT, R12, R21, PT ;  /* 0x000000150c00720c */ /* 0x000fe20003f24270 */
[----:B------:R-:W-:Y:S01]  /*1aa90*/  FMUL.FTZ R24, R24, R168 ;  /* 0x000000a818187220 */ /* 0x000fe20000410000 */
[----:B------:R-:W-:Y:S01]  /*1aaa0*/  F2FP.SATFINITE.E4M3.F32.PACK_AB_MERGE_C R94, R95, R94, RZ ;  /* 0x0000005e5f5e723e */ /* 0x000fe200048070ff */
[----:B------:R-:W-:Y:S01]  /*1aab0*/  VIADD R92, R92, 0x22860 ;  /* 0x000228605c5c7836 */ /* 0x000fe20000000000 */
[----:B------:R-:W-:Y:S01]  /*1aac0*/  F2FP.SATFINITE.E4M3.F32.PACK_AB_MERGE_C R153, R156, R153, RZ ;  /* 0x000000999c99723e */ /* 0x000fe200048070ff */
[----:B------:R-:W-:Y:S01]  /*1aad0*/  FMUL.FTZ R25, R25, R168 ;  /* 0x000000a819197220 */ /* 0x000fe20000410000 */
[----:B------:R-:W-:Y:S01]  /*1aae0*/  F2FP.SATFINITE.E4M3.F32.PACK_AB_MERGE_C R93, R89, R88, R93 ;  /* 0x00000058595d723e */ /* 0x000fe2000480705d */
[-C--:B------:R-:W-:Y:S01]  /*1aaf0*/  FMUL.FTZ R28, R28, R168.reuse ;  /* 0x000000a81c1c7220 */ /* 0x080fe20000410000 */
[----:B------:R-:W-:Y:S01]  /*1ab00*/  PRMT R92, R229, 0x654, R92 ;  /* 0x00000654e55c7816 */ /* 0x000fe2000000005c */
[----:B------:R-:W-:Y:S01]  /*1ab10*/  FMUL.FTZ R29, R29, R168 ;  /* 0x000000a81d1d7220 */ /* 0x000fe20000410000 */
[----:B------:R-:W-:Y:S01]  /*1ab20*/  F2FP.SATFINITE.E4M3.F32.PACK_AB_MERGE_C R94, R91, R90, R94 ;  /* 0x0000005a5b5e723e */ /* 0x000fe2000480705e */
        /* <DEDUP_REMOVED lines=102> */
[----:B------:R-:W-:Y:S01]  /*1b190*/  F2FP.SATFINITE.E4M3.F32.PACK_AB_MERGE_C R171, R99, R98, R102 ;  /* 0x0000006263ab723e */ /* 0x000fe20004807066 */
[----:B0-----:R-:W-:Y:S06]  /*1b1a0*/  @P1 BRA `(.L_x_1968) ;  /* 0xffffffd000941947 */ /* 0x001fec000383ffff */
.L_x_1956:
[----:B------:R-:W-:-:S13]  /*1b1b0*/  ISETP.GE.AND P1, PT, R12, R211, PT ;  /* 0x000000d30c00720c */ /* 0x000fda0003f26270 */
[----:B------:R-:W-:Y:S05]  /*1b1c0*/  @!P1 BRA `(.L_x_1969) ;  /* 0x0000004800b89947 */ /* 0x000fea0003800000 */
[----:B------:R-:W-:Y:S02]  /*1b1d0*/  IMAD.MOV.U32 R21, RZ, RZ, R0 ;  /* 0x000000ffff157224 */ /* 0x000fe400078e0000 */
[----:B------:R-:W-:Y:S02]  /*1b1e0*/  IMAD.MOV.U32 R216, RZ, RZ, R3 ;  /* 0x000000ffffd87224 */ /* 0x000fe400078e0003 */
[----:B------:R-:W-:Y:S02]  /*1b1f0*/  IMAD.MOV.U32 R221, RZ, RZ, R196 ;  /* 0x000000ffffdd7224 */ /* 0x000fe400078e00c4 */
[----:B------:R-:W-:-:S07]  /*1b200*/  IMAD.MOV.U32 R217, RZ, RZ, R194 ;  /* 0x000000ffffd97224 */ /* 0x000fce00078e00c2 */
.L_x_1989:
        /* <DEDUP_REMOVED lines=8> */
.L_x_1971:
        /* <DEDUP_REMOVED lines=8> */
.L_x_1972:
[----:B------:R-:W-:Y:S04]  /*1b310*/  BSSY B0, `(.L_x_1970) ;  /* 0x0000004000007945 */ /* 0x000fe80003800000 */
[----:B-1----:R-:W-:Y:S05]  /*1b320*/  @P2 BRA `(.L_x_1973) ;  /* 0x0000000000082947 */ /* 0x002fea0003800000 */
[----:B------:R-:W1:Y:S02]  /*1b330*/  SYNCS.PHASECHK.TRANS64.TRYWAIT P2, [R0+URZ+0x22830], R3 ;  /* 0x02283003000075a7 */ /* 0x000e64000804017f */
[----:B-1----:R-:W-:Y:S05]  /*1b340*/  @!P2 BRA `(.L_x_1974) ;  /* 0x000001180034a947 */ /* 0x002fea0003800000 */
.L_x_1973:
[----:B------:R-:W-:Y:S05]  /*1b350*/  BSYNC B0 ;  /* 0x0000000000007941 */ /* 0x000fea0003800000 */
.L_x_1970:
        /* <DEDUP_REMOVED lines=197> */
.L_x_1976:
[----:B------:R-:W-:Y:S01]  /*1bfb0*/  SHF.L.U32 R0, R221, 0x1f, RZ ;  /* 0x0000001fdd007819 */ /* 0x000fe200000006ff */
[----:B------:R-:W-:-:S04]  /*1bfc0*/  IMAD R3, R217, 0x8, R17 ;  /* 0x00000008d9037824 */ /* 0x000fc800078e0211 */
[----:B------:R0:W1:Y:S01]  /*1bfd0*/  SYNCS.PHASECHK.TRANS64.TRYWAIT P1, [R3+URZ+0x22850], R0 ;  /* 0x02285000030075a7 */ /* 0x000062000802017f */
[----:B------:R-:W-:Y:S05]  /*1bfe0*/  @!P0 BRA `(.L_x_1977) ;  /* 0x0000000000048947 */ /* 0x000fea0003800000 */
[----:B------:R-:W-:Y:S01]  /*1bff0*/  BPT.TRAP 0x1 ;  /* 0x000000040000795c */ /* 0x000fe20000300000 */
.L_x_1977:
[----:B-1----:R-:W-:Y:S05]  /*1c000*/  @P1 BRA `(.L_x_1975) ;  /* 0x0000000000081947 */ /* 0x002fea0003800000 */
[----:B------:R-:W1:Y:S02]  /*1c010*/  SYNCS.PHASECHK.TRANS64.TRYWAIT P1, [R3+URZ+0x22850], R0 ;  /* 0x02285000030075a7 */ /* 0x000e64000802017f */
[----:B-1----:R-:W-:Y:S05]  /*1c020*/  @!P1 BRA `(.L_x_1978) ;  /* 0x0000010c00109947 */ /* 0x002fea0003800000 */
.L_x_1975:
        /* <DEDUP_REMOVED lines=46> */
.L_x_1979:
[----:B------:R-:W1:Y:S01]  /*1c310*/  LDC R0, c[0x0][0x448] ;  /* 0x00011200ff007b82 */ /* 0x000e620000000800 */
[----:B0-----:R-:W-:Y:S01]  /*1c320*/  IMAD.IADD R3, R207, 0x1, R202 ;  /* 0x00000001cf037824 */ /* 0x001fe200078e02ca */
[----:B------:R-:W-:Y:S01]  /*1c330*/  ULDC UR4, c[0x0][0x9dc] ;  /* 0x0002770000047ab9 */ /* 0x000fe20000000800 */
[----:B------:R-:W-:Y:S01]  /*1c340*/  IMAD R170, R12, -0xa0, RZ ;  /* 0xffffff600caa7824 */ /* 0x000fe200078e02ff */
[----:B------:R-:W-:Y:S01]  /*1c350*/  ULOP3.LUT UR4, URZ, UR4, URZ, 0x33, !UPT ;  /* 0x000000043f047292 */ /* 0x000fe2000f8e333f */
[----:B------:R-:W-:-:S03]  /*1c360*/  ULDC UR5, c[0x0][0x9e0] ;  /* 0x0002780000057ab9 */ /* 0x000fc60000000800 */
[----:B------:R-:W0:Y:S01]  /*1c370*/  LDC R178, c[0x0][0x9e4] ;  /* 0x00027900ffb27b82 */ /* 0x000e220000000800 */
[----:B-1----:R-:W-:-:S13]  /*1c380*/  ISETP.NE.AND P1, PT, R0, 0x1, PT ;  /* 0x000000010000780c */ /* 0x002fda0003f25270 */
[----:B------:R-:W1:Y:S08]  /*1c390*/  @P1 LDC R0, c[0x0][0x44c] ;  /* 0x00011300ff001b82 */ /* 0x000e700000000800 */
[----:B------:R-:W2:Y:S01]  /*1c3a0*/  @P1 LDC R169, c[0x0][0x450] ;  /* 0x00011400ffa91b82 */ /* 0x000ea20000000800 */
[----:B-1----:R-:W-:-:S05]  /*1c3b0*/  @P1 IMAD.HI.U32 R0, R3, R0, RZ ;  /* 0x0000000003001227 */ /* 0x002fca00078e00ff */
[----:B--2---:R-:W-:Y:S01]  /*1c3c0*/  @P1 SHF.R.U32.HI R3, RZ, R169, R0 ;  /* 0x000000a9ff031219 */ /* 0x004fe20000011600 */
[----:B------:R-:W-:Y:S01]  /*1c3d0*/  VIADD R169, R170, 0x1 ;  /* 0x00000001aaa97836 */ /* 0x000fe20000000000 */
[----:B0-----:R-:W-:Y:S01]  /*1c3e0*/  ISETP.GE.AND P1, PT, R178, 0x1, PT ;  /* 0x00000001b200780c */ /* 0x001fe20003f26270 */
[----:B------:R-:W-:Y:S02]  /*1c3f0*/  IMAD R0, R194, 0x8, R17 ;  /* 0x00000008c2007824 */ /* 0x000fe400078e0211 */
[----:B------:R-:W0:Y:S01]  /*1c400*/  SHFL.IDX PT, R175, R3, RZ, 0x1c1f ;  /* 0x001c1fff03af7589 */ /* 0x000e2200000e0000 */
[----:B------:R-:W-:Y:S02]  /*1c410*/  IMAD R169, R206, -0x2, R169 ;  /* 0xfffffffecea97824 */ /* 0x000fe400078e02a9 */
[----:B------:R-:W-:-:S03]  /*1c420*/  VIADD R0, R0, 0x22840 ;  /* 0x0002284000007836 */ /* 0x000fc60000000000 */
[----:B------:R-:W-:Y:S02]  /*1c430*/  IADD3 R172, -R188, R169, R189 ;  /* 0x000000a9bcac7210 */ /* 0x000fe40007ffe1bd */
[----:B------:R-:W-:-:S03]  /*1c440*/  PRMT R0, R229, 0x654, R0 ;  /* 0x00000654e5007816 */ /* 0x000fc60000000000 */
[C---:B------:R-:W-:Y:S01]  /*1c450*/  VIADD R171, R172.reuse, UR5 ;  /* 0x00000005acab7c36 */ /* 0x040fe20008000000 */
[----:B------:R1:W-:Y:S01]  /*1c460*/  SYNCS.ARRIVE.TRANS64.RED.A1T0 RZ, [R0+URZ], RZ ;  /* 0x000000ff00ff79a7 */ /* 0x0003e2000810043f */
[----:B------:R-:W-:Y:S02]  /*1c470*/  VIADD R172, R172, UR4 ;  /* 0x00000004acac7c36 */ /* 0x000fe40008000000 */
[----:B-1----:R-:W-:Y:S02]  /*1c480*/  VIADD R0, R169, 0xffffffff ;  /* 0xffffffffa9007836 */ /* 0x002fe40000000000 */
[--C-:B0-----:R-:W-:Y:S02]  /*1c490*/  IMAD.IADD R173, R171, 0x1, R175.reuse ;  /* 0x00000001abad7824 */ /* 0x101fe400078e02af */
        /* <DEDUP_REMOVED lines=15> */
.L_x_1982:
[----:B------:R-:W-:Y:S02]  /*1c590*/  ULDC UR4, c[0x0][0x9e4] ;  /* 0x0002790000047ab9 */ /* 0x000fe40000000800 */
[----:B------:R-:W-:-:S05]  /*1c5a0*/  IMAD.U32 R176, RZ, RZ, UR4 ;  /* 0x00000004ffb07e24 */ /* 0x000fca000f8e00ff */
[----:B------:R-:W-:-:S13]  /*1c5b0*/  ISETP.NE.AND P1, PT, R176, 0x1, PT ;  /* 0x00000001b000780c */ /* 0x000fda0003f25270 */
[----:B------:R-:W0:Y:S02]  /*1c5c0*/  @P1 LDC.64 R168, c[0x0][0x9e8] ;  /* 0x00027a00ffa81b82 */ /* 0x000e240000000a00 */
[----:B0-----:R-:W-:-:S05]  /*1c5d0*/  @P1 IMAD.HI.U32 R168, R175, R168, RZ ;  /* 0x000000a8afa81227 */ /* 0x001fca00078e00ff */
[----:B------:R-:W-:-:S07]  /*1c5e0*/  @P1 SHF.R.U32.HI R175, RZ, R169, R168 ;  /* 0x000000a9ffaf1219 */ /* 0x000fce00000116a8 */
.L_x_1983:
[----:B------:R-:W-:Y:S05]  /*1c5f0*/  BSYNC B0 ;  /* 0x0000000000007941 */ /* 0x000fea0003800000 */
.L_x_1981:
[----:B------:R-:W-:-:S05]  /*1c600*/  IMAD R175, R175, R176, R0 ;  /* 0x000000b0afaf7224 */ /* 0x000fca00078e0200 */
[----:B------:R-:W-:Y:S02]  /*1c610*/  VIADDMNMX R173, R175, R176, R173, PT ;  /* 0x000000b0afad7246 */ /* 0x000fe400038001ad */
[----:B------:R-:W-:-:S07]  /*1c620*/  VIMNMX R174, R174, R175, !PT ;  /* 0x000000afaeae7248 */ /* 0x000fce0007fe0100 */
.L_x_1980:
        /* <DEDUP_REMOVED lines=248> */
.L_x_1986:
[----:B------:R-:W-:Y:S02]  /*1d5b0*/  ULDC UR4, c[0x0][0x9e4] ;  /* 0x0002790000047ab9 */ /* 0x000fe40000000800 */
[----:B------:R-:W-:-:S05]  /*1d5c0*/  IMAD.U32 R3, RZ, RZ, UR4 ;  /* 0x00000004ff037e24 */ /* 0x000fca000f8e00ff */
[----:B------:R-:W-:-:S13]  /*1d5d0*/  ISETP.NE.AND P6, PT, R3, 0x1, PT ;  /* 0x000000010300780c */ /* 0x000fda0003fc5270 */
[----:B------:R-:W0:Y:S02]  /*1d5e0*/  @P6 LDC.64 R88, c[0x0][0x9e8] ;  /* 0x00027a00ff586b82 */ /* 0x000e240000000a00 */
[----:B0-----:R-:W-:-:S05]  /*1d5f0*/  @P6 IMAD.HI.U32 R88, R173, R88, RZ ;  /* 0x00000058ad586227 */ /* 0x001fca00078e00ff */
[----:B------:R-:W-:-:S07]  /*1d600*/  @P6 SHF.R.U32.HI R173, RZ, R89, R88 ;  /* 0x00000059ffad6219 */ /* 0x000fce0000011658 */
.L_x_1987:
[----:B------:R-:W-:Y:S05]  /*1d610*/  BSYNC B0 ;  /* 0x0000000000007941 */ /* 0x000fea0003800000 */
.L_x_1985:
[----:B------:R-:W-:-:S05]  /*1d620*/  IMAD R0, R173, R3, R0 ;  /* 0x00000003ad007224 */ /* 0x000fca00078e0200 */
[----:B------:R-:W-:Y:S02]  /*1d630*/  VIADDMNMX R171, R0, R3, R171, PT ;  /* 0x0000000300ab7246 */ /* 0x000fe400038001ab */
[----:B------:R-:W-:-:S07]  /*1d640*/  VIMNMX R172, R172, R0, !PT ;  /* 0x00000000acac7248 */ /* 0x000fce0007fe0100 */
.L_x_1984:
        /* <DEDUP_REMOVED lines=190> */
[----:B------:R-:W-:Y:S02]  /*1e230*/  ISETP.LT.OR P1, PT, R171, 0x89, P1 ;  /* 0x00000089ab00780c */ /* 0x000fe40000f21670 */
[----:B------:R-:W-:Y:S02]  /*1e240*/  ISETP.GT.AND P2, PT, R172, 0x99, !P6 ;  /* 0x00000099ac00780c */ /* 0x000fe40007744270 */
[----:B------:R-:W-:-:S02]  /*1e250*/  FSEL R94, R94, -INF , !P1 ;  /* 0xff8000005e5e7808 */ /* 0x000fc40004800000 */
[----:B------:R-:W-:Y:S02]  /*1e260*/  LOP3.LUT P1, RZ, R16, 0x1, RZ, 0xc0, !PT ;  /* 0x0000000110ff7812 */ /* 0x000fe4000782c0ff */
[----:B------:R-:W-:Y:S02]  /*1e270*/  ISETP.LT.OR P2, PT, R171, 0x9a, P2 ;  /* 0x0000009aab00780c */ /* 0x000fe40001741670 */
[----:B------:R-:W-:Y:S02]  /*1e280*/  ISETP.GT.AND P1, PT, R172, RZ, !P1 ;  /* 0x000000ffac00720c */ /* 0x000fe40004f24270 */
[----:B------:R-:W-:Y:S02]  /*1e290*/  FSEL R103, R103, -INF , !P2 ;  /* 0xff80000067677808 */ /* 0x000fe40005000000 */
[----:B------:R-:W-:-:S04]  /*1e2a0*/  ISETP.LT.OR P1, PT, R171, 0x1, P1 ;  /* 0x00000001ab00780c */ /* 0x000fc80000f21670 */
[----:B------:R-:W-:Y:S02]  /*1e2b0*/  FSEL R154, R154, -INF , !P1 ;  /* 0xff8000009a9a7808 */ /* 0x000fe40004800000 */
[----:B------:R-:W-:Y:S02]  /*1e2c0*/  FSETP.NEU.FTZ.AND P1, PT, R3, -INF , PT ;  /* 0xff8000000300780b */ /* 0x000fe40003f3d000 */
[----:B------:R-:W-:Y:S02]  /*1e2d0*/  FMNMX.FTZ R142, R154, R21, !PT ;  /* 0x000000159a8e7209 */ /* 0x000fe40007810000 */
        /* <DEDUP_REMOVED lines=15> */
[C-C-:B------:R-:W-:Y:S01]  /*1e3d0*/  FFMA.FTZ R140, R2.reuse, R179, -R0.reuse ;  /* 0x000000b3028c7223 */ /* 0x140fe20000010800 */
        /* <DEDUP_REMOVED lines=30> */
[----:B0-----:R-:W-:-:S04]  /*1e5c0*/  FMNMX.FTZ R152, R146, R169, !PT ;  /* 0x000000a992987209 */ /* 0x001fc80007810000 */
[----:B------:R-:W-:-:S03]  /*1e5d0*/  FMNMX.FTZ R169, R147, R152, !PT ;  /* 0x0000009893a97209 */ /* 0x000fc60007810000 */
[----:B------:R-:W-:Y:S01]  /*1e5e0*/  MUFU.EX2 R128, R128 ;  /* 0x0000008000807308 */ /* 0x000fe20000000800 */
[----:B------:R-:W-:-:S04]  /*1e5f0*/  FMNMX.FTZ R152, R150, R169, !PT ;  /* 0x000000a996987209 */ /* 0x000fc80007810000 */
[----:B------:R-:W-:Y:S01]  /*1e600*/  FMNMX.FTZ R169, R151, R152, !PT ;  /* 0x0000009897a97209 */ /* 0x000fe20007810000 */
[----:B------:R-:W-:-:S02]  /*1e610*/  FFMA.FTZ R152, R2, R187, -R0 ;  /* 0x000000bb02987223 */ /* 0x000fc40000010800 */
[----:B------:R-:W-:Y:S01]  /*1e620*/  MUFU.EX2 R157, R157 ;  /* 0x0000009d009d7308 */ /* 0x000fe20000000800 */
[----:B------:R-:W-:-:S04]  /*1e630*/  FMNMX.FTZ R156, R122, R169, !PT ;  /* 0x000000a97a9c7209 */ /* 0x000fc80007810000 */
        /* <DEDUP_REMOVED lines=31> */
[----:B------:R-:W-:Y:S02]  /*1e830*/  FMNMX.FTZ R108, R98, R169, !PT ;  /* 0x000000a9626c7209 */ /* 0x000fe40007810000 */
[----:B------:R-:W-:Y:S02]  /*1e840*/  FSEL R169, R102, -INF , !P5 ;  /* 0xff80000066a97808 */ /* 0x000fe40006800000 */
[----:B------:R-:W-:-:S03]  /*1e850*/  FMNMX.FTZ R108, R99, R108, !PT ;  /* 0x0000006c636c7209 */ /* 0x000fc60007810000 */
[----:B------:R-:W-:Y:S01]  /*1e860*/  MUFU.EX2 R148, R148 ;  /* 0x0000009400947308 */ /* 0x000fe20000000800 */
[----:B------:R-:W-:-:S04]  /*1e870*/  FMNMX.FTZ R108, R169, R108, !PT ;  /* 0x0000006ca96c7209 */ /* 0x000fc80007810000 */
[----:B------:R-:W-:Y:S01]  /*1e880*/  FMNMX.FTZ R164, R103, R108, !PT ;  /* 0x0000006c67a47209 */ /* 0x000fe20007810000 */
[----:B------:R-:W-:-:S01]  /*1e890*/  FFMA.FTZ R108, R2, R112, -R0 ;  /* 0x00000070026c7223 */ /* 0x000fc20000010800 */
[C-C-:B------:R-:W-:Y:S01]  /*1e8a0*/  FFMA.FTZ R112, R2.reuse, R116, -R0.reuse ;  /* 0x0000007402707223 */ /* 0x140fe20000010800 */
[----:B------:R-:W-:-:S01]  /*1e8b0*/  FFMA.FTZ R116, R2, R120, -R0 ;  /* 0x0000007802747223 */ /* 0x000fc20000010800 */
[----:B------:R-:W-:Y:S01]  /*1e8c0*/  MUFU.EX2 R149, R149 ;  /* 0x0000009500957308 */ /* 0x000fe20000000800 */
[----:B------:R-:W0:Y:S07]  /*1e8d0*/  SHFL.BFLY PT, R171, R164, 0x2, 0x1f ;  /* 0x0c401f00a4ab7f89 */ /* 0x000e2e00000e0000 */
[----:B------:R-:W-:Y:S08]  /*1e8e0*/  MUFU.EX2 R152, R152 ;  /* 0x0000009800987308 */ /* 0x000ff00000000800 */
[----:B------:R-:W-:Y:S08]  /*1e8f0*/  MUFU.EX2 R121, R121 ;  /* 0x0000007900797308 */ /* 0x000ff00000000800 */
[----:B------:R-:W-:Y:S01]  /*1e900*/  MUFU.EX2 R156, R156 ;  /* 0x0000009c009c7308 */ /* 0x000fe20000000800 */
[----:B0-----:R-:W-:Y:S01]  /*1e910*/  FMNMX.FTZ R120, R164, R171, !PT ;  /* 0x000000aba4787209 */ /* 0x001fe20007810000 */
[C-C-:B------:R-:W-:Y:S01]  /*1e920*/  FFMA.FTZ R171, R2.reuse, R124, -R0.reuse ;  /* 0x0000007c02ab7223 */ /* 0x140fe20000010800 */
[----:B------:R-:W-:-:S01]  /*1e930*/  FFMA.FTZ R124, R2, R101, -R0 ;  /* 0x00000065027c7223 */ /* 0x000fc20000010800 */
[----:B------:R-:W-:-:S02]  /*1e940*/  FSEL R101, R3, RZ, P1 ;  /* 0x000000ff03657208 */ /* 0x000fc40000800000 */
[----:B------:R-:W0:Y:S02]  /*1e950*/  SHFL.BFLY PT, R175, R120, 0x1, 0x1f ;  /* 0x0c201f0078af7f89 */ /* 0x000e2400000e0000 */
[----:B------:R-:W-:Y:S01]  /*1e960*/  MUFU.EX2 R102, R168 ;  /* 0x000000a800667308 */ /* 0x000fe20000000800 */
[----:B------:R-:W-:-:S04]  /*1e970*/  FADD.FTZ R101, -R101, R216 ;  /* 0x000000d865657221 */ /* 0x000fc80000010100 */
[----:B------:R-:W-:-:S03]  /*1e980*/  FMUL.FTZ R101, R2, R101 ;  /* 0x0000006502657220 */ /* 0x000fc60000410000 */
[----:B------:R-:W-:Y:S08]  /*1e990*/  MUFU.EX2 R125, R125 ;  /* 0x0000007d007d7308 */ /* 0x000ff00000000800 */
[----:B------:R-:W1:Y:S01]  /*1e9a0*/  MUFU.EX2 R101, R101 ;  /* 0x0000006500657308 */ /* 0x000e620000000800 */
[----:B0-----:R-:W-:-:S07]  /*1e9b0*/  FMNMX.FTZ R0, R120, R175, !PT ;  /* 0x000000af78007209 */ /* 0x001fce0007810000 */
[----:B------:R-:W-:Y:S01]  /*1e9c0*/  MUFU.EX2 R175, R124 ;  /* 0x0000007c00af7308 */ /* 0x000fe20000000800 */
[----:B------:R-:W-:Y:S01]  /*1e9d0*/  FSETP.NEU.FTZ.AND P1, PT, R0, -INF , PT ;  /* 0xff8000000000780b */ /* 0x000fe20003f3d000 */
[----:B------:R-:W-:-:S05]  /*1e9e0*/  FFMA.FTZ R177, R2, R0, -8 ;  /* 0xc100000002b17423 */ /* 0x000fca0000010000 */
[----:B------:R-:W-:Y:S01]  /*1e9f0*/  FSEL R177, R177, RZ, P1 ;  /* 0x000000ffb1b17208 */ /* 0x000fe20000800000 */
[----:B------:R-:W-:Y:S04]  /*1ea00*/  MUFU.EX2 R160, R160 ;  /* 0x000000a000a07308 */ /* 0x000fe80000000800 */
[----:B------:R-:W-:-:S01]  /*1ea10*/  FFMA.FTZ R164, R2, R158, -R177 ;  /* 0x0000009e02a47223 */ /* 0x000fc200000108b1 */
[--C-:B------:R-:W-:Y:S01]  /*1ea20*/  FFMA.FTZ R158, R2, R166, -R177.reuse ;  /* 0x000000a6029e7223 */ /* 0x100fe200000108b1 */
[----:B------:R-:W-:Y:S01]  /*1ea30*/  FSEL R166, R0, RZ, P1 ;  /* 0x000000ff00a67208 */ /* 0x000fe20000800000 */
[C-C-:B------:R-:W-:Y:S01]  /*1ea40*/  FFMA.FTZ R179, R2.reuse, R154, -R177.reuse ;  /* 0x0000009a02b37223 */ /* 0x140fe200000108b1 */
[----:B------:R0:W-:Y:S01]  /*1ea50*/  MUFU.EX2 R124, R164 ;  /* 0x000000a4007c7308 */ /* 0x0001e20000000800 */
        /* <DEDUP_REMOVED lines=8> */
[----:B0-----:R-:W-:-:S01]  /*1eae0*/  FFMA.FTZ R164, R2, R143, -R177 ;  /* 0x0000008f02a47223 */ /* 0x001fc200000108b1 */
[C-C-:B------:R-:W-:Y:S01]  /*1eaf0*/  FFMA.FTZ R143, R2.reuse, R146, -R177.reuse ;  /* 0x00000092028f7223 */ /* 0x140fe200000108b1 */
[----:B------:R-:W-:-:S01]  /*1eb00*/  FFMA.FTZ R146, R2, R147, -R177 ;  /* 0x0000009302927223 */ /* 0x000fc200000108b1 */
[C-C-:B------:R-:W-:Y:S01]  /*1eb10*/  FFMA.FTZ R147, R2.reuse, R150, -R177.reuse ;  /* 0x0000009602937223 */ /* 0x140fe200000108b1 */
[----:B------:R-:W-:-:S01]  /*1eb20*/  FFMA.FTZ R150, R2, R151, -R177 ;  /* 0x0000009702967223 */ /* 0x000fc200000108b1 */
[----:B------:R-:W-:Y:S01]  /*1eb30*/  FADD.FTZ R151, -R166, R21 ;  /* 0x00000015a6977221 */ /* 0x000fe20000010100 */
[----:B------:R-:W-:-:S01]  /*1eb40*/  FFMA.FTZ R166, R2, R130, -R177 ;  /* 0x0000008202a67223 */ /* 0x000fc200000108b1 */
[----:B------:R-:W-:Y:S01]  /*1eb50*/  MUFU.EX2 R120, R120 ;  /* 0x0000007800787308 */ /* 0x000fe20000000800 */
[----:B------:R-:W-:-:S01]  /*1eb60*/  FFMA.FTZ R21, R2, R127, -R177 ;  /* 0x0000007f02157223 */ /* 0x000fc200000108b1 */
[C---:B------:R-:W-:Y:S01]  /*1eb70*/  FMUL.FTZ R151, R2.reuse, R151 ;  /* 0x0000009702977220 */ /* 0x040fe20000410000 */
        /* <DEDUP_REMOVED lines=21> */
[----:B------:R1:W-:Y:S01]  /*1ecd0*/  MUFU.EX2 R114, R166 ;  /* 0x000000a600727308 */ /* 0x0003e20000000800 */
[----:B------:R-:W-:-:S01]  /*1ece0*/  FFMA.FTZ R98, R2, R98, -R177 ;  /* 0x0000006202627223 */ /* 0x000fc200000108b1 */
[C-C-:B------:R-:W-:Y:S01]  /*1ecf0*/  FFMA.FTZ R99, R2.reuse, R99, -R177.reuse ;  /* 0x0000006302637223 */ /* 0x140fe200000108b1 */
[----:B------:R-:W-:-:S01]  /*1ed00*/  FFMA.FTZ R169, R2, R169, -R177 ;  /* 0x000000a902a97223 */ /* 0x000fc200000108b1 */
[----:B------:R-:W-:-:S04]  /*1ed10*/  FFMA.FTZ R103, R2, R103, -R177 ;  /* 0x0000006702677223 */ /* 0x000fc800000108b1 */
[----:B------:R-:W3:Y:S01]  /*1ed20*/  MUFU.EX2 R154, R154 ;  /* 0x0000009a009a7308 */ /* 0x000ee20000000800 */
[----:B-1----:R-:W-:-:S01]  /*1ed30*/  FFMA.FTZ R166, R101, R15, R88 ;  /* 0x0000000f65a67223 */ /* 0x002fc20000010058 */
[----:B0-----:R-:W-:-:S03]  /*1ed40*/  FFMA.FTZ R15, R130, R14, R179 ;  /* 0x0000000e820f7223 */ /* 0x001fc600000100b3 */
[----:B------:R-:W-:Y:S01]  /*1ed50*/  FADD.FTZ R151, R153, R166 ;  /* 0x000000a699977221 */ /* 0x000fe20000010000 */
[----:B------:R-:W-:-:S02]  /*1ed60*/  FADD.FTZ R15, R120, R15 ;  /* 0x0000000f780f7221 */ /* 0x000fc40000010000 */
[----:B------:R-:W0:Y:S01]  /*1ed70*/  MUFU.EX2 R159, R159 ;  /* 0x0000009f009f7308 */ /* 0x000e220000000800 */
[----:B------:R-:W-:-:S01]  /*1ed80*/  FADD.FTZ R14, R128, R151 ;  /* 0x00000097800e7221 */ /* 0x000fc20000010000 */
[----:B------:R-:W-:-:S03]  /*1ed90*/  FADD.FTZ R166, R124, R15 ;  /* 0x0000000f7ca67221 */ /* 0x000fc60000010000 */
[----:B------:R-:W-:Y:S01]  /*1eda0*/  FADD.FTZ R15, R157, R14 ;  /* 0x0000000e9d0f7221 */ /* 0x000fe20000010000 */
[----:B--2---:R-:W-:-:S02]  /*1edb0*/  FADD.FTZ R151, R155, R166 ;  /* 0x000000a69b977221 */ /* 0x004fc40000010000 */
[----:B------:R-:W1:Y:S01]  /*1edc0*/  MUFU.EX2 R158, R158 ;  /* 0x0000009e009e7308 */ /* 0x000e620000000800 */
[----:B------:R-:W-:-:S01]  /*1edd0*/  FADD.FTZ R14, R136, R15 ;  /* 0x0000000f880e7221 */ /* 0x000fc20000010000 */
[----:B---3--:R-:W-:-:S03]  /*1ede0*/  FADD.FTZ R166, R154, R151 ;  /* 0x000000979aa67221 */ /* 0x008fc60000010000 */
        /* <DEDUP_REMOVED lines=35> */
[----:B--2---:R-:W-:-:S01]  /*1f020*/  FADD.FTZ R168, R122, R15 ;  /* 0x0000000f7aa87221 */ /* 0x004fc20000010000 */
[----:B------:R-:W-:-:S04]  /*1f030*/  FADD.FTZ R15, R121, R14 ;  /* 0x0000000e790f7221 */ /* 0x000fc80000010000 */
[----:B------:R-:W-:Y:S02]  /*1f040*/  FADD.FTZ R14, R156, R15 ;  /* 0x0000000f9c0e7221 */ /* 0x000fe40000010000 */
[----:B------:R-:W-:Y:S01]  /*1f050*/  MUFU.EX2 R21, R21 ;  /* 0x0000001500157308 */ /* 0x000fe20000000800 */
[----:B0-----:R-:W-:-:S01]  /*1f060*/  FADD.FTZ R151, R123, R168 ;  /* 0x000000a87b977221 */ /* 0x001fc20000010000 */
[----:B------:R-:W-:-:S04]  /*1f070*/  FADD.FTZ R15, R125, R14 ;  /* 0x0000000e7d0f7221 */ /* 0x000fc80000010000 */
[----:B------:R-:W-:Y:S02]  /*1f080*/  FADD.FTZ R14, R160, R15 ;  /* 0x0000000fa00e7221 */ /* 0x000fe40000010000 */
        /* <DEDUP_REMOVED lines=8> */
[----:B------:R-:W1:Y:S08]  /*1f110*/  MUFU.EX2 R135, R135 ;  /* 0x0000008700877308 */ /* 0x000e700000000800 */
[----:B------:R2:W-:Y:S01]  /*1f120*/  MUFU.EX2 R166, R115 ;  /* 0x0000007300a67308 */ /* 0x0005e20000000800 */
[----:B0-----:R-:W-:-:S07]  /*1f130*/  FADD.FTZ R15, R133, R14 ;  /* 0x0000000e850f7221 */ /* 0x001fce0000010000 */
[----:B------:R-:W0:Y:S01]  /*1f140*/  MUFU.EX2 R104, R104 ;  /* 0x0000006800687308 */ /* 0x000e220000000800 */
[----:B--2---:R-:W-:-:S04]  /*1f150*/  FADD.FTZ R115, R21, R168 ;  /* 0x000000a815737221 */ /* 0x004fc80000010000 */
[----:B------:R-:W-:-:S03]  /*1f160*/  FADD.FTZ R168, R114, R115 ;  /* 0x0000007372a87221 */ /* 0x000fc60000010000 */
[----:B------:R-:W2:Y:S01]  /*1f170*/  MUFU.EX2 R106, R106 ;  /* 0x0000006a006a7308 */ /* 0x000ea20000000800 */
[----:B------:R-:W-:-:S04]  /*1f180*/  FADD.FTZ R115, R131, R168 ;  /* 0x000000a883737221 */ /* 0x000fc80000010000 */
[----:B------:R-:W-:-:S03]  /*1f190*/  FADD.FTZ R168, R134, R115 ;  /* 0x0000007386a87221 */ /* 0x000fc60000010000 */
[----:B------:R-:W3:Y:S01]  /*1f1a0*/  MUFU.EX2 R105, R105 ;  /* 0x0000006900697308 */ /* 0x000ee20000000800 */
[----:B-1----:R-:W-:-:S01]  /*1f1b0*/  FADD.FTZ R115, R135, R168 ;  /* 0x000000a887737221 */ /* 0x002fc20000010000 */
[----:B0-----:R-:W-:-:S06]  /*1f1c0*/  FADD.FTZ R14, R104, R15 ;  /* 0x0000000f680e7221 */ /* 0x001fcc0000010000 */
[----:B------:R-:W0:Y:S01]  /*1f1d0*/  MUFU.EX2 R107, R107 ;  /* 0x0000006b006b7308 */ /* 0x000e220000000800 */
[----:B--2---:R-:W-:-:S07]  /*1f1e0*/  FADD.FTZ R168, R106, R115 ;  /* 0x000000736aa87221 */ /* 0x004fce0000010000 */
[----:B------:R-:W1:Y:S01]  /*1f1f0*/  MUFU.EX2 R110, R110 ;  /* 0x0000006e006e7308 */ /* 0x000e620000000800 */
[----:B---3--:R-:W-:-:S04]  /*1f200*/  FADD.FTZ R15, R105, R14 ;  /* 0x0000000e690f7221 */ /* 0x008fc80000010000 */
[----:B------:R-:W-:-:S03]  /*1f210*/  FADD.FTZ R14, R102, R15 ;  /* 0x0000000f660e7221 */ /* 0x000fc60000010000 */
        /* <DEDUP_REMOVED lines=11> */
[----:B--2---:R-:W-:-:S04]  /*1f2d0*/  FADD.FTZ R15, R127, R168 ;  /* 0x000000a87f0f7221 */ /* 0x004fc80000010000 */
        /* <DEDUP_REMOVED lines=37> */
[----:B------:R-:W-:Y:S01]  /*1f530*/  FADD.FTZ R15, R175, R14 ;  /* 0x0000000eaf0f7221 */ /* 0x000fe20000010000 */
[----:B0-----:R-:W-:-:S04]  /*1f540*/  FADD.FTZ R115, R169, R170 ;  /* 0x000000aaa9737221 */ /* 0x001fc80000010000 */
[----:B-1----:R-:W-:Y:S01]  /*1f550*/  FADD.FTZ R14, R168, R115 ;  /* 0x00000073a80e7221 */ /* 0x002fe20000010000 */
[----:B------:R-:W-:Y:S06]  /*1f560*/  @!P0 BRA `(.L_x_1988) ;  /* 0x0000000000048947 */ /* 0x000fec0003800000 */
[----:B------:R-:W-:Y:S01]  /*1f570*/  BPT.TRAP 0x1 ;  /* 0x000000040000795c */ /* 0x000fe20000300000 */
.L_x_1988:
[----:B------:R-:W-:Y:S01]  /*1f580*/  F2FP.SATFINITE.E4M3.F32.PACK_AB_MERGE_C R128, R157, R128, RZ ;  /* 0x000000809d80723e */ /* 0x000fe200048070ff */
[----:B------:R-:W-:Y:S01]  /*1f590*/  FMUL.FTZ R24, R24, R101 ;  /* 0x0000006518187220 */ /* 0x000fe20000410000 */
[----:B------:R-:W-:Y:S01]  /*1f5a0*/  ISETP.GT.AND P1, PT, R12, R211, PT ;  /* 0x000000d30c00720c */ /* 0x000fe20003f24270 */
[-C--:B------:R-:W-:Y:S01]  /*1f5b0*/  FMUL.FTZ R25, R25, R101.reuse ;  /* 0x0000006519197220 */ /* 0x080fe20000410000 */
[----:B------:R-:W-:Y:S01]  /*1f5c0*/  F2FP.SATFINITE.E4M3.F32.PACK_AB_MERGE_C R184, R153, R88, R128 ;  /* 0x0000005899b8723e */ /* 0x000fe20004807080 */
[----:B------:R-:W-:Y:S01]  /*1f5d0*/  IMAD R88, R217, 0x8, R17 ;  /* 0x00000008d9587824 */ /* 0x000fe200078e0211 */
[----:B------:R-:W-:Y:S01]  /*1f5e0*/  F2FP.SATFINITE.E4M3.F32.PACK_AB_MERGE_C R124, R155, R124, RZ ;  /* 0x0000007c9b7c723e */ /* 0x000fe200048070ff */
        /* <DEDUP_REMOVED lines=9> */
[----:B------:R-:W-:Y:S01]  /*1f680*/  F2FP.SATFINITE.E4M3.F32.PACK_AB_MERGE_C R158, R163, R158, RZ ;  /* 0x0000009ea39e723e */ /* 0x000fe200048070ff */
[----:B------:R-:W-:Y:S01]  /*1f690*/  FMUL.FTZ R36, R36, R101 ;  /* 0x0000006524247220 */ /* 0x000fe20000410000 */
[----:B------:R-:W-:Y:S01]  /*1f6a0*/  F2FP.SATFINITE.E4M3.F32.PACK_AB_MERGE_C R141, R141, R142, RZ ;  /* 0x0000008e8d8d723e */ /* 0x000fe200048070ff */
[----:B------:R0:W-:Y:S01]  /*1f6b0*/  SYNCS.ARRIVE.TRANS64.RED.A1T0 RZ, [R88+URZ], RZ ;  /* 0x000000ff58ff79a7 */ /* 0x0001e2000810043f */
        /* <DEDUP_REMOVED lines=91> */
[----:B------:R-:W-:Y:S02]  /*1fc70*/  IMAD.MOV.U32 R216, RZ, RZ, R3 ;  /* 0x000000ffffd87224 */ /* 0x000fe400078e0003 */
[----:B------:R-:W-:Y:S02]  /*1fc80*/  IMAD.MOV.U32 R221, RZ, RZ, R196 ;  /* 0x000000ffffdd7224 */ /* 0x000fe400078e00c4 */
[----:B------:R-:W-:Y:S01]  /*1fc90*/  IMAD.MOV.U32 R217, RZ, RZ, R194 ;  /* 0x000000ffffd97224 */ /* 0x000fe200078e00c2 */
[----:B0-----:R-:W-:Y:S06]  /*1fca0*/  @P1 BRA `(.L_x_1989) ;  /* 0xffffffb400581947 */ /* 0x001fec000383ffff */
.L_x_1969:
[----:B------:R-:W-:Y:S05]  /*1fcb0*/  WARPSYNC.ALL ;  /* 0x0000000000007948 */ /* 0x000fea0003800000 */
[----:B------:R-:W-:Y:S06]  /*1fcc0*/  BAR.ARV 0x8, 0x180 ;  /* 0x0206000000007b1d */ /* 0x000fec0000002000 */
[----:B------:R-:W-:Y:S05]  /*1fcd0*/  @!P0 BRA `(.L_x_1990) ;  /* 0x0000000000048947 */ /* 0x000fea0003800000 */
[----:B------:R-:W-:Y:S01]  /*1fce0*/  BPT.TRAP 0x1 ;  /* 0x000000040000795c */ /* 0x000fe20000300000 */
.L_x_1990:
[----:B------:R-:W-:Y:S01]  /*1fcf0*/  IMAD R13, R194, 0x8, R17 ;  /* 0x00000008c20d7824 */ /* 0x000fe200078e0211 */
[----:B------:R-:W-:-:S04]  /*1fd00*/  SHF.L.U32 R4, R196, 0x1f, RZ ;  /* 0x0000001fc4047819 */ /* 0x000fc800000006ff */
[----:B------:R0:W1:Y:S01]  /*1fd10*/  SYNCS.PHASECHK.TRANS64.TRYWAIT P1, [R13+URZ+0x22850], R4 ;  /* 0x022850040d0075a7 */ /* 0x000062000802017f */
[----:B------:R-:W-:Y:S05]  /*1fd20*/  @!P0 BRA `(.L_x_1991) ;  /* 0x0000000000048947 */ /* 0x000fea0003800000 */
[----:B------:R-:W-:Y:S01]  /*1fd30*/  BPT.TRAP 0x1 ;  /* 0x000000040000795c */ /* 0x000fe20000300000 */
.L_x_1991:
[----:B------:R-:W-:-:S05]  /*1fd40*/  VIADD R17, R17, 0x400 ;  /* 0x0000040011117836 */ /* 0x000fca0000000000 */
[----:B------:R-:W-:-:S04]  /*1fd50*/  SHF.R.U32.HI R17, RZ, 0x4, R17 ;  /* 0x00000004ff117819 */ /* 0x000fc80000011611 */
[----:B------:R-:W-:-:S04]  /*1fd60*/  LOP3.LUT R17, R17, 0x3fff, RZ, 0xc0, !PT ;  /* 0x00003fff11117812 */ /* 0x000fc800078ec0ff */
[----:B------:R-:W-:Y:S01]  /*1fd70*/  LOP3.LUT R17, R17, 0x10000, RZ, 0xfc, !PT ;  /* 0x0001000011117812 */ /* 0x000fe200078efcff */
[----:B-1----:R-:W-:Y:S06]  /*1fd80*/  @P1 BRA `(.L_x_1992) ;  /* 0x0000000000081947 */ /* 0x002fec0003800000 */
[----:B------:R-:W1:Y:S02]  /*1fd90*/  SYNCS.PHASECHK.TRANS64.TRYWAIT P1, [R13+URZ+0x22850], R4 ;  /* 0x022850040d0075a7 */ /* 0x000e64000802017f */
[----:B-1----:R-:W-:Y:S05]  /*1fda0*/  @!P1 BRA `(.L_x_1993) ;  /* 0x000000cc00c49947 */ /* 0x002fea0003800000 */
.L_x_1992:
[----:B01----:R-:W-:Y:S01]  /*1fdb0*/  IMAD R4, R194, 0x500, R17 ;  /* 0x00000500c2047824 */ /* 0x003fe200078e0211 */
[----:B------:R-:W-:Y:S05]  /*1fdc0*/  WARPSYNC.ALL ;  /* 0x0000000000007948 */ /* 0x000fea0003800000 */
[----:B------:R-:W-:Y:S01]  /*1fdd0*/  IMAD.MOV.U32 R5, RZ, RZ, -0x3ffffff0 ;  /* 0xc0000010ff057424 */ /* 0x000fe200078e00ff */
[C---:B------:R-:W-:Y:S01]  /*1fde0*/  R2UR UR6, R4.reuse ;  /* 0x00000000040672ca */ /* 0x040fe200000e0000 */
[----:B------:R-:W-:Y:S01]  /*1fdf0*/  WARPGROUP.ARRIVE ;  /* 0x00000000000079c5 */ /* 0x000fe20000000000 */
[C---:B------:R-:W-:Y:S01]  /*1fe00*/  VIADD R6, R4.reuse, 0x100 ;  /* 0x0000010004067836 */ /* 0x040fe20000000000 */
[----:B------:R-:W-:Y:S01]  /*1fe10*/  ULDC.64 UR4, c[0x0][0x9a0] ;  /* 0x0002680000047ab9 */ /* 0x000fe20000000a00 */
[----:B------:R-:W-:Y:S01]  /*1fe20*/  R2UR UR7, R5 ;  /* 0x00000000050772ca */ /* 0x000fe200000e0000 */
[----:B------:R-:W-:Y:S01]  /*1fe30*/  IMAD.MOV.U32 R7, RZ, RZ, -0x3ffffff0 ;  /* 0xc0000010ff077424 */ /* 0x000fe200078e00ff */
[----:B------:R-:W-:Y:S01]  /*1fe40*/  ISETP.NE.U32.AND P1, PT, RZ, UR4, PT ;  /* 0x00000004ff007c0c */ /* 0x000fe2000bf25070 */
[----:B------:R-:W-:-:S02]  /*1fe50*/  VIADD R20, R4, 0x200 ;  /* 0x0000020004147836 */ /* 0x000fc40000000000 */
[----:B------:R-:W-:Y:S01]  /*1fe60*/  IMAD.MOV.U32 R21, RZ, RZ, -0x3ffffff0 ;  /* 0xc0000010ff157424 */ /* 0x000fe200078e00ff */
[----:B------:R-:W-:-:S07]  /*1fe70*/  ISETP.NE.AND.EX P1, PT, RZ, UR5, PT, P1 ;  /* 0x00000005ff007c0c */ /* 0x000fce000bf25310 */
[----:B------:R-:W-:Y:S01]  /*1fe80*/  QGMMA.64x128x32.F32.E4M3.E4M3 R24, R184, gdesc[UR4], R24, gsb0 ;  /* 0x01e00004b8187df3 */ /* 0x000fe20008000818 */
[----:B------:R-:W-:Y:S02]  /*1fe90*/  R2UR UR6, R6 ;  /* 0x00000000060672ca */ /* 0x000fe400000e0000 */
[----:B------:R-:W-:-:S03]  /*1fea0*/  R2UR UR7, R7 ;  /* 0x00000000070772ca */ /* 0x000fc600000e0000 */
[----:B------:R-:W0:Y:S01]  /*1feb0*/  @P1 LDC.64 R8, c[0x0][0x9c8] ;  /* 0x00027200ff081b82 */ /* 0x000e220000000a00 */
[----:B------:R-:W-:-:S07]  /*1fec0*/  @P1 SHF.R.S32.HI R5, RZ, 0x1f, R191 ;  /* 0x0000001fff051819 */ /* 0x000fce00000114bf */
[----:B------:R-:W1:Y:S01]  /*1fed0*/  @P1 LDC.64 R10, c[0x0][0x9d0] ;  /* 0x00027400ff0a1b82 */ /* 0x000e620000000a00 */
[----:B0-----:R-:W-:-:S04]  /*1fee0*/  @P1 IMAD R6, R5, R8, RZ ;  /* 0x0000000805061224 */ /* 0x001fc800078e02ff */
[C---:B------:R-:W-:Y:S01]  /*1fef0*/  @P1 IMAD R5, R191.reuse, R9, R6 ;  /* 0x00000009bf051224 */ /* 0x040fe200078e0206 */
[----:B------:R-:W-:Y:S01]  /*1ff00*/  @P1 SHF.R.S32.HI R9, RZ, 0x1f, R190 ;  /* 0x0000001fff091819 */ /* 0x000fe200000114be */
[----:B------:R-:W-:-:S04]  /*1ff10*/  @P1 IMAD.WIDE.U32 R6, R191, R8, RZ ;  /* 0x00000008bf061225 */ /* 0x000fc800078e00ff */
[-C--:B-1----:R-:W-:Y:S02]  /*1ff20*/  @P1 IMAD R8, R9, R10.reuse, RZ ;  /* 0x0000000a09081224 */ /* 0x082fe400078e02ff */
        /* <DEDUP_REMOVED lines=20> */
[----:B------:R-:W-:Y:S02]  /*20070*/  VIADD R4, R4, 0x400 ;  /* 0x0000040004047836 */ /* 0x000fe40000000000 */
[----:B------:R-:W-:Y:S01]  /*20080*/  IMAD.MOV.U32 R5, RZ, RZ, -0x3ffffff0 ;  /* 0xc0000010ff057424 */ /* 0x000fe200078e00ff */
        /* <DEDUP_REMOVED lines=9> */
[----:B------:R-:W1:Y:S04]  /*20120*/  SHFL.BFLY PT, R5, R6, 0x1, 0x1f ;  /* 0x0c201f0006057f89 */ /* 0x000e6800000e0000 */
[----:B------:R-:W3:Y:S01]  /*20130*/  SHFL.BFLY PT, R4, R7, 0x1, 0x1f ;  /* 0x0c201f0007047f89 */ /* 0x000ee200000e0000 */
[----:B-1----:R-:W-:-:S01]  /*20140*/  FADD.FTZ R11, R6, R5 ;  /* 0x00000005060b7221 */ /* 0x002fc20000010000 */
[----:B---3--:R-:W-:-:S04]  /*20150*/  FADD.FTZ R12, R7, R4 ;  /* 0x00000004070c7221 */ /* 0x008fc80000010000 */
[C---:B------:R-:W-:Y:S01]  /*20160*/  FSETP.NE.FTZ.AND P1, PT, R11.reuse, RZ, PT ;  /* 0x000000ff0b00720b */ /* 0x040fe20003f35000 */
[----:B------:R-:W-:Y:S01]  /*20170*/  FMUL.FTZ R15, R11, 0.00390625 ;  /* 0x3b8000000b0f7820 */ /* 0x000fe20000410000 */
[----:B0-----:R-:W-:Y:S01]  /*20180*/  FMUL.FTZ R8, R12, 0.00390625 ;  /* 0x3b8000000c087820 */ /* 0x001fe20000410000 */
        /* <DEDUP_REMOVED lines=15> */
[----:B------:R-:W-:-:S02]  /*20280*/  IMAD.MOV.U32 R89, RZ, RZ, -0x800000 ;  /* 0xff800000ff597424 */ /* 0x000fc400078e00ff */
[----:B------:R-:W-:Y:S02]  /*20290*/  IMAD.MOV.U32 R88, RZ, RZ, -0x800000 ;  /* 0xff800000ff587424 */ /* 0x000fe400078e00ff */
[----:B-1----:R-:W-:Y:S01]  /*202a0*/  @P2 FMUL.FTZ R7, R6, 0.69314718246459960938 ;  /* 0x3f31721806072820 */ /* 0x002fe20000410000 */
[----:B------:R-:W-:-:S01]  /*202b0*/  @P3 FFMA.FTZ R89, R2, R0, R11 ;  /* 0x0000000002593223 */ /* 0x000fc2000001000b */
[----:B--2---:R-:W-:Y:S02]  /*202c0*/  FMUL.FTZ R2, R5, R10 ;  /* 0x0000000a05027220 */ /* 0x004fe40000410000 */
[----:B------:R-:W-:-:S01]  /*202d0*/  @P2 FFMA.FTZ R88, R4, R3, R7 ;  /* 0x0000000304582223 */ /* 0x000fc20000010007 */
[----:B---3--:R-:W-:Y:S01]  /*202e0*/  FMUL.FTZ R17, R9, R10 ;  /* 0x0000000a09117220 */ /* 0x008fe20000410000 */
[----:B------:R-:W-:Y:S02]  /*202f0*/  WARPGROUP.DEPBAR.LE gsb0, 0x0 ;  /* 0x00008000000079c5 */ /* 0x000fe40000010000 */
[----:B------:R-:W-:Y:S05]  /*20300*/  @!P0 BRA `(.L_x_1994) ;  /* 0x0000000000048947 */ /* 0x000fea0003800000 */
[----:B------:R-:W-:Y:S01]  /*20310*/  BPT.TRAP 0x1 ;  /* 0x000000040000795c */ /* 0x000fe20000300000 */
.L_x_1994:
[----:B------:R-:W-:Y:S02]  /*20320*/  VIADD R0, R13, 0x22860 ;  /* 0x000228600d007836 */ /* 0x000fe40000000000 */
[-C--:B------:R-:W-:Y:S01]  /*20330*/  FMUL.FTZ R95, R28, R2.reuse ;  /* 0x000000021c5f7220 */ /* 0x080fe20000410000 */
[----:B------:R-:W-:Y:S02]  /*20340*/  VIADD R194, R194, 0x1 ;  /* 0x00000001c2c27836 */ /* 0x000fe40000000000 */
[-C--:B------:R-:W-:Y:S01]  /*20350*/  FMUL.FTZ R93, R29, R2.reuse ;  /* 0x000000021d5d7220 */ /* 0x080fe20000410000 */
[-C--:B------:R-:W-:Y:S01]  /*20360*/  FMUL.FTZ R92, R32, R2.reuse ;  /* 0x00000002205c7220 */ /* 0x080fe20000410000 */
[----:B------:R-:W-:Y:S01]  /*20370*/  PRMT R0, R229, 0x654, R0 ;  /* 0x00000654e5007816 */ /* 0x000fe20000000000 */
[-C--:B------:R-:W-:Y:S01]  /*20380*/  FMUL.FTZ R90, R33, R2.reuse ;  /* 0x00000002215a7220 */ /* 0x080fe20000410000 */
[----:B------:R-:W-:Y:S01]  /*20390*/  ISETP.NE.AND P1, PT, R194, 0x2, PT ;  /* 0x00000002c200780c */ /* 0x000fe20003f25270 */
[-C--:B------:R-:W-:Y:S01]  /*203a0*/  FMUL.FTZ R91, R36, R2.reuse ;  /* 0x00000002245b7220 */ /* 0x080fe20000410000 */
[----:B------:R0:W-:Y:S01]  /*203b0*/  SYNCS.ARRIVE.TRANS64.RED.A1T0 RZ, [R0+URZ], RZ ;  /* 0x000000ff00ff79a7 */ /* 0x0001e2000810043f */
[-C--:B------:R-:W-:Y:S01]  /*203c0*/  FMUL.FTZ R33, R40, R2.reuse ;  /* 0x0000000228217220 */ /* 0x080fe20000410000 */
[----:B------:R-:W-:Y:S01]  /*203d0*/  SEL R3, RZ, 0x1, P1 ;  /* 0x00000001ff037807 */ /* 0x000fe20000800000 */
        /* <DEDUP_REMOVED lines=61> */
[----:B0-----:R-:W-:-:S07]  /*207b0*/  SEL R194, R194, RZ, P1 ;  /* 0x000000ffc2c27207 */ /* 0x001fce0000800000 */
.L_x_1879:
        /* <DEDUP_REMOVED lines=11> */
[----:B------:R-:W3:Y:S01]  /*20870*/  LDL R42, [R1+0x24] ;  /* 0x00002400012a7983 */ /* 0x000ee20000100800 */
[----:B--2---:R-:W-:-:S05]  /*20880*/  IMAD.SHL.U32 R0, R50, 0x4, RZ ;  /* 0x0000000432007824 */ /* 0x004fca00078e00ff */
[----:B------:R-:W-:-:S04]  /*20890*/  LOP3.LUT R0, R0, 0xc, RZ, 0xc0, !PT ;  /* 0x0000000c00007812 */ /* 0x000fc800078ec0ff */
[----:B------:R-:W-:-:S05]  /*208a0*/  IADD3 R2, P0, R0, UR4, RZ ;  /* 0x0000000400027c10 */ /* 0x000fca000ff1e0ff */
[----:B------:R-:W-:-:S05]  /*208b0*/  IMAD.X R3, RZ, RZ, UR5, P0 ;  /* 0x00000005ff037e24 */ /* 0x000fca00080e06ff */
[----:B------:R2:W4:Y:S01]  /*208c0*/  LDG.E.CONSTANT R0, desc[UR60][R2.64] ;  /* 0x0000003c02007981 */ /* 0x000522000c1e9900 */
[----:B------:R-:W-:Y:S01]  /*208d0*/  F2FP.BF16.F32.PACK_AB R48, R48, R57 ;  /* 0x000000393030723e */ /* 0x000fe200000010ff */
[----:B------:R-:W-:Y:S01]  /*208e0*/  UMOV UR4, 0xffffffff ;  /* 0xffffffff00047882 */ /* 0x000fe20000000000 */
[----:B------:R-:W-:Y:S01]  /*208f0*/  F2FP.BF16.F32.PACK_AB R49, R40, R49 ;  /* 0x000000312831723e */ /* 0x000fe200000010ff */
[----:B-----5:R-:W0:Y:S01]  /*20900*/  S2R R24, SR_SWINHI ;  /* 0x0000000000187919 */ /* 0x020e220000002f00 */
        /* <DEDUP_REMOVED lines=16> */
[----:B------:R-:W-:Y:S02]  /*20a10*/  MOV R56, R17 ;  /* 0x0000001100387202 */ /* 0x000fe40000000f00 */
[----:B0-----:R-:W-:Y:S02]  /*20a20*/  MOV R57, R24 ;  /* 0x0000001800397202 */ /* 0x001fe40000000f00 */
[----:B------:R-:W-:Y:S02]  /*20a30*/  F2FP.BF16.F32.PACK_AB R65, R55, R26 ;  /* 0x0000001a3741723e */ /* 0x000fe400000010ff */
[----:B------:R-:W-:Y:S02]  /*20a40*/  F2FP.BF16.F32.PACK_AB R67, R63, R20 ;  /* 0x000000143f43723e */ /* 0x000fe400000010ff */
[----:B--2---:R-:W-:Y:S02]  /*20a50*/  LOP3.LUT P0, R2, R50, 0x3, RZ, 0xc0, !PT ;  /* 0x0000000332027812 */ /* 0x004fe4000780c0ff */
[----:B------:R-:W-:-:S02]  /*20a60*/  F2FP.BF16.F32.PACK_AB R95, R95, R96 ;  /* 0x000000605f5f723e */ /* 0x000fc400000010ff */
[----:B------:R-:W-:Y:S02]  /*20a70*/  F2FP.BF16.F32.PACK_AB R94, R93, R94 ;  /* 0x0000005e5d5e723e */ /* 0x000fe400000010ff */
[----:B------:R-:W-:Y:S02]  /*20a80*/  ISETP.EQ.OR P0, PT, R2, 0x3, !P0 ;  /* 0x000000030200780c */ /* 0x000fe40004702670 */
        /* <DEDUP_REMOVED lines=9> */
[----:B------:R-:W-:-:S02]  /*20b20*/  SEL R13, R95, R94, P0 ;  /* 0x0000005e5f0d7207 */ /* 0x000fc40000000000 */
[----:B------:R-:W-:Y:S01]  /*20b30*/  SEL R3, R94, R95, P0 ;  /* 0x0000005f5e037207 */ /* 0x000fe20000000000 */
[----:B---3--:R-:W-:Y:S01]  /*20b40*/  IMAD.WIDE R4, R42, 0x2, R56 ;  /* 0x000000022a047825 */ /* 0x008fe200078e0238 */
[----:B------:R-:W-:Y:S02]  /*20b50*/  F2FP.BF16.F32.PACK_AB R42, R85, R8 ;  /* 0x00000008552a723e */ /* 0x000fe400000010ff */
[C---:B------:R-:W-:Y:S02]  /*20b60*/  IADD3 R7, P5, R4.reuse, 0x4060, RZ ;  /* 0x0000406004077810 */ /* 0x040fe40007fbe0ff */
[----:B------:R-:W-:Y:S02]  /*20b70*/  IADD3 R9, P1, R4, 0x4040, RZ ;  /* 0x0000404004097810 */ /* 0x000fe40007f3e0ff */
[----:B------:R-:W-:Y:S02]  /*20b80*/  LOP3.LUT R6, R7, 0x380, RZ, 0xc0, !PT ;  /* 0x0000038007067812 */ /* 0x000fe400078ec0ff */
[----:B------:R-:W-:-:S02]  /*20b90*/  LOP3.LUT R8, R9, 0x380, RZ, 0xc0, !PT ;  /* 0x0000038009087812 */ /* 0x000fc400078ec0ff */
[----:B------:R-:W-:Y:S02]  /*20ba0*/  IADD3 R15, P3, R4, 0x4000, RZ ;  /* 0x00004000040f7810 */ /* 0x000fe40007f7e0ff */
[----:B------:R-:W-:Y:S02]  /*20bb0*/  SHF.R.U64 R6, R6, 0x3, RZ ;  /* 0x0000000306067819 */ /* 0x000fe400000012ff */
[----:B------:R-:W-:Y:S02]  /*20bc0*/  SHF.R.U64 R8, R8, 0x3, RZ ;  /* 0x0000000308087819 */ /* 0x000fe400000012ff */
[----:B------:R-:W-:Y:S02]  /*20bd0*/  LOP3.LUT R14, R15, 0x380, RZ, 0xc0, !PT ;  /* 0x000003800f0e7812 */ /* 0x000fe400078ec0ff */
[----:B------:R-:W-:Y:S01]  /*20be0*/  LOP3.LUT R6, R6, R7, RZ, 0x3c, !PT ;  /* 0x0000000706067212 */ /* 0x000fe200078e3cff */
[--C-:B------:R-:W-:Y:S01]  /*20bf0*/  IMAD.X R7, RZ, RZ, R5.reuse, P5 ;  /* 0x000000ffff077224 */ /* 0x100fe200028e0605 */
[----:B------:R-:W-:Y:S01]  /*20c00*/  LOP3.LUT R8, R8, R9, RZ, 0x3c, !PT ;  /* 0x0000000908087212 */ /* 0x000fe200078e3cff */
[----:B------:R-:W-:Y:S01]  /*20c10*/  IMAD.X R9, RZ, RZ, R5, P1 ;  /* 0x000000ffff097224 */ /* 0x000fe200008e0605 */
[----:B------:R-:W-:-:S02]  /*20c20*/  SHF.R.U64 R14, R14, 0x3, RZ ;  /* 0x000000030e0e7819 */ /* 0x000fc400000012ff */
[C---:B------:R-:W-:Y:S02]  /*20c30*/  IADD3 R11, P2, R4.reuse, 0x4020, RZ ;  /* 0x00004020040b7810 */ /* 0x040fe40007f5e0ff */
[C---:B------:R-:W-:Y:S02]  /*20c40*/  IADD3 R21, P4, R4.reuse, 0x60, RZ ;  /* 0x0000006004157810 */ /* 0x040fe40007f9e0ff */
[C---:B------:R-:W-:Y:S02]  /*20c50*/  IADD3 R25, P5, R4.reuse, 0x40, RZ ;  /* 0x0000004004197810 */ /* 0x040fe40007fbe0ff */
[----:B------:R-:W-:Y:S02]  /*20c60*/  IADD3 R27, P1, R4, 0x20, RZ ;  /* 0x00000020041b7810 */ /* 0x000fe40007f3e0ff */
[----:B------:R-:W-:Y:S02]  /*20c70*/  LOP3.LUT R14, R14, R15, RZ, 0x3c, !PT ;  /* 0x0000000f0e0e7212 */ /* 0x000fe400078e3cff */
[----:B------:R-:W-:-:S02]  /*20c80*/  LOP3.LUT R10, R11, 0x380, RZ, 0xc0, !PT ;  /* 0x000003800b0a7812 */ /* 0x000fc400078ec0ff */
[----:B------:R-:W-:Y:S02]  /*20c90*/  LOP3.LUT R20, R21, 0x380, RZ, 0xc0, !PT ;  /* 0x0000038015147812 */ /* 0x000fe400078ec0ff */
[----:B------:R-:W-:Y:S02]  /*20ca0*/  LOP3.LUT R24, R25, 0x380, RZ, 0xc0, !PT ;  /* 0x0000038019187812 */ /* 0x000fe400078ec0ff */
[----:B------:R-:W-:Y:S02]  /*20cb0*/  LOP3.LUT R26, R27, 0x380, RZ, 0xc0, !PT ;  /* 0x000003801b1a7812 */ /* 0x000fe400078ec0ff */
[----:B------:R-:W-:Y:S02]  /*20cc0*/  LOP3.LUT R15, R4, 0x380, RZ, 0xc0, !PT ;  /* 0x00000380040f7812 */ /* 0x000fe400078ec0ff */
[----:B------:R-:W-:Y:S02]  /*20cd0*/  SHF.R.U64 R10, R10, 0x3, RZ ;  /* 0x000000030a0a7819 */ /* 0x000fe400000012ff */
[----:B------:R-:W-:-:S02]  /*20ce0*/  SHF.R.U64 R20, R20, 0x3, RZ ;  /* 0x0000000314147819 */ /* 0x000fc400000012ff */
[----:B------:R-:W-:Y:S02]  /*20cf0*/  SHF.R.U64 R24, R24, 0x3, RZ ;  /* 0x0000000318187819 */ /* 0x000fe400000012ff */
        /* <DEDUP_REMOVED lines=12> */
[----:B------:R-:W-:-:S02]  /*20dc0*/  MOV R64, R6 ;  /* 0x0000000600407202 */ /* 0x000fc40000000f00 */
[----:B------:R-:W-:Y:S02]  /*20dd0*/  MOV R79, R4 ;  /* 0x00000004004f7202 */ /* 0x000fe40000000f00 */
[----:B------:R-:W-:Y:S02]  /*20de0*/  MOV R66, R8 ;  /* 0x0000000800427202 */ /* 0x000fe40000000f00 */
[----:B------:R-:W-:Y:S02]  /*20df0*/  MOV R68, R10 ;  /* 0x0000000a00447202 */ /* 0x000fe40000000f00 */
[----:B------:R-:W-:Y:S02]  /*20e00*/  MOV R72, R14 ;  /* 0x0000000e00487202 */ /* 0x000fe40000000f00 */
[----:B------:R-:W-:Y:S02]  /*20e10*/  MOV R74, R20 ;  /* 0x00000014004a7202 */ /* 0x000fe40000000f00 */
[----:B------:R-:W-:-:S02]  /*20e20*/  MOV R76, R24 ;  /* 0x00000018004c7202 */ /* 0x000fc40000000f00 */
        /* <DEDUP_REMOVED lines=46> */
[----:B------:R-:W4:Y:S01]  /*21110*/  SHFL.IDX PT, R20, R39, R2, 0x1c1f ;  /* 0x001c1f0227147589 */ /* 0x000f2200000e0000 */
[----:B------:R-:W-:-:S02]  /*21120*/  SEL R77, R44, R77, P0 ;  /* 0x0000004d2c4d7207 */ /* 0x000fc40000000000 */
[----:B0-----:R-:W-:Y:S01]  /*21130*/  SEL R8, R10, R7, P0 ;  /* 0x000000070a087207 */ /* 0x001fe20000000000 */
[----:B------:R-:W-:Y:S01]  /*21140*/  SHFL.IDX PT, R41, R41, R0, 0x1c1f ;  /* 0x001c1f0029297589 */ /* 0x000fe200000e0000 */
[----:B------:R-:W-:Y:S02]  /*21150*/  SEL R28, R30, R27, P0 ;  /* 0x0000001b1e1c7207 */ /* 0x000fe40000000000 */
[----:B------:R-:W-:Y:S01]  /*21160*/  SEL R4, R6, R3, P0 ;  /* 0x0000000306047207 */ /* 0x000fe20000000000 */
[----:B------:R-:W0:Y:S01]  /*21170*/  SHFL.IDX PT, R42, R43, R2, 0x1c1f ;  /* 0x001c1f022b2a7589 */ /* 0x000e2200000e0000 */
[----:B------:R-:W-:Y:S02]  /*21180*/  SEL R10, R7, R10, P0 ;  /* 0x0000000a070a7207 */ /* 0x000fe40000000000 */
[----:B------:R-:W-:Y:S01]  /*21190*/  SEL R24, R26, R21, P0 ;  /* 0x000000151a187207 */ /* 0x000fe20000000000 */
[----:B------:R-:W-:Y:S01]  /*211a0*/  SHFL.IDX PT, R45, R45, R0, 0x1c1f ;  /* 0x001c1f002d2d7589 */ /* 0x000fe200000e0000 */
[----:B--2---:R-:W-:-:S02]  /*211b0*/  SEL R32, R34, R31, P0 ;  /* 0x0000001f22207207 */ /* 0x004fc40000000000 */
[----:B------:R-:W-:Y:S01]  /*211c0*/  SEL R30, R27, R30, P0 ;  /* 0x0000001e1b1e7207 */ /* 0x000fe20000000000 */
[----:B------:R-:W-:Y:S01]  /*211d0*/  SHFL.IDX PT, R49, R49, R0, 0x1c1f ;  /* 0x001c1f0031317589 */ /* 0x000fe200000e0000 */
[----:B------:R-:W-:Y:S02]  /*211e0*/  SEL R34, R31, R34, P0 ;  /* 0x000000221f227207 */ /* 0x000fe40000000000 */
[----:B------:R-:W-:Y:S01]  /*211f0*/  SEL R6, R3, R6, P0 ;  /* 0x0000000603067207 */ /* 0x000fe20000000000 */
[----:B------:R-:W-:Y:S01]  /*21200*/  SHFL.IDX PT, R59, R59, R0, 0x1c1f ;  /* 0x001c1f003b3b7589 */ /* 0x000fe200000e0000 */
[----:B---3--:R-:W-:Y:S02]  /*21210*/  SEL R36, R38, R35, P0 ;  /* 0x0000002326247207 */ /* 0x008fe40000000000 */
[----:B------:R-:W-:Y:S01]  /*21220*/  SEL R38, R35, R38, P0 ;  /* 0x0000002623267207 */ /* 0x000fe20000000000 */
[----:B------:R-:W-:Y:S01]  /*21230*/  SHFL.IDX PT, R63, R63, R0, 0x1c1f ;  /* 0x001c1f003f3f7589 */ /* 0x000fe200000e0000 */
[----:B----4-:R-:W-:-:S02]  /*21240*/  SEL R12, R37, R20, P0 ;  /* 0x00000014250c7207 */ /* 0x010fc40000000000 */
[----:B------:R-:W-:Y:S01]  /*21250*/  SEL R14, R20, R37, P0 ;  /* 0x00000025140e7207 */ /* 0x000fe20000000000 */
[----:B------:R-:W-:Y:S01]  /*21260*/  SHFL.IDX PT, R67, R67, R0, 0x1c1f ;  /* 0x001c1f0043437589 */ /* 0x000fe200000e0000 */
[----:B------:R-:W-:-:S03]  /*21270*/  SEL R26, R21, R26, P0 ;  /* 0x0000001a151a7207 */ /* 0x000fc60000000000 */
[----:B------:R-:W-:Y:S01]  /*21280*/  SHFL.IDX PT, R71, R71, R0, 0x1c1f ;  /* 0x001c1f0047477589 */ /* 0x000fe200000e0000 */
[----:B0-----:R-:W-:Y:S02]  /*21290*/  SEL R40, R41, R42, P0 ;  /* 0x0000002a29287207 */ /* 0x001fe40000000000 */
[----:B------:R-:W-:Y:S01]  /*212a0*/  SEL R42, R42, R41, P0 ;  /* 0x000000292a2a7207 */ /* 0x000fe20000000000 */
[----:B------:R0:W2:Y:S04]  /*212b0*/  SHFL.IDX PT, R44, R47, R2, 0x1c1f ;  /* 0x001c1f022f2c7589 */ /* 0x0000a800000e0000 */
[----:B------:R-:W3:Y:S04]  /*212c0*/  SHFL.IDX PT, R46, R51, R2, 0x1c1f ;  /* 0x001c1f02332e7589 */ /* 0x000ee800000e0000 */
[----:B------:R-:W4:Y:S01]  /*212d0*/  SHFL.IDX PT, R48, R55, R2, 0x1c1f ;  /* 0x001c1f0237307589 */ /* 0x000f2200000e0000 */
[----:B0-----:R-:W-:-:S03]  /*212e0*/  IMAD.MOV.U32 R47, RZ, RZ, RZ ;  /* 0x000000ffff2f7224 */ /* 0x001fc600078e00ff */
[----:B------:R-:W0:Y:S04]  /*212f0*/  SHFL.IDX PT, R50, R61, R2, 0x1c1f ;  /* 0x001c1f023d327589 */ /* 0x000e2800000e0000 */
[----:B------:R-:W5:Y:S04]  /*21300*/  SHFL.IDX PT, R52, R65, R2, 0x1c1f ;  /* 0x001c1f0241347589 */ /* 0x000f6800000e0000 */
[----:B------:R-:W1:Y:S04]  /*21310*/  SHFL.IDX PT, R54, R69, R2, 0x1c1f ;  /* 0x001c1f0245367589 */ /* 0x000e6800000e0000 */
[----:B------:R-:W1:Y:S01]  /*21320*/  SHFL.IDX PT, R58, R73, R2, 0x1c1f ;  /* 0x001c1f02493a7589 */ /* 0x000e6200000e0000 */
[----:B--2---:R-:W-:-:S02]  /*21330*/  SEL R5, R45, R44, P0 ;  /* 0x0000002c2d057207 */ /* 0x004fc40000000000 */
[----:B------:R-:W-:Y:S01]  /*21340*/  SEL R7, R44, R45, P0 ;  /* 0x0000002d2c077207 */ /* 0x000fe20000000000 */
[----:B------:R2:W2:Y:S01]  /*21350*/  SHFL.IDX PT, R75, R75, R0, 0x1c1f ;  /* 0x001c1f004b4b7589 */ /* 0x0004a200000e0000 */
[----:B---3--:R-:W-:Y:S02]  /*21360*/  SEL R9, R49, R46, P0 ;  /* 0x0000002e31097207 */ /* 0x008fe40000000000 */
[----:B------:R-:W-:Y:S01]  /*21370*/  SEL R11, R46, R49, P0 ;  /* 0x000000312e0b7207 */ /* 0x000fe20000000000 */
[----:B------:R3:W2:Y:S01]  /*21380*/  SHFL.IDX PT, R60, R77, R2, 0x1c1f ;  /* 0x001c1f024d3c7589 */ /* 0x0006a200000e0000 */
[----:B----4-:R-:W-:Y:S02]  /*21390*/  SEL R25, R53, R48, P0 ;  /* 0x0000003035197207 */ /* 0x010fe40000000000 */
[----:B------:R-:W-:Y:S02]  /*213a0*/  SEL R27, R48, R53, P0 ;  /* 0x00000035301b7207 */ /* 0x000fe40000000000 */
[----:B0-----:R-:W-:-:S02]  /*213b0*/  SEL R29, R59, R50, P0 ;  /* 0x000000323b1d7207 */ /* 0x001fc40000000000 */
[----:B------:R-:W-:Y:S02]  /*213c0*/  SEL R31, R50, R59, P0 ;  /* 0x0000003b321f7207 */ /* 0x000fe40000000000 */
[----:B-----5:R-:W-:Y:S02]  /*213d0*/  SEL R33, R63, R52, P0 ;  /* 0x000000343f217207 */ /* 0x020fe40000000000 */
[----:B------:R-:W-:Y:S02]  /*213e0*/  SEL R35, R52, R63, P0 ;  /* 0x0000003f34237207 */ /* 0x000fe40000000000 */
[----:B-1----:R-:W-:Y:S02]  /*213f0*/  SEL R37, R67, R54, P0 ;  /* 0x0000003643257207 */ /* 0x002fe40000000000 */
[----:B------:R-:W-:Y:S02]  /*21400*/  SEL R39, R54, R67, P0 ;  /* 0x0000004336277207 */ /* 0x000fe40000000000 */
[----:B------:R-:W-:-:S02]  /*21410*/  SEL R13, R71, R58, P0 ;  /* 0x0000003a470d7207 */ /* 0x000fc40000000000 */
[----:B---3--:R-:W-:-:S07]  /*21420*/  SEL R15, R58, R71, P0 ;  /* 0x000000473a0f7207 */ /* 0x008fce0000000000 */
.L_x_2267:
[----:B------:R-:W-:Y:S05]  /*21430*/  WARPSYNC.ALL ;  /* 0x0000000000007948 */ /* 0x000fea0003800000 */
[----:B------:R-:W-:Y:S01]  /*21440*/  BAR.SYNC.DEFER_BLOCKING 0x1, 0x100 ;  /* 0x0044000000007b1d */ /* 0x000fe20000010000 */
[----:B--2---:R-:W-:Y:S02]  /*21450*/  SEL R41, R75, R60, P0 ;  /* 0x0000003c4b297207 */ /* 0x004fe40000000000 */
[----:B------:R-:W-:-:S03]  /*21460*/  SEL R43, R60, R75, P0 ;  /* 0x0000004b3c2b7207 */ /* 0x000fc60000000000 */
[----:B------:R-:W-:Y:S02]  /*21470*/  ULDC.64 UR4, c[0x0][0xc00] ;  /* 0x0003000000047ab9 */ /* 0x000fe40000000a00 */
[----:B------:R-:W0:Y:S01]  /*21480*/  LDC.64 R2, c[0x0][0xc00] ;  /* 0x00030000ff027b82 */ /* 0x000e220000000a00 */
[----:B------:R-:W-:-:S04]  /*21490*/  ISETP.NE.U32.AND P2, PT, RZ, UR4, PT ;  /* 0x00000004ff007c0c */ /* 0x000fc8000bf45070 */
[----:B------:R-:W-:Y:S01]  /*214a0*/  ISETP.NE.AND.EX P2, PT, RZ, UR5, PT, P2 ;  /* 0x00000005ff007c0c */ /* 0x000fe2000bf45320 */
[----:B------:R-:W-:Y:S02]  /*214b0*/  ULDC.64 UR4, c[0x0][0xc08] ;  /* 0x0003020000047ab9 */ /* 0x000fe40000000a00 */
[----:B------:R-:W-:Y:S01]  /*214c0*/  ISETP.NE.U32.AND P0, PT, RZ, UR4, PT ;  /* 0x00000004ff007c0c */ /* 0x000fe2000bf05070 */
[----:B------:R-:W1:Y:S03]  /*214d0*/  LDC R49, c[0x0][0xbe8] ;  /* 0x0002fa00ff317b82 */ /* 0x000e660000000800 */
[----:B------:R-:W-:Y:S01]  /*214e0*/  ISETP.NE.AND.EX P0, PT, RZ, UR5, PT, P0 ;  /* 0x00000005ff007c0c */ /* 0x000fe2000bf05300 */
[----:B------:R-:W-:Y:S04]  /*214f0*/  STSM.16.M88.4 [R79], R4 ;  /* 0x000000044f007844 */ /* 0x000fe80000000200 */
[----:B------:R-:W-:Y:S01]  /*21500*/  STSM.16.M88.4 [R78], R8 ;  /* 0x000000084e007844 */ /* 0x000fe20000000200 */
[----:B0-----:R-:W-:-:S03]  /*21510*/  IMAD.WIDE R20, R224, 0x4, R2 ;  /* 0x00000004e0147825 */ /* 0x001fc600078e0202 */
[----:B------:R-:W-:Y:S04]  /*21520*/  STSM.16.M88.4 [R76], R24 ;  /* 0x000000184c007844 */ /* 0x000fe80000000200 */
[----:B------:R-:W0:Y:S01]  /*21530*/  @P0 LDC.64 R2, c[0x0][0xc08] ;  /* 0x00030200ff020b82 */ /* 0x000e220000000a00 */
[----:B------:R-:W-:Y:S04]  /*21540*/  STSM.16.M88.4 [R74], R28 ;  /* 0x0000001c4a007844 */ /* 0x000fe80000000200 */
[----:B------:R-:W-:Y:S04]  /*21550*/  STSM.16.M88.4 [R72], R32 ;  /* 0x0000002048007844 */ /* 0x000fe80000000200 */
[----:B------:R-:W-:Y:S04]  /*21560*/  STSM.16.M88.4 [R68], R36 ;  /* 0x0000002444007844 */ /* 0x000fe80000000200 */
[----:B------:R2:W-:Y:S04]  /*21570*/  STSM.16.M88.4 [R66], R12 ;  /* 0x0000000c42007844 */ /* 0x0005e80000000200 */
[----:B------:R3:W-:Y:S01]  /*21580*/  STSM.16.M88.4 [R64], R40 ;  /* 0x0000002840007844 */ /* 0x0007e20000000200 */
[----:B------:R-:W-:Y:S01]  /*21590*/  BAR.SYNC.DEFER_BLOCKING 0x1, 0x100 ;  /* 0x0044000000007b1d */ /* 0x000fe20000010000 */
[----:B0-----:R-:W-:-:S05]  /*215a0*/  @P0 IMAD.WIDE R2, R224, 0x4, R2 ;  /* 0x00000004e0020825 */ /* 0x001fca00078e0202 */
[----:B------:R-:W-:Y:S02]  /*215b0*/  ULDC UR4, c[0x0][0xa88] ;  /* 0x0002a20000047ab9 */ /* 0x000fe40000000800 */
[----:B------:R-:W-:Y:S01]  /*215c0*/  IMAD.U32 R0, RZ, RZ, UR4 ;  /* 0x00000004ff007e24 */ /* 0x000fe2000f8e00ff */
[----:B------:R3:W5:Y:S01]  /*215d0*/  @P2 LDG.E R47, desc[UR60][R20.64] ;  /* 0x0000003c142f2981 */ /* 0x000762000c1e1900 */
[----:B-1----:R-:W-:Y:S01]  /*215e0*/  ISETP.NE.AND P1, PT, R49, 0x1, PT ;  /* 0x000000013100780c */ /* 0x002fe20003f25270 */
[----:B--2---:R-:W-:-:S03]  /*215f0*/  IMAD.IADD R13, R207, 0x1, R202 ;  /* 0x00000001cf0d7824 */ /* 0x004fc600078e02ca */
[----:B------:R3:W5:Y:S09]  /*21600*/  @P0 LDG.E R0, desc[UR60][R2.64] ;  /* 0x0000003c02000981 */ /* 0x000772000c1e1900 */
[----:B------:R-:W0:Y:S08]  /*21610*/  @P1 LDC R4, c[0x0][0xbec] ;  /* 0x0002fb00ff041b82 */ /* 0x000e300000000800 */
[----:B------:R-:W1:Y:S01]  /*21620*/  @P1 LDC R5, c[0x0][0xbf0] ;  /* 0x0002fc00ff051b82 */ /* 0x000e620000000800 */
[----:B---3--:R-:W-:Y:S05]  /*21630*/  @P0 BRA `(.L_x_1998) ;  /* 0x0000000000100947 */ /* 0x008fea0003800000 */
[----:B------:R-:W-:Y:S05]  /*21640*/  @!P2 BRA `(.L_x_1998) ;  /* 0x00000000000ca947 */ /* 0x000fea0003800000 */
[----:B------:R-:W2:Y:S04]  /*21650*/  LDG.E R3, desc[UR60][R20.64] ;  /* 0x0000003c14037981 */ /* 0x000ea8000c1e1900 */
[----:B-----5:R-:W2:Y:S02]  /*21660*/  LDG.E R0, desc[UR60][R20.64+0x4] ;  /* 0x0000043c14007981 */ /* 0x020ea4000c1e1900 */
[----:B--2---:R-:W-:-:S07]  /*21670*/  IMAD.IADD R0, R0, 0x1, -R3 ;  /* 0x0000000100007824 */ /* 0x004fce00078e0a03 */
.L_x_1998:
[----:B------:R-:W2:Y:S01]  /*21680*/  LDL R10, [R1+0x20] ;  /* 0x00002000010a7983 */ /* 0x000ea20000100800 */
[----:B0-----:R-:W-:Y:S01]  /*21690*/  @P1 IMAD.HI.U32 R2, R13, R4, RZ ;  /* 0x000000040d021227 */ /* 0x001fe200078e00ff */
[----:B------:R-:W-:Y:S01]  /*216a0*/  SHF.R.S32.HI R48, RZ, 0x1f, R223 ;  /* 0x0000001fff307819 */ /* 0x000fe200000114df */
[----:B------:R-:W-:Y:S01]  /*216b0*/  ULDC.64 UR4, c[0x0][0xb90] ;  /* 0x0002e40000047ab9 */ /* 0x000fe20000000a00 */
[----:B------:R-:W0:Y:S01]  /*216c0*/  S2R R14, SR_TID.X ;  /* 0x00000000000e7919 */ /* 0x000e220000002100 */
[----:B------:R-:W-:Y:S01]  /*216d0*/  IMAD.MOV.U32 R7, RZ, RZ, R13 ;  /* 0x000000ffff077224 */ /* 0x000fe200078e000d */
[--C-:B-----5:R-:W-:Y:S01]  /*216e0*/  SHF.R.S32.HI R3, RZ, 0x1f, R47.reuse ;  /* 0x0000001fff037819 */ /* 0x120fe2000001142f */
[----:B------:R-:W-:Y:S01]  /*216f0*/  IMAD R6, R48, UR4, RZ ;  /* 0x0000000430067c24 */ /* 0x000fe2000f8e02ff */
[----:B-1----:R-:W-:Y:S01]  /*21700*/  @P1 SHF.R.U32.HI R7, RZ, R5, R2 ;  /* 0x00000005ff071219 */ /* 0x002fe20000011602 */
[----:B------:R-:W-:Y:S01]  /*21710*/  IMAD.MOV.U32 R2, RZ, RZ, R47 ;  /* 0x000000ffff027224 */ /* 0x000fe200078e002f */
[----:B------:R-:W-:Y:S01]  /*21720*/  SHF.R.S32.HI R46, RZ, 0x1f, R224 ;  /* 0x0000001fff2e7819 */ /* 0x000fe200000114e0 */
[C---:B------:R-:W-:Y:S01]  /*21730*/  IMAD R9, R223.reuse, UR5, R6 ;  /* 0x00000005df097c24 */ /* 0x040fe2000f8e0206 */
[----:B------:R-:W-:Y:S01]  /*21740*/  SEL R51, R224, RZ, !P2 ;  /* 0x000000ffe0337207 */ /* 0x000fe20005000000 */
[----:B------:R-:W-:Y:S01]  /*21750*/  IMAD.WIDE.U32 R4, R223, UR4, R2 ;  /* 0x00000004df047c25 */ /* 0x000fe2000f8e0002 */
[----:B------:R-:W-:Y:S01]  /*21760*/  SEL R46, R46, RZ, !P2 ;  /* 0x000000ff2e2e7207 */ /* 0x000fe20005000000 */
[----:B------:R-:W-:Y:S01]  /*21770*/  ULDC.64 UR4, c[0x0][0xb98] ;  /* 0x0002e60000047ab9 */ /* 0x000fe20000000a00 */
[----:B------:R-:W1:Y:S01]  /*21780*/  @P1 LDC R55, c[0x0][0xbec] ;  /* 0x0002fb00ff371b82 */ /* 0x000e620000000800 */
[----:B------:R-:W-:-:S02]  /*21790*/  IMAD.MOV R2, RZ, RZ, -R7 ;  /* 0x000000ffff027224 */ /* 0x000fc400078e0a07 */
        /* <DEDUP_REMOVED lines=11> */
[----:B0-----:R-:W-:Y:S01]  /*21850*/  VIADD R15, R14, 0xffffff80 ;  /* 0xffffff800e0f7836 */ /* 0x001fe20000000000 */
[----:B------:R-:W-:Y:S01]  /*21860*/  IADD3 R7, P0, R56, 0x1000, RZ ;  /* 0x0000100038077810 */ /* 0x000fe20007f1e0ff */
[----:B------:R-:W-:Y:S01]  /*21870*/  IMAD R53, R0, R49, RZ ;  /* 0x0000003100357224 */ /* 0x000fe200078e02ff */
[----:B------:R-:W-:Y:S01]  /*21880*/  IADD3.X R5, R11, R5, R6, P2, !PT ;  /* 0x000000050b057210 */ /* 0x000fe200017fe406 */
[----:B------:R-:W-:Y:S01]  /*21890*/  IMAD R2, R2, UR4, RZ ;  /* 0x0000000402027c24 */ /* 0x000fe2000f8e02ff */
[----:B------:R-:W-:-:S02]  /*218a0*/  SHF.R.S32.HI R14, RZ, 0x1f, R15 ;  /* 0x0000001fff0e7819 */ /* 0x000fc4000001140f */
[----:B------:R-:W-:Y:S01]  /*218b0*/  IADD3 R29, P3, R56, 0x4000, RZ ;  /* 0x00004000381d7810 */ /* 0x000fe20007f7e0ff */
[C---:B------:R-:W-:Y:S01]  /*218c0*/  IMAD R11, R9.reuse, UR5, R2 ;  /* 0x00000005090b7c24 */ /* 0x040fe2000f8e0202 */
[----:B------:R-:W-:Y:S01]  /*218d0*/  LEA.HI R14, R14, R15, RZ, 0x7 ;  /* 0x0000000f0e0e7211 */ /* 0x000fe200078f38ff */
[----:B------:R-:W-:Y:S01]  /*218e0*/  IMAD.WIDE.U32 R4, R9, UR4, R4 ;  /* 0x0000000409047c25 */ /* 0x000fe2000f8e0004 */
[----:B------:R-:W-:Y:S01]  /*218f0*/  ULDC.64 UR4, c[0x0][0xb50] ;  /* 0x0002d40000047ab9 */ /* 0x000fe20000000a00 */
[----:B------:R-:W-:Y:S02]  /*21900*/  LOP3.LUT R28, R29, 0x380, RZ, 0xc0, !PT ;  /* 0x000003801d1c7812 */ /* 0x000fe400078ec0ff */
[----:B------:R-:W-:Y:S01]  /*21910*/  IMAD.IADD R5, R5, 0x1, R11 ;  /* 0x0000000105057824 */ /* 0x000fe200078e020b */
[----:B------:R-:W-:Y:S01]  /*21920*/  LEA R2, P2, R4, UR4, 0x2 ;  /* 0x0000000404027c11 */ /* 0x000fe2000f8410ff */
[----:B------:R-:W-:Y:S01]  /*21930*/  IMAD.X R9, RZ, RZ, R57, P0 ;  /* 0x000000ffff097224 */ /* 0x000fe200000e0639 */
[----:B------:R-:W-:-:S02]  /*21940*/  LOP3.LUT R14, R14, 0xffffff80, RZ, 0xc0, !PT ;  /* 0xffffff800e0e7812 */ /* 0x000fc400078ec0ff */
[----:B------:R-:W-:Y:S01]  /*21950*/  LEA.HI.X R4, R4, UR5, R5, 0x2, P2 ;  /* 0x0000000504047c11 */ /* 0x000fe200090f1405 */
[----:B------:R-:W-:Y:S01]  /*21960*/  SHFL.IDX PT, R20, R2, RZ, 0x1c1f ;  /* 0x001c1fff02147589 */ /* 0x000fe200000e0000 */
[----:B------:R-:W-:Y:S01]  /*21970*/  IADD3 R25, P2, R56, 0x3000, RZ ;  /* 0x0000300038197810 */ /* 0x000fe20007f5e0ff */
[----:B------:R-:W-:Y:S01]  /*21980*/  IMAD.IADD R14, R15, 0x1, -R14 ;  /* 0x000000010f0e7824 */ /* 0x000fe200078e0a0e */
[----:B------:R-:W-:Y:S01]  /*21990*/  SHF.R.U64 R28, R28, 0x3, RZ ;  /* 0x000000031c1c7819 */ /* 0x000fe200000012ff */
[----:B------:R-:W0:Y:S01]  /*219a0*/  SHFL.IDX PT, R21, R4, RZ, 0x1c1f ;  /* 0x001c1fff04157589 */ /* 0x000e2200000e0000 */
[----:B------:R-:W-:Y:S01]  /*219b0*/  LOP3.LUT R24, R25, 0x380, RZ, 0xc0, !PT ;  /* 0x0000038019187812 */ /* 0x000fe200078ec0ff */
[----:B------:R-:W-:Y:S01]  /*219c0*/  ULDC.64 UR4, c[0x0][0xaa0] ;  /* 0x0002a80000047ab9 */ /* 0x000fe20000000a00 */
[----:B------:R-:W-:Y:S01]  /*219d0*/  LOP3.LUT P0, RZ, R14, 0x3, RZ, 0xc0, !PT ;  /* 0x000000030eff7812 */ /* 0x000fe2000780c0ff */
[----:B------:R-:W-:Y:S01]  /*219e0*/  SHFL.IDX PT, R44, R2, 0x1, 0x1c1f ;  /* 0x003c1f00022c7f89 */ /* 0x000fe200000e0000 */
[----:B------:R-:W-:-:S02]  /*219f0*/  SHF.R.U64 R24, R24, 0x3, RZ ;  /* 0x0000000318187819 */ /* 0x000fc400000012ff */
[----:B------:R-:W-:Y:S01]  /*21a00*/  LOP3.LUT R28, R28, R29, RZ, 0x3c, !PT ;  /* 0x0000001d1c1c7212 */ /* 0x000fe200078e3cff */
[----:B------:R-:W3:Y:S01]  /*21a10*/  SHFL.IDX PT, R45, R4, 0x1, 0x1c1f ;  /* 0x003c1f00042d7f89 */ /* 0x000ee200000e0000 */
[----:B------:R-:W-:Y:S01]  /*21a20*/  LOP3.LUT R24, R24, R25, RZ, 0x3c, !PT ;  /* 0x0000001918187212 */ /* 0x000fe200078e3cff */
[--C-:B------:R-:W-:Y:S01]  /*21a30*/  IMAD.X R25, RZ, RZ, R57.reuse, P2 ;  /* 0x000000ffff197224 */ /* 0x100fe200010e0639 */
[C---:B------:R-:W-:Y:S01]  /*21a40*/  IADD3 R13, P4, R56.reuse, 0x2000, RZ ;  /* 0x00002000380d7810 */ /* 0x040fe20007f9e0ff */
[--C-:B------:R-:W-:Y:S01]  /*21a50*/  IMAD.X R29, RZ, RZ, R57.reuse, P3 ;  /* 0x000000ffff1d7224 */ /* 0x100fe200018e0639 */
[----:B------:R-:W-:Y:S02]  /*21a60*/  IADD3 R5, P3, R56, 0x7000, RZ ;  /* 0x0000700038057810 */ /* 0x000fe40007f7e0ff */
[----:B------:R-:W-:Y:S02]  /*21a70*/  LOP3.LUT R12, R13, 0x380, RZ, 0xc0, !PT ;  /* 0x000003800d0c7812 */ /* 0x000fe400078ec0ff */
[----:B------:R-:W-:Y:S01]  /*21a80*/  LOP3.LUT R8, R7, 0x380, RZ, 0xc0, !PT ;  /* 0x0000038007087812 */ /* 0x000fe200078ec0ff */
[----:B------:R-:W-:Y:S01]  /*21a90*/  IMAD.X R41, RZ, RZ, R57, P3 ;  /* 0x000000ffff297224 */ /* 0x000fe200018e0639 */
[----:B------:R-:W-:-:S02]  /*21aa0*/  SHF.R.U64 R12, R12, 0x3, RZ ;  /* 0x000000030c0c7819 */ /* 0x000fc400000012ff */
[----:B------:R-:W-:Y:S02]  /*21ab0*/  IADD3 R33, P5, R56, 0x5000, RZ ;  /* 0x0000500038217810 */ /* 0x000fe40007fbe0ff */
[----:B------:R-:W-:Y:S01]  /*21ac0*/  LOP3.LUT R12, R12, R13, RZ, 0x3c, !PT ;  /* 0x0000000d0c0c7212 */ /* 0x000fe200078e3cff */
[----:B------:R-:W-:Y:S01]  /*21ad0*/  IMAD.X R13, RZ, RZ, R57, P4 ;  /* 0x000000ffff0d7224 */ /* 0x000fe200020e0639 */
[----:B------:R-:W-:Y:S02]  /*21ae0*/  IADD3 R37, P4, R56, 0x6000, RZ ;  /* 0x0000600038257810 */ /* 0x000fe40007f9e0ff */
[----:B------:R-:W-:Y:S02]  /*21af0*/  SHF.R.U64 R8, R8, 0x3, RZ ;  /* 0x0000000308087819 */ /* 0x000fe400000012ff */
[----:B------:R-:W-:Y:S02]  /*21b00*/  LOP3.LUT R32, R33, 0x380, RZ, 0xc0, !PT ;  /* 0x0000038021207812 */ /* 0x000fe400078ec0ff */
[----:B------:R-:W-:-:S02]  /*21b10*/  LOP3.LUT R36, R37, 0x380, RZ, 0xc0, !PT ;  /* 0x0000038025247812 */ /* 0x000fc400078ec0ff */
[----:B------:R-:W-:Y:S02]  /*21b20*/  LOP3.LUT R8, R8, R7, RZ, 0x3c, !PT ;  /* 0x0000000708087212 */ /* 0x000fe400078e3cff */
[----:B------:R-:W-:Y:S02]  /*21b30*/  LOP3.LUT R7, R56, 0x380, RZ, 0xc0, !PT ;  /* 0x0000038038077812 */ /* 0x000fe400078ec0ff */
[----:B------:R-:W-:Y:S02]  /*21b40*/  SHF.R.U64 R32, R32, 0x3, RZ ;  /* 0x0000000320207819 */ /* 0x000fe400000012ff */
[----:B------:R-:W-:Y:S02]  /*21b50*/  SHF.R.U64 R36, R36, 0x3, RZ ;  /* 0x0000000324247819 */ /* 0x000fe400000012ff */
[----:B------:R-:W-:Y:S02]  /*21b60*/  SHF.R.U64 R7, R7, 0x3, RZ ;  /* 0x0000000307077819 */ /* 0x000fe400000012ff */
[----:B------:R-:W-:Y:S01]  /*21b70*/  LOP3.LUT R32, R32, R33, RZ, 0x3c, !PT ;  /* 0x0000002120207212 */ /* 0x000fe200078e3cff */
[--C-:B------:R-:W-:Y:S01]  /*21b80*/  IMAD.X R33, RZ, RZ, R57.reuse, P5 ;  /* 0x000000ffff217224 */ /* 0x100fe200028e0639 */
[----:B------:R-:W-:Y:S01]  /*21b90*/  LOP3.LUT R36, R36, R37, RZ, 0x3c, !PT ;  /* 0x0000002524247212 */ /* 0x000fe200078e3cff */
[----:B------:R-:W-:Y:S01]  /*21ba0*/  IMAD.X R37, RZ, RZ, R57, P4 ;  /* 0x000000ffff257224 */ /* 0x000fe200020e0639 */
[----:B------:R-:W-:Y:S01]  /*21bb0*/  LOP3.LUT R56, R7, R56, RZ, 0x3c, !PT ;  /* 0x0000003807387212 */ /* 0x000fe200078e3cff */
[----:B------:R-:W-:Y:S01]  /*21bc0*/  BSSY B1, `(.L_x_1999) ;  /* 0x0000054000017945 */ /* 0x000fe20003800000 */
[----:B------:R-:W-:-:S02]  /*21bd0*/  SHF.R.S32.HI R50, RZ, 0x1f, R219 ;  /* 0x0000001fff327819 */ /* 0x000fc400000114db */
[----:B------:R-:W-:Y:S01]  /*21be0*/  SHF.R.S32.HI R52, RZ, 0x1f, R210 ;  /* 0x0000001fff347819 */ /* 0x000fe200000114d2 */
[----:B--2---:R-:W-:-:S04]  /*21bf0*/  IMAD.IADD R6, R10, 0x1, R202 ;  /* 0x000000010a067824 */ /* 0x004fc800078e02ca */
[C---:B------:R-:W-:Y:S01]  /*21c00*/  VIADD R0, R6.reuse, 0x8 ;  /* 0x0000000806007836 */ /* 0x040fe20000000000 */
[----:B------:R-:W-:-:S04]  /*21c10*/  ISETP.GE.OR P2, PT, R6, R53, P0 ;  /* 0x000000350600720c */ /* 0x000fc80000746670 */
[----:B------:R-:W-:Y:S02]  /*21c20*/  ISETP.GE.OR P0, PT, R0, R53, P0 ;  /* 0x000000350000720c */ /* 0x000fe40000706670 */
[----:B------:R-:W-:-:S04]  /*21c30*/  LOP3.LUT R0, R5, 0x380, RZ, 0xc0, !PT ;  /* 0x0000038005007812 */ /* 0x000fc800078ec0ff */
[----:B------:R-:W-:-:S03]  /*21c40*/  SHF.R.U64 R0, R0, 0x3, RZ ;  /* 0x0000000300007819 */ /* 0x000fc600000012ff */
[----:B0-----:R-:W-:Y:S01]  /*21c50*/  @!P2 ST.E desc[UR60][R20.64], R88 ;  /* 0x000000581400a985 */ /* 0x001fe2000c10193c */
[----:B------:R-:W-:-:S03]  /*21c60*/  LOP3.LUT R40, R0, R5, RZ, 0x3c, !PT ;  /* 0x0000000500287212 */ /* 0x000fc600078e3cff */
[----:B---3--:R0:W-:Y:S01]  /*21c70*/  @!P0 ST.E desc[UR60][R44.64], R89 ;  /* 0x000000592c008985 */ /* 0x0081e2000c10193c */
[----:B------:R-:W-:Y:S02]  /*21c80*/  IMAD R0, R3, UR4, RZ ;  /* 0x0000000403007c24 */ /* 0x000fe4000f8e02ff */
[C---:B------:R-:W-:Y:S01]  /*21c90*/  IMAD.WIDE.U32 R2, R47.reuse, UR4, RZ ;  /* 0x000000042f027c25 */ /* 0x040fe2000f8e00ff */
[----:B------:R2:W5:Y:S01]  /*21ca0*/  LD.E.128 R4, desc[UR60][R56.64] ;  /* 0x0000003c38047980 */ /* 0x000562000c101d00 */
[----:B0-----:R-:W0:Y:S02]  /*21cb0*/  @P1 LDC R45, c[0x0][0xbf0] ;  /* 0x0002fc00ff2d1b82 */ /* 0x001e240000000800 */
[----:B------:R-:W-:Y:S01]  /*21cc0*/  IMAD R21, R47, UR5, R0 ;  /* 0x000000052f157c24 */ /* 0x000fe2000f8e0200 */
[----:B------:R-:W-:Y:S01]  /*21cd0*/  ULDC.64 UR4, c[0x0][0xae8] ;  /* 0x0002ba0000047ab9 */ /* 0x000fe20000000a00 */
[----:B------:R-:W5:Y:S02]  /*21ce0*/  LD.E.128 R8, desc[UR60][R8.64] ;  /* 0x0000003c08087980 */ /* 0x000f64000c101d00 */
[----:B------:R-:W-:-:S02]  /*21cf0*/  IMAD.IADD R3, R3, 0x1, R21 ;  /* 0x0000000103037824 */ /* 0x000fc400078e0215 */
[----:B------:R-:W-:Y:S01]  /*21d00*/  IMAD R21, R220, 0x20, R226 ;  /* 0x00000020dc157824 */ /* 0x000fe200078e02e2 */
[----:B------:R-:W5:Y:S01]  /*21d10*/  LD.E.128 R12, desc[UR60][R12.64] ;  /* 0x0000003c0c0c7980 */ /* 0x000f62000c101d00 */
[----:B------:R-:W-:Y:S02]  /*21d20*/  IMAD R0, R48, UR4, RZ ;  /* 0x0000000430007c24 */ /* 0x000fe4000f8e02ff */
[----:B------:R-:W-:Y:S01]  /*21d30*/  IMAD.IADD R44, R202, 0x1, R21 ;  /* 0x00000001ca2c7824 */ /* 0x000fe200078e0215 */
[----:B------:R-:W5:Y:S01]  /*21d40*/  LD.E.128 R24, desc[UR60][R24.64] ;  /* 0x0000003c18187980 */ /* 0x000f62000c101d00 */
[C---:B------:R-:W-:Y:S02]  /*21d50*/  IMAD R21, R223.reuse, UR5, R0 ;  /* 0x00000005df157c24 */ /* 0x040fe4000f8e0200 */
[----:B------:R-:W-:Y:S01]  /*21d60*/  IMAD.WIDE.U32 R2, R223, UR4, R2 ;  /* 0x00000004df027c25 */ /* 0x000fe2000f8e0002 */
[----:B------:R-:W-:Y:S01]  /*21d70*/  ULDC.64 UR4, c[0x0][0xaf0] ;  /* 0x0002bc0000047ab9 */ /* 0x000fe20000000a00 */
[----:B------:R-:W5:Y:S02]  /*21d80*/  LD.E.128 R28, desc[UR60][R28.64] ;  /* 0x0000003c1c1c7980 */ /* 0x000f64000c101d00 */
[----:B-1----:R-:W-:-:S02]  /*21d90*/  @P1 IMAD.HI.U32 R0, R44, R55, RZ ;  /* 0x000000372c001227 */ /* 0x002fc400078e00ff */
[----:B------:R-:W5:Y:S02]  /*21da0*/  LD.E.128 R32, desc[UR60][R32.64] ;  /* 0x0000003c20207980 */ /* 0x000f64000c101d00 */
[----:B------:R-:W-:Y:S02]  /*21db0*/  IMAD.IADD R3, R3, 0x1, R21 ;  /* 0x0000000103037824 */ /* 0x000fe400078e0215 */
[----:B------:R-:W-:Y:S01]  /*21dc0*/  IMAD.MOV.U32 R21, RZ, RZ, R44 ;  /* 0x000000ffff157224 */ /* 0x000fe200078e002c */
[----:B0-----:R-:W-:Y:S01]  /*21dd0*/  @P1 SHF.R.U32.HI R21, RZ, R45, R0 ;  /* 0x0000002dff151219 */ /* 0x001fe20000011600 */
[----:B------:R-:W-:Y:S01]  /*21de0*/  IMAD R20, R46, UR4, RZ ;  /* 0x000000042e147c24 */ /* 0x000fe2000f8e02ff */
[----:B------:R-:W5:Y:S01]  /*21df0*/  LD.E.128 R36, desc[UR60][R36.64] ;  /* 0x0000003c24247980 */ /* 0x000f62000c101d00 */
[C---:B------:R-:W-:Y:S01]  /*21e00*/  IMAD.WIDE.U32 R2, R51.reuse, UR4, R2 ;  /* 0x0000000433027c25 */ /* 0x040fe2000f8e0002 */
[--C-:B------:R-:W-:Y:S02]  /*21e10*/  SHF.R.S32.HI R0, RZ, 0x1f, R21.reuse ;  /* 0x0000001fff007819 */ /* 0x100fe40000011415 */
[----:B------:R-:W5:Y:S01]  /*21e20*/  LD.E.128 R40, desc[UR60][R40.64] ;  /* 0x0000003c28287980 */ /* 0x000f62000c101d00 */
[----:B------:R-:W-:Y:S01]  /*21e30*/  IMAD R45, R51, UR5, R20 ;  /* 0x00000005332d7c24 */ /* 0x000fe2000f8e0214 */
[----:B------:R-:W-:Y:S01]  /*21e40*/  ULDC.64 UR4, c[0x0][0xae0] ;  /* 0x0002b80000047ab9 */ /* 0x000fe20000000a00 */
[----:B------:R-:W-:Y:S01]  /*21e50*/  IMAD.MOV R20, RZ, RZ, -R21 ;  /* 0x000000ffff147224 */ /* 0x000fe200078e0a15 */
[----:B------:R-:W-:Y:S01]  /*21e60*/  @!PT LDS RZ, [RZ] ;  /* 0x00000000fffff984 */ /* 0x000fe20000000800 */
[----:B------:R-:W-:Y:S01]  /*21e70*/  @!PT LDS RZ, [RZ] ;  /* 0x00000000fffff984 */ /* 0x000fe20000000800 */
[----:B------:R-:W-:Y:S01]  /*21e80*/  @!PT LDS RZ, [RZ] ;  /* 0x00000000fffff984 */ /* 0x000fe20000000800 */
[----:B------:R-:W-:Y:S01]  /*21e90*/  @!PT LDS RZ, [RZ] ;  /* 0x00000000fffff984 */ /* 0x000fe20000000800 */
[----:B------:R0:W-:Y:S06]  /*21ea0*/  MEMBAR.ALL.CTA ;  /* 0x0000000000007992 */ /* 0x0001ec0000008000 */
[----:B0-----:R-:W0:Y:S01]  /*21eb0*/  FENCE.VIEW.ASYNC.S ;  /* 0x00000000000073c6 */ /* 0x001e220000000000 */
[----:B------:R-:W-:-:S02]  /*21ec0*/  IMAD.IADD R3, R3, 0x1, R45 ;  /* 0x0000000103037824 */ /* 0x000fc400078e022d */
[----:B------:R-:W-:Y:S02]  /*21ed0*/  IMAD R0, R0, UR4, RZ ;  /* 0x0000000400007c24 */ /* 0x000fe4000f8e02ff */
[----:B------:R-:W-:Y:S02]  /*21ee0*/  IMAD R45, R49, R20, R44 ;  /* 0x00000014312d7224 */ /* 0x000fe400078e022c */
[C---:B------:R-:W-:Y:S02]  /*21ef0*/  IMAD R47, R21.reuse, UR5, R0 ;  /* 0x00000005152f7c24 */ /* 0x040fe4000f8e0200 */
[----:B------:R-:W-:Y:S01]  /*21f00*/  IMAD.WIDE.U32 R2, R21, UR4, R2 ;  /* 0x0000000415027c25 */ /* 0x000fe2000f8e0002 */
[----:B------:R-:W-:Y:S01]  /*21f10*/  SHF.R.S32.HI R0, RZ, 0x1f, R45 ;  /* 0x0000001fff007819 */ /* 0x000fe2000001142d */
[----:B------:R-:W-:Y:S02]  /*21f20*/  ULDC.64 UR4, c[0x0][0xad8] ;  /* 0x0002b60000047ab9 */ /* 0x000fe40000000a00 */
[----:B------:R-:W-:-:S02]  /*21f30*/  IMAD.IADD R202, R226, 0x1, R202 ;  /* 0x00000001e2ca7824 */ /* 0x000fc400078e02ca */
[----:B------:R-:W-:Y:S02]  /*21f40*/  IMAD.IADD R3, R3, 0x1, R47 ;  /* 0x0000000103037824 */ /* 0x000fe400078e022f */
[----:B------:R-:W-:Y:S01]  /*21f50*/  IMAD R20, R0, UR4, RZ ;  /* 0x0000000400147c24 */ /* 0x000fe2000f8e02ff */
[CC--:B------:R-:W-:Y:S01]  /*21f60*/  ISETP.GE.AND P2, PT, R202.reuse, R53.reuse, PT ;  /* 0x00000035ca00720c */ /* 0x0c0fe20003f46270 */
[----:B------:R-:W-:Y:S02]  /*21f70*/  VIADD R0, R202, 0x20 ;  /* 0x00000020ca007836 */ /* 0x000fe40000000000 */
        /* <DEDUP_REMOVED lines=10> */
[----:B------:R-:W-:Y:S01]  /*22020*/  ISETP.GE.AND P1, PT, R20, R53, PT ;  /* 0x000000351400720c */ /* 0x000fe20003f26270 */
[----:B0-----:R0:W-:Y:S01]  /*22030*/  SYNCS.ARRIVE.TRANS64.RED.A1T0 RZ, [R0+URZ], RZ ;  /* 0x000000ff00ff79a7 */ /* 0x0011e2000810043f */
[----:B------:R2:W1:Y:S04]  /*22040*/  SHFL.IDX PT, R20, R44, RZ, 0x181f ;  /* 0x00181fff2c147589 */ /* 0x00046800000e0000 */
[----:B0-----:R2:W0:Y:S01]  /*22050*/  SHFL.IDX PT, R0, R45, RZ, 0x181f ;  /* 0x00181fff2d007589 */ /* 0x00142200000e0000 */
[----:B------:R-:W-:Y:S06]  /*22060*/  @P2 BRA `(.L_x_2000) ;  /* 0x0000000000242947 */ /* 0x000fec0003800000 */
[----:B------:R-:W-:Y:S02]  /*22070*/  ULDC UR4, c[0x0][0xac8] ;  /* 0x0002b20000047ab9 */ /* 0x000fe40000000800 */
[----:B------:R-:W-:Y:S02]  /*22080*/  ISETP.GE.AND P2, PT, R210, UR4, PT ;  /* 0x00000004d2007c0c */ /* 0x000fe4000bf46270 */
[----:B------:R-:W-:-:S11]  /*22090*/  ISETP.GE.AND P3, PT, R219, UR4, PT ;  /* 0x00000004db007c0c */ /* 0x000fd6000bf66270 */
[CC--:B-1----:R-:W-:Y:S02]  /*220a0*/  @!P2 LEA R2, P4, R210.reuse, R20.reuse, 0x1 ;  /* 0x00000014d202a211 */ /* 0x0c2fe400078808ff */
[C---:B------:R-:W-:Y:S02]  /*220b0*/  @!P3 LEA R20, P5, R219.reuse, R20, 0x1 ;  /* 0x00000014db14b211 */ /* 0x040fe400078a08ff */
[-C--:B0-----:R-:W-:Y:S02]  /*220c0*/  @!P2 LEA.HI.X R3, R210, R0.reuse, R52, 0x1, P4 ;  /* 0x00000000d203a211 */ /* 0x081fe400020f0c34 */
[----:B------:R-:W-:-:S03]  /*220d0*/  @!P3 LEA.HI.X R21, R219, R0, R50, 0x1, P5 ;  /* 0x00000000db15b211 */ /* 0x000fc600028f0c32 */
[----:B-----5:R3:W-:Y:S04]  /*220e0*/  @!P2 ST.E.128 desc[UR60][R2.64], R4 ;  /* 0x000000040200a985 */ /* 0x0207e8000c101d3c */
[----:B------:R3:W-:Y:S02]  /*220f0*/  @!P3 ST.E.128 desc[UR60][R20.64], R28 ;  /* 0x0000001c1400b985 */ /* 0x0007e4000c101d3c */
.L_x_2000:
[----:B------:R-:W-:Y:S05]  /*22100*/  BSYNC B1 ;  /* 0x0000000000017941 */ /* 0x000fea0003800000 */
.L_x_1999:
[----:B0-----:R0:W4:Y:S01]  /*22110*/  SHFL.IDX PT, R0, R45, 0x1, 0x181f ;  /* 0x00381f002d007f89 */ /* 0x00112200000e0000 */
[----:B------:R-:W-:Y:S03]  /*22120*/  BSSY B1, `(.L_x_2001) ;  /* 0x000000c000017945 */ /* 0x000fe60003800000 */
[----:B---3-5:R0:W3:Y:S01]  /*22130*/  SHFL.IDX PT, R4, R44, 0x1, 0x181f ;  /* 0x00381f002c047f89 */ /* 0x0280e200000e0000 */
[----:B------:R-:W-:Y:S05]  /*22140*/  @P0 BRA `(.L_x_2002) ;  /* 0x0000000000240947 */ /* 0x000fea0003800000 */
[----:B------:R-:W-:Y:S02]  /*22150*/  ULDC UR4, c[0x0][0xac8] ;  /* 0x0002b20000047ab9 */ /* 0x000fe40000000800 */
[----:B------:R-:W-:Y:S02]  /*22160*/  ISETP.GE.AND P3, PT, R210, UR4, PT ;  /* 0x00000004d2007c0c */ /* 0x000fe4000bf66270 */
[----:B------:R-:W-:-:S11]  /*22170*/  ISETP.GE.AND P4, PT, R219, UR4, PT ;  /* 0x00000004db007c0c */ /* 0x000fd6000bf86270 */
[CC--:B---3--:R-:W-:Y:S02]  /*22180*/  @!P3 LEA R2, P0, R210.reuse, R4.reuse, 0x1 ;  /* 0x00000004d202b211 */ /* 0x0c8fe400078008ff */
[C---:B------:R-:W-:Y:S02]  /*22190*/  @!P4 LEA R4, P2, R219.reuse, R4, 0x1 ;  /* 0x00000004db04c211 */ /* 0x040fe400078408ff */
[-C--:B----4-:R-:W-:Y:S02]  /*221a0*/  @!P3 LEA.HI.X R3, R210, R0.reuse, R52, 0x1, P0 ;  /* 0x00000000d203b211 */ /* 0x090fe400000f0c34 */
[----:B------:R-:W-:-:S03]  /*221b0*/  @!P4 LEA.HI.X R5, R219, R0, R50, 0x1, P2 ;  /* 0x00000000db05c211 */ /* 0x000fc600010f0c32 */
[----:B------:R3:W-:Y:S04]  /*221c0*/  @!P3 ST.E.128 desc[UR60][R2.64], R8 ;  /* 0x000000080200b985 */ /* 0x0007e8000c101d3c */
[----:B------:R3:W-:Y:S02]  /*221d0*/  @!P4 ST.E.128 desc[UR60][R4.64], R32 ;  /* 0x000000200400c985 */ /* 0x0007e4000c101d3c */
.L_x_2002:
[----:B------:R-:W-:Y:S05]  /*221e0*/  BSYNC B1 ;  /* 0x0000000000017941 */ /* 0x000fea0003800000 */
.L_x_2001:
[----:B----4-:R4:W0:Y:S01]  /*221f0*/  SHFL.IDX PT, R0, R45, 0x2, 0x181f ;  /* 0x00581f002d007f89 */ /* 0x01082200000e0000 */
[----:B------:R-:W-:Y:S03]  /*22200*/  BSSY B1, `(.L_x_2003) ;  /* 0x000000c000017945 */ /* 0x000fe60003800000 */
[----:B---3--:R4:W3:Y:S01]  /*22210*/  SHFL.IDX PT, R4, R44, 0x2, 0x181f ;  /* 0x00581f002c047f89 */ /* 0x0088e200000e0000 */
[----:B------:R-:W-:Y:S05]  /*22220*/  @P1 BRA `(.L_x_2004) ;  /* 0x0000000000241947 */ /* 0x000fea0003800000 */
[----:B------:R-:W-:Y:S02]  /*22230*/  ULDC UR4, c[0x0][0xac8] ;  /* 0x0002b20000047ab9 */ /* 0x000fe40000000800 */
[----:B------:R-:W-:Y:S02]  /*22240*/  ISETP.GE.AND P2, PT, R210, UR4, PT ;  /* 0x00000004d2007c0c */ /* 0x000fe4000bf46270 */
[----:B------:R-:W-:-:S11]  /*22250*/  ISETP.GE.AND P3, PT, R219, UR4, PT ;  /* 0x00000004db007c0c */ /* 0x000fd6000bf66270 */
[CC--:B---3--:R-:W-:Y:S02]  /*22260*/  @!P2 LEA R2, P0, R210.reuse, R4.reuse, 0x1 ;  /* 0x00000004d202a211 */ /* 0x0c8fe400078008ff */
[C---:B------:R-:W-:Y:S02]  /*22270*/  @!P3 LEA R4, P1, R219.reuse, R4, 0x1 ;  /* 0x00000004db04b211 */ /* 0x040fe400078208ff */
[-C--:B0-----:R-:W-:Y:S02]  /*22280*/  @!P2 LEA.HI.X R3, R210, R0.reuse, R52, 0x1, P0 ;  /* 0x00000000d203a211 */ /* 0x081fe400000f0c34 */
[----:B------:R-:W-:-:S03]  /*22290*/  @!P3 LEA.HI.X R5, R219, R0, R50, 0x1, P1 ;  /* 0x00000000db05b211 */ /* 0x000fc600008f0c32 */
[----:B------:R0:W-:Y:S04]  /*222a0*/  @!P2 ST.E.128 desc[UR60][R2.64], R12 ;  /* 0x0000000c0200a985 */ /* 0x0001e8000c101d3c */
[----:B------:R0:W-:Y:S02]  /*222b0*/  @!P3 ST.E.128 desc[UR60][R4.64], R36 ;  /* 0x000000240400b985 */ /* 0x0001e4000c101d3c */
.L_x_2004:
[----:B------:R-:W-:Y:S05]  /*222c0*/  BSYNC B1 ;  /* 0x0000000000017941 */ /* 0x000fea0003800000 */
.L_x_2003:
[----:B0-----:R-:W-:Y:S01]  /*222d0*/  VIADD R0, R202, 0x60 ;  /* 0x00000060ca007836 */ /* 0x001fe20000000000 */
[----:B--2-4-:R-:W0:Y:S04]  /*222e0*/  SHFL.IDX PT, R45, R45, 0x3, 0x181f ;  /* 0x00781f002d2d7f89 */ /* 0x014e2800000e0000 */
[----:B------:R-:W-:Y:S01]  /*222f0*/  ISETP.GE.AND P0, PT, R0, R53, PT ;  /* 0x000000350000720c */ /* 0x000fe20003f06270 */
[----:B------:R-:W2:-:S12]  /*22300*/  SHFL.IDX PT, R44, R44, 0x3, 0x181f ;  /* 0x00781f002c2c7f89 */ /* 0x000e9800000e0000 */
[----:B------:R-:W-:Y:S05]  /*22310*/  @P0 BRA `(.L_x_2005) ;  /* 0x0000000c00240947 */ /* 0x000fea0003800000 */
[----:B------:R-:W-:Y:S02]  /*22320*/  ULDC UR4, c[0x0][0xac8] ;  /* 0x0002b20000047ab9 */ /* 0x000fe40000000800 */
[----:B------:R-:W-:-:S13]  /*22330*/  ISETP.GE.AND P1, PT, R210, UR4, PT ;  /* 0x00000004d2007c0c */ /* 0x000fda000bf26270 */
[----:B--2---:R-:W-:-:S04]  /*22340*/  @!P1 LEA R2, P0, R210, R44, 0x1 ;  /* 0x0000002cd2029211 */ /* 0x004fc800078008ff */
[----:B0-----:R-:W-:Y:S02]  /*22350*/  @!P1 LEA.HI.X R3, R210, R45, R52, 0x1, P0 ;  /* 0x0000002dd2039211 */ /* 0x001fe400000f0c34 */
[----:B------:R-:W-:-:S03]  /*22360*/  ISETP.GE.AND P0, PT, R219, UR4, PT ;  /* 0x00000004db007c0c */ /* 0x000fc6000bf06270 */
[----:B------:R4:W-:Y:S10]  /*22370*/  @!P1 ST.E.128 desc[UR60][R2.64], R24 ;  /* 0x0000001802009985 */ /* 0x0009f4000c101d3c */
[----:B------:R-:W-:Y:S05]  /*22380*/  @P0 BRA `(.L_x_2005) ;  /* 0x0000000c00080947 */ /* 0x000fea0003800000 */
[----:B----4-:R-:W-:-:S04]  /*22390*/  LEA R2, P0, R219, R44, 0x1 ;  /* 0x0000002cdb027211 */ /* 0x010fc800078008ff */
[----:B------:R-:W-:-:S05]  /*223a0*/  LEA.HI.X R3, R219, R45, R50, 0x1, P0 ;  /* 0x0000002ddb037211 */ /* 0x000fca00000f0c32 */
[----:B------:R0:W-:Y:S01]  /*223b0*/  ST.E.128 desc[UR60][R2.64], R40 ;  /* 0x0000002802007985 */ /* 0x0001e2000c101d3c */
[----:B------:R-:W-:Y:S05]  /*223c0*/  BRA `(.L_x_2005) ;  /* 0x0000000800f87947 */ /* 0x000fea0003800000 */
.L_x_1996:
[----:B------:R-:W-:Y:S01]  /*223d0*/  ULDC.64 UR4, c[0x0][0xc00] ;  /* 0x0003000000047ab9 */ /* 0x000fe20000000a00 */
[----:B------:R-:W2:Y:S01]  /*223e0*/  LDC.64 R2, c[0x0][0xc00] ;  /* 0x00030000ff027b82 */ /* 0x000ea20000000a00 */
[----:B------:R-:W-:Y:S01]  /*223f0*/  ISETP.NE.U32.AND P0, PT, RZ, UR4, PT ;  /* 0x00000004ff007c0c */ /* 0x000fe2000bf05070 */
[----:B------:R-:W-:-:S03]  /*22400*/  IMAD.MOV.U32 R0, RZ, RZ, RZ ;  /* 0x000000ffff007224 */ /* 0x000fc600078e00ff */
[----:B------:R-:W-:Y:S01]  /*22410*/  ISETP.NE.AND.EX P0, PT, RZ, UR5, PT, P0 ;  /* 0x00000005ff007c0c */ /* 0x000fe2000bf05300 */
[----:B------:R-:W-:Y:S02]  /*22420*/  ULDC.64 UR4, c[0x0][0xc08] ;  /* 0x0003020000047ab9 */ /* 0x000fe40000000a00 */
[----:B------:R-:W-:Y:S01]  /*22430*/  ISETP.NE.U32.AND P1, PT, RZ, UR4, PT ;  /* 0x00000004ff007c0c */ /* 0x000fe2000bf25070 */
[----:B------:R-:W3:Y:S03]  /*22440*/  LDC R21, c[0x0][0xbe8] ;  /* 0x0002fa00ff157b82 */ /* 0x000ee60000000800 */
[----:B------:R-:W-:Y:S01]  /*22450*/  ISETP.NE.AND.EX P1, PT, RZ, UR5, PT, P1 ;  /* 0x00000005ff007c0c */ /* 0x000fe2000bf25310 */
[----:B--2---:R-:W-:-:S12]  /*22460*/  IMAD.WIDE R2, R224, 0x4, R2 ;  /* 0x00000004e0027825 */ /* 0x004fd800078e0202 */
[----:B------:R-:W2:Y:S01]  /*22470*/  @P1 LDC.64 R4, c[0x0][0xc08] ;  /* 0x00030200ff041b82 */ /* 0x000ea20000000a00 */
[----:B------:R-:W-:Y:S02]  /*22480*/  ULDC UR4, c[0x0][0xa88] ;  /* 0x0002a20000047ab9 */ /* 0x000fe40000000800 */
[----:B------:R-:W-:Y:S01]  /*22490*/  IMAD.U32 R6, RZ, RZ, UR4 ;  /* 0x00000004ff067e24 */ /* 0x000fe2000f8e00ff */
[----:B------:R4:W5:Y:S01]  /*224a0*/  @P0 LDG.E R0, desc[UR60][R2.64] ;  /* 0x0000003c02000981 */ /* 0x000962000c1e1900 */
[----:B------:R-:W0:Y:S01]  /*224b0*/  S2R R7, SR_TID.X ;  /* 0x0000000000077919 */ /* 0x000e220000002100 */
[----:B--2---:R-:W-:-:S05]  /*224c0*/  @P1 IMAD.WIDE R4, R224, 0x4, R4 ;  /* 0x00000004e0041825 */ /* 0x004fca00078e0204 */
[----:B------:R4:W5:Y:S01]  /*224d0*/  @P1 LDG.E R6, desc[UR60][R4.64] ;  /* 0x0000003c04061981 */ /* 0x000962000c1e1900 */
[----:B---3--:R-:W-:Y:S01]  /*224e0*/  ISETP.NE.AND P2, PT, R21, 0x1, PT ;  /* 0x000000011500780c */ /* 0x008fe20003f45270 */
[----:B0-----:R-:W-:-:S12]  /*224f0*/  VIADD R7, R7, 0xffffff80 ;  /* 0xffffff8007077836 */ /* 0x001fd80000000000 */
[----:B------:R-:W0:Y:S01]  /*22500*/  @P2 LDC R20, c[0x0][0xbec] ;  /* 0x0002fb00ff142b82 */ /* 0x000e220000000800 */
[----:B------:R-:W-:Y:S02]  /*22510*/  ISETP.GE.AND P3, PT, R7, 0x80, PT ;  /* 0x000000800700780c */ /* 0x000fe40003f66270 */
[----:B------:R-:W-:-:S05]  /*22520*/  SHF.R.S32.HI R7, RZ, 0x1f, R224 ;  /* 0x0000001fff077819 */ /* 0x000fca00000114e0 */
[----:B------:R-:W2:Y:S01]  /*22530*/  @P2 LDC R25, c[0x0][0xbf0] ;  /* 0x0002fc00ff192b82 */ /* 0x000ea20000000800 */
[----:B----4-:R-:W-:Y:S05]  /*22540*/  @P1 BRA `(.L_x_2006) ;  /* 0x0000000000101947 */ /* 0x010fea0003800000 */
[----:B------:R-:W-:Y:S05]  /*22550*/  @!P0 BRA `(.L_x_2006) ;  /* 0x00000000000c8947 */ /* 0x000fea0003800000 */
[----:B------:R-:W3:Y:S04]  /*22560*/  LDG.E R5, desc[UR60][R2.64] ;  /* 0x0000003c02057981 */ /* 0x000ee8000c1e1900 */
[----:B-----5:R-:W3:Y:S02]  /*22570*/  LDG.E R6, desc[UR60][R2.64+0x4] ;  /* 0x0000043c02067981 */ /* 0x020ee4000c1e1900 */
[----:B---3--:R-:W-:-:S07]  /*22580*/  IMAD.IADD R6, R6, 0x1, -R5 ;  /* 0x0000000106067824 */ /* 0x008fce00078e0a05 */
.L_x_2006:
[----:B------:R-:W-:Y:S01]  /*22590*/  BSSY B1, `(.L_x_2007) ;  /* 0x000002d000017945 */ /* 0x000fe20003800000 */
[----:B------:R-:W-:Y:S02]  /*225a0*/  SHF.R.S32.HI R10, RZ, 0x1f, R223 ;  /* 0x0000001fff0a7819 */ /* 0x000fe400000114df */
[----:B------:R-:W-:Y:S02]  /*225b0*/  SEL R13, R224, RZ, !P0 ;  /* 0x000000ffe00d7207 */ /* 0x000fe40004000000 */
[----:B------:R-:W-:Y:S02]  /*225c0*/  SEL R12, R7, RZ, !P0 ;  /* 0x000000ff070c7207 */ /* 0x000fe40004000000 */
[----:B-----5:R-:W-:Y:S01]  /*225d0*/  SHF.R.S32.HI R11, RZ, 0x1f, R0 ;  /* 0x0000001fff0b7819 */ /* 0x020fe20000011400 */
[----:B------:R-:W-:Y:S06]  /*225e0*/  @P3 BRA `(.L_x_2008) ;  /* 0x00000000009c3947 */ /* 0x000fec0003800000 */
[----:B------:R-:W3:Y:S01]  /*225f0*/  S2R R3, SR_TID.X ;  /* 0x0000000000037919 */ /* 0x000ee20000002100 */
[----:B------:R-:W4:Y:S02]  /*22600*/  LDC R14, c[0x0][0xbe8] ;  /* 0x0002fa00ff0e7b82 */ /* 0x000f240000000800 */
[----:B----4-:R-:W-:Y:S01]  /*22610*/  IMAD R2, R6, R14, RZ ;  /* 0x0000000e06027224 */ /* 0x010fe200078e02ff */
[----:B---3--:R-:W-:-:S04]  /*22620*/  IADD3 R9, R202, -0x80, R3 ;  /* 0xffffff80ca097810 */ /* 0x008fc80007ffe003 */
        /* <DEDUP_REMOVED lines=11> */
[----:B------:R-:W-:-:S03]  /*226e0*/  ULDC.64 UR4, c[0x0][0xb98] ;  /* 0x0002e60000047ab9 */ /* 0x000fc60000000a00 */
[----:B------:R-:W-:-:S03]  /*226f0*/  IMAD.IADD R3, R3, 0x1, R7 ;  /* 0x0000000103037824 */ /* 0x000fc600078e0207 */
[----:B------:R-:W4:Y:S01]  /*22700*/  @P0 LDC R15, c[0x0][0xbf0] ;  /* 0x0002fc00ff0f0b82 */ /* 0x000f220000000800 */
[----:B------:R-:W-:-:S04]  /*22710*/  IMAD.WIDE.U32 R2, R13, UR4, R2 ;  /* 0x000000040d027c25 */ /* 0x000fc8000f8e0002 */
[----:B---3--:R-:W-:-:S05]  /*22720*/  @P0 IMAD.HI.U32 R4, R9, R4, RZ ;  /* 0x0000000409040227 */ /* 0x008fca00078e00ff */
[----:B----4-:R-:W-:Y:S01]  /*22730*/  @P0 SHF.R.U32.HI R5, RZ, R15, R4 ;  /* 0x0000000fff050219 */ /* 0x010fe20000011604 */
[----:B------:R-:W-:-:S03]  /*22740*/  IMAD R4, R12, UR4, RZ ;  /* 0x000000040c047c24 */ /* 0x000fc6000f8e02ff */
[----:B------:R-:W-:Y:S01]  /*22750*/  IADD3 R2, P0, R5, R2, RZ ;  /* 0x0000000205027210 */ /* 0x000fe20007f1e0ff */
[----:B------:R-:W-:Y:S02]  /*22760*/  IMAD.MOV R7, RZ, RZ, -R5 ;  /* 0x000000ffff077224 */ /* 0x000fe400078e0a05 */
[----:B------:R-:W-:Y:S01]  /*22770*/  IMAD R8, R13, UR5, R4 ;  /* 0x000000050d087c24 */ /* 0x000fe2000f8e0204 */
[----:B------:R-:W-:Y:S01]  /*22780*/  ULDC.64 UR4, c[0x0][0xb88] ;  /* 0x0002e20000047ab9 */ /* 0x000fe20000000a00 */
[----:B------:R-:W-:Y:S01]  /*22790*/  IMAD R7, R14, R7, R9 ;  /* 0x000000070e077224 */ /* 0x000fe200078e0209 */
[----:B------:R-:W-:-:S04]  /*227a0*/  SHF.R.S32.HI R9, RZ, 0x1f, R5 ;  /* 0x0000001fff097819 */ /* 0x000fc80000011405 */
        /* <DEDUP_REMOVED lines=11> */
.L_x_2008:
[----:B------:R-:W-:Y:S05]  /*22860*/  BSYNC B1 ;  /* 0x0000000000017941 */ /* 0x000fea0003800000 */
.L_x_2007:
[----:B------:R-:W-:Y:S01]  /*22870*/  ULDC.64 UR4, c[0x0][0xaa0] ;  /* 0x0002a80000047ab9 */ /* 0x000fe20000000a00 */
[----:B------:R-:W-:Y:S02]  /*22880*/  IMAD R7, R220, 0x20, R226 ;  /* 0x00000020dc077824 */ /* 0x000fe400078e02e2 */
[----:B---3--:R-:W-:Y:S02]  /*22890*/  IMAD R3, R11, UR4, RZ ;  /* 0x000000040b037c24 */ /* 0x008fe4000f8e02ff */
[----:B------:R-:W-:Y:S02]  /*228a0*/  IMAD.IADD R9, R202, 0x1, R7 ;  /* 0x00000001ca097824 */ /* 0x000fe400078e0207 */
[C---:B------:R-:W-:Y:S02]  /*228b0*/  IMAD R5, R0.reuse, UR5, R3 ;  /* 0x0000000500057c24 */ /* 0x040fe4000f8e0203 */
[----:B------:R-:W-:Y:S01]  /*228c0*/  IMAD.WIDE.U32 R2, R0, UR4, RZ ;  /* 0x0000000400027c25 */ /* 0x000fe2000f8e00ff */
[----:B------:R-:W-:-:S03]  /*228d0*/  ULDC.64 UR4, c[0x0][0xae8] ;  /* 0x0002ba0000047ab9 */ /* 0x000fc60000000a00 */
[----:B------:R-:W-:Y:S02]  /*228e0*/  IMAD.IADD R3, R3, 0x1, R5 ;  /* 0x0000000103037824 */ /* 0x000fe400078e0205 */
[----:B------:R-:W-:Y:S02]  /*228f0*/  IMAD R4, R10, UR4, RZ ;  /* 0x000000040a047c24 */ /* 0x000fe4000f8e02ff */
[----:B0-----:R-:W-:-:S04]  /*22900*/  @P2 IMAD.HI.U32 R0, R9, R20, RZ ;  /* 0x0000001409002227 */ /* 0x001fc800078e00ff */
[C---:B------:R-:W-:Y:S02]  /*22910*/  IMAD R7, R223.reuse, UR5, R4 ;  /* 0x00000005df077c24 */ /* 0x040fe4000f8e0204 */
[----:B------:R-:W-:Y:S01]  /*22920*/  IMAD.WIDE.U32 R2, R223, UR4, R2 ;  /* 0x00000004df027c25 */ /* 0x000fe2000f8e0002 */
[----:B------:R-:W-:-:S03]  /*22930*/  ULDC.64 UR4, c[0x0][0xaf0] ;  /* 0x0002bc0000047ab9 */ /* 0x000fc60000000a00 */
[----:B------:R-:W-:Y:S01]  /*22940*/  IMAD.MOV.U32 R5, RZ, RZ, R9 ;  /* 0x000000ffff057224 */ /* 0x000fe200078e0009 */
[----:B--2---:R-:W-:Y:S01]  /*22950*/  @P2 SHF.R.U32.HI R5, RZ, R25, R0 ;  /* 0x00000019ff052219 */ /* 0x004fe20000011600 */
[----:B------:R-:W-:Y:S02]  /*22960*/  IMAD R4, R12, UR4, RZ ;  /* 0x000000040c047c24 */ /* 0x000fe4000f8e02ff */
[----:B------:R-:W-:Y:S01]  /*22970*/  IMAD.IADD R3, R3, 0x1, R7 ;  /* 0x0000000103037824 */ /* 0x000fe200078e0207 */
[----:B------:R-:W-:Y:S01]  /*22980*/  SHF.R.S32.HI R0, RZ, 0x1f, R5 ;  /* 0x0000001fff007819 */ /* 0x000fe20000011405 */
[C---:B------:R-:W-:Y:S02]  /*22990*/  IMAD R7, R13.reuse, UR5, R4 ;  /* 0x000000050d077c24 */ /* 0x040fe4000f8e0204 */
[----:B------:R-:W-:Y:S01]  /*229a0*/  IMAD.WIDE.U32 R2, R13, UR4, R2 ;  /* 0x000000040d027c25 */ /* 0x000fe2000f8e0002 */
[----:B------:R-:W-:-:S03]  /*229b0*/  ULDC.64 UR4, c[0x0][0xae0] ;  /* 0x0002b80000047ab9 */ /* 0x000fc60000000a00 */
[----:B------:R-:W-:Y:S02]  /*229c0*/  IMAD.MOV R4, RZ, RZ, -R5 ;  /* 0x000000ffff047224 */ /* 0x000fe400078e0a05 */
[----:B------:R-:W-:Y:S02]  /*229d0*/  IMAD.IADD R3, R3, 0x1, R7 ;  /* 0x0000000103037824 */ /* 0x000fe400078e0207 */
        /* <DEDUP_REMOVED lines=16> */
[----:B------:R0:W2:Y:S04]  /*22ae0*/  SHFL.IDX PT, R0, R3, RZ, 0x181f ;  /* 0x00181fff03007589 */ /* 0x0000a800000e0000 */
[----:B------:R0:W3:Y:S02]  /*22af0*/  SHFL.IDX PT, R14, R2, RZ, 0x181f ;  /* 0x00181fff020e7589 */ /* 0x0000e400000e0000 */
.L_x_2270:
[----:B------:R-:W-:Y:S01]  /*22b00*/  IMAD R21, R6, R21, RZ ;  /* 0x0000001506157224 */ /* 0x000fe200078e02ff */
[----:B------:R-:W-:Y:S01]  /*22b10*/  BSSY B1, `(.L_x_2010) ;  /* 0x000000f000017945 */ /* 0x000fe20003800000 */
[----:B------:R-:W-:-:S05]  /*22b20*/  IMAD.IADD R202, R226, 0x1, R202 ;  /* 0x00000001e2ca7824 */ /* 0x000fca00078e02ca */
[----:B------:R-:W-:-:S13]  /*22b30*/  ISETP.GE.AND P0, PT, R202, R21, PT ;  /* 0x00000015ca00720c */ /* 0x000fda0003f06270 */
[----:B------:R-:W-:Y:S05]  /*22b40*/  @P0 BRA `(.L_x_2011) ;  /* 0x00000000002c0947 */ /* 0x000fea0003800000 */
[----:B------:R-:W-:Y:S01]  /*22b50*/  ULDC UR4, c[0x0][0xac8] ;  /* 0x0002b20000047ab9 */ /* 0x000fe20000000800 */
[----:B------:R-:W-:Y:S02]  /*22b60*/  SHF.R.S32.HI R8, RZ, 0x1f, R210 ;  /* 0x0000001fff087819 */ /* 0x000fe400000114d2 */
[----:B------:R-:W-:Y:S02]  /*22b70*/  ISETP.GE.AND P2, PT, R210, UR4, PT ;  /* 0x00000004d2007c0c */ /* 0x000fe4000bf46270 */
[----:B------:R-:W-:Y:S02]  /*22b80*/  ISETP.GE.AND P3, PT, R219, UR4, PT ;  /* 0x00000004db007c0c */ /* 0x000fe4000bf66270 */
[----:B------:R-:W-:-:S09]  /*22b90*/  SHF.R.S32.HI R7, RZ, 0x1f, R219 ;  /* 0x0000001fff077819 */ /* 0x000fd200000114db */
[CC--:B---3--:R-:W-:Y:S02]  /*22ba0*/  @!P2 LEA R4, P0, R210.reuse, R14.reuse, 0x1 ;  /* 0x0000000ed204a211 */ /* 0x0c8fe400078008ff */
[C---:B------:R-:W-:Y:S02]  /*22bb0*/  @!P3 LEA R14, P1, R219.reuse, R14, 0x1 ;  /* 0x0000000edb0eb211 */ /* 0x040fe400078208ff */
[-C--:B--2---:R-:W-:Y:S02]  /*22bc0*/  @!P2 LEA.HI.X R5, R210, R0.reuse, R8, 0x1, P0 ;  /* 0x00000000d205a211 */ /* 0x084fe400000f0c08 */
[----:B------:R-:W-:-:S03]  /*22bd0*/  @!P3 LEA.HI.X R15, R219, R0, R7, 0x1, P1 ;  /* 0x00000000db0fb211 */ /* 0x000fc600008f0c07 */
[----:B------:R4:W-:Y:S04]  /*22be0*/  @!P2 ST.E.128 desc[UR60][R4.64], RZ ;  /* 0x000000ff0400a985 */ /* 0x0009e8000c101d3c */
[----:B------:R4:W-:Y:S02]  /*22bf0*/  @!P3 ST.E.128 desc[UR60][R14.64], RZ ;  /* 0x000000ff0e00b985 */ /* 0x0009e4000c101d3c */
.L_x_2011:
[----:B------:R-:W-:Y:S05]  /*22c00*/  BSYNC B1 ;  /* 0x0000000000017941 */ /* 0x000fea0003800000 */
.L_x_2010:
[----:B------:R-:W-:-:S03]  /*22c10*/  UMOV UR4, 0xffffffff ;  /* 0xffffffff00047882 */ /* 0x000fc60000000000 */
[----:B------:R-:W-:Y:S05]  /*22c20*/  BRA.DIV UR4, `(.L_x_2012) ;  /* 0x000000b204687947 */ /* 0x000fea000b800000 */
[----:B--2---:R2:W0:Y:S04]  /*22c30*/  SHFL.IDX PT, R0, R3, 0x1, 0x181f ;  /* 0x00381f0003007f89 */ /* 0x00442800000e0000 */
[----:B---34-:R2:W3:Y:S02]  /*22c40*/  SHFL.IDX PT, R14, R2, 0x1, 0x181f ;  /* 0x00381f00020e7f89 */ /* 0x0184e400000e0000 */
.L_x_2274:
        /* <DEDUP_REMOVED lines=11> */
[-C--:B0-----:R-:W-:Y:S02]  /*22d00*/  @!P2 LEA.HI.X R5, R210, R0.reuse, R7, 0x1, P0 ;  /* 0x00000000d205a211 */ /* 0x081fe400000f0c07 */
[----:B------:R-:W-:-:S03]  /*22d10*/  @!P3 LEA.HI.X R15, R219, R0, R6, 0x1, P1 ;  /* 0x00000000db0fb211 */ /* 0x000fc600008f0c06 */
[----:B------:R4:W-:Y:S04]  /*22d20*/  @!P2 ST.E.128 desc[UR60][R4.64], RZ ;  /* 0x000000ff0400a985 */ /* 0x0009e8000c101d3c */
[----:B------:R4:W-:Y:S02]  /*22d30*/  @!P3 ST.E.128 desc[UR60][R14.64], RZ ;  /* 0x000000ff0e00b985 */ /* 0x0009e4000c101d3c */
.L_x_2014:
[----:B------:R-:W-:Y:S05]  /*22d40*/  BSYNC B1 ;  /* 0x0000000000017941 */ /* 0x000fea0003800000 */
.L_x_2013:
[----:B------:R-:W-:-:S03]  /*22d50*/  UMOV UR4, 0xffffffff ;  /* 0xffffffff00047882 */ /* 0x000fc60000000000 */
[----:B------:R-:W-:Y:S05]  /*22d60*/  BRA.DIV UR4, `(.L_x_2015) ;  /* 0x000000b204607947 */ /* 0x000fea000b800000 */
[----:B0-----:R0:W0:Y:S04]  /*22d70*/  SHFL.IDX PT, R0, R3, 0x2, 0x181f ;  /* 0x00581f0003007f89 */ /* 0x00102800000e0000 */
[----:B---34-:R3:W4:Y:S02]  /*22d80*/  SHFL.IDX PT, R14, R2, 0x2, 0x181f ;  /* 0x00581f00020e7f89 */ /* 0x01872400000e0000 */
.L_x_2278:
        /* <DEDUP_REMOVED lines=9> */
[CC--:B----4-:R-:W-:Y:S02]  /*22e20*/  @!P2 LEA R4, P0, R210.reuse, R14.reuse, 0x1 ;  /* 0x0000000ed204a211 */ /* 0x0d0fe400078008ff */
[C---:B------:R-:W-:Y:S02]  /*22e30*/  @!P3 LEA R14, P1, R219.reuse, R14, 0x1 ;  /* 0x0000000edb0eb211 */ /* 0x040fe400078208ff */
[-C--:B0-----:R-:W-:Y:S02]  /*22e40*/  @!P2 LEA.HI.X R5, R210, R0.reuse, R7, 0x1, P0 ;  /* 0x00000000d205a211 */ /* 0x081fe400000f0c07 */
[----:B------:R-:W-:-:S03]  /*22e50*/  @!P3 LEA.HI.X R15, R219, R0, R6, 0x1, P1 ;  /* 0x00000000db0fb211 */ /* 0x000fc600008f0c06 */
[----:B------:R0:W-:Y:S04]  /*22e60*/  @!P2 ST.E.128 desc[UR60][R4.64], RZ ;  /* 0x000000ff0400a985 */ /* 0x0001e8000c101d3c */
[----:B------:R0:W-:Y:S02]  /*22e70*/  @!P3 ST.E.128 desc[UR60][R14.64], RZ ;  /* 0x000000ff0e00b985 */ /* 0x0001e4000c101d3c */
.L_x_2017:
[----:B------:R-:W-:Y:S05]  /*22e80*/  BSYNC B1 ;  /* 0x0000000000017941 */ /* 0x000fea0003800000 */
.L_x_2016:
[----:B------:R-:W-:-:S03]  /*22e90*/  UMOV UR4, 0xffffffff ;  /* 0xffffffff00047882 */ /* 0x000fc60000000000 */
[----:B------:R-:W-:Y:S05]  /*22ea0*/  BRA.DIV UR4, `(.L_x_2018) ;  /* 0x000000b204587947 */ /* 0x000fea000b800000 */
[----:B0-----:R0:W0:Y:S04]  /*22eb0*/  SHFL.IDX PT, R0, R3, 0x3, 0x181f ;  /* 0x00781f0003007f89 */ /* 0x00102800000e0000 */
[----:B----4-:R4:W0:Y:S02]  /*22ec0*/  SHFL.IDX PT, R14, R2, 0x3, 0x181f ;  /* 0x00781f00020e7f89 */ /* 0x01082400000e0000 */
.L_x_2282:
[----:B--234-:R-:W-:-:S05]  /*22ed0*/  VIADD R2, R202, 0x60 ;  /* 0x00000060ca027836 */ /* 0x01cfca0000000000 */
[----:B------:R-:W-:-:S13]  /*22ee0*/  ISETP.GE.AND P0, PT, R2, R21, PT ;  /* 0x000000150200720c */ /* 0x000fda0003f06270 */
[----:B------:R-:W-:Y:S05]  /*22ef0*/  @P0 BRA `(.L_x_2005) ;  /* 0x00000000002c0947 */ /* 0x000fea0003800000 */
[----:B------:R-:W-:Y:S01]  /*22f00*/  ULDC UR4, c[0x0][0xac8] ;  /* 0x0002b20000047ab9 */ /* 0x000fe20000000800 */
[----:B------:R-:W-:Y:S02]  /*22f10*/  SHF.R.S32.HI R5, RZ, 0x1f, R210 ;  /* 0x0000001fff057819 */ /* 0x000fe400000114d2 */
[----:B------:R-:W-:Y:S02]  /*22f20*/  ISETP.GE.AND P2, PT, R210, UR4, PT ;  /* 0x00000004d2007c0c */ /* 0x000fe4000bf46270 */
[----:B------:R-:W-:Y:S02]  /*22f30*/  ISETP.GE.AND P3, PT, R219, UR4, PT ;  /* 0x00000004db007c0c */ /* 0x000fe4000bf66270 */
[----:B------:R-:W-:-:S09]  /*22f40*/  SHF.R.S32.HI R4, RZ, 0x1f, R219 ;  /* 0x0000001fff047819 */ /* 0x000fd200000114db */
[CC--:B0-----:R-:W-:Y:S02]  /*22f50*/  @!P2 LEA R2, P0, R210.reuse, R14.reuse, 0x1 ;  /* 0x0000000ed202a211 */ /* 0x0c1fe400078008ff */
[C---:B------:R-:W-:Y:S02]  /*22f60*/  @!P3 LEA R14, P1, R219.reuse, R14, 0x1 ;  /* 0x0000000edb0eb211 */ /* 0x040fe400078208ff */
[-C--:B------:R-:W-:Y:S02]  /*22f70*/  @!P2 LEA.HI.X R3, R210, R0.reuse, R5, 0x1, P0 ;  /* 0x00000000d203a211 */ /* 0x080fe400000f0c05 */
[----:B------:R-:W-:-:S03]  /*22f80*/  @!P3 LEA.HI.X R15, R219, R0, R4, 0x1, P1 ;  /* 0x00000000db0fb211 */ /* 0x000fc600008f0c04 */
[----:B------:R0:W-:Y:S04]  /*22f90*/  @!P2 ST.E.128 desc[UR60][R2.64], RZ ;  /* 0x000000ff0200a985 */ /* 0x0001e8000c101d3c */
[----:B------:R0:W-:Y:S02]  /*22fa0*/  @!P3 ST.E.128 desc[UR60][R14.64], RZ ;  /* 0x000000ff0e00b985 */ /* 0x0001e4000c101d3c */
.L_x_2005:
[----:B------:R-:W-:Y:S05]  /*22fb0*/  BSYNC B0 ;  /* 0x0000000000007941 */ /* 0x000fea0003800000 */
.L_x_1995:
[----:B------:R-:W-:Y:S02]  /*22fc0*/  ULDC UR4, c[0x0][0xc3c] ;  /* 0x00030f0000047ab9 */ /* 0x000fe40000000800 */
[----:B-1----:R-:W-:-:S13]  /*22fd0*/  ISETP.GE.AND P0, PT, R191, UR4, PT ;  /* 0x00000004bf007c0c */ /* 0x002fda000bf06270 */
[----:B------:R-:W-:Y:S05]  /*22fe0*/  @!P0 BRA `(.L_x_2019) ;  /* 0xfffffde000188947 */ /* 0x000fea000383ffff */
[----:B------:R-:W-:Y:S05]  /*22ff0*/  BRA `(.L_x_1778) ;  /* 0x0000008400507947 */ /* 0x000fea0003800000 */
.L_x_1776:
        /* <DEDUP_REMOVED lines=52> */
[----:B------:R-:W-:Y:S01]  /*23340*/  IMAD.MOV.U32 R4, RZ, RZ, R3 ;  /* 0x000000ffff047224 */ /* 0x000fe200078e0003 */
[----:B------:R-:W-:Y:S01]  /*23350*/  UMOV UR4, URZ ;  /* 0x0000003f00047c82 */ /* 0x000fe20008000000 */
[----:B------:R-:W-:Y:S01]  /*23360*/  ULDC UR7, c[0x0][0xc3c] ;  /* 0x00030f0000077ab9 */ /* 0x000fe20000000800 */
[----:B------:R-:W-:-:S05]  /*23370*/  ULDC UR5, c[0x0][0xc38] ;  /* 0x00030e0000057ab9 */ /* 0x000fca0000000800 */
.L_x_2025:
        /* <DEDUP_REMOVED lines=12> */
.L_x_2024:
[----:B------:R-:W-:Y:S05]  /*23440*/  BSYNC B0 ;  /* 0x0000000000007941 */ /* 0x000fea0003800000 */
.L_x_2023:
        /* <DEDUP_REMOVED lines=20> */
.L_x_2021:
[----:B------:R-:W-:-:S04]  /*23590*/  IMAD.IADD R11, R4, 0x1, -R3 ;  /* 0x00000001040b7824 */ /* 0x000fc800078e0a03 */
[----:B------:R-:W-:-:S05]  /*235a0*/  IMAD R2, R6, UR5, R11 ;  /* 0x0000000506027c24 */ /* 0x000fca000f8e020b */
[----:B------:R-:W-:Y:S02]  /*235b0*/  ISETP.GT.AND P0, PT, R2, UR6, PT ;  /* 0x0000000602007c0c */ /* 0x000fe4000bf04270 */
[----:B------:R-:W0:Y:S11]  /*235c0*/  LDC.64 R2, c[0x0][0xc90] ;  /* 0x00032400ff027b82 */ /* 0x000e360000000a00 */
[----:B------:R-:W-:-:S04]  /*235d0*/  VOTE.ANY R8, PT, !P0 ;  /* 0x0000000000087806 */ /* 0x000fc800040e0100 */
[----:B------:R-:W1:Y:S02]  /*235e0*/  POPC R13, R8 ;  /* 0x00000008000d7309 */ /* 0x000e640000000000 */
[----:B-1----:R-:W-:-:S04]  /*235f0*/  VIADD R27, R13, UR4 ;  /* 0x000000040d1b7c36 */ /* 0x002fc80008000000 */
[----:B0-----:R-:W-:-:S05]  /*23600*/  IMAD.WIDE R2, R27, 0x4, R2 ;  /* 0x000000041b027825 */ /* 0x001fca00078e0202 */
[----:B------:R-:W2:Y:S01]  /*23610*/  LDG.E R7, desc[UR60][R2.64] ;  /* 0x0000003c02077981 */ /* 0x000ea2000c1e1900 */
[----:B------:R-:W-:-:S03]  /*23620*/  ISETP.NE.AND P0, PT, R8, RZ, PT ;  /* 0x000000ff0800720c */ /* 0x000fc60003f05270 */
[----:B------:R-:W2:Y:S02]  /*23630*/  SHFL.IDX PT, R0, R0, R13, 0x1f ;  /* 0x00001f0d00007589 */ /* 0x000ea400000e0000 */
[----:B--2---:R-:W-:-:S05]  /*23640*/  IMAD R4, R0, R7, RZ ;  /* 0x0000000700047224 */ /* 0x004fca00078e02ff */
        /* <DEDUP_REMOVED lines=8> */
.L_x_2026:
[----:B-1----:R-:W-:Y:S02]  /*236d0*/  IMAD.MOV R2, RZ, RZ, -R3 ;  /* 0x000000ffff027224 */ /* 0x002fe400078e0a03 */
[----:B---3--:R-:W-:Y:S02]  /*236e0*/  IMAD R24, R24, UR5, R11 ;  /* 0x0000000518187c24 */ /* 0x008fe4000f8e020b */
[----:B------:R-:W-:Y:S01]  /*236f0*/  IMAD.MOV.U32 R11, RZ, RZ, R2 ;  /* 0x000000ffff0b7224 */ /* 0x000fe200078e0002 */
[----:B------:R-:W-:Y:S02]  /*23700*/  IABS R2, R4 ;  /* 0x0000000400027213 */ /* 0x000fe40000000000 */
[----:B--2---:R-:W-:Y:S01]  /*23710*/  IADD3 R9, -R24, UR6, RZ ;  /* 0x0000000618097c10 */ /* 0x004fe2000fffe1ff */
[----:B------:R-:W-:Y:S02]  /*23720*/  IMAD R11, R11, R12, RZ ;  /* 0x0000000c0b0b7224 */ /* 0x000fe400078e02ff */
[----:B------:R-:W-:Y:S01]  /*23730*/  IMAD.MOV R8, RZ, RZ, -R2 ;  /* 0x000000ffff087224 */ /* 0x000fe200078e0a02 */
        /* <DEDUP_REMOVED lines=20> */
[----:B------:R-:W-:Y:S02]  /*23880*/  IMAD R13, R4, R2, R9 ;  /* 0x00000002040d7224 */ /* 0x000fe400078e0209 */
[----:B------:R-:W-:Y:S01]  /*23890*/  IMAD.MOV.U32 R2, RZ, RZ, RZ ;  /* 0x000000ffff027224 */ /* 0x000fe200078e00ff */
[----:B------:R-:W-:Y:S02]  /*238a0*/  VIADDMNMX R26, R8, UR5, R7, PT ;  /* 0x00000005081a7c46 */ /* 0x000fe4000b800107 */
[----:B------:R-:W-:-:S02]  /*238b0*/  IABS R11, R13 ;  /* 0x0000000d000b7213 */ /* 0x000fc40000000000 */
[-C--:B------:R-:W-:Y:S02]  /*238c0*/  IABS R8, R26.reuse ;  /* 0x0000001a00087213 */ /* 0x080fe40000000000 */
[----:B------:R-:W-:Y:S02]  /*238d0*/  IABS R4, R26 ;  /* 0x0000001a00047213 */ /* 0x000fe40000000000 */
[----:B------:R-:W1:Y:S08]  /*238e0*/  I2F.RP R7, R8 ;  /* 0x0000000800077306 */ /* 0x000e700000209400 */
[----:B-1----:R-:W1:Y:S02]  /*238f0*/  MUFU.RCP R7, R7 ;  /* 0x0000000700077308 */ /* 0x002e640000001000 */
[----:B-1----:R-:W-:-:S06]  /*23900*/  VIADD R3, R7, 0xffffffe ;  /* 0x0ffffffe07037836 */ /* 0x002fcc0000000000 */
[----:B------:R-:W0:Y:S02]  /*23910*/  F2I.FTZ.U32.TRUNC.NTZ R3, R3 ;  /* 0x0000000300037305 */ /* 0x000e24000021f000 */
[----:B0-----:R-:W-:-:S04]  /*23920*/  IMAD.MOV R10, RZ, RZ, -R3 ;  /* 0x000000ffff0a7224 */ /* 0x001fc800078e0a03 */
[----:B------:R-:W-:-:S04]  /*23930*/  IMAD.MOV.U32 R9, RZ, RZ, R10 ;  /* 0x000000ffff097224 */ /* 0x000fc800078e000a */
[----:B------:R-:W-:-:S04]  /*23940*/  IMAD R9, R9, R8, RZ ;  /* 0x0000000809097224 */ /* 0x000fc800078e02ff */
[----:B------:R-:W-:-:S04]  /*23950*/  IMAD.HI.U32 R2, R3, R9, R2 ;  /* 0x0000000903027227 */ /* 0x000fc800078e0002 */
[----:B------:R-:W-:Y:S02]  /*23960*/  IMAD.MOV R3, RZ, RZ, -R4 ;  /* 0x000000ffff037224 */ /* 0x000fe400078e0a04 */
        /* <DEDUP_REMOVED lines=8> */
[----:B------:R-:W-:Y:S01]  /*239f0*/  ISETP.GE.AND P2, PT, R3, RZ, PT ;  /* 0x000000ff0300720c */ /* 0x000fe20003f46270 */
[----:B------:R-:W-:-:S06]  /*23a00*/  IMAD.IADD R3, R13, 0x1, R6 ;  /* 0x000000010d037824 */ /* 0x000fcc00078e0206 */
[----:B------:R-:W-:-:S06]  /*23a10*/  @P0 VIADD R2, R2, 0x1 ;  /* 0x0000000102020836 */ /* 0x000fcc0000000000 */
[----:B------:R-:W-:Y:S01]  /*23a20*/  @!P2 IMAD.MOV R2, RZ, RZ, -R2 ;  /* 0x000000ffff02a224 */ /* 0x000fe200078e0a02 */
[----:B------:R-:W-:Y:S01]  /*23a30*/  @!P1 LOP3.LUT R2, RZ, R26, RZ, 0x33, !PT ;  /* 0x0000001aff029212 */ /* 0x000fe200078e33ff */
[----:B------:R-:W-:-:S03]  /*23a40*/  IMAD.MOV R26, RZ, RZ, -R26 ;  /* 0x000000ffff1a7224 */ /* 0x000fc600078e0a1a */
[----:B------:R-:W-:Y:S01]  /*23a50*/  LOP3.LUT R25, RZ, R2, RZ, 0x33, !PT ;  /* 0x00000002ff197212 */ /* 0x000fe200078e33ff */
[----:B------:R-:W-:-:S04]  /*23a60*/  IMAD R26, R2, R26, R3 ;  /* 0x0000001a021a7224 */ /* 0x000fc800078e0203 */
[----:B------:R-:W-:Y:S01]  /*23a70*/  IMAD.IADD R25, R0, 0x1, R25 ;  /* 0x0000000100197824 */ /* 0x000fe200078e0219 */
[----:B------:R-:W-:Y:S06]  /*23a80*/  BRA `(.L_x_2027) ;  /* 0x00000000000c7947 */ /* 0x000fec0003800000 */
.L_x_2022:
[----:B------:R-:W-:Y:S02]  /*23a90*/  IMAD.MOV.U32 R25, RZ, RZ, RZ ;  /* 0x000000ffff197224 */ /* 0x000fe400078e00ff */
[----:B------:R-:W-:Y:S02]  /*23aa0*/  IMAD.U32 R24, RZ, RZ, UR6 ;  /* 0x00000006ff187e24 */ /* 0x000fe4000f8e00ff */
[----:B------:R-:W-:-:S07]  /*23ab0*/  IMAD.MOV.U32 R26, RZ, RZ, RZ ;  /* 0x000000ffff1a7224 */ /* 0x000fce00078e00ff */
.L_x_2027:
[----:B------:R-:W-:-:S13]  /*23ac0*/  ISETP.NE.AND P0, PT, R5, RZ, PT ;  /* 0x000000ff0500720c */ /* 0x000fda0003f05270 */
[----:B------:R-:W0:Y:S01]  /*23ad0*/  @!P0 S2R R3, SR_CgaCtaId ;  /* 0x0000000000038919 */ /* 0x000e220000008800 */
[----:B------:R-:W-:-:S04]  /*23ae0*/  @!P0 MOV R0, 0x400 ;  /* 0x0000040000008802 */ /* 0x000fc80000000f00 */
[----:B0-----:R-:W-:-:S05]  /*23af0*/  @!P0 LEA R0, R3, R0, 0x18 ;  /* 0x0000000003008211 */ /* 0x001fca00078ec0ff */
[----:B------:R2:W-:Y:S01]  /*23b00*/  @!P0 STS.128 [R0+0x228d0], R24 ;  /* 0x0228d01800008388 */ /* 0x0005e20000000c00 */
[----:B------:R-:W-:Y:S06]  /*23b10*/  BAR.ARV 0x5, 0x180 ;  /* 0x0146000000007b1d */ /* 0x000fec0000002000 */
.L_x_2020:
[----:B------:R3:W-:Y:S01]  /*23b20*/  STL [R1+0x3c], RZ ;  /* 0x00003cff01007387 */ /* 0x0007e20000100800 */
[----:B------:R-:W-:Y:S01]  /*23b30*/  ULDC UR4, c[0x0][0xc3c] ;  /* 0x00030f0000047ab9 */ /* 0x000fe20000000800 */
[----:B------:R-:W-:Y:S01]  /*23b40*/  IMAD.MOV.U32 R37, RZ, RZ, 0x1 ;  /* 0x00000001ff257424 */ /* 0x000fe200078e00ff */
[----:B-1----:R-:W-:Y:S01]  /*23b50*/  ISETP.GE.AND P0, PT, R27, UR4, PT ;  /* 0x000000041b007c0c */ /* 0x002fe2000bf06270 */
[----:B------:R-:W-:-:S12]  /*23b60*/  IMAD.MOV.U32 R33, RZ, RZ, RZ ;  /* 0x000000ffff217224 */ /* 0x000fd800078e00ff */
[----:B---3--:R-:W-:Y:S05]  /*23b70*/  @P0 BRA `(.L_x_2028) ;  /* 0x0000007400740947 */ /* 0x008fea0003800000 */
[----:B------:R-:W3:Y:S01]  /*23b80*/  LDL R13, [R1+0x18] ;  /* 0x00001800010d7983 */ /* 0x000ee20000100800 */
[----:B------:R-:W1:Y:S01]  /*23b90*/  S2R R15, SR_TID.X ;  /* 0x00000000000f7919 */ /* 0x000e620000002100 */
[----:B------:R-:W4:Y:S01]  /*23ba0*/  S2UR UR4, SR_CgaCtaId ;  /* 0x00000000000479c3 */ /* 0x000f220000008800 */
[C---:B-1----:R-:W-:Y:S01]  /*23bb0*/  LOP3.LUT R14, R15.reuse, 0x7f, RZ, 0xc0, !PT ;  /* 0x0000007f0f0e7812 */ /* 0x042fe200078ec0ff */
[C---:B------:R-:W-:Y:S02]  /*23bc0*/  IMAD.SHL.U32 R5, R15.reuse, 0x20, RZ ;  /* 0x000000200f057824 */ /* 0x040fe400078e00ff */
[----:B------:R-:W-:Y:S02]  /*23bd0*/  IMAD.SHL.U32 R2, R15, 0x80, RZ ;  /* 0x000000800f027824 */ /* 0x000fe400078e00ff */
[----:B------:R-:W-:Y:S01]  /*23be0*/  IMAD.SHL.U32 R7, R14, 0x10, RZ ;  /* 0x000000100e077824 */ /* 0x000fe200078e00ff */
[----:B------:R-:W-:Y:S01]  /*23bf0*/  LOP3.LUT R6, R5, 0x80, RZ, 0xc0, !PT ;  /* 0x0000008005067812 */ /* 0x000fe200078ec0ff */
[----:B0-2---:R-:W-:Y:S01]  /*23c00*/  IMAD.SHL.U32 R0, R15, 0x10, RZ ;  /* 0x000000100f007824 */ /* 0x005fe200078e00ff */
[----:B------:R-:W-:-:S02]  /*23c10*/  SHF.R.U32.HI R4, RZ, 0x1, R15 ;  /* 0x00000001ff047819 */ /* 0x000fc4000001160f */
[----:B------:R-:W-:Y:S01]  /*23c20*/  LOP3.LUT R8, R7, 0x600, RZ, 0xc0, !PT ;  /* 0x0000060007087812 */ /* 0x000fe200078ec0ff */
[C---:B------:R-:W-:Y:S01]  /*23c30*/  IMAD.SHL.U32 R11, R15.reuse, 0x4, RZ ;  /* 0x000000040f0b7824 */ /* 0x040fe200078e00ff */
[----:B------:R-:W-:Y:S01]  /*23c40*/  LOP3.LUT R3, R2, 0x380, RZ, 0xc0, !PT ;  /* 0x0000038002037812 */ /* 0x000fe200078ec0ff */
[----:B------:R-:W-:Y:S01]  /*23c50*/  IMAD.SHL.U32 R10, R15, 0x2, RZ ;  /* 0x000000020f0a7824 */ /* 0x000fe200078e00ff */
[----:B------:R-:W-:Y:S02]  /*23c60*/  LOP3.LUT R6, R6, 0x10, R15, 0xf8, !PT ;  /* 0x0000001006067812 */ /* 0x000fe400078ef80f */
[----:B------:R-:W-:Y:S02]  /*23c70*/  LOP3.LUT R8, R8, 0x60, R5, 0xf8, !PT ;  /* 0x0000006008087812 */ /* 0x000fe400078ef805 */
[----:B------:R-:W-:Y:S02]  /*23c80*/  LOP3.LUT R9, R0, 0x3f0, RZ, 0xc0, !PT ;  /* 0x000003f000097812 */ /* 0x000fe400078ec0ff */
[----:B------:R-:W-:-:S02]  /*23c90*/  LOP3.LUT R3, R3, 0x30, R4, 0xf8, !PT ;  /* 0x0000003003037812 */ /* 0x000fc400078ef804 */
[----:B------:R-:W-:Y:S02]  /*23ca0*/  LOP3.LUT R6, R6, 0x10, R11, 0x78, !PT ;  /* 0x0000001006067812 */ /* 0x000fe400078e780b */
[----:B------:R-:W-:Y:S02]  /*23cb0*/  LOP3.LUT R5, R8, 0x100, R5, 0xf8, !PT ;  /* 0x0000010008057812 */ /* 0x000fe400078ef805 */
[----:B------:R-:W-:Y:S02]  /*23cc0*/  LOP3.LUT R10, R9, 0x70, R10, 0x78, !PT ;  /* 0x00000070090a7812 */ /* 0x000fe400078e780a */
[----:B------:R-:W-:Y:S02]  /*23cd0*/  LOP3.LUT R3, R3, 0x70, R0, 0x78, !PT ;  /* 0x0000007003037812 */ /* 0x000fe400078e7800 */
[----:B------:R-:W-:Y:S02]  /*23ce0*/  LOP3.LUT R4, R5, R6, RZ, 0xfc, !PT ;  /* 0x0000000605047212 */ /* 0x000fe400078efcff */
[----:B------:R-:W-:-:S02]  /*23cf0*/  LOP3.LUT R12, R10, 0x400, R7, 0xf8, !PT ;  /* 0x000004000a0c7812 */ /* 0x000fc400078ef807 */
[----:B------:R-:W-:Y:S01]  /*23d00*/  LOP3.LUT R2, R3, 0xc00, R2, 0xf8, !PT ;  /* 0x00000c0003027812 */ /* 0x000fe200078ef802 */
[----:B------:R4:W-:Y:S01]  /*23d10*/  STL [R1+0x20], R4 ;  /* 0x0000200401007387 */ /* 0x0009e20000100800 */
[----:B------:R-:W-:-:S03]  /*23d20*/  LOP3.LUT P0, RZ, R15, 0x4, RZ, 0xc0, !PT ;  /* 0x000000040fff7812 */ /* 0x000fc6000780c0ff */
[----:B------:R-:W-:Y:S04]  /*23d30*/  STL [R1+0x1c], R12 ;  /* 0x00001c0c01007387 */ /* 0x000fe80000100800 */
[----:B------:R0:W-:Y:S01]  /*23d40*/  STL [R1+0x24], R2 ;  /* 0x0000240201007387 */ /* 0x0001e20000100800 */
[----:B------:R-:W-:Y:S01]  /*23d50*/  SHF.R.U32.HI R3, RZ, 0x3, R14 ;  /* 0x00000003ff037819 */ /* 0x000fe2000001160e */
[----:B----4-:R-:W-:Y:S01]  /*23d60*/  IMAD.U32 R4, RZ, RZ, UR4 ;  /* 0x00000004ff047e24 */ /* 0x010fe2000f8e00ff */
[----:B------:R-:W-:Y:S01]  /*23d70*/  MOV R17, 0x400 ;  /* 0x0000040000117802 */ /* 0x000fe20000000f00 */
[----:B0-----:R-:W-:Y:S01]  /*23d80*/  IMAD.MOV.U32 R2, RZ, RZ, 0x40 ;  /* 0x00000040ff027424 */ /* 0x001fe200078e00ff */
[----:B------:R-:W-:Y:S02]  /*23d90*/  LOP3.LUT R32, R0, 0x70, RZ, 0xc0, !PT ;  /* 0x0000007000207812 */ /* 0x000fe400078ec0ff */
[----:B------:R-:W-:-:S02]  /*23da0*/  LOP3.LUT R3, R3, 0x70, R0, 0xf8, !PT ;  /* 0x0000007003037812 */ /* 0x000fc400078ef800 */
[----:B------:R-:W-:Y:S01]  /*23db0*/  SEL R2, R2, 0xffffffc0, !P0 ;  /* 0xffffffc002027807 */ /* 0x000fe20004000000 */
[----:B------:R-:W-:Y:S01]  /*23dc0*/  IMAD.MOV.U32 R0, RZ, RZ, 0x1 ;  /* 0x00000001ff007424 */ /* 0x000fe200078e00ff */
[----:B------:R-:W-:Y:S01]  /*23dd0*/  LEA R17, R4, R17, 0x18 ;  /* 0x0000001104117211 */ /* 0x000fe200078ec0ff */
[----:B------:R-:W-:Y:S01]  /*23de0*/  BSSY B7, `(.L_x_2028) ;  /* 0x0000736000077945 */ /* 0x000fe20003800000 */
[----:B------:R-:W-:Y:S02]  /*23df0*/  IMAD.MOV.U32 R35, RZ, RZ, RZ ;  /* 0x000000ffff237224 */ /* 0x000fe400078e00ff */
[----:B------:R-:W-:Y:S02]  /*23e00*/  IMAD.MOV.U32 R33, RZ, RZ, RZ ;  /* 0x000000ffff217224 */ /* 0x000fe400078e00ff */
[----:B------:R-:W-:Y:S01]  /*23e10*/  IMAD.MOV.U32 R37, RZ, RZ, 0x1 ;  /* 0x00000001ff257424 */ /* 0x000fe200078e00ff */
[----:B------:R-:W-:Y:S01]  /*23e20*/  ULDC.64 UR36, c[0x0][0x198] ;  /* 0x0000660000247ab9 */ /* 0x000fe20000000a00 */
[----:B------:R-:W-:Y:S01]  /*23e30*/  ULDC UR38, c[0x0][0xc] ;  /* 0x0000030000267ab9 */ /* 0x000fe20000000800 */
[----:B---3--:R-:W-:-:S02]  /*23e40*/  LOP3.LUT R6, R13, 0x2, RZ, 0xfc, !PT ;  /* 0x000000020d067812 */ /* 0x008fc400078efcff */
[----:B------:R-:W-:-:S03]  /*23e50*/  LOP3.LUT R5, R13, 0x1, RZ, 0xfc, !PT ;  /* 0x000000010d057812 */ /* 0x000fc600078efcff */
[----:B------:R-:W-:Y:S04]  /*23e60*/  STL [R1+0x40], R6 ;  /* 0x0000400601007387 */ /* 0x000fe80000100800 */
[----:B------:R-:W-:Y:S04]  /*23e70*/  STL [R1+0x38], R5 ;  /* 0x0000380501007387 */ /* 0x000fe80000100800 */
[----:B------:R-:W-:Y:S04]  /*23e80*/  STL [R1+0x28], R2 ;  /* 0x0000280201007387 */ /* 0x000fe80000100800 */
[----:B------:R-:W-:Y:S04]  /*23e90*/  STL [R1+0x14], R4 ;  /* 0x0000140401007387 */ /* 0x000fe80000100800 */
[----:B------:R-:W-:Y:S04]  /*23ea0*/  STL [R1+0x3c], RZ ;  /* 0x00003cff01007387 */ /* 0x000fe80000100800 */
[----:B------:R0:W-:Y:S02]  /*23eb0*/  STL [R1], R0 ;  /* 0x0000000001007387 */ /* 0x0001e40000100800 */
[----:B0-----:R-:W-:-:S05]  /*23ec0*/  IMAD.IADD R0, R17, 0x1, R12 ;  /* 0x0000000111007824 */ /* 0x001fca00078e020c */
[----:B------:R0:W-:Y:S01]  /*23ed0*/  STL [R1+0x30], R0 ;  /* 0x0000300001007387 */ /* 0x0001e20000100800 */
[----:B------:R-:W-:-:S07]  /*23ee0*/  LOP3.LUT R2, R3, 0x80, RZ, 0xfc, !PT ;  /* 0x0000008003027812 */ /* 0x000fce00078efcff */
.L_x_2152:
[----:B------:R-:W-:Y:S05]  /*23ef0*/  YIELD ;  /* 0x0000000000007946 */ /* 0x000fea0003800000 */
[----:B------:R-:W-:Y:S01]  /*23f00*/  ULDC.64 UR4, c[0x0][0xa28] ;  /* 0x00028a0000047ab9 */ /* 0x000fe20000000a00 */
[----:B------:R-:W-:Y:S01]  /*23f10*/  IMAD.MOV.U32 R9, RZ, RZ, RZ ;  /* 0x000000ffff097224 */ /* 0x000fe200078e00ff */
[----:B------:R-:W-:Y:S01]  /*23f20*/  ISETP.NE.U32.AND P0, PT, RZ, UR4, PT ;  /* 0x00000004ff007c0c */ /* 0x000fe2000bf05070 */
[----:B-1----:R-:W1:Y:S01]  /*23f30*/  LDC.64 R4, c[0x0][0xa00] ;  /* 0x00028000ff047b82 */ /* 0x002e620000000a00 */
[----:B------:R-:W-:Y:S02]  /*23f40*/  ULDC.64 UR6, c[0x0][0xa10] ;  /* 0x0002840000067ab9 */ /* 0x000fe40000000a00 */
[----:B------:R-:W-:Y:S01]  /*23f50*/  ISETP.NE.AND.EX P0, PT, RZ, UR5, PT, P0 ;  /* 0x00000005ff007c0c */ /* 0x000fe2000bf05300 */
[----:B------:R-:W-:-:S12]  /*23f60*/  ULDC.64 UR4, c[0x0][0xa18] ;  /* 0x0002860000047ab9 */ /* 0x000fd80000000a00 */
[----:B0-2---:R-:W2:Y:S01]  /*23f70*/  @P0 LDC.64 R2, c[0x0][0xa28] ;  /* 0x00028a00ff020b82 */ /* 0x005ea20000000a00 */
[----:B------:R-:W-:Y:S01]  /*23f80*/  ISETP.NE.U32.AND P1, PT, RZ, UR6, PT ;  /* 0x00000006ff007c0c */ /* 0x000fe2000bf25070 */
[----:B--2---:R-:W-:-:S05]  /*23f90*/  @P0 IMAD.WIDE R2, R27, 0x4, R2 ;  /* 0x000000041b020825 */ /* 0x004fca00078e0202 */
[----:B------:R2:W3:Y:S01]  /*23fa0*/  @P0 LDG.E R9, desc[UR60][R2.64] ;  /* 0x0000003c02090981 */ /* 0x0004e2000c1e1900 */
[----:B------:R-:W-:Y:S01]  /*23fb0*/  ISETP.NE.U32.AND P0, PT, RZ, UR4, PT ;  /* 0x00000004ff007c0c */ /* 0x000fe2000bf05070 */
[----:B------:R-:W-:Y:S01]  /*23fc0*/  IMAD.MOV.U32 R28, RZ, RZ, RZ ;  /* 0x000000ffff1c7224 */ /* 0x000fe200078e00ff */
[----:B------:R-:W-:Y:S01]  /*23fd0*/  ISETP.NE.AND.EX P1, PT, RZ, UR7, PT, P1 ;  /* 0x00000007ff007c0c */ /* 0x000fe2000bf25310 */
[----:B0-----:R-:W-:Y:S01]  /*23fe0*/  IMAD.MOV.U32 R0, RZ, RZ, RZ ;  /* 0x000000ffff007224 */ /* 0x001fe200078e00ff */
[----:B------:R-:W-:Y:S01]  /*23ff0*/  ISETP.NE.AND.EX P2, PT, RZ, UR5, PT, P0 ;  /* 0x00000005ff007c0c */ /* 0x000fe2000bf45300 */
[----:B------:R-:W-:Y:S01]  /*24000*/  ULDC.64 UR4, c[0x0][0xa00] ;  /* 0x0002800000047ab9 */ /* 0x000fe20000000a00 */
[----:B-1----:R-:W-:Y:S01]  /*24010*/  IMAD.WIDE R4, R27, 0x4, R4 ;  /* 0x000000041b047825 */ /* 0x002fe200078e0204 */
[----:B------:R-:W-:Y:S01]  /*24020*/  ISETP.NE.U32.AND P0, PT, RZ, UR4, PT ;  /* 0x00000004ff007c0c */ /* 0x000fe2000bf05070 */
[----:B--2---:R-:W0:Y:S03]  /*24030*/  LDC.64 R2, c[0x0][0xa10] ;  /* 0x00028400ff027b82 */ /* 0x004e260000000a00 */
[----:B------:R-:W-:-:S06]  /*24040*/  ISETP.NE.AND.EX P0, PT, RZ, UR5, PT, P0 ;  /* 0x00000005ff007c0c */ /* 0x000fcc000bf05300 */
[----:B------:R-:W1:Y:S07]  /*24050*/  @P2 LDC.64 R6, c[0x0][0xa18] ;  /* 0x00028600ff062b82 */ /* 0x000e6e0000000a00 */
[----:B------:R-:W5:Y:S01]  /*24060*/  @P0 LDG.E R28, desc[UR60][R4.64] ;  /* 0x0000003c041c0981 */ /* 0x000f62000c1e1900 */
[----:B0-----:R-:W-:-:S05]  /*24070*/  IMAD.WIDE R2, R27, 0x4, R2 ;  /* 0x000000041b027825 */ /* 0x001fca00078e0202 */
[----:B------:R-:W5:Y:S01]  /*24080*/  @P1 LDG.E R0, desc[UR60][R2.64] ;  /* 0x0000003c02001981 */ /* 0x000f62000c1e1900 */
[----:B------:R-:W-:Y:S02]  /*24090*/  ULDC UR4, c[0x0][0x288] ;  /* 0x0000a20000047ab9 */ /* 0x000fe40000000800 */
[----:B------:R-:W-:Y:S01]  /*240a0*/  IMAD.U32 R23, RZ, RZ, UR4 ;  /* 0x00000004ff177e24 */ /* 0x000fe2000f8e00ff */
[----:B------:R-:W-:Y:S02]  /*240b0*/  ULDC.64 UR4, c[0x0][0x418] ;  /* 0x0001060000047ab9 */ /* 0x000fe40000000a00 */
[----:B------:R-:W-:-:S03]  /*240c0*/  UISETP.NE.U32.AND UP0, UPT, UR4, URZ, UPT ;  /* 0x0000003f0400728c */ /* 0x000fc6000bf05070 */
[----:B------:R-:W-:Y:S01]  /*240d0*/  ULDC UR4, c[0x0][0x424] ;  /* 0x0001090000047ab9 */ /* 0x000fe20000000800 */
[----:B------:R-:W-:Y:S01]  /*240e0*/  UISETP.NE.AND.EX UP0, UPT, UR5, URZ, UPT, UP0 ;  /* 0x0000003f0500728c */ /* 0x000fe2000bf05300 */
[----:B-1----:R-:W-:Y:S02]  /*240f0*/  @P2 IMAD.WIDE R6, R27, 0x4, R6 ;  /* 0x000000041b062825 */ /* 0x002fe400078e0206 */
[----:B------:R-:W-:Y:S01]  /*24100*/  ULDC UR5, c[0x0][0x2f0] ;  /* 0x0000bc0000057ab9 */ /* 0x000fe20000000800 */
[----:B------:R-:W-:Y:S02]  /*24110*/  USEL UR4, UR4, 0x1, UP0 ;  /* 0x0000000104047887 */ /* 0x000fe40008000000 */
[----:B------:R0:W5:Y:S02]  /*24120*/  @P2 LDG.E R23, desc[UR60][R6.64] ;  /* 0x0000003c06172981 */ /* 0x000164000c1e1900 */
[----:B------:R-:W-:-:S03]  /*24130*/  UIMAD UR4, UR4, UR5, URZ ;  /* 0x00000005040472a4 */ /* 0x000fc6000f8e023f */
[----:B------:R-:W-:-:S03]  /*24140*/  ULDC UR5, c[0x0][0x348] ;  /* 0x0000d20000057ab9 */ /* 0x000fc60000000800 */
[----:B------:R-:W-:Y:S02]  /*24150*/  IMAD.U32 R10, RZ, RZ, UR4 ;  /* 0x00000004ff0a7e24 */ /* 0x000fe4000f8e00ff */
[----:B0-----:R-:W-:Y:S01]  /*24160*/  IMAD.U32 R6, RZ, RZ, UR5 ;  /* 0x00000005ff067e24 */ /* 0x001fe2000f8e00ff */
[----:B---3--:R0:W-:Y:S01]  /*24170*/  STL [R1+0x8], R9 ;  /* 0x0000080901007387 */ /* 0x0081e20000100800 */
[----:B------:R-:W-:Y:S05]  /*24180*/  @P2 BRA `(.L_x_2029) ;  /* 0x0000000000102947 */ /* 0x000fea0003800000 */
[----:B------:R-:W-:Y:S05]  /*24190*/  @!P0 BRA `(.L_x_2029) ;  /* 0x00000000000c8947 */ /* 0x000fea0003800000 */
[----:B-----5:R-:W2:Y:S04]  /*241a0*/  LDG.E R23, desc[UR60][R4.64] ;  /* 0x0000003c04177981 */ /* 0x020ea8000c1e1900 */
[----:B------:R-:W2:Y:S02]  /*241b0*/  LDG.E R8, desc[UR60][R4.64+0x4] ;  /* 0x0000043c04087981 */ /* 0x000ea4000c1e1900 */
[----:B--2---:R-:W-:-:S07]  /*241c0*/  IMAD.IADD R23, R8, 0x1, -R23 ;  /* 0x0000000108177824 */ /* 0x004fce00078e0a17 */
.L_x_2029:
[----:B------:R-:W-:Y:S02]  /*241d0*/  ULDC.64 UR4, c[0x0][0xa20] ;  /* 0x0002880000047ab9 */ /* 0x000fe40000000a00 */
[----:B------:R-:W-:-:S04]  /*241e0*/  ISETP.NE.U32.AND P0, PT, RZ, UR4, PT ;  /* 0x00000004ff007c0c */ /* 0x000fc8000bf05070 */
[----:B------:R-:W-:-:S13]  /*241f0*/  ISETP.NE.AND.EX P0, PT, RZ, UR5, PT, P0 ;  /* 0x00000005ff007c0c */ /* 0x000fda000bf05300 */
[----:B------:R-:W-:Y:S05]  /*24200*/  @!P0 BRA `(.L_x_2030) ;  /* 0x0000000000108947 */ /* 0x000fea0003800000 */
[----:B------:R-:W1:Y:S02]  /*24210*/  LDC.64 R4, c[0x0][0xa20] ;  /* 0x00028800ff047b82 */ /* 0x000e640000000a00 */
[----:B-1----:R-:W-:-:S05]  /*24220*/  IMAD.WIDE R4, R27, 0x4, R4 ;  /* 0x000000041b047825 */ /* 0x002fca00078e0204 */
[----:B------:R1:W5:Y:S01]  /*24230*/  LDG.E R10, desc[UR60][R4.64] ;  /* 0x0000003c040a7981 */ /* 0x000362000c1e1900 */
[----:B------:R-:W-:Y:S05]  /*24240*/  BRA `(.L_x_2031) ;  /* 0x0000000000247947 */ /* 0x000fea0003800000 */
.L_x_2030:
[----:B------:R-:W-:Y:S02]  /*24250*/  ULDC.64 UR4, c[0x0][0xa08] ;  /* 0x0002820000047ab9 */ /* 0x000fe40000000a00 */
[----:B------:R-:W-:-:S04]  /*24260*/  ISETP.NE.U32.AND P0, PT, RZ, UR4, PT ;  /* 0x00000004ff007c0c */ /* 0x000fc8000bf05070 */
[----:B------:R-:W-:-:S13]  /*24270*/  ISETP.NE.AND.EX P0, PT, RZ, UR5, PT, P0 ;  /* 0x00000005ff007c0c */ /* 0x000fda000bf05300 */
[----:B------:R-:W-:Y:S05]  /*24280*/  @!P0 BRA `(.L_x_2031) ;  /* 0x0000000000148947 */ /* 0x000fea0003800000 */
[----:B------:R-:W1:Y:S02]  /*24290*/  LDC.64 R4, c[0x0][0xa08] ;  /* 0x00028200ff047b82 */ /* 0x000e640000000a00 */
[----:B-1----:R-:W-:-:S05]  /*242a0*/  IMAD.WIDE R4, R27, 0x4, R4 ;  /* 0x000000041b047825 */ /* 0x002fca00078e0204 */
[----:B------:R-:W2:Y:S04]  /*242b0*/  LDG.E R10, desc[UR60][R4.64] ;  /* 0x0000003c040a7981 */ /* 0x000ea8000c1e1900 */
[----:B------:R-:W2:Y:S02]  /*242c0*/  LDG.E R7, desc[UR60][R4.64+0x4] ;  /* 0x0000043c04077981 */ /* 0x000ea4000c1e1900 */
[----:B--2---:R-:W-:-:S07]  /*242d0*/  IMAD.IADD R10, R7, 0x1, -R10 ;  /* 0x00000001070a7824 */ /* 0x004fce00078e0a0a */
.L_x_2031:
[----:B-1----:R-:W2:Y:S01]  /*242e0*/  @P1 LDG.E R4, desc[UR60][R2.64] ;  /* 0x0000003c02041981 */ /* 0x002ea2000c1e1900 */
[----:B------:R-:W1:Y:S03]  /*242f0*/  LDC R7, c[0x0][0x448] ;  /* 0x00011200ff077b82 */ /* 0x000e660000000800 */
[----:B------:R3:W2:Y:S01]  /*24300*/  @P1 LDG.E R5, desc[UR60][R2.64+0x4] ;  /* 0x0000043c02051981 */ /* 0x0006a2000c1e1900 */
[----:B-----5:R-:W-:Y:S02]  /*24310*/  IMAD.IADD R10, R10, 0x1, -R9 ;  /* 0x000000010a0a7824 */ /* 0x020fe400078e0a09 */
[----:B------:R-:W-:-:S04]  /*24320*/  IMAD.SHL.U32 R25, R25, 0x80, RZ ;  /* 0x0000008019197824 */ /* 0x000fc800078e00ff */
[----:B------:R-:W-:Y:S01]  /*24330*/  VIADD R8, R25, 0x7f ;  /* 0x0000007f19087836 */ /* 0x000fe20000000000 */
[----:B-1----:R-:W-:-:S13]  /*24340*/  ISETP.NE.AND P2, PT, R7, 0x1, PT ;  /* 0x000000010700780c */ /* 0x002fda0003f45270 */
[----:B---3--:R-:W1:Y:S08]  /*24350*/  @P2 LDC R3, c[0x0][0x44c] ;  /* 0x00011300ff032b82 */ /* 0x008e700000000800 */
[----:B------:R-:W3:Y:S01]  /*24360*/  @P2 LDC R2, c[0x0][0x450] ;  /* 0x00011400ff022b82 */ /* 0x000ee20000000800 */
[----:B-1----:R-:W-:-:S05]  /*24370*/  @P2 IMAD.HI.U32 R3, R8, R3, RZ ;  /* 0x0000000308032227 */ /* 0x002fca00078e00ff */
[----:B---3--:R-:W-:Y:S01]  /*24380*/  @P2 SHF.R.U32.HI R8, RZ, R2, R3 ;  /* 0x00000002ff082219 */ /* 0x008fe20000011603 */
[----:B--2---:R-:W-:-:S04]  /*24390*/  @P1 IMAD.IADD R6, R5, 0x1, -R4 ;  /* 0x0000000105061824 */ /* 0x004fc800078e0a04 */
[----:B------:R-:W-:-:S04]  /*243a0*/  IMAD.IADD R18, R10, 0x1, R6 ;  /* 0x000000010a127824 */ /* 0x000fc800078e0206 */
[C---:B0-----:R-:W-:Y:S01]  /*243b0*/  VIADD R9, R18.reuse, 0x9f ;  /* 0x0000009f12097836 */ /* 0x041fe20000000000 */
[----:B------:R-:W-:-:S03]  /*243c0*/  IADD3 R7, R18, 0x1, -R23 ;  /* 0x0000000112077810 */ /* 0x000fc60007ffe817 */
[----:B------:R-:W-:-:S04]  /*243d0*/  IMAD.HI R9, R9, 0x66666667, RZ ;  /* 0x6666666709097827 */ /* 0x000fc800078e02ff */
[----:B------:R-:W-:Y:S01]  /*243e0*/  IMAD.IADD R8, R7, 0x1, R8 ;  /* 0x0000000107087824 */ /* 0x000fe200078e0208 */
[----:B------:R-:W-:-:S04]  /*243f0*/  SHF.R.U32.HI R2, RZ, 0x1f, R9 ;  /* 0x0000001fff027819 */ /* 0x000fc80000011609 */
[----:B------:R-:W-:Y:S02]  /*24400*/  LEA.HI.SX32 R9, R9, R2, 0x1a ;  /* 0x0000000209097211 */ /* 0x000fe400078fd2ff */
[----:B------:R-:W0:Y:S02]  /*24410*/  LDC.64 R2, c[0x0][0x9e0] ;  /* 0x00027800ff027b82 */ /* 0x000e240000000a00 */
[----:B0-----:R-:W-:Y:S01]  /*24420*/  ISETP.GE.AND P3, PT, R3, 0x1, PT ;  /* 0x000000010300780c */ /* 0x001fe20003f66270 */
[----:B------:R-:W-:-:S12]  /*24430*/  IMAD.IADD R2, R8, 0x1, R2 ;  /* 0x0000000108027824 */ /* 0x000fd800078e0202 */
[----:B------:R-:W-:Y:S05]  /*24440*/  @!P3 BRA `(.L_x_2032) ;  /* 0x000000000048b947 */ /* 0x000fea0003800000 */
        /* <DEDUP_REMOVED lines=11> */
.L_x_2034:
[----:B------:R-:W-:-:S13]  /*24500*/  ISETP.NE.AND P0, PT, R3, 0x1, PT ;  /* 0x000000010300780c */ /* 0x000fda0003f05270 */
[----:B------:R-:W0:Y:S02]  /*24510*/  @P0 LDC.64 R4, c[0x0][0x9e8] ;  /* 0x00027a00ff040b82 */ /* 0x000e240000000a00 */
[----:B0-----:R-:W-:-:S05]  /*24520*/  @P0 IMAD.HI.U32 R4, R11, R4, RZ ;  /* 0x000000040b040227 */ /* 0x001fca00078e00ff */
[----:B------:R-:W-:-:S07]  /*24530*/  @P0 SHF.R.U32.HI R11, RZ, R5, R4 ;  /* 0x00000005ff0b0219 */ /* 0x000fce0000011604 */
.L_x_2035:
[----:B------:R-:W-:Y:S05]  /*24540*/  BSYNC B0 ;  /* 0x0000000000007941 */ /* 0x000fea0003800000 */
.L_x_2033:
[----:B------:R-:W-:-:S05]  /*24550*/  IMAD R11, R11, R3, R3 ;  /* 0x000000030b0b7224 */ /* 0x000fca00078e0203 */
[----:B------:R-:W-:-:S07]  /*24560*/  VIMNMX R2, R2, R11, PT ;  /* 0x0000000b02027248 */ /* 0x000fce0003fe0100 */
.L_x_2032:
[----:B------:R-:W0:Y:S01]  /*24570*/  @P2 LDC R8, c[0x0][0x44c] ;  /* 0x00011300ff082b82 */ /* 0x000e220000000800 */
[----:B------:R-:W-:Y:S01]  /*24580*/  IMAD.MOV.U32 R4, RZ, RZ, R25 ;  /* 0x000000ffff047224 */ /* 0x000fe200078e0019 */
[----:B------:R-:W-:-:S06]  /*24590*/  ULDC UR4, c[0x0][0x9dc] ;  /* 0x0002770000047ab9 */ /* 0x000fcc0000000800 */
[----:B------:R-:W1:Y:S01]  /*245a0*/  @P2 LDC R5, c[0x0][0x450] ;  /* 0x00011400ff052b82 */ /* 0x000e620000000800 */
[----:B0-----:R-:W-:-:S05]  /*245b0*/  @P2 IMAD.HI.U32 R8, R25, R8, RZ ;  /* 0x0000000819082227 */ /* 0x001fca00078e00ff */
[----:B-1----:R-:W-:Y:S01]  /*245c0*/  @P2 SHF.R.U32.HI R4, RZ, R5, R8 ;  /* 0x00000005ff042219 */ /* 0x002fe20000011608 */
[----:B------:R-:W-:-:S04]  /*245d0*/  IMAD.IADD R8, R18, 0x1, -R23 ;  /* 0x0000000112087824 */ /* 0x000fc800078e0a17 */
        /* <DEDUP_REMOVED lines=13> */
.L_x_2038:
[----:B------:R-:W-:-:S13]  /*246b0*/  ISETP.NE.AND P0, PT, R3, 0x1, PT ;  /* 0x000000010300780c */ /* 0x000fda0003f05270 */
[----:B------:R-:W0:Y:S02]  /*246c0*/  @P0 LDC.64 R4, c[0x0][0x9e8] ;  /* 0x00027a00ff040b82 */ /* 0x000e240000000a00 */
[----:B0-----:R-:W-:-:S05]  /*246d0*/  @P0 IMAD.HI.U32 R4, R12, R4, RZ ;  /* 0x000000040c040227 */ /* 0x001fca00078e00ff */
[----:B------:R-:W-:-:S07]  /*246e0*/  @P0 SHF.R.U32.HI R12, RZ, R5, R4 ;  /* 0x00000005ff0c0219 */ /* 0x000fce0000011604 */
.L_x_2039:
[----:B------:R-:W-:Y:S05]  /*246f0*/  BSYNC B0 ;  /* 0x0000000000007941 */ /* 0x000fea0003800000 */
.L_x_2037:
[----:B------:R-:W-:-:S05]  /*24700*/  IMAD R3, R12, R3, RZ ;  /* 0x000000030c037224 */ /* 0x000fca00078e02ff */
[----:B------:R-:W-:-:S07]  /*24710*/  VIMNMX R11, R11, R3, !PT ;  /* 0x000000030b0b7248 */ /* 0x000fce0007fe0100 */
.L_x_2036:
[----:B------:R-:W-:Y:S01]  /*24720*/  VIADD R2, R2, 0x9f ;  /* 0x0000009f02027836 */ /* 0x000fe20000000000 */
[----:B------:R-:W-:Y:S01]  /*24730*/  BSSY B0, `(.L_x_2040) ;  /* 0x00000e2000007945 */ /* 0x000fe20003800000 */
[----:B------:R-:W-:-:S04]  /*24740*/  IMAD.HI R11, R11, 0x66666667, RZ ;  /* 0x666666670b0b7827 */ /* 0x000fc800078e02ff */
[----:B------:R-:W-:-:S05]  /*24750*/  IMAD.HI R2, R2, 0x66666667, RZ ;  /* 0x6666666702027827 */ /* 0x000fca00078e02ff */
[----:B------:R-:W-:-:S04]  /*24760*/  SHF.R.U32.HI R3, RZ, 0x1f, R2 ;  /* 0x0000001fff037819 */ /* 0x000fc80000011602 */
[----:B------:R-:W-:Y:S02]  /*24770*/  LEA.HI.SX32 R3, R2, R3, 0x1a ;  /* 0x0000000302037211 */ /* 0x000fe400078fd2ff */
[----:B------:R-:W-:Y:S02]  /*24780*/  SHF.R.U32.HI R2, RZ, 0x1f, R11 ;  /* 0x0000001fff027819 */ /* 0x000fe4000001160b */
[----:B------:R-:W-:Y:S02]  /*24790*/  VIMNMX R3, R9, R3, PT ;  /* 0x0000000309037248 */ /* 0x000fe40003fe0100 */
[----:B------:R-:W-:-:S03]  /*247a0*/  LEA.HI.SX32 R2, R11, R2, 0x1a ;  /* 0x000000020b027211 */ /* 0x000fc600078fd2ff */
[----:B------:R-:W-:Y:S01]  /*247b0*/  IMAD R3, R3, 0xa0, -R10 ;  /* 0x000000a003037824 */ /* 0x000fe200078e0a0a */
[----:B------:R-:W-:-:S04]  /*247c0*/  VIMNMX R2, RZ, R2, !PT ;  /* 0x00000002ff027248 */ /* 0x000fc80007fe0100 */
[----:B------:R-:W-:Y:S01]  /*247d0*/  VIMNMX R6, R3, R6, PT ;  /* 0x0000000603067248 */ /* 0x000fe20003fe0100 */
[----:B------:R-:W-:-:S05]  /*247e0*/  IMAD R2, R2, 0xa0, -R10 ;  /* 0x000000a002027824 */ /* 0x000fca00078e0a0a */
[----:B------:R-:W-:-:S04]  /*247f0*/  VIMNMX R5, RZ, R2, !PT ;  /* 0x00000002ff057248 */ /* 0x000fc80007fe0100 */
        /* <DEDUP_REMOVED lines=14> */
[----:B------:R-:W0:Y:S02]  /*248e0*/  S2R R5, SR_TID.X ;  /* 0x0000000000057919 */ /* 0x000e240000002100 */
[----:B0-----:R-:W-:-:S04]  /*248f0*/  SHF.R.U32.HI R5, RZ, 0x5, R5 ;  /* 0x00000005ff057819 */ /* 0x001fc80000011605 */
[----:B------:R-:W-:-:S05]  /*24900*/  LOP3.LUT R5, R5, 0x3, RZ, 0xc0, !PT ;  /* 0x0000000305057812 */ /* 0x000fca00078ec0ff */
[----:B------:R0:W1:Y:S02]  /*24910*/  SHFL.IDX PT, R14, R5, RZ, 0x1f ;  /* 0x00001fff050e7589 */ /* 0x00006400000e0000 */
.L_x_2285:
[----:B-1----:R-:W-:Y:S02]  /*24920*/  ISETP.NE.AND P0, PT, R14, RZ, PT ;  /* 0x000000ff0e00720c */ /* 0x002fe40003f05270 */
[----:B------:R-:W-:-:S11]  /*24930*/  PLOP3.LUT P6, PT, PT, PT, PT, 0x8, 0x0 ;  /* 0x000000000000781c */ /* 0x000fd60003fce170 */
[----:B------:R-:W-:Y:S05]  /*24940*/  @P0 BRA `(.L_x_2043) ;  /* 0x00000000000c0947 */ /* 0x000fea0003800000 */
[----:B------:R-:W-:-:S03]  /*24950*/  UMOV UR4, 0xffffffff ;  /* 0xffffffff00047882 */ /* 0x000fc60000000000 */
[----:B------:R-:W-:Y:S05]  /*24960*/  BRA.DIV UR4, `(.L_x_2044) ;  /* 0x0000009a04247947 */ /* 0x000fea000b800000 */
[----:B------:R-:W-:-:S13]  /*24970*/  ELECT P6, URZ, PT ;  /* 0x00000000003f782f */ /* 0x000fda00038c0000 */
.L_x_2043:
[----:B0-----:R-:W2:Y:S01]  /*24980*/  LDL R5, [R1+0x3c] ;  /* 0x00003c0001057983 */ /* 0x001ea20000100800 */
[----:B------:R-:W-:Y:S01]  /*24990*/  BSSY B1, `(.L_x_2045) ;  /* 0x0000008000017945 */ /* 0x000fe20003800000 */
[----:B--2---:R-:W-:-:S05]  /*249a0*/  VIADD R5, R5, 0x1 ;  /* 0x0000000105057836 */ /* 0x004fca0000000000 */
[----:B------:R-:W-:-:S04]  /*249b0*/  LEA.HI R6, R5, R5, RZ, 0x1 ;  /* 0x0000000505067211 */ /* 0x000fc800078f08ff */
[----:B------:R-:W-:-:S05]  /*249c0*/  LOP3.LUT R6, R6, 0xfffffffe, RZ, 0xc0, !PT ;  /* 0xfffffffe06067812 */ /* 0x000fca00078ec0ff */
[----:B------:R-:W-:-:S05]  /*249d0*/  IMAD.IADD R5, R5, 0x1, -R6 ;  /* 0x0000000105057824 */ /* 0x000fca00078e0a06 */
[----:B------:R-:W-:-:S04]  /*249e0*/  SHF.L.U32 R5, R5, 0x1f, RZ ;  /* 0x0000001f05057819 */ /* 0x000fc800000006ff */
[----:B------:R-:W0:Y:S02]  /*249f0*/  SYNCS.PHASECHK.TRANS64.TRYWAIT P0, [R17+URZ+0x22820], R5 ;  /* 0x02282005110075a7 */ /* 0x000e24000800017f */
[----:B0-----:R-:W-:Y:S05]  /*24a00*/  @!P0 BRA `(.L_x_2046) ;  /* 0x00000098001c8947 */ /* 0x001fea0003800000 */
.L_x_2288:
[----:B------:R-:W-:Y:S05]  /*24a10*/  BSYNC B1 ;  /* 0x0000000000017941 */ /* 0x000fea0003800000 */
.L_x_2045:
[----:B------:R-:W-:Y:S04]  /*24a20*/  BSSY B1, `(.L_x_2047) ;  /* 0x000004e000017945 */ /* 0x000fe80003800000 */
[----:B------:R-:W-:Y:S05]  /*24a30*/  @!P6 BRA `(.L_x_2048) ;  /* 0x000000040030e947 */ /* 0x000fea0003800000 */
[----:B------:R-:W2:Y:S01]  /*24a40*/  LDL R6, [R1] ;  /* 0x0000000001067983 */ /* 0x000ea20000100800 */
[----:B0-----:R-:W-:Y:S01]  /*24a50*/  IMAD R5, R35, 0x8, R17 ;  /* 0x0000000823057824 */ /* 0x001fe200078e0211 */
[----:B------:R-:W0:Y:S01]  /*24a60*/  S2R R10, SR_TID.X ;  /* 0x00000000000a7919 */ /* 0x000e220000002100 */
[----:B------:R-:W-:Y:S01]  /*24a70*/  BSSY B2, `(.L_x_2049) ;  /* 0x0000006000027945 */ /* 0x000fe20003800000 */
[----:B0-----:R-:W-:-:S04]  /*24a80*/  LOP3.LUT R10, R10, 0x7f, RZ, 0xc0, !PT ;  /* 0x0000007f0a0a7812 */ /* 0x001fc800078ec0ff */
[----:B------:R-:W-:Y:S02]  /*24a90*/  ISETP.NE.AND P1, PT, R10, RZ, PT ;  /* 0x000000ff0a00720c */ /* 0x000fe40003f25270 */
[----:B--2---:R-:W-:-:S04]  /*24aa0*/  SHF.L.U32 R6, R6, 0x1f, RZ ;  /* 0x0000001f06067819 */ /* 0x004fc800000006ff */
[----:B------:R-:W0:Y:S02]  /*24ab0*/  SYNCS.PHASECHK.TRANS64.TRYWAIT P0, [R5+URZ+0x228a0], R6 ;  /* 0x0228a006050075a7 */ /* 0x000e24000800017f */
[----:B0-----:R-:W-:Y:S05]  /*24ac0*/  @!P0 BRA `(.L_x_2050) ;  /* 0x0000009800008947 */ /* 0x001fea0003800000 */
.L_x_2289:
[----:B------:R-:W-:Y:S05]  /*24ad0*/  BSYNC B2 ;  /* 0x0000000000027941 */ /* 0x000fea0003800000 */
.L_x_2049:
[----:B------:R-:W-:Y:S04]  /*24ae0*/  BSSY B2, `(.L_x_2051) ;  /* 0x0000009000027945 */ /* 0x000fe80003800000 */
[----:B------:R-:W-:Y:S05]  /*24af0*/  @P1 BRA `(.L_x_2052) ;  /* 0x00000000001c1947 */ /* 0x000fea0003800000 */
[----:B------:R-:W1:Y:S02]  /*24b00*/  S2R R10, SR_TID.X ;  /* 0x00000000000a7919 */ /* 0x000e640000002100 */
[----:B-1----:R-:W-:Y:S01]  /*24b10*/  LOP3.LUT R11, R10, 0x1f, RZ, 0xc0, !PT ;  /* 0x0000001f0a0b7812 */ /* 0x002fe200078ec0ff */
[----:B------:R-:W-:-:S03]  /*24b20*/  IMAD.MOV.U32 R10, RZ, RZ, 0x5000 ;  /* 0x00005000ff0a7424 */ /* 0x000fc600078e00ff */
[----:B------:R-:W-:Y:S01]  /*24b30*/  ISETP.NE.AND P0, PT, R11, RZ, PT ;  /* 0x000000ff0b00720c */ /* 0x000fe20003f05270 */
[----:B------:R1:W-:-:S12]  /*24b40*/  SYNCS.ARRIVE.TRANS64 RZ, [R5+URZ+0x22890], R10 ;  /* 0x0228900a05ff79a7 */ /* 0x0003d8000800003f */
[----:B-1----:R-:W-:Y:S05]  /*24b50*/  @!P0 BRA `(.L_x_2052) ;  /* 0x0000000000048947 */ /* 0x002fea0003800000 */
[----:B------:R-:W-:Y:S01]  /*24b60*/  BPT.TRAP 0x1 ;  /* 0x000000040000795c */ /* 0x000fe20000300000 */
.L_x_2052:
[----:B------:R-:W-:Y:S05]  /*24b70*/  BSYNC B2 ;  /* 0x0000000000027941 */ /* 0x000fea0003800000 */
.L_x_2051:
[----:B------:R-:W-:Y:S01]  /*24b80*/  IMAD.MOV.U32 R14, RZ, RZ, RZ ;  /* 0x000000ffff0e7224 */ /* 0x000fe200078e00ff */
[----:B------:R-:W-:Y:S01]  /*24b90*/  UIADD3 UR4, UP0, UR36, 0x570, URZ ;  /* 0x0000057024047890 */ /* 0x000fe2000ff1e03f */
[----:B------:R-:W-:Y:S01]  /*24ba0*/  IMAD R11, R3, 0xa0, R0 ;  /* 0x000000a0030b7824 */ /* 0x000fe200078e0200 */
[----:B------:R-:W-:Y:S01]  /*24bb0*/  PLOP3.LUT P0, PT, PT, PT, PT, 0x80, 0x0 ;  /* 0x000000000000781c */ /* 0x000fe20003f0f070 */
[----:B------:R-:W-:Y:S01]  /*24bc0*/  IMAD R10, R35, 0x5000, R17 ;  /* 0x00005000230a7824 */ /* 0x000fe200078e0211 */
[----:B------:R-:W-:Y:S01]  /*24bd0*/  R2UR UR10, R14 ;  /* 0x000000000e0a72ca */ /* 0x000fe200000e0000 */
[----:B------:R-:W-:Y:S01]  /*24be0*/  VIADD R11, R11, 0xffffff60 ;  /* 0xffffff600b0b7836 */ /* 0x000fe20000000000 */
[----:B------:R-:W-:Y:S01]  /*24bf0*/  UIADD3.X UR5, URZ, UR37, URZ, UP0, !UPT ;  /* 0x000000253f057290 */ /* 0x000fe200087fe43f */
[----:B------:R-:W-:Y:S01]  /*24c00*/  VIADD R12, R5, 0x22890 ;  /* 0x00022890050c7836 */ /* 0x000fe20000000000 */
[----:B------:R-:W-:Y:S01]  /*24c10*/  UMOV UR6, 0x0 ;  /* 0x0000000000067882 */ /* 0x000fe20000000000 */
[----:B------:R-:W-:Y:S01]  /*24c20*/  VIADD R13, R10, 0x18400 ;  /* 0x000184000a0d7836 */ /* 0x000fe20000000000 */
[----:B------:R-:W-:-:S09]  /*24c30*/  UMOV UR7, 0x12f00000 ;  /* 0x12f0000000077882 */ /* 0x000fd20000000000 */
.L_x_2053:
        /* <DEDUP_REMOVED lines=10> */
[----:B------:R-:W1:Y:S01]  /*24ce0*/  SYNCS.PHASECHK.TRANS64.TRYWAIT P0, [R5+URZ+0x228c0], R6 ;  /* 0x0228c006050075a7 */ /* 0x000e62000800017f */
[----:B------:R-:W-:Y:S04]  /*24cf0*/  BSSY B2, `(.L_x_2054) ;  /* 0x0000002000027945 */ /* 0x000fe80003800000 */
[----:B-1----:R-:W-:Y:S05]  /*24d00*/  @!P0 BRA `(.L_x_2055) ;  /* 0x0000009400848947 */ /* 0x002fea0003800000 */
.L_x_2290:
[----:B------:R-:W-:Y:S05]  /*24d10*/  BSYNC B2 ;  /* 0x0000000000027941 */ /* 0x000fea0003800000 */
.L_x_2054:
        /* <DEDUP_REMOVED lines=11> */
.L_x_2057:
[----:B------:R-:W-:Y:S05]  /*24dd0*/  BSYNC B2 ;  /* 0x0000000000027941 */ /* 0x000fea0003800000 */
.L_x_2056:
        /* <DEDUP_REMOVED lines=8> */
.L_x_2058:
        /* <DEDUP_REMOVED lines=10> */
.L_x_2048:
[----:B------:R-:W-:Y:S05]  /*24f00*/  BSYNC B1 ;  /* 0x0000000000017941 */ /* 0x000fea0003800000 */
.L_x_2047:
[----:B------:R-:W2:Y:S01]  /*24f10*/  LDL.LU R6, [R1] ;  /* 0x0000000001067983 */ /* 0x000ea20000300800 */
[----:B------:R-:W-:Y:S01]  /*24f20*/  VIADD R35, R35, 0x1 ;  /* 0x0000000123237836 */ /* 0x000fe20000000000 */
[----:B------:R-:W-:Y:S01]  /*24f30*/  PLOP3.LUT P0, PT, PT, PT, PT, 0x8, 0x0 ;  /* 0x000000000000781c */ /* 0x000fe20003f0e170 */
[----:B------:R-:W-:-:S03]  /*24f40*/  VIADD R3, R3, 0xfffffffe ;  /* 0xfffffffe03037836 */ /* 0x000fc60000000000 */
[----:B------:R-:W-:Y:S02]  /*24f50*/  ISETP.NE.AND P1, PT, R35, 0x2, PT ;  /* 0x000000022300780c */ /* 0x000fe40003f25270 */
[----:B------:R-:W-:Y:S02]  /*24f60*/  ISETP.GE.AND P2, PT, R3, R4, PT ;  /* 0x000000040300720c */ /* 0x000fe40003f46270 */
[----:B0-----:R-:W-:Y:S02]  /*24f70*/  SEL R5, RZ, 0x1, P1 ;  /* 0x00000001ff057807 */ /* 0x001fe40000800000 */
[----:B------:R-:W-:Y:S02]  /*24f80*/  SEL R35, R35, RZ, P1 ;  /* 0x000000ff23237207 */ /* 0x000fe40000800000 */
[----:B--2---:R-:W-:-:S05]  /*24f90*/  LOP3.LUT R6, R6, R5, RZ, 0x3c, !PT ;  /* 0x0000000506067212 */ /* 0x004fca00078e3cff */
[----:B------:R0:W-:Y:S02]  /*24fa0*/  STL [R1], R6 ;  /* 0x0000000601007387 */ /* 0x0001e40000100800 */
[----:B------:R-:W-:Y:S05]  /*24fb0*/  @!P2 BRA `(.L_x_2041) ;  /* 0x000000040064a947 */ /* 0x000fea0003800000 */
.L_x_2071:
[----:B------:R-:W-:Y:S05]  /*24fc0*/  YIELD ;  /* 0x0000000000007946 */ /* 0x000fea0003800000 */
[----:B------:R-:W-:Y:S04]  /*24fd0*/  BSSY B1, `(.L_x_2059) ;  /* 0x000004d000017945 */ /* 0x000fe80003800000 */
[----:B-1----:R-:W-:Y:S05]  /*24fe0*/  @!P6 BRA `(.L_x_2060) ;  /* 0x00000004002ce947 */ /* 0x002fea0003800000 */
[----:B0-----:R-:W2:Y:S01]  /*24ff0*/  LDL R6, [R1] ;  /* 0x0000000001067983 */ /* 0x001ea20000100800 */
[----:B------:R-:W0:Y:S02]  /*25000*/  S2R R5, SR_TID.X ;  /* 0x0000000000057919 */ /* 0x000e240000002100 */
[----:B0-----:R-:W-:Y:S01]  /*25010*/  LOP3.LUT R10, R5, 0x7f, RZ, 0xc0, !PT ;  /* 0x0000007f050a7812 */ /* 0x001fe200078ec0ff */
[----:B------:R-:W-:Y:S01]  /*25020*/  IMAD R5, R35, 0x8, R17 ;  /* 0x0000000823057824 */ /* 0x000fe200078e0211 */
[----:B------:R-:W-:Y:S02]  /*25030*/  BSSY B2, `(.L_x_2061) ;  /* 0x0000005000027945 */ /* 0x000fe40003800000 */
[----:B------:R-:W-:Y:S02]  /*25040*/  ISETP.NE.AND P2, PT, R10, RZ, PT ;  /* 0x000000ff0a00720c */ /* 0x000fe40003f45270 */
[----:B--2---:R-:W-:-:S04]  /*25050*/  SHF.L.U32 R6, R6, 0x1f, RZ ;  /* 0x0000001f06067819 */ /* 0x004fc800000006ff */
[----:B------:R-:W0:Y:S02]  /*25060*/  SYNCS.PHASECHK.TRANS64.TRYWAIT P1, [R5+URZ+0x228a0], R6 ;  /* 0x0228a006050075a7 */ /* 0x000e24000802017f */
[----:B0-----:R-:W-:Y:S05]  /*25070*/  @!P1 BRA `(.L_x_2062) ;  /* 0x0000009000bc9947 */ /* 0x001fea0003800000 */
.L_x_2291:
[----:B------:R-:W-:Y:S05]  /*25080*/  BSYNC B2 ;  /* 0x0000000000027941 */ /* 0x000fea0003800000 */
.L_x_2061:
        /* <DEDUP_REMOVED lines=9> */
.L_x_2064:
[----:B------:R-:W-:Y:S05]  /*25120*/  BSYNC B2 ;  /* 0x0000000000027941 */ /* 0x000fea0003800000 */
.L_x_2063:
        /* <DEDUP_REMOVED lines=10> */
[----:B------:R-:W-:-:S10]  /*251d0*/  UMOV UR7, 0x12f00000 ;  /* 0x12f0000000077882 */ /* 0x000fd40000000000 */
.L_x_2065:
        /* <DEDUP_REMOVED lines=13> */
.L_x_2292:
[----:B------:R-:W-:Y:S05]  /*252b0*/  BSYNC B2 ;  /* 0x0000000000027941 */ /* 0x000fea0003800000 */
.L_x_2066:
        /* <DEDUP_REMOVED lines=11> */
.L_x_2069:
[----:B------:R-:W-:Y:S05]  /*25370*/  BSYNC B2 ;  /* 0x0000000000027941 */ /* 0x000fea0003800000 */
.L_x_2068:
        /* <DEDUP_REMOVED lines=8> */
.L_x_2070:
        /* <DEDUP_REMOVED lines=10> */
.L_x_2060:
[----:B------:R-:W-:Y:S05]  /*254a0*/  BSYNC B1 ;  /* 0x0000000000017941 */ /* 0x000fea0003800000 */
.L_x_2059:
[----:B0-----:R-:W2:Y:S01]  /*254b0*/  LDL.LU R6, [R1] ;  /* 0x0000000001067983 */ /* 0x001ea20000300800 */
[----:B------:R-:W-:Y:S01]  /*254c0*/  VIADD R35, R35, 0x1 ;  /* 0x0000000123237836 */ /* 0x000fe20000000000 */
[C---:B------:R-:W-:Y:S01]  /*254d0*/  ISETP.GT.AND P2, PT, R3.reuse, R4, PT ;  /* 0x000000040300720c */ /* 0x040fe20003f44270 */
[----:B------:R-:W-:-:S03]  /*254e0*/  VIADD R3, R3, 0xffffffff ;  /* 0xffffffff03037836 */ /* 0x000fc60000000000 */
[----:B------:R-:W-:-:S04]  /*254f0*/  ISETP.NE.AND P1, PT, R35, 0x2, PT ;  /* 0x000000022300780c */ /* 0x000fc80003f25270 */
[----:B------:R-:W-:Y:S02]  /*25500*/  SEL R5, RZ, 0x1, P1 ;  /* 0x00000001ff057807 */ /* 0x000fe40000800000 */
[----:B------:R-:W-:Y:S02]  /*25510*/  SEL R35, R35, RZ, P1 ;  /* 0x000000ff23237207 */ /* 0x000fe40000800000 */
[----:B--2---:R-:W-:-:S05]  /*25520*/  LOP3.LUT R6, R6, R5, RZ, 0x3c, !PT ;  /* 0x0000000506067212 */ /* 0x004fca00078e3cff */
[----:B------:R1:W-:Y:S01]  /*25530*/  STL [R1], R6 ;  /* 0x0000000601007387 */ /* 0x0003e20000100800 */
[----:B------:R-:W-:Y:S05]  /*25540*/  @P2 BRA `(.L_x_2071) ;  /* 0xfffffff8009c2947 */ /* 0x000fea000383ffff */
.L_x_2041:
[----:B------:R-:W-:Y:S05]  /*25550*/  BSYNC B0 ;  /* 0x0000000000007941 */ /* 0x000fea0003800000 */
.L_x_2040:
[----:B------:R-:W2:Y:S01]  /*25560*/  LDC R0, c[0x0][0x448] ;  /* 0x00011200ff007b82 */ /* 0x000ea20000000800 */
[----:B------:R-:W-:Y:S01]  /*25570*/  VIADD R2, R25, 0x7f ;  /* 0x0000007f19027836 */ /* 0x000fe20000000000 */
[----:B------:R-:W-:Y:S06]  /*25580*/  @!P0 WARPSYNC.ALL ;  /* 0x0000000000008948 */ /* 0x000fec0003800000 */
[----:B------:R-:W-:Y:S01]  /*25590*/  @!P0 BAR.SYNC.DEFER_BLOCKING 0xc, 0x180 ;  /* 0x0306000000008b1d */ /* 0x000fe20000010000 */
[----:B--2---:R-:W-:-:S13]  /*255a0*/  ISETP.NE.AND P1, PT, R0, 0x1, PT ;  /* 0x000000010000780c */ /* 0x004fda0003f25270 */
[----:B------:R-:W2:Y:S08]  /*255b0*/  @P1 LDC R3, c[0x0][0x44c] ;  /* 0x00011300ff031b82 */ /* 0x000eb00000000800 */
[----:B------:R-:W3:Y:S01]  /*255c0*/  @P1 LDC R0, c[0x0][0x450] ;  /* 0x00011400ff001b82 */ /* 0x000ee20000000800 */
[----:B--2---:R-:W-:-:S05]  /*255d0*/  @P1 IMAD.HI.U32 R3, R2, R3, RZ ;  /* 0x0000000302031227 */ /* 0x004fca00078e00ff */
[----:B---3--:R-:W-:-:S05]  /*255e0*/  @P1 SHF.R.U32.HI R2, RZ, R0, R3 ;  /* 0x00000000ff021219 */ /* 0x008fca0000011603 */
[----:B------:R-:W-:Y:S02]  /*255f0*/  IMAD.IADD R7, R7, 0x1, R2 ;  /* 0x0000000107077824 */ /* 0x000fe400078e0202 */
[----:B------:R-:W2:Y:S02]  /*25600*/  LDC.64 R2, c[0x0][0x9e0] ;  /* 0x00027800ff027b82 */ /* 0x000ea40000000a00 */
[----:B--2---:R-:W-:Y:S01]  /*25610*/  ISETP.GE.AND P2, PT, R3, 0x1, PT ;  /* 0x000000010300780c */ /* 0x004fe20003f46270 */
        /* <DEDUP_REMOVED lines=8> */
[----:B------:R-:W2:Y:S02]  /*256a0*/  @P0 LDC.64 R4, c[0x0][0x9e8] ;  /* 0x00027a00ff040b82 */ /* 0x000ea40000000a00 */
[----:B--2---:R-:W-:-:S05]  /*256b0*/  @P0 IMAD.HI.U32 R4, R0, R4, RZ ;  /* 0x0000000400040227 */ /* 0x004fca00078e00ff */
[----:B------:R-:W-:-:S04]  /*256c0*/  @P0 SHF.R.U32.HI R0, RZ, R5, R4 ;  /* 0x00000005ff000219 */ /* 0x000fc80000011604 */
[----:B------:R-:W-:Y:S01]  /*256d0*/  LOP3.LUT R0, RZ, R0, RZ, 0x33, !PT ;  /* 0x00000000ff007212 */ /* 0x000fe200078e33ff */
[----:B------:R-:W-:Y:S06]  /*256e0*/  BRA `(.L_x_2075) ;  /* 0x0000000000107947 */ /* 0x000fec0003800000 */
.L_x_2074:
[----:B------:R-:W-:-:S13]  /*256f0*/  ISETP.NE.AND P0, PT, R3, 0x1, PT ;  /* 0x000000010300780c */ /* 0x000fda0003f05270 */
[----:B------:R-:W2:Y:S02]  /*25700*/  @P0 LDC.64 R4, c[0x0][0x9e8] ;  /* 0x00027a00ff040b82 */ /* 0x000ea40000000a00 */
[----:B--2---:R-:W-:-:S05]  /*25710*/  @P0 IMAD.HI.U32 R4, R0, R4, RZ ;  /* 0x0000000400040227 */ /* 0x004fca00078e00ff */
[----:B------:R-:W-:-:S07]  /*25720*/  @P0 SHF.R.U32.HI R0, RZ, R5, R4 ;  /* 0x00000005ff000219 */ /* 0x000fce0000011604 */
.L_x_2075:
[----:B------:R-:W-:Y:S05]  /*25730*/  BSYNC B0 ;  /* 0x0000000000007941 */ /* 0x000fea0003800000 */
.L_x_2073:
[----:B------:R-:W-:-:S05]  /*25740*/  IMAD R5, R0, R3, R3 ;  /* 0x0000000300057224 */ /* 0x000fca00078e0203 */
[----:B------:R-:W-:-:S07]  /*25750*/  VIMNMX R2, R2, R5, PT ;  /* 0x0000000502027248 */ /* 0x000fce0003fe0100 */
.L_x_2072:
[----:B------:R-:W-:Y:S01]  /*25760*/  VIADD R2, R2, 0x9f ;  /* 0x0000009f02027836 */ /* 0x000fe20000000000 */
[----:B------:R-:W2:Y:S01]  /*25770*/  @P1 LDC R0, c[0x0][0x450] ;  /* 0x00011400ff001b82 */ /* 0x000ea20000000800 */
[----:B------:R-:W-:Y:S01]  /*25780*/  IMAD.MOV.U32 R4, RZ, RZ, R25 ;  /* 0x000000ffff047224 */ /* 0x000fe200078e0019 */
[----:B------:R-:W-:Y:S01]  /*25790*/  ULDC UR4, c[0x0][0x9dc] ;  /* 0x0002770000047ab9 */ /* 0x000fe20000000800 */
[----:B------:R-:W-:-:S05]  /*257a0*/  IMAD.HI R2, R2, 0x66666667, RZ ;  /* 0x6666666702027827 */ /* 0x000fca00078e02ff */
[----:B------:R-:W-:-:S04]  /*257b0*/  SHF.R.U32.HI R5, RZ, 0x1f, R2 ;  /* 0x0000001fff057819 */ /* 0x000fc80000011602 */
[----:B------:R-:W-:-:S04]  /*257c0*/  LEA.HI.SX32 R2, R2, R5, 0x1a ;  /* 0x0000000502027211 */ /* 0x000fc800078fd2ff */
[----:B------:R-:W-:Y:S02]  /*257d0*/  VIMNMX R29, R9, R2, PT ;  /* 0x00000002091d7248 */ /* 0x000fe40003fe0100 */
[----:B------:R-:W3:Y:S02]  /*257e0*/  @P1 LDC R2, c[0x0][0x44c] ;  /* 0x00011300ff021b82 */ /* 0x000ee40000000800 */
[----:B---3--:R-:W-:-:S05]  /*257f0*/  @P1 IMAD.HI.U32 R2, R25, R2, RZ ;  /* 0x0000000219021227 */ /* 0x008fca00078e00ff */
[----:B--2---:R-:W-:-:S05]  /*25800*/  @P1 SHF.R.U32.HI R4, RZ, R0, R2 ;  /* 0x00000000ff041219 */ /* 0x004fca0000011602 */
        /* <DEDUP_REMOVED lines=8> */
[----:B------:R-:W2:Y:S02]  /*25890*/  @P0 LDC.64 R4, c[0x0][0x9e8] ;  /* 0x00027a00ff040b82 */ /* 0x000ea40000000a00 */
[----:B--2---:R-:W-:-:S05]  /*258a0*/  @P0 IMAD.HI.U32 R4, R2, R4, RZ ;  /* 0x0000000402040227 */ /* 0x004fca00078e00ff */
[----:B------:R-:W-:-:S04]  /*258b0*/  @P0 SHF.R.U32.HI R2, RZ, R5, R4 ;  /* 0x00000005ff020219 */ /* 0x000fc80000011604 */
[----:B------:R-:W-:Y:S01]  /*258c0*/  LOP3.LUT R2, RZ, R2, RZ, 0x33, !PT ;  /* 0x00000002ff027212 */ /* 0x000fe200078e33ff */
[----:B------:R-:W-:Y:S06]  /*258d0*/  BRA `(.L_x_2079) ;  /* 0x0000000000107947 */ /* 0x000fec0003800000 */
.L_x_2078:
[----:B------:R-:W-:-:S13]  /*258e0*/  ISETP.NE.AND P0, PT, R3, 0x1, PT ;  /* 0x000000010300780c */ /* 0x000fda0003f05270 */
[----:B------:R-:W2:Y:S02]  /*258f0*/  @P0 LDC.64 R4, c[0x0][0x9e8] ;  /* 0x00027a00ff040b82 */ /* 0x000ea40000000a00 */
[----:B--2---:R-:W-:-:S05]  /*25900*/  @P0 IMAD.HI.U32 R4, R2, R4, RZ ;  /* 0x0000000402040227 */ /* 0x004fca00078e00ff */
[----:B------:R-:W-:-:S07]  /*25910*/  @P0 SHF.R.U32.HI R2, RZ, R5, R4 ;  /* 0x00000005ff020219 */ /* 0x000fce0000011604 */
.L_x_2079:
[----:B------:R-:W-:Y:S05]  /*25920*/  BSYNC B0 ;  /* 0x0000000000007941 */ /* 0x000fea0003800000 */
.L_x_2077:
[----:B------:R-:W-:-:S05]  /*25930*/  IMAD R3, R2, R3, RZ ;  /* 0x0000000302037224 */ /* 0x000fca00078e02ff */
[----:B------:R-:W-:-:S07]  /*25940*/  VIMNMX R0, R0, R3, !PT ;  /* 0x0000000300007248 */ /* 0x000fce0007fe0100 */
.L_x_2076:
[----:B------:R-:W-:-:S05]  /*25950*/  IMAD.HI R0, R0, 0x66666667, RZ ;  /* 0x6666666700007827 */ /* 0x000fca00078e02ff */
[----:B------:R-:W-:-:S04]  /*25960*/  SHF.R.U32.HI R3, RZ, 0x1f, R0 ;  /* 0x0000001fff037819 */ /* 0x000fc80000011600 */
[----:B------:R-:W-:-:S04]  /*25970*/  LEA.HI.SX32 R3, R0, R3, 0x1a ;  /* 0x0000000300037211 */ /* 0x000fc800078fd2ff */
[----:B------:R-:W-:-:S04]  /*25980*/  VIMNMX R2, RZ, R3, !PT ;  /* 0x00000003ff027248 */ /* 0x000fc80007fe0100 */
[----:B------:R-:W-:Y:S01]  /*25990*/  ISETP.GT.AND P0, PT, R29, R2, PT ;  /* 0x000000021d00720c */ /* 0x000fe20003f04270 */
[----:B------:R2:W-:-:S12]  /*259a0*/  STL [R1+0x10], R2 ;  /* 0x0000100201007387 */ /* 0x0005d80000100800 */
[----:B--2---:R-:W-:Y:S05]  /*259b0*/  @P0 BRA `(.L_x_2080) ;  /* 0x0000000000440947 */ /* 0x004fea0003800000 */
[----:B------:R-:W2:Y:S02]  /*259c0*/  S2R R2, SR_TID.X ;  /* 0x0000000000027919 */ /* 0x000ea40000002100 */
[----:B--2---:R-:W-:-:S04]  /*259d0*/  LOP3.LUT R2, R2, 0x7f, RZ, 0xc0, !PT ;  /* 0x0000007f02027812 */ /* 0x004fc800078ec0ff */
[----:B------:R-:W-:-:S13]  /*259e0*/  ISETP.NE.AND P0, PT, R2, RZ, PT ;  /* 0x000000ff0200720c */ /* 0x000fda0003f05270 */
[----:B------:R-:W-:Y:S05]  /*259f0*/  @P0 BRA `(.L_x_2081) ;  /* 0x0000004800c00947 */ /* 0x000fea0003800000 */
[----:B------:R-:W2:Y:S01]  /*25a00*/  S2R R5, SR_LANEID ;  /* 0x0000000000057919 */ /* 0x000ea20000000000 */
[----:B------:R-:W-:Y:S01]  /*25a10*/  VOTEU.ANY UR4, UPT, PT ;  /* 0x0000000000047886 */ /* 0x000fe200038e0100 */
[----:B------:R-:W3:Y:S01]  /*25a20*/  LDC.64 R2, c[0x0][0xc60] ;  /* 0x00031800ff027b82 */ /* 0x000ee20000000a00 */
[----:B------:R-:W2:Y:S02]  /*25a30*/  FLO.U32 R0, UR4 ;  /* 0x0000000400007d00 */ /* 0x000ea400080e0000 */
[----:B--2---:R-:W-:-:S06]  /*25a40*/  ISETP.EQ.U32.AND P0, PT, R0, R5, PT ;  /* 0x000000050000720c */ /* 0x004fcc0003f02070 */
[----:B------:R-:W3:Y:S07]  /*25a50*/  POPC R5, UR4 ;  /* 0x0000000400057d09 */ /* 0x000eee0008000000 */
[----:B---3--:R-:W2:Y:S01]  /*25a60*/  @P0 ATOMG.E.ADD.STRONG.GPU PT, R3, desc[UR60][R2.64], R5 ;  /* 0x00000005020309a8 */ /* 0x008ea200081ee1fc */
[----:B------:R-:W3:Y:S02]  /*25a70*/  S2R R4, SR_LTMASK ;  /* 0x0000000000047919 */ /* 0x000ee40000003900 */
[----:B---3--:R-:W-:-:S04]  /*25a80*/  LOP3.LUT R4, R4, UR4, RZ, 0xc0, !PT ;  /* 0x0000000404047c12 */ /* 0x008fc8000f8ec0ff */
[----:B------:R-:W3:Y:S01]  /*25a90*/  POPC R7, R4 ;  /* 0x0000000400077309 */ /* 0x000ee20000000000 */
[----:B--2---:R-:W3:Y:S02]  /*25aa0*/  SHFL.IDX PT, R0, R3, R0, 0x1f ;  /* 0x00001f0003007589 */ /* 0x004ee400000e0000 */
[----:B---3--:R-:W-:Y:S01]  /*25ab0*/  IADD3 R24, R0, UR38, R7 ;  /* 0x0000002600187c10 */ /* 0x008fe2000fffe007 */
[----:B------:R-:W-:Y:S06]  /*25ac0*/  BRA `(.L_x_2081) ;  /* 0x00000048008c7947 */ /* 0x000fec0003800000 */
.L_x_2080:
        /* <DEDUP_REMOVED lines=9> */
[----:B------:R-:W2:Y:S01]  /*25b60*/  LDC.64 R2, c[0x4][R2] ;  /* 0x0100000002027b82 */ /* 0x000ea20000000a00 */
[----:B------:R-:W-:Y:S02]  /*25b70*/  IMAD.U32 R5, RZ, RZ, UR7 ;  /* 0x00000007ff057e24 */ /* 0x000fe4000f8e00ff */
[----:B01----:R-:W-:Y:S02]  /*25b80*/  IMAD.U32 R6, RZ, RZ, UR8 ;  /* 0x00000008ff067e24 */ /* 0x003fe4000f8e00ff */
[----:B------:R-:W-:-:S02]  /*25b90*/  IMAD.U32 R7, RZ, RZ, UR9 ;  /* 0x00000009ff077e24 */ /* 0x000fc4000f8e00ff */
[----:B------:R-:W-:Y:S02]  /*25ba0*/  IMAD.U32 R10, RZ, RZ, UR4 ;  /* 0x00000004ff0a7e24 */ /* 0x000fe4000f8e00ff */
[----:B------:R-:W-:Y:S02]  /*25bb0*/  IMAD.U32 R11, RZ, RZ, UR5 ;  /* 0x00000005ff0b7e24 */ /* 0x000fe4000f8e00ff */
[----:B------:R-:W-:Y:S02]  /*25bc0*/  IMAD.MOV.U32 R8, RZ, RZ, 0x70 ;  /* 0x00000070ff087424 */ /* 0x000fe400078e00ff */
[----:B------:R-:W-:Y:S02]  /*25bd0*/  IMAD.MOV.U32 R12, RZ, RZ, 0x1 ;  /* 0x00000001ff0c7424 */ /* 0x000fe400078e00ff */
[----:B------:R-:W-:-:S07]  /*25be0*/  IMAD.MOV.U32 R13, RZ, RZ, RZ ;  /* 0x000000ffff0d7224 */ /* 0x000fce00078e00ff */
[----:B------:R-:W-:-:S07]  /*25bf0*/  LEPC R20, `(.L_x_2083) ;  /* 0x000000001014794e */ /* 0x000fce0000000000 */
[----:B--2---:R-:W-:Y:S05]  /*25c00*/  CALL.ABS.NOINC R2 ;  /* 0x0000000002007343 */ /* 0x004fea0003c00000 */
.L_x_2083:
[----:B------:R-:W-:Y:S05]  /*25c10*/  BSYNC B6 ;  /* 0x0000000000067941 */ /* 0x000fea0003800000 */
.L_x_2082:
        /* <DEDUP_REMOVED lines=22> */
.L_x_2085:
[----:B------:R-:W-:Y:S05]  /*25d80*/  BSYNC B6 ;  /* 0x0000000000067941 */ /* 0x000fea0003800000 */
.L_x_2084:
        /* <DEDUP_REMOVED lines=20> */
.L_x_2087:
[----:B------:R-:W-:Y:S05]  /*25ed0*/  BSYNC B6 ;  /* 0x0000000000067941 */ /* 0x000fea0003800000 */
.L_x_2086:
        /* <DEDUP_REMOVED lines=19> */
.L_x_2089:
[----:B------:R-:W-:Y:S05]  /*26010*/  BSYNC B6 ;  /* 0x0000000000067941 */ /* 0x000fea0003800000 */
.L_x_2088:
[----:B------:R-:W-:Y:S01]  /*26020*/  ULDC.64 UR4, c[0x0][0x9f8] ;  /* 0x00027e0000047ab9 */ /* 0x000fe20000000a00 */
[----:B------:R-:W2:Y:S01]  /*26030*/  LDL R20, [R1+0x8] ;  /* 0x0000080001147983 */ /* 0x000ea20000100800 */
[----:B------:R-:W-:Y:S01]  /*26040*/  ISETP.NE.U32.AND P0, PT, RZ, UR4, PT ;  /* 0x00000004ff007c0c */ /* 0x000fe2000bf05070 */
[----:B------:R-:W-:Y:S01]  /*26050*/  IMAD.MOV.U32 R36, RZ, RZ, R27 ;  /* 0x000000ffff247224 */ /* 0x000fe200078e001b */
[----:B------:R-:W3:Y:S01]  /*26060*/  LDC R12, c[0x0][0x430] ;  /* 0x00010c00ff0c7b82 */ /* 0x000ee20000000800 */
[----:B------:R-:W4:Y:S01]  /*26070*/  LDL R13, [R1+0x40] ;  /* 0x00004000010d7983 */ /* 0x000f220000100800 */
[----:B------:R-:W-:Y:S01]  /*26080*/  ISETP.NE.AND.EX P0, PT, RZ, UR5, PT, P0 ;  /* 0x00000005ff007c0c */ /* 0x000fe2000bf05300 */
[----:B------:R-:W0:-:S12]  /*26090*/  S2R R19, SR_TID.X ;  /* 0x0000000000137919 */ /* 0x000e180000002100 */
[----:B------:R-:W1:Y:S01]  /*260a0*/  @P0 LDC.64 R2, c[0x0][0x9f8] ;  /* 0x00027e00ff020b82 */ /* 0x000e620000000a00 */
[----:B------:R-:W-:Y:S01]  /*260b0*/  IMAD.MOV.U32 R0, RZ, RZ, 0xa0 ;  /* 0x000000a0ff007424 */ /* 0x000fe200078e00ff */
[----:B---3--:R-:W-:Y:S02]  /*260c0*/  ISETP.NE.AND P2, PT, R12, 0x1, PT ;  /* 0x000000010c00780c */ /* 0x008fe40003f45270 */
[----:B0-----:R-:W-:Y:S01]  /*260d0*/  LOP3.LUT R21, R19, 0x7f, RZ, 0xc0, !PT ;  /* 0x0000007f13157812 */ /* 0x001fe200078ec0ff */
[----:B-1----:R-:W-:-:S10]  /*260e0*/  @P0 IMAD.WIDE R2, R27, 0x4, R2 ;  /* 0x000000041b020825 */ /* 0x002fd400078e0202 */
[----:B------:R-:W0:Y:S01]  /*260f0*/  @P2 LDC R5, c[0x0][0x434] ;  /* 0x00010d00ff052b82 */ /* 0x000e220000000800 */
[----:B------:R-:W-:Y:S01]  /*26100*/  SHF.R.U32.HI R21, RZ, 0x3, R21 ;  /* 0x00000003ff157819 */ /* 0x000fe20000011615 */
[----:B------:R1:W3:Y:S01]  /*26110*/  @P0 LDG.E R36, desc[UR60][R2.64] ;  /* 0x0000003c02240981 */ /* 0x0002e2000c1e1900 */
[----:B------:R-:W-:Y:S02]  /*26120*/  IMAD.SHL.U32 R19, R19, 0x10, RZ ;  /* 0x0000001013137824 */ /* 0x000fe400078e00ff */
[----:B------:R-:W-:-:S03]  /*26130*/  IMAD R9, R29, R0, -0xa0 ;  /* 0xffffff601d097424 */ /* 0x000fc600078e0200 */
[----:B------:R-:W0:Y:S01]  /*26140*/  @P2 LDC R4, c[0x0][0x438] ;  /* 0x00010e00ff042b82 */ /* 0x000e220000000800 */
[----:B------:R-:W-:-:S05]  /*26150*/  LOP3.LUT R19, R21, 0x70, R19, 0xf8, !PT ;  /* 0x0000007015137812 */ /* 0x000fca00078ef813 */
[----:B------:R-:W-:Y:S02]  /*26160*/  IMAD.IADD R8, R19, 0x1, R9 ;  /* 0x0000000113087824 */ /* 0x000fe400078e0209 */
[----:B------:R-:W3:Y:S01]  /*26170*/  @P2 LDC R11, c[0x0][0x438] ;  /* 0x00010e00ff0b2b82 */ /* 0x000ee20000000800 */
[----:B------:R-:W0:Y:S02]  /*26180*/  S2R R19, SR_TID.X ;  /* 0x0000000000137919 */ /* 0x000e240000002100 */
[----:B------:R-:W-:-:S13]  /*26190*/  ISETP.GE.AND P1, PT, R8, R18, PT ;  /* 0x000000120800720c */ /* 0x000fda0003f26270 */
[----:B-1----:R-:W1:Y:S01]  /*261a0*/  @!P1 LDC.64 R2, c[0x0][0x428] ;  /* 0x00010a00ff029b82 */ /* 0x002e620000000a00 */
[C---:B0-----:R-:W-:Y:S01]  /*261b0*/  LOP3.LUT R21, R19.reuse, 0x7f, RZ, 0xc0, !PT ;  /* 0x0000007f13157812 */ /* 0x041fe200078ec0ff */
[----:B------:R-:W-:-:S03]  /*261c0*/  IMAD.SHL.U32 R19, R19, 0x10, RZ ;  /* 0x0000001013137824 */ /* 0x000fc600078e00ff */
[----:B------:R-:W-:-:S04]  /*261d0*/  SHF.R.U32.HI R21, RZ, 0x3, R21 ;  /* 0x00000003ff157819 */ /* 0x000fc80000011615 */
[----:B------:R-:W-:-:S04]  /*261e0*/  LOP3.LUT R19, R21, 0x70, R19, 0xf8, !PT ;  /* 0x0000007015137812 */ /* 0x000fc800078ef813 */
[----:B------:R-:W-:-:S05]  /*261f0*/  LOP3.LUT R19, R19, 0x80, RZ, 0xfc, !PT ;  /* 0x0000008013137812 */ /* 0x000fca00078efcff */
[----:B------:R-:W-:Y:S01]  /*26200*/  IMAD.IADD R9, R19, 0x1, R9 ;  /* 0x0000000113097824 */ /* 0x000fe200078e0209 */
[----:B------:R-:W-:Y:S01]  /*26210*/  LOP3.LUT R16, R16, 0xfffffffd, RZ, 0xc0, !PT ;  /* 0xfffffffd10107812 */ /* 0x000fe200078ec0ff */
[----:B------:R-:W-:Y:S01]  /*26220*/  UMOV UR4, 0xffffffff ;  /* 0xffffffff00047882 */ /* 0x000fe20000000000 */
[----:B--2---:R-:W-:-:S04]  /*26230*/  IMAD.IADD R8, R8, 0x1, R20 ;  /* 0x0000000108087824 */ /* 0x004fc800078e0214 */
[----:B------:R-:W-:-:S04]  /*26240*/  @P2 IMAD.HI.U32 R5, R8, R5, RZ ;  /* 0x0000000508052227 */ /* 0x000fc800078e00ff */
[----:B------:R-:W-:Y:S01]  /*26250*/  IMAD.MOV.U32 R0, RZ, RZ, R8 ;  /* 0x000000ffff007224 */ /* 0x000fe200078e0008 */
[----:B------:R-:W-:Y:S02]  /*26260*/  @P2 SHF.R.U32.HI R0, RZ, R4, R5 ;  /* 0x00000004ff002219 */ /* 0x000fe40000011605 */
[----:B------:R-:W0:Y:S02]  /*26270*/  @!P1 LDC.64 R4, c[0x0][0x418] ;  /* 0x00010600ff049b82 */ /* 0x000e240000000a00 */
[----:B------:R-:W-:Y:S02]  /*26280*/  @!P1 SHF.R.S32.HI R7, RZ, 0x1f, R0 ;  /* 0x0000001fff079819 */ /* 0x000fe40000011400 */
[----:B---3--:R-:W-:-:S05]  /*26290*/  SHF.R.S32.HI R14, RZ, 0x1f, R36 ;  /* 0x0000001fff0e7819 */ /* 0x008fca0000011424 */
[----:B-1----:R-:W-:-:S04]  /*262a0*/  @!P1 IMAD R6, R14, R2, RZ ;  /* 0x000000020e069224 */ /* 0x002fc800078e02ff */
[----:B------:R-:W-:Y:S02]  /*262b0*/  @!P1 IMAD R10, R36, R3, R6 ;  /* 0x00000003240a9224 */ /* 0x000fe400078e0206 */
[----:B------:R-:W-:-:S04]  /*262c0*/  @!P1 IMAD.MOV.U32 R6, RZ, RZ, R0 ;  /* 0x000000ffff069224 */ /* 0x000fc800078e0000 */
[----:B------:R-:W-:-:S04]  /*262d0*/  @!P1 IMAD.WIDE.U32 R2, R36, R2, R6 ;  /* 0x0000000224029225 */ /* 0x000fc800078e0006 */
[----:B------:R-:W-:Y:S01]  /*262e0*/  @!P1 IMAD.IADD R3, R3, 0x1, R10 ;  /* 0x0000000103039824 */ /* 0x000fe200078e020a */
[C---:B0-----:R-:W-:Y:S02]  /*262f0*/  @!P1 LEA R6, P0, R2.reuse, R4, 0x2 ;  /* 0x0000000402069211 */ /* 0x041fe400078010ff */
[----:B------:R-:W0:Y:S02]  /*26300*/  @P2 LDC R4, c[0x0][0x434] ;  /* 0x00010d00ff042b82 */ /* 0x000e240000000800 */
[----:B------:R-:W-:Y:S02]  /*26310*/  @!P1 LEA.HI.X R7, R2, R5, R3, 0x2, P0 ;  /* 0x0000000502079211 */ /* 0x000fe400000f1403 */
[----:B------:R-:W-:-:S04]  /*26320*/  ISETP.GE.AND P0, PT, R9, R18, PT ;  /* 0x000000120900720c */ /* 0x000fc80003f06270 */
[----:B------:R-:W-:Y:S01]  /*26330*/  ISETP.GT.U32.OR P0, PT, R19, 0x9f, P0 ;  /* 0x0000009f1300780c */ /* 0x000fe20000704470 */
[----:B------:R-:W-:-:S12]  /*26340*/  IMAD.IADD R9, R9, 0x1, R20 ;  /* 0x0000000109097824 */ /* 0x000fd800078e0214 */
[----:B------:R-:W1:Y:S01]  /*26350*/  @!P0 LDC.64 R2, c[0x0][0x428] ;  /* 0x00010a00ff028b82 */ /* 0x000e620000000a00 */
[----:B------:R-:W-:Y:S02]  /*26360*/  IMAD.MOV.U32 R5, RZ, RZ, RZ ;  /* 0x000000ffff057224 */ /* 0x000fe400078e00ff */
[----:B0-----:R-:W-:-:S04]  /*26370*/  @P2 IMAD.HI.U32 R4, R9, R4, RZ ;  /* 0x0000000409042227 */ /* 0x001fc800078e00ff */
[----:B------:R-:W-:Y:S01]  /*26380*/  IMAD.MOV.U32 R10, RZ, RZ, R9 ;  /* 0x000000ffff0a7224 */ /* 0x000fe200078e0009 */
[----:B------:R-:W-:Y:S01]  /*26390*/  @P2 SHF.R.U32.HI R10, RZ, R11, R4 ;  /* 0x0000000bff0a2219 */ /* 0x000fe20000011604 */
[----:B------:R0:W5:Y:S01]  /*263a0*/  @!P1 LDG.E R5, desc[UR60][R6.64] ;  /* 0x0000003c06059981 */ /* 0x000162000c1e1900 */
[----:B------:R-:W-:Y:S02]  /*263b0*/  IMAD.MOV R4, RZ, RZ, -R0 ;  /* 0x000000ffff047224 */ /* 0x000fe400078e0a00 */
[--C-:B0-----:R-:W-:Y:S01]  /*263c0*/  @!P0 SHF.R.S32.HI R7, RZ, 0x1f, R10.reuse ;  /* 0x0000001fff078819 */ /* 0x101fe2000001140a */
[----:B------:R-:W-:Y:S02]  /*263d0*/  @!P0 IMAD.MOV.U32 R6, RZ, RZ, R10 ;  /* 0x000000ffff068224 */ /* 0x000fe400078e000a */
[-C--:B-1----:R-:W-:Y:S02]  /*263e0*/  @!P0 IMAD R0, R14, R2.reuse, RZ ;  /* 0x000000020e008224 */ /* 0x082fe400078e02ff */
[----:B------:R-:W-:-:S04]  /*263f0*/  @!P0 IMAD.WIDE.U32 R6, R36, R2, R6 ;  /* 0x0000000224068225 */ /* 0x000fc800078e0006 */
[----:B------:R-:W-:Y:S02]  /*26400*/  @!P0 IMAD R0, R36, R3, R0 ;  /* 0x0000000324008224 */ /* 0x000fe400078e0200 */
[----:B------:R-:W0:Y:S02]  /*26410*/  @!P0 LDC.64 R2, c[0x0][0x418] ;  /* 0x00010600ff028b82 */ /* 0x000e240000000a00 */
[----:B------:R-:W-:Y:S01]  /*26420*/  @!P0 IMAD.IADD R0, R0, 0x1, R7 ;  /* 0x0000000100008824 */ /* 0x000fe200078e0207 */
[----:B------:R1:W-:Y:S01]  /*26430*/  STL [R1+0xc], R14 ;  /* 0x00000c0e01007387 */ /* 0x0003e20000100800 */
[----:B------:R-:W-:Y:S02]  /*26440*/  IMAD R4, R12, R4, R8 ;  /* 0x000000040c047224 */ /* 0x000fe400078e0208 */
[----:B------:R-:W-:Y:S01]  /*26450*/  IMAD.MOV.U32 R8, RZ, RZ, RZ ;  /* 0x000000ffff087224 */ /* 0x000fe200078e00ff */
[----:B0-----:R-:W-:-:S04]  /*26460*/  @!P0 LEA R2, P1, R6, R2, 0x2 ;  /* 0x0000000206028211 */ /* 0x001fc800078210ff */
[----:B------:R-:W-:Y:S02]  /*26470*/  @!P0 LEA.HI.X R3, R6, R3, R0, 0x2, P1 ;  /* 0x0000000306038211 */ /* 0x000fe400008f1400 */
[----:B------:R-:W-:-:S03]  /*26480*/  ISETP.GT.U32.AND P1, PT, R19, 0x9f, PT ;  /* 0x0000009f1300780c */ /* 0x000fc60003f24070 */
[----:B------:R1:W5:Y:S01]  /*26490*/  @!P0 LDG.E R8, desc[UR60][R2.64] ;  /* 0x0000003c02088981 */ /* 0x000362000c1e1900 */
[----:B----4-:R-:W-:Y:S01]  /*264a0*/  ISETP.NE.AND P0, PT, R13, 0x3, PT ;  /* 0x000000030d00780c */ /* 0x010fe20003f05270 */
[----:B------:R-:W-:-:S08]  /*264b0*/  IMAD.MOV R7, RZ, RZ, -R10 ;  /* 0x000000ffff077224 */ /* 0x000fd000078e0a0a */
[----:B------:R-:W-:-:S04]  /*264c0*/  @P1 LOP3.LUT R16, R16, 0x2, RZ, 0xfc, !PT ;  /* 0x0000000210101812 */ /* 0x000fc800078efcff */
[----:B------:R-:W-:Y:S01]  /*264d0*/  LOP3.LUT R16, R16, 0xfffffffb, RZ, 0xc0, !PT ;  /* 0xfffffffb10107812 */ /* 0x000fe200078ec0ff */
[----:B------:R-:W-:-:S03]  /*264e0*/  IMAD R7, R12, R7, R9 ;  /* 0x000000070c077224 */ /* 0x000fc600078e0209 */
[----:B------:R-:W-:Y:S01]  /*264f0*/  @P0 LOP3.LUT R16, R16, 0x4, RZ, 0xfc, !PT ;  /* 0x0000000410100812 */ /* 0x000fe200078efcff */
[----:B-1----:R-:W-:Y:S06]  /*26500*/  BRA.DIV UR4, `(.L_x_2090) ;  /* 0x0000007e04c07947 */ /* 0x002fec000b800000 */
.L_x_2295:
[----:B------:R-:W-:Y:S01]  /*26510*/  SHF.R.S32.HI R0, RZ, 0x1f, R26 ;  /* 0x0000001fff007819 */ /* 0x000fe2000001141a */
[----:B------:R-:W-:-:S04]  /*26520*/  VIADD R9, R29, 0xffffffff ;  /* 0xffffffff1d097836 */ /* 0x000fc80000000000 */
[----:B------:R0:W-:Y:S01]  /*26530*/  STL [R1+0x4], R0 ;  /* 0x0000040001007387 */ /* 0x0001e20000100800 */
[----:B------:R-:W-:Y:S05]  /*26540*/  @!P0 BRA `(.L_x_2091) ;  /* 0x0000000000048947 */ /* 0x000fea0003800000 */
[----:B------:R-:W-:Y:S01]  /*26550*/  BPT.TRAP 0x1 ;  /* 0x000000040000795c */ /* 0x000fe20000300000 */
.L_x_2091:
[----:B------:R-:W-:Y:S01]  /*26560*/  IMAD R6, R33, 0x8, R17 ;  /* 0x0000000821067824 */ /* 0x000fe200078e0211 */
[----:B0-----:R-:W-:Y:S01]  /*26570*/  SHF.L.U32 R0, R37, 0x1f, RZ ;  /* 0x0000001f25007819 */ /* 0x001fe200000006ff */
[----:B------:R-:W-:Y:S01]  /*26580*/  BSSY B0, `(.L_x_2092) ;  /* 0x0000005000007945 */ /* 0x000fe20003800000 */
[----:B------:R-:W-:Y:S02]  /*26590*/  SHF.R.S32.HI R34, RZ, 0x1f, R4 ;  /* 0x0000001fff227819 */ /* 0x000fe40000011404 */
[----:B------:R-:W0:Y:S01]  /*265a0*/  SYNCS.PHASECHK.TRANS64.TRYWAIT P0, [R6+URZ+0x22880], R0 ;  /* 0x02288000060075a7 */ /* 0x000e22000800017f */
[----:B------:R1:W-:Y:S02]  /*265b0*/  STL [R1+0x34], R0 ;  /* 0x0000340001007387 */ /* 0x0003e40000100800 */
[----:B01----:R-:W-:Y:S05]  /*265c0*/  @!P0 BRA `(.L_x_2093) ;  /* 0x0000007c00c08947 */ /* 0x003fea0003800000 */
.L_x_2296:
[----:B------:R-:W-:Y:S05]  /*265d0*/  BSYNC B0 ;  /* 0x0000000000007941 */ /* 0x000fea0003800000 */
.L_x_2092:
[----:B------:R-:W2:Y:S01]  /*265e0*/  LDL R10, [R1+0x4] ;  /* 0x00000400010a7983 */ /* 0x000ea20000100800 */
[----:B-----5:R-:W-:Y:S01]  /*265f0*/  SHF.R.S32.HI R12, RZ, 0x1f, R5 ;  /* 0x0000001fff0c7819 */ /* 0x020fe20000011405 */
[----:B------:R-:W1:Y:S01]  /*26600*/  LDC R11, c[0x0][0x2f4] ;  /* 0x0000bd00ff0b7b82 */ /* 0x000e620000000800 */
[----:B------:R-:W-:Y:S01]  /*26610*/  ULDC.64 UR4, c[0x0][0x328] ;  /* 0x0000ca0000047ab9 */ /* 0x000fe20000000a00 */
[----:B------:R-:W-:Y:S01]  /*26620*/  ULDC.64 UR6, c[0x0][0x338] ;  /* 0x0000ce0000067ab9 */ /* 0x000fe20000000a00 */
[----:B0-----:R-:W-:Y:S01]  /*26630*/  IMAD R0, R34, UR4, RZ ;  /* 0x0000000422007c24 */ /* 0x001fe2000f8e02ff */
[----:B------:R2:W-:Y:S01]  /*26640*/  STL [R1+0x2c], R12 ;  /* 0x00002c0c01007387 */ /* 0x0005e20000100800 */
[----:B------:R-:W-:Y:S01]  /*26650*/  IMAD.WIDE.U32 R2, R4, UR4, RZ ;  /* 0x0000000404027c25 */ /* 0x000fe2000f8e00ff */
[----:B------:R-:W-:Y:S01]  /*26660*/  ULDC.64 UR8, c[0x0][0x330] ;  /* 0x0000cc0000087ab9 */ /* 0x000fe20000000a00 */
[----:B------:R-:W-:Y:S01]  /*26670*/  LOP3.LUT R16, R16, 0xfffffffe, RZ, 0xc0, !PT ;  /* 0xfffffffe10107812 */ /* 0x000fe200078ec0ff */
[----:B------:R-:W3:Y:S01]  /*26680*/  LDL R13, [R1+0x1c] ;  /* 0x00001c00010d7983 */ /* 0x000ee20000100800 */
[----:B------:R-:W-:Y:S01]  /*26690*/  IMAD R0, R4, UR5, R0 ;  /* 0x0000000504007c24 */ /* 0x000fe2000f8e0200 */
[----:B------:R-:W-:Y:S01]  /*266a0*/  ULDC.64 UR10, c[0x0][0x318] ;  /* 0x0000c600000a7ab9 */ /* 0x000fe20000000a00 */
[----:B------:R-:W0:Y:S02]  /*266b0*/  S2R R14, SR_TID.X ;  /* 0x00000000000e7919 */ /* 0x000e240000002100 */
[----:B------:R-:W-:-:S02]  /*266c0*/  IMAD.IADD R3, R3, 0x1, R0 ;  /* 0x0000000103037824 */ /* 0x000fc400078e0200 */
[----:B------:R-:W-:Y:S02]  /*266d0*/  IMAD R0, R12, UR6, RZ ;  /* 0x000000060c007c24 */ /* 0x000fe4000f8e02ff */
[----:B------:R-:W-:-:S04]  /*266e0*/  IMAD.WIDE.U32 R2, R5, UR6, R2 ;  /* 0x0000000605027c25 */ /* 0x000fc8000f8e0002 */
[----:B------:R-:W-:Y:S01]  /*266f0*/  IMAD R0, R5, UR7, R0 ;  /* 0x0000000705007c24 */ /* 0x000fe2000f8e0200 */
[----:B-1----:R-:W-:-:S03]  /*26700*/  ISETP.GE.AND P1, PT, R32, R11, PT ;  /* 0x0000000b2000720c */ /* 0x002fc60003f26270 */
[----:B------:R-:W-:Y:S02]  /*26710*/  IMAD.IADD R3, R3, 0x1, R0 ;  /* 0x0000000103037824 */ /* 0x000fe400078e0200 */
[----:B------:R-:W-:Y:S01]  /*26720*/  IMAD.WIDE.U32 R2, R26, UR8, R2 ;  /* 0x000000081a027c25 */ /* 0x000fe2000f8e0002 */
[----:B------:R-:W-:-:S07]  /*26730*/  SHF.R.S32.HI R31, RZ, 0x1f, R7 ;  /* 0x0000001fff1f7819 */ /* 0x000fce0000011407 */
[----:B------:R-:W-:Y:S02]  /*26740*/  @P1 LOP3.LUT R16, R16, 0x1, RZ, 0xfc, !PT ;  /* 0x0000000110101812 */ /* 0x000fe400078efcff */
[----:B------:R-:W-:Y:S02]  /*26750*/  IADD3 R2, P1, R2, UR10, RZ ;  /* 0x0000000a02027c10 */ /* 0x000fe4000ff3e0ff */
[----:B------:R-:W-:Y:S02]  /*26760*/  ISETP.GE.AND P0, PT, R32, R11, PT ;  /* 0x0000000b2000720c */ /* 0x000fe40003f06270 */
[----:B------:R-:W-:Y:S02]  /*26770*/  SHF.R.S32.HI R30, RZ, 0x1f, R8 ;  /* 0x0000001fff1e7819 */ /* 0x000fe40000011408 */
[----:B0-----:R-:W-:Y:S01]  /*26780*/  LOP3.LUT R14, R14, 0x7f, RZ, 0xc0, !PT ;  /* 0x0000007f0e0e7812 */ /* 0x001fe200078ec0ff */
[----:B------:R-:W-:-:S03]  /*26790*/  IMAD R9, R9, -0xa0, R18 ;  /* 0xffffff6009097824 */ /* 0x000fc600078e0212 */
[----:B------:R-:W-:-:S05]  /*267a0*/  SHF.R.U32.HI R14, RZ, 0x3, R14 ;  /* 0x00000003ff0e7819 */ /* 0x000fca000001160e */
[----:B------:R-:W-:-:S05]  /*267b0*/  IMAD.IADD R9, R9, 0x1, -R14 ;  /* 0x0000000109097824 */ /* 0x000fca00078e0a0e */
[----:B------:R-:W-:Y:S02]  /*267c0*/  ISETP.GE.AND P2, PT, R9, 0x1, PT ;  /* 0x000000010900780c */ /* 0x000fe40003f46270 */
[----:B------:R-:W-:-:S11]  /*267d0*/  LOP3.LUT R16, R16, 0xffffffbf, RZ, 0xc0, !PT ;  /* 0xffffffbf10107812 */ /* 0x000fd600078ec0ff */
[----:B------:R-:W-:Y:S01]  /*267e0*/  @P2 LOP3.LUT R16, R16, 0x40, RZ, 0xfc, !PT ;  /* 0x0000004010102812 */ /* 0x000fe200078efcff */
[----:B--2---:R-:W-:-:S04]  /*267f0*/  IMAD R12, R10, UR8, RZ ;  /* 0x000000080a0c7c24 */ /* 0x004fc8000f8e02ff */
[----:B------:R-:W-:-:S05]  /*26800*/  IMAD R12, R26, UR9, R12 ;  /* 0x000000091a0c7c24 */ /* 0x000fca000f8e020c */
        /* <DEDUP_REMOVED lines=12> */
[----:B---3--:R-:W-:-:S03]  /*268d0*/  IMAD R19, R33, 0x5000, R13 ;  /* 0x0000500021137824 */ /* 0x008fc600078e020d */
        /* <DEDUP_REMOVED lines=58> */
[----:B0-----:R-:W-:-:S05]  /*26c80*/  IADD3 R12, P1, R32, R12, RZ ;  /* 0x0000000c200c7210 */ /* 0x001fca0007f3e0ff */
[----:B------:R-:W-:Y:S01]  /*26c90*/  IMAD.X R13, RZ, RZ, R0, P1 ;  /* 0x000000ffff0d7224 */ /* 0x000fe200008e0600 */
        /* <DEDUP_REMOVED lines=18> */
.L_x_2318:
        /* <DEDUP_REMOVED lines=9> */
.L_x_2095:
        /* <DEDUP_REMOVED lines=11> */
.L_x_2096:
[----:B------:R1:W-:Y:S01]  /*26f00*/  SYNCS.ARRIVE.TRANS64.A1T0 RZ, [R6+URZ+0x22870], RZ ;  /* 0x022870ff06ff79a7 */ /* 0x0003e2000810003f */
[----:B------:R-:W-:Y:S05]  /*26f10*/  @!P6 BRA `(.L_x_2097) ;  /* 0x000000000004e947 */ /* 0x000fea0003800000 */
[----:B------:R-:W-:Y:S01]  /*26f20*/  BPT.TRAP 0x1 ;  /* 0x000000040000795c */ /* 0x000fe20000300000 */
.L_x_2097:
[----:B------:R-:W2:Y:S01]  /*26f30*/  LDL R0, [R1+0x34] ;  /* 0x0000340001007983 */ /* 0x000ea20000100800 */
[----:B------:R-:W-:Y:S01]  /*26f40*/  BSSY B0, `(.L_x_2098) ;  /* 0x0000003000007945 */ /* 0x000fe20003800000 */
[----:B--2---:R-:W2:Y:S03]  /*26f50*/  SYNCS.PHASECHK.TRANS64.TRYWAIT P0, [R6+URZ+0x22840], R0 ;  /* 0x02284000060075a7 */ /* 0x004ea6000800017f */
[----:B--2---:R-:W-:Y:S05]  /*26f60*/  @!P0 BRA `(.L_x_2099) ;  /* 0x0000008000948947 */ /* 0x004fea0003800000 */
.L_x_2319:
[----:B------:R-:W-:Y:S05]  /*26f70*/  BSYNC B0 ;  /* 0x0000000000007941 */ /* 0x000fea0003800000 */
.L_x_2098:
[----:B--2---:R-:W2:Y:S01]  /*26f80*/  LDL.LU R0, [R1+0x2c] ;  /* 0x00002c0001007983 */ /* 0x004ea20000300800 */
[----:B------:R-:W-:Y:S01]  /*26f90*/  ULDC.64 UR4, c[0x0][0x300] ;  /* 0x0000c00000047ab9 */ /* 0x000fe20000000a00 */
[----:B------:R-:W-:Y:S01]  /*26fa0*/  ULDC.64 UR6, c[0x0][0x310] ;  /* 0x0000c40000067ab9 */ /* 0x000fe20000000a00 */
[----:B------:R-:W3:Y:S01]  /*26fb0*/  LDC R9, c[0x0][0x2f4] ;  /* 0x0000bd00ff097b82 */ /* 0x000ee20000000800 */
[----:B------:R-:W4:Y:S01]  /*26fc0*/  LDL R2, [R1+0x4] ;  /* 0x0000040001027983 */ /* 0x000f220000100800 */
[----:B------:R-:W-:Y:S02]  /*26fd0*/  IMAD R34, R34, UR4, RZ ;  /* 0x0000000422227c24 */ /* 0x000fe4000f8e02ff */
[----:B0-----:R-:W-:-:S04]  /*26fe0*/  IMAD.WIDE.U32 R10, R4, UR4, RZ ;  /* 0x00000004040a7c25 */ /* 0x001fc8000f8e00ff */
[----:B------:R-:W-:-:S04]  /*26ff0*/  IMAD R34, R4, UR5, R34 ;  /* 0x0000000504227c24 */ /* 0x000fc8000f8e0222 */
[----:B------:R-:W-:Y:S02]  /*27000*/  IMAD.IADD R11, R11, 0x1, R34 ;  /* 0x000000010b0b7824 */ /* 0x000fe400078e0222 */
[----:B------:R-:W-:Y:S01]  /*27010*/  IMAD.WIDE.U32 R10, R5, UR6, R10 ;  /* 0x00000006050a7c25 */ /* 0x000fe2000f8e000a */
[----:B---3--:R-:W-:-:S03]  /*27020*/  ISETP.GE.AND P3, PT, R32, R9, PT ;  /* 0x000000092000720c */ /* 0x008fc60003f66270 */
[----:B--2---:R-:W-:-:S04]  /*27030*/  IMAD R0, R0, UR6, RZ ;  /* 0x0000000600007c24 */ /* 0x004fc8000f8e02ff */
        /* <DEDUP_REMOVED lines=12> */
[----:B----4-:R-:W-:Y:S01]  /*27100*/  IMAD R2, R2, UR4, RZ ;  /* 0x0000000402027c24 */ /* 0x010fe2000f8e02ff */
[----:B------:R-:W-:Y:S01]  /*27110*/  IADD3 R8, P0, R10, UR6, RZ ;  /* 0x000000060a087c10 */ /* 0x000fe2000ff1e0ff */
[----:B------:R-:W-:Y:S02]  /*27120*/  IMAD.IADD R5, R5, 0x1, R0 ;  /* 0x0000000105057824 */ /* 0x000fe400078e0200 */
[C---:B------:R-:W-:Y:S02]  /*27130*/  IMAD R2, R26.reuse, UR5, R2 ;  /* 0x000000051a027c24 */ /* 0x040fe4000f8e0202 */
[----:B------:R-:W-:Y:S01]  /*27140*/  IMAD.WIDE.U32 R4, R26, UR4, R4 ;  /* 0x000000041a047c25 */ /* 0x000fe2000f8e0004 */
[----:B------:R-:W-:Y:S02]  /*27150*/  UMOV UR4, 0xffffffff ;  /* 0xffffffff00047882 */ /* 0x000fe40000000000 */
[----:B------:R-:W-:-:S02]  /*27160*/  IADD3.X R7, R11, UR7, R2, P0, !PT ;  /* 0x000000070b077c10 */ /* 0x000fc400087fe402 */
[----:B------:R-:W-:-:S04]  /*27170*/  IADD3 R0, P0, R4, UR6, RZ ;  /* 0x0000000604007c10 */ /* 0x000fc8000ff1e0ff */
[----:B------:R-:W-:Y:S01]  /*27180*/  IADD3.X R2, R2, UR7, R5, P0, !PT ;  /* 0x0000000702027c10 */ /* 0x000fe200087fe405 */
[----:B------:R-:W-:Y:S08]  /*27190*/  BRA.DIV UR4, `(.L_x_2100) ;  /* 0x0000008204207947 */ /* 0x000ff0000b800000 */
[----:B------:R-:W0:Y:S01]  /*271a0*/  SHFL.IDX PT, R5, R8, RZ, 0x181f ;  /* 0x00181fff08057589 */ /* 0x000e2200000e0000 */
[----:B------:R-:W-:Y:S02]  /*271b0*/  LOP3.LUT R22, R22, 0xfffffeff, RZ, 0xc0, !PT ;  /* 0xfffffeff16167812 */ /* 0x000fe400078ec0ff */
[----:B------:R-:W-:Y:S01]  /*271c0*/  LOP3.LUT P6, RZ, R16, 0x80, RZ, 0xc0, !PT ;  /* 0x0000008010ff7812 */ /* 0x000fe200078cc0ff */
[----:B------:R-:W2:Y:S01]  /*271d0*/  SHFL.IDX PT, R4, R7, RZ, 0x181f ;  /* 0x00181fff07047589 */ /* 0x000ea200000e0000 */
[----:B------:R-:W-:Y:S02]  /*271e0*/  @P4 LOP3.LUT R22, R22, 0x100, RZ, 0xfc, !PT ;  /* 0x0000010016164812 */ /* 0x000fe400078efcff */
[----:B------:R-:W-:Y:S02]  /*271f0*/  LOP3.LUT P4, RZ, R16, 0x40, RZ, 0xc0, !PT ;  /* 0x0000004010ff7812 */ /* 0x000fe4000788c0ff */
[----:B------:R-:W-:-:S04]  /*27200*/  LOP3.LUT R22, R22, 0xffffff7f, RZ, 0xc0, !PT ;  /* 0xffffff7f16167812 */ /* 0x000fc800078ec0ff */
[----:B------:R-:W-:Y:S02]  /*27210*/  @P1 LOP3.LUT R22, R22, 0x80, RZ, 0xfc, !PT ;  /* 0x0000008016161812 */ /* 0x000fe400078efcff */
[----:B------:R-:W-:Y:S02]  /*27220*/  LOP3.LUT P1, RZ, R16, 0x10, RZ, 0xc0, !PT ;  /* 0x0000001010ff7812 */ /* 0x000fe4000782c0ff */
[----:B------:R-:W-:-:S04]  /*27230*/  LOP3.LUT R22, R22, 0xffffffbf, RZ, 0xc0, !PT ;  /* 0xffffffbf16167812 */ /* 0x000fc800078ec0ff */
[----:B------:R-:W-:Y:S02]  /*27240*/  @P2 LOP3.LUT R22, R22, 0x40, RZ, 0xfc, !PT ;  /* 0x0000004016162812 */ /* 0x000fe400078efcff */
[----:B------:R-:W-:Y:S02]  /*27250*/  LOP3.LUT P2, RZ, R16, 0x8, RZ, 0xc0, !PT ;  /* 0x0000000810ff7812 */ /* 0x000fe4000784c0ff */
[----:B0-----:R-:W-:-:S05]  /*27260*/  @P4 IADD3 R5, P0, R32, R5, RZ ;  /* 0x0000000520054210 */ /* 0x001fca0007f1e0ff */
[----:B--2---:R-:W-:-:S05]  /*27270*/  @P4 IMAD.X R4, RZ, RZ, R4, P0 ;  /* 0x000000ffff044224 */ /* 0x004fca00000e0604 */
        /* <DEDUP_REMOVED lines=35> */
[----:B0-----:R-:W-:-:S05]  /*274b0*/  @P5 IADD3 R5, P0, R32, R5, RZ ;  /* 0x0000000520055210 */ /* 0x001fca0007f1e0ff */
[----:B--2---:R-:W-:-:S05]  /*274c0*/  @P5 IMAD.X R4, RZ, RZ, R4, P0 ;  /* 0x000000ffff045224 */ /* 0x004fca00000e0604 */
        /* <DEDUP_REMOVED lines=32> */
.L_x_2341:
[----:B------:R-:W-:-:S13]  /*276d0*/  LOP3.LUT P1, RZ, R16, 0x100, RZ, 0xc0, !PT ;  /* 0x0000010010ff7812 */ /* 0x000fda000782c0ff */
[----:B------:R-:W-:-:S05]  /*276e0*/  @P1 IADD3 R0, P0, R32, R0, RZ ;  /* 0x0000000020001210 */ /* 0x000fca0007f1e0ff */
[----:B---3--:R-:W-:Y:S01]  /*276f0*/  @P1 IMAD.X R2, RZ, RZ, R2, P0 ;  /* 0x000000ffff021224 */ /* 0x008fe200000e0602 */
[----:B------:R-:W-:Y:S01]  /*27700*/  PLOP3.LUT P0, PT, PT, PT, PT, 0x80, 0x0 ;  /* 0x000000000000781c */ /* 0x000fe20003f0f070 */
[----:B0-----:R-:W-:Y:S02]  /*27710*/  @P1 IMAD.MOV.U32 R4, RZ, RZ, R0 ;  /* 0x000000ffff041224 */ /* 0x001fe400078e0000 */
[----:B------:R-:W-:-:S05]  /*27720*/  @P1 IMAD.MOV.U32 R5, RZ, RZ, R2 ;  /* 0x000000ffff051224 */ /* 0x000fca00078e0002 */
[----:B------:R-:W-:Y:S01]  /*27730*/  @!PT LDS RZ, [RZ] ;  /* 0x00000000fffff984 */ /* 0x000fe20000000800 */
[----:B------:R-:W-:Y:S01]  /*27740*/  @!PT LDS RZ, [RZ] ;  /* 0x00000000fffff984 */ /* 0x000fe20000000800 */
[----:B------:R-:W-:Y:S01]  /*27750*/  @!PT LDS RZ, [RZ] ;  /* 0x00000000fffff984 */ /* 0x000fe20000000800 */
[----:B------:R0:W-:Y:S01]  /*27760*/  @P1 LDGSTS.E.BYPASS.LTC128B.128 [R3+0x1cc00], desc[UR60][R4.64], !P3 ;  /* 0x1cc0000004031fae */ /* 0x0001e2000d901d7c */
[----:B------:R-:W-:-:S04]  /*27770*/  NOP ;  /* 0x0000000000007918 */ /* 0x000fc80000000000 */
.L_x_2101:
        /* <DEDUP_REMOVED lines=11> */
.L_x_2102:
[----:B------:R-:W-:Y:S01]  /*27830*/  VIADD R0, R17, 0x14400 ;  /* 0x0001440011007836 */ /* 0x000fe20000000000 */
[----:B------:R-:W-:Y:S01]  /*27840*/  SHF.R.S32.HI R2, RZ, 0x1f, R28 ;  /* 0x0000001fff027819 */ /* 0x000fe2000001141c */
[----:B------:R2:W-:Y:S06]  /*27850*/  SYNCS.ARRIVE.TRANS64.A1T0 RZ, [R6+URZ+0x22830], RZ ;  /* 0x022830ff06ff79a7 */ /* 0x0005ec000810003f */
[----:B------:R-:W-:Y:S05]  /*27860*/  WARPSYNC.ALL ;  /* 0x0000000000007948 */ /* 0x000fea0003800000 */
[----:B------:R-:W-:Y:S01]  /*27870*/  BAR.SYNC.DEFER_BLOCKING 0x8, 0x180 ;  /* 0x0206000000007b1d */ /* 0x000fe20000010000 */
[----:B------:R-:W-:Y:S02]  /*27880*/  LOP3.LUT P1, RZ, R0, 0x3ff, RZ, 0xc0, !PT ;  /* 0x000003ff00ff7812 */ /* 0x000fe4000782c0ff */
[----:B------:R-:W-:-:S03]  /*27890*/  SHF.R.S32.HI R31, RZ, 0x1f, R27 ;  /* 0x0000001fff1f7819 */ /* 0x000fc6000001141b */
        /* <DEDUP_REMOVED lines=10> */
[----:B------:R-:W-:Y:S01]  /*27940*/  SEL R28, R27, RZ, !P0 ;  /* 0x000000ff1b1c7207 */ /* 0x000fe20004000000 */
[----:B------:R-:W-:Y:S06]  /*27950*/  @!P1 BRA `(.L_x_2104) ;  /* 0x0000000000409947 */ /* 0x000fec0003800000 */
[----:B------:R-:W-:Y:S01]  /*27960*/  MOV R2, 0x0 ;  /* 0x0000000000027802 */ /* 0x000fe20000000f00 */
[----:B------:R-:W-:Y:S01]  /*27970*/  ULDC.64 UR4, c[0x4][0x98] ;  /* 0x0100260000047ab9 */ /* 0x000fe20000000a00 */
[----:B------:R-:W-:Y:S01]  /*27980*/  ULDC.64 UR6, c[0x4][0xa0] ;  /* 0x0100280000067ab9 */ /* 0x000fe20000000a00 */
[----:B------:R-:W-:Y:S01]  /*27990*/  ULDC.64 UR8, c[0x4][0x28] ;  /* 0x01000a0000087ab9 */ /* 0x000fe20000000a00 */
[----:B0-----:R-:W-:Y:S02]  /*279a0*/  IMAD.U32 R4, RZ, RZ, UR4 ;  /* 0x00000004ff047e24 */ /* 0x001fe4000f8e00ff */
[----:B------:R-:W0:Y:S01]  /*279b0*/  LDC.64 R2, c[0x4][R2] ;  /* 0x0100000002027b82 */ /* 0x000e220000000a00 */
[----:B------:R-:W-:Y:S02]  /*279c0*/  IMAD.U32 R5, RZ, RZ, UR5 ;  /* 0x00000005ff057e24 */ /* 0x000fe4000f8e00ff */
[----:B-12---:R-:W-:Y:S02]  /*279d0*/  IMAD.U32 R6, RZ, RZ, UR6 ;  /* 0x00000006ff067e24 */ /* 0x006fe4000f8e00ff */
        /* <DEDUP_REMOVED lines=8> */
.L_x_2104:
[----:B------:R-:W-:Y:S05]  /*27a60*/  BSYNC B6 ;  /* 0x0000000000067941 */ /* 0x000fea0003800000 */
.L_x_2103:
[----:B------:R-:W3:Y:S01]  /*27a70*/  LDL R20, [R1+0x4] ;  /* 0x0000040001147983 */ /* 0x000ee20000100800 */
[----:B------:R-:W4:Y:S01]  /*27a80*/  LDC R7, c[0x0][0x448] ;  /* 0x00011200ff077b82 */ /* 0x000f220000000800 */
[----:B------:R-:W-:Y:S01]  /*27a90*/  ULDC.64 UR4, c[0x0][0x2d8] ;  /* 0x0000b60000047ab9 */ /* 0x000fe20000000a00 */
[----:B------:R-:W-:Y:S01]  /*27aa0*/  IMAD.MOV.U32 R2, RZ, RZ, R18 ;  /* 0x000000ffff027224 */ /* 0x000fe200078e0012 */
[----:B------:R1:W5:Y:S01]  /*27ab0*/  LDL R8, [R1+0x30] ;  /* 0x0000300001087983 */ /* 0x0003620000100800 */
[----:B0-----:R-:W-:Y:S01]  /*27ac0*/  IMAD.MOV.U32 R3, RZ, RZ, R30 ;  /* 0x000000ffff037224 */ /* 0x001fe200078e001e */
[----:B------:R-:W-:Y:S01]  /*27ad0*/  ULDC.64 UR6, c[0x0][0x280] ;  /* 0x0000a00000067ab9 */ /* 0x000fe20000000a00 */
[----:B------:R-:W-:Y:S01]  /*27ae0*/  IMAD.WIDE.U32 R2, R26, UR4, R2 ;  /* 0x000000041a027c25 */ /* 0x000fe2000f8e0002 */
[----:B----4-:R-:W-:-:S13]  /*27af0*/  ISETP.NE.AND P0, PT, R7, 0x1, PT ;  /* 0x000000010700780c */ /* 0x010fda0003f05270 */
[----:B-12---:R-:W0:Y:S01]  /*27b00*/  @P0 LDC R6, c[0x0][0x44c] ;  /* 0x00011300ff060b82 */ /* 0x006e220000000800 */
[----:B---3--:R-:W-:Y:S02]  /*27b10*/  IMAD R0, R20, UR4, RZ ;  /* 0x0000000414007c24 */ /* 0x008fe4000f8e02ff */
[----:B------:R-:W1:Y:S02]  /*27b20*/  S2R R20, SR_TID.X ;  /* 0x0000000000147919 */ /* 0x000e640000002100 */
        /* <DEDUP_REMOVED lines=8> */
[----:B------:R-:W2:Y:S01]  /*27bb0*/  @P0 LDC R0, c[0x0][0x450] ;  /* 0x00011400ff000b82 */ /* 0x000ea20000000800 */
[C---:B-1----:R-:W-:Y:S01]  /*27bc0*/  LOP3.LUT R21, R20.reuse, 0x7f, RZ, 0xc0, !PT ;  /* 0x0000007f14157812 */ /* 0x042fe200078ec0ff */
[----:B------:R-:W-:-:S03]  /*27bd0*/  IMAD.SHL.U32 R20, R20, 0x10, RZ ;  /* 0x0000001014147824 */ /* 0x000fc600078e00ff */
[----:B------:R-:W-:-:S04]  /*27be0*/  SHF.R.U32.HI R21, RZ, 0x3, R21 ;  /* 0x00000003ff157819 */ /* 0x000fc80000011615 */
[----:B------:R-:W-:-:S05]  /*27bf0*/  LOP3.LUT R20, R21, 0x70, R20, 0xf8, !PT ;  /* 0x0000007015147812 */ /* 0x000fca00078ef814 */
[----:B------:R-:W-:-:S04]  /*27c00*/  IMAD.IADD R5, R20, 0x1, R25 ;  /* 0x0000000114057824 */ /* 0x000fc800078e0219 */
[----:B0-----:R-:W-:-:S04]  /*27c10*/  @P0 IMAD.HI.U32 R6, R5, R6, RZ ;  /* 0x0000000605060227 */ /* 0x001fc800078e00ff */
[----:B------:R-:W-:Y:S01]  /*27c20*/  IMAD.MOV.U32 R4, RZ, RZ, R5 ;  /* 0x000000ffff047224 */ /* 0x000fe200078e0005 */
[----:B--2---:R-:W-:Y:S01]  /*27c30*/  @P0 SHF.R.U32.HI R4, RZ, R0, R6 ;  /* 0x00000000ff040219 */ /* 0x004fe20000011606 */
[----:B------:R-:W0:Y:S04]  /*27c40*/  S2R R20, SR_TID.X ;  /* 0x0000000000147919 */ /* 0x000e280000002100 */
        /* <DEDUP_REMOVED lines=19> */
[----:B------:R-:W-:Y:S06]  /*27d80*/  BRA.DIV UR4, `(.L_x_2105) ;  /* 0x00000082043c7947 */ /* 0x000fec000b800000 */
[----:B------:R-:W-:Y:S01]  /*27d90*/  IMAD.IADD R25, R9, 0x1, R25 ;  /* 0x0000000109197824 */ /* 0x000fe200078e0219 */
[----:B------:R-:W0:Y:S01]  /*27da0*/  SHFL.IDX PT, R3, R0, RZ, 0x181f ;  /* 0x00181fff00037589 */ /* 0x000e2200000e0000 */
[----:B------:R-:W-:Y:S02]  /*27db0*/  IMAD R23, R23, R7, RZ ;  /* 0x0000000717177224 */ /* 0x000fe400078e02ff */
[C---:B------:R-:W-:Y:S01]  /*27dc0*/  VIADD R2, R25.reuse, 0x10 ;  /* 0x0000001019027836 */ /* 0x040fe20000000000 */
[----:B------:R-:W-:Y:S02]  /*27dd0*/  SHFL.IDX PT, R5, R0, 0x1, 0x181f ;  /* 0x00381f0000057f89 */ /* 0x000fe400000e0000 */
[-C--:B------:R-:W-:Y:S02]  /*27de0*/  ISETP.GE.AND P2, PT, R25, R23.reuse, PT ;  /* 0x000000171900720c */ /* 0x080fe40003f46270 */
[----:B------:R-:W-:Y:S02]  /*27df0*/  ISETP.GE.AND P1, PT, R2, R23, PT ;  /* 0x000000170200720c */ /* 0x000fe40003f26270 */
[----:B------:R-:W1:Y:S09]  /*27e00*/  SHFL.IDX PT, R2, R4, RZ, 0x181f ;  /* 0x00181fff04027589 */ /* 0x000e7200000e0000 */
[----:B0-----:R-:W-:-:S05]  /*27e10*/  @!P2 IADD3 R3, P3, R32, R3, RZ ;  /* 0x000000032003a210 */ /* 0x001fca0007f7e0ff */
[----:B-1----:R-:W-:Y:S01]  /*27e20*/  @!P2 IMAD.X R7, RZ, RZ, R2, P3 ;  /* 0x000000ffff07a224 */ /* 0x002fe200018e0602 */
[----:B------:R-:W-:Y:S01]  /*27e30*/  @!P1 IADD3 R5, P3, R32, R5, RZ ;  /* 0x0000000520059210 */ /* 0x000fe20007f7e0ff */
[----:B------:R-:W0:Y:S04]  /*27e40*/  SHFL.IDX PT, R2, R4, 0x1, 0x181f ;  /* 0x00381f0004027f89 */ /* 0x000e2800000e0000 */
[----:B0-----:R-:W-:Y:S02]  /*27e50*/  @!P1 IMAD.X R6, RZ, RZ, R2, P3 ;  /* 0x000000ffff069224 */ /* 0x001fe400018e0602 */
[----:B------:R-:W-:Y:S02]  /*27e60*/  @!P2 IMAD.MOV.U32 R2, RZ, RZ, R3 ;  /* 0x000000ffff02a224 */ /* 0x000fe400078e0003 */
[----:B------:R-:W-:-:S05]  /*27e70*/  @!P2 IMAD.MOV.U32 R3, RZ, RZ, R7 ;  /* 0x000000ffff03a224 */ /* 0x000fca00078e0007 */
[----:B-----5:R0:W-:Y:S02]  /*27e80*/  @!P2 LDGSTS.E.BYPASS.LTC128B.128 [R8+0x14400], desc[UR60][R2.64], !P0 ;  /* 0x144000000208afae */ /* 0x0201e4000c101d7c */
[----:B0-----:R-:W-:Y:S02]  /*27e90*/  @!P1 IMAD.MOV.U32 R2, RZ, RZ, R5 ;  /* 0x000000ffff029224 */ /* 0x001fe400078e0005 */
[----:B------:R-:W-:-:S05]  /*27ea0*/  @!P1 IMAD.MOV.U32 R3, RZ, RZ, R6 ;  /* 0x000000ffff039224 */ /* 0x000fca00078e0006 */
        /* <DEDUP_REMOVED lines=43> */
[----:B------:R-:W-:Y:S01]  /*28160*/  ISETP.GE.AND P2, PT, R2, R23, PT ;  /* 0x000000170200720c */ /* 0x000fe20003f46270 */
[----:B------:R-:W-:Y:S04]  /*28170*/  SHFL.IDX PT, R0, R0, 0x7, 0x181f ;  /* 0x00f81f0000007f89 */ /* 0x000fe800000e0000 */
[----:B------:R-:W1:Y:S04]  /*28180*/  SHFL.IDX PT, R2, R4, 0x6, 0x181f ;  /* 0x00d81f0004027f89 */ /* 0x000e6800000e0000 */
[----:B------:R-:W2:Y:S04]  /*28190*/  SHFL.IDX PT, R4, R4, 0x7, 0x181f ;  /* 0x00f81f0004047f89 */ /* 0x000ea800000e0000 */
[----:B0-----:R-:W-:-:S05]  /*281a0*/  @!P2 IADD3 R3, P1, R32, R3, RZ ;  /* 0x000000032003a210 */ /* 0x001fca0007f3e0ff */
[----:B-1----:R-:W-:-:S05]  /*281b0*/  @!P2 IMAD.X R2, RZ, RZ, R2, P1 ;  /* 0x000000ffff02a224 */ /* 0x002fca00008e0602 */
[----:B------:R-:W-:-:S04]  /*281c0*/  @!P2 LOP3.LUT R3, R3, R2, RZ, 0x3c, !PT ;  /* 0x000000020303a212 */ /* 0x000fc800078e3cff */
[----:B------:R-:W-:-:S04]  /*281d0*/  @!P2 LOP3.LUT R2, R3, R2, RZ, 0x3c, !PT ;  /* 0x000000020302a212 */ /* 0x000fc800078e3cff */
[----:B------:R-:W-:-:S05]  /*281e0*/  @!P2 LOP3.LUT R3, R3, R2, RZ, 0x3c, !PT ;  /* 0x000000020303a212 */ /* 0x000fca00078e3cff */
[----:B--2---:R0:W-:Y:S02]  /*281f0*/  @!P2 LDGSTS.E.BYPASS.LTC128B.128 [R8+0x17400], desc[UR60][R2.64], !P0 ;  /* 0x174000000208afae */ /* 0x0041e4000c101d7c */
.L_x_2358:
[----:B------:R-:W-:-:S05]  /*28200*/  VIADD R25, R25, 0x70 ;  /* 0x0000007019197836 */ /* 0x000fca0000000000 */
[----:B------:R-:W-:-:S13]  /*28210*/  ISETP.GE.AND P1, PT, R25, R23, PT ;  /* 0x000000171900720c */ /* 0x000fda0003f26270 */
[----:B01----:R-:W-:-:S05]  /*28220*/  @!P1 IADD3 R2, P2, R32, R0, RZ ;  /* 0x0000000020029210 */ /* 0x003fca0007f5e0ff */
[----:B------:R-:W-:-:S05]  /*28230*/  @!P1 IMAD.X R3, RZ, RZ, R4, P2 ;  /* 0x000000ffff039224 */ /* 0x000fca00010e0604 */
[----:B------:R-:W-:Y:S01]  /*28240*/  @!PT LDS RZ, [RZ] ;  /* 0x00000000fffff984 */ /* 0x000fe20000000800 */
[----:B------:R-:W-:Y:S01]  /*28250*/  @!PT LDS RZ, [RZ] ;  /* 0x00000000fffff984 */ /* 0x000fe20000000800 */
[----:B------:R-:W-:Y:S01]  /*28260*/  @!PT LDS RZ, [RZ] ;  /* 0x00000000fffff984 */ /* 0x000fe20000000800 */
[----:B------:R0:W-:Y:S01]  /*28270*/  @!P1 LDGSTS.E.BYPASS.LTC128B.128 [R8+0x17c00], desc[UR60][R2.64], !P0 ;  /* 0x17c0000002089fae */ /* 0x0001e2000c101d7c */
[----:B------:R-:W-:Y:S01]  /*28280*/  PLOP3.LUT P0, PT, PT, PT, PT, 0x80, 0x0 ;  /* 0x000000000000781c */ /* 0x000fe20003f0f070 */
[----:B------:R-:W-:-:S12]  /*28290*/  NOP ;  /* 0x0000000000007918 */ /* 0x000fd80000000000 */
.L_x_2106:
        /* <DEDUP_REMOVED lines=14> */
[----:B0-----:R-:W2:Y:S01]  /*28380*/  LDL R2, [R1+0x10] ;  /* 0x0000100001027983 */ /* 0x001ea20000100800 */
[----:B------:R0:W-:Y:S01]  /*28390*/  SYNCS.ARRIVE.TRANS64.A1T0 RZ, [R17+URZ+0x22800], RZ ;  /* 0x022800ff11ff79a7 */ /* 0x0001e2000810003f */
[----:B------:R-:W-:Y:S01]  /*283a0*/  VIADD R34, R29, 0xfffffffe ;  /* 0xfffffffe1d227836 */ /* 0x000fe20000000000 */
[----:B------:R-:W-:Y:S01]  /*283b0*/  BSSY B0, `(.L_x_2107) ;  /* 0x0000004000007945 */ /* 0x000fe20003800000 */
[----:B------:R-:W1:Y:S03]  /*283c0*/  SYNCS.PHASECHK.TRANS64.TRYWAIT P0, [R17+URZ+0x22820], R0 ;  /* 0x02282000110075a7 */ /* 0x000e66000800017f */
[----:B--2---:R-:W-:Y:S01]  /*283d0*/  ISETP.GE.AND P1, PT, R34, R2, PT ;  /* 0x000000022200720c */ /* 0x004fe20003f26270 */
[----:B01----:R-:W-:-:S12]  /*283e0*/  @!P0 BRA `(.L_x_2108) ;  /* 0x0000008400408947 */ /* 0x003fd80003800000 */
.L_x_2359:
[----:B------:R-:W-:Y:S05]  /*283f0*/  BSYNC B0 ;  /* 0x0000000000007941 */ /* 0x000fea0003800000 */
.L_x_2107:
[----:B------:R-:W-:Y:S05]  /*28400*/  @!P1 BRA `(.L_x_2109) ;  /* 0x0000001800389947 */ /* 0x000fea0003800000 */
[----:B------:R-:W-:Y:S02]  /*28410*/  IMAD.MOV.U32 R21, RZ, RZ, R33 ;  /* 0x000000ffff157224 */ /* 0x000fe400078e0021 */
[----:B------:R-:W-:-:S07]  /*28420*/  IMAD.MOV.U32 R23, RZ, RZ, R37 ;  /* 0x000000ffff177224 */ /* 0x000fce00078e0025 */
.L_x_2129:
[----:B0-----:R-:W2:Y:S01]  /*28430*/  LDL R0, [R1+0x8] ;  /* 0x0000080001007983 */ /* 0x001ea20000100800 */
[----:B------:R-:W0:Y:S03]  /*28440*/  LDC R7, c[0x0][0x430] ;  /* 0x00010c00ff077b82 */ /* 0x000e260000000800 */
[----:B------:R-:W3:Y:S01]  /*28450*/  LDL R9, [R1+0xc] ;  /* 0x00000c0001097983 */ /* 0x000ee20000100800 */
[----:B-1----:R-:W1:Y:S01]  /*28460*/  S2R R2, SR_TID.X ;  /* 0x0000000000027919 */ /* 0x002e620000002100 */
[----:B------:R-:W4:Y:S01]  /*28470*/  S2R R3, SR_TID.X ;  /* 0x0000000000037919 */ /* 0x000f220000002100 */
[----:B------:R-:W4:Y:S01]  /*28480*/  S2R R8, SR_TID.X ;  /* 0x0000000000087919 */ /* 0x000f220000002100 */
[----:B------:R-:W3:Y:S04]  /*28490*/  LDL R12, [R1+0x40] ;  /* 0x00004000010c7983 */ /* 0x000ee80000100800 */
[----:B------:R-:W3:Y:S01]  /*284a0*/  LDL R13, [R1+0x10] ;  /* 0x00001000010d7983 */ /* 0x000ee20000100800 */
[----:B0-----:R-:W-:-:S13]  /*284b0*/  ISETP.NE.AND P0, PT, R7, 0x1, PT ;  /* 0x000000010700780c */ /* 0x001fda0003f05270 */
[----:B------:R-:W0:Y:S01]  /*284c0*/  @P0 LDC R5, c[0x0][0x434] ;  /* 0x00010d00ff050b82 */ /* 0x000e220000000800 */
[----:B-1----:R-:W-:-:S04]  /*284d0*/  LOP3.LUT R2, R2, 0x7f, RZ, 0xc0, !PT ;  /* 0x0000007f02027812 */ /* 0x002fc800078ec0ff */
[----:B------:R-:W-:Y:S01]  /*284e0*/  SHF.R.U32.HI R2, RZ, 0x3, R2 ;  /* 0x00000003ff027819 */ /* 0x000fe20000011602 */
[----:B----4-:R-:W-:Y:S02]  /*284f0*/  IMAD.SHL.U32 R4, R3, 0x10, RZ ;  /* 0x0000001003047824 */ /* 0x010fe400078e00ff */
[----:B------:R-:W1:Y:S03]  /*28500*/  @P0 LDC R3, c[0x0][0x438] ;  /* 0x00010e00ff030b82 */ /* 0x000e660000000800 */
[----:B------:R-:W-:Y:S02]  /*28510*/  LOP3.LUT R4, R2, 0x70, R4, 0xf8, !PT ;  /* 0x0000007002047812 */ /* 0x000fe400078ef804 */
[----:B------:R-:W4:Y:S01]  /*28520*/  S2R R2, SR_TID.X ;  /* 0x0000000000027919 */ /* 0x000f220000002100 */
[----:B------:R-:W-:Y:S01]  /*28530*/  IMAD.SHL.U32 R8, R8, 0x10, RZ ;  /* 0x0000001008087824 */ /* 0x000fe200078e00ff */
[----:B----4-:R-:W-:-:S04]  /*28540*/  LOP3.LUT R2, R2, 0x7f, RZ, 0xc0, !PT ;  /* 0x0000007f02027812 */ /* 0x010fc800078ec0ff */
        /* <DEDUP_REMOVED lines=10> */
[----:B0-----:R-:W-:-:S04]  /*285f0*/  @P0 IMAD.HI.U32 R5, R4, R5, RZ ;  /* 0x0000000504050227 */ /* 0x001fc800078e00ff */
[----:B------:R-:W-:Y:S01]  /*28600*/  IMAD.MOV.U32 R2, RZ, RZ, R4 ;  /* 0x000000ffff027224 */ /* 0x000fe200078e0004 */
[----:B-1----:R-:W-:Y:S02]  /*28610*/  @P0 SHF.R.U32.HI R2, RZ, R3, R5 ;  /* 0x00000003ff020219 */ /* 0x002fe40000011605 */
[----:B------:R-:W0:Y:S01]  /*28620*/  @P0 LDC R3, c[0x0][0x438] ;  /* 0x00010e00ff030b82 */ /* 0x000e220000000800 */
[----:B------:R-:W-:-:S04]  /*28630*/  IMAD.IADD R0, R8, 0x1, R0 ;  /* 0x0000000108007824 */ /* 0x000fc800078e0200 */
[----:B----4-:R-:W-:-:S04]  /*28640*/  @P0 IMAD.HI.U32 R6, R0, R6, RZ ;  /* 0x0000000600060227 */ /* 0x010fc800078e00ff */
[----:B------:R-:W-:Y:S01]  /*28650*/  IMAD.MOV.U32 R5, RZ, RZ, R0 ;  /* 0x000000ffff057224 */ /* 0x000fe200078e0000 */
[----:B0-----:R-:W-:Y:S01]  /*28660*/  @P0 SHF.R.U32.HI R5, RZ, R3, R6 ;  /* 0x00000003ff050219 */ /* 0x001fe20000011606 */
[----:B------:R-:W-:-:S04]  /*28670*/  IMAD.MOV R6, RZ, RZ, -R2 ;  /* 0x000000ffff067224 */ /* 0x000fc800078e0a02 */
[----:B------:R-:W-:Y:S02]  /*28680*/  IMAD.MOV R3, RZ, RZ, -R5 ;  /* 0x000000ffff037224 */ /* 0x000fe400078e0a05 */
[C---:B------:R-:W-:Y:S02]  /*28690*/  IMAD R4, R7.reuse, R6, R4 ;  /* 0x0000000607047224 */ /* 0x040fe400078e0204 */
        /* <DEDUP_REMOVED lines=14> */
[----:B------:R-:W-:Y:S01]  /*28780*/  @!P1 LEA R10, P0, R2, UR6, 0x2 ;  /* 0x00000006020a9c11 */ /* 0x000fe2000f8010ff */
[----:B------:R-:W-:-:S03]  /*28790*/  VIADD R33, R21, 0x1 ;  /* 0x0000000115217836 */ /* 0x000fc60000000000 */
[----:B------:R-:W-:Y:S01]  /*287a0*/  @!P1 LEA.HI.X R11, R2, UR7, R0, 0x2, P0 ;  /* 0x00000007020b9c11 */ /* 0x000fe200080f1400 */
[----:B0-----:R-:W-:Y:S01]  /*287b0*/  IMAD.MOV.U32 R8, RZ, RZ, RZ ;  /* 0x000000ffff087224 */ /* 0x001fe200078e00ff */
[----:B------:R-:W-:Y:S01]  /*287c0*/  ISETP.NE.AND P0, PT, R33, 0x2, PT ;  /* 0x000000022100780c */ /* 0x000fe20003f05270 */
[----:B------:R-:W-:-:S03]  /*287d0*/  IMAD.MOV.U32 R0, RZ, RZ, R34 ;  /* 0x000000ffff007224 */ /* 0x000fc600078e0022 */
[----:B------:R-:W-:Y:S01]  /*287e0*/  SEL R37, RZ, 0x1, P0 ;  /* 0x00000001ff257807 */ /* 0x000fe20000000000 */
[----:B------:R0:W5:Y:S01]  /*287f0*/  @!P1 LDG.E R8, desc[UR60][R10.64] ;  /* 0x0000003c0a089981 */ /* 0x000162000c1e1900 */
[----:B------:R-:W-:Y:S01]  /*28800*/  ISETP.GT.AND P1, PT, R0, R13, PT ;  /* 0x0000000d0000720c */ /* 0x000fe20003f24270 */
[----:B------:R-:W-:Y:S01]  /*28810*/  VIADD R34, R34, 0xffffffff ;  /* 0xffffffff22227836 */ /* 0x000fe20000000000 */
[----:B------:R-:W-:Y:S02]  /*28820*/  SEL R33, R33, RZ, P0 ;  /* 0x000000ff21217207 */ /* 0x000fe40000000000 */
[----:B------:R-:W-:Y:S02]  /*28830*/  LOP3.LUT R37, R23, R37, RZ, 0x3c, !PT ;  /* 0x0000002517257212 */ /* 0x000fe400078e3cff */
[----:B--2---:R-:W-:Y:S01]  /*28840*/  SHF.R.S32.HI R30, RZ, 0x1f, R5 ;  /* 0x0000001fff1e7819 */ /* 0x004fe20000011405 */
[----:B0-----:R-:W-:Y:S06]  /*28850*/  @!P2 BRA `(.L_x_2110) ;  /* 0x000000000004a947 */ /* 0x001fec0003800000 */
[----:B------:R-:W-:Y:S01]  /*28860*/  BPT.TRAP 0x1 ;  /* 0x000000040000795c */ /* 0x000fe20000300000 */
.L_x_2110:
[----:B------:R-:W-:Y:S01]  /*28870*/  IMAD R0, R33, 0x8, R17 ;  /* 0x0000000821007824 */ /* 0x000fe200078e0211 */
[----:B------:R-:W-:Y:S01]  /*28880*/  SHF.L.U32 R31, R37, 0x1f, RZ ;  /* 0x0000001f251f7819 */ /* 0x000fe200000006ff */
[----:B------:R-:W-:Y:S01]  /*28890*/  BSSY B0, `(.L_x_2111) ;  /* 0x0000004000007945 */ /* 0x000fe20003800000 */
[----:B------:R-:W-:Y:S02]  /*288a0*/  SHF.R.S32.HI R29, RZ, 0x1f, R4 ;  /* 0x0000001fff1d7819 */ /* 0x000fe40000011404 */
[----:B------:R-:W0:Y:S02]  /*288b0*/  SYNCS.PHASECHK.TRANS64.TRYWAIT P0, [R0+URZ+0x22880], R31 ;  /* 0x0228801f000075a7 */ /* 0x000e24000800017f */
[----:B0-----:R-:W-:Y:S05]  /*288c0*/  @!P0 BRA `(.L_x_2112) ;  /* 0x00000080001c8947 */ /* 0x001fea0003800000 */
.L_x_2360:
[----:B------:R-:W-:Y:S05]  /*288d0*/  BSYNC B0 ;  /* 0x0000000000007941 */ /* 0x000fea0003800000 */
.L_x_2111:
[----:B------:R-:W2:Y:S01]  /*288e0*/  LDL R9, [R1+0x4] ;  /* 0x0000040001097983 */ /* 0x000ea20000100800 */
        /* <DEDUP_REMOVED lines=77> */
[----:B------:R-:W-:-:S05]  /*28dc0*/  IADD3 R2, P0, R32, R11, RZ ;  /* 0x0000000b20027210 */ /* 0x000fca0007f1e0ff */
[----:B-1----:R-:W-:-:S05]  /*28dd0*/  IMAD.X R3, RZ, RZ, R3, P0 ;  /* 0x000000ffff037224 */ /* 0x002fca00000e0603 */
[----:B------:R1:W-:Y:S02]  /*28de0*/  LDGSTS.E.BYPASS.LTC128B.128 [R6+0xdc00], desc[UR60][R2.64], !P2 ;  /* 0x0dc0000002067fae */ /* 0x0003e4000d101d7c */
[----:B-1----:R-:W-:-:S05]  /*28df0*/  IADD3 R2, P0, R32, R12, RZ ;  /* 0x0000000c20027210 */ /* 0x002fca0007f1e0ff */
[----:B------:R-:W-:-:S05]  /*28e00*/  IMAD.X R3, RZ, RZ, R10, P0 ;  /* 0x000000ffff037224 */ /* 0x000fca00000e060a */
[----:B------:R1:W-:Y:S04]  /*28e10*/  LDGSTS.E.BYPASS.LTC128B.128 [R6+0xe400], desc[UR60][R2.64], !P2 ;  /* 0x0e40000002067fae */ /* 0x0003e8000d101d7c */
[----:B-1----:R1:W2:Y:S02]  /*28e20*/  SHFL.IDX PT, R2, R9, 0x1, 0x181f ;  /* 0x00381f0009027f89 */ /* 0x0022a400000e0000 */
.L_x_2382:
        /* <DEDUP_REMOVED lines=8> */
.L_x_2114:
        /* <DEDUP_REMOVED lines=11> */
.L_x_2115:
[----:B------:R2:W-:Y:S01]  /*28f60*/  SYNCS.ARRIVE.TRANS64.A1T0 RZ, [R0+URZ+0x22870], RZ ;  /* 0x022870ff00ff79a7 */ /* 0x0005e2000810003f */
[----:B------:R-:W-:Y:S05]  /*28f70*/  @!P3 BRA `(.L_x_2116) ;  /* 0x000000000004b947 */ /* 0x000fea0003800000 */
[----:B------:R-:W-:Y:S01]  /*28f80*/  BPT.TRAP 0x1 ;  /* 0x000000040000795c */ /* 0x000fe20000300000 */
.L_x_2116:
[----:B------:R-:W3:Y:S01]  /*28f90*/  SYNCS.PHASECHK.TRANS64.TRYWAIT P0, [R0+URZ+0x22840], R31 ;  /* 0x0228401f000075a7 */ /* 0x000ee2000800017f */
[----:B------:R-:W-:Y:S04]  /*28fa0*/  BSSY B0, `(.L_x_2117) ;  /* 0x0000002000007945 */ /* 0x000fe80003800000 */
[----:B---3--:R-:W-:Y:S05]  /*28fb0*/  @!P0 BRA `(.L_x_2118) ;  /* 0x0000008400308947 */ /* 0x008fea0003800000 */
.L_x_2383:
[----:B------:R-:W-:Y:S05]  /*28fc0*/  BSYNC B0 ;  /* 0x0000000000007941 */ /* 0x000fea0003800000 */
.L_x_2117:
[----:B------:R-:W4:Y:S01]  /*28fd0*/  LDL R10, [R1+0x4] ;  /* 0x00000400010a7983 */ /* 0x000f220000100800 */
        /* <DEDUP_REMOVED lines=9> */
[----:B------:R-:W-:Y:S02]  /*29070*/  IMAD R5, R5, UR7, R30 ;  /* 0x0000000705057c24 */ /* 0x000fe4000f8e021e */
[----:B------:R-:W-:Y:S02]  /*29080*/  IMAD.MOV.U32 R4, RZ, RZ, R2 ;  /* 0x000000ffff047224 */ /* 0x000fe400078e0002 */
[----:B------:R-:W-:Y:S02]  /*29090*/  IMAD.IADD R5, R3, 0x1, R5 ;  /* 0x0000000103057824 */ /* 0x000fe400078e0205 */
[C---:B------:R-:W-:Y:S02]  /*290a0*/  IMAD R9, R7.reuse, UR5, R9 ;  /* 0x0000000507097c24 */ /* 0x040fe4000f8e0209 */
        /* <DEDUP_REMOVED lines=60> */
[----:B------:R-:W1:Y:S02]  /*29470*/  SHFL.IDX PT, R5, R7, RZ, 0x181f ;  /* 0x00181fff07057589 */ /* 0x000e6400000e0000 */
[----:B0-----:R-:W-:-:S05]  /*29480*/  IMAD.X R3, RZ, RZ, R3, P0 ;  /* 0x000000ffff037224 */ /* 0x001fca00000e0603 */
[----:B------:R1:W-:Y:S02]  /*29490*/  LDGSTS.E.BYPASS.LTC128B.128 [R6+0x1bc00], desc[UR60][R2.64], !P2 ;  /* 0x1bc0000002067fae */ /* 0x0003e4000d101d7c */
[----:B-1----:R-:W-:-:S05]  /*294a0*/  IADD3 R2, P0, R32, R5, RZ ;  /* 0x0000000520027210 */ /* 0x002fca0007f1e0ff */
[----:B------:R-:W-:-:S05]  /*294b0*/  IMAD.X R3, RZ, RZ, R4, P0 ;  /* 0x000000ffff037224 */ /* 0x000fca00000e0604 */
[----:B------:R0:W-:Y:S04]  /*294c0*/  LDGSTS.E.BYPASS.LTC128B.128 [R6+0x1c400], desc[UR60][R2.64], !P2 ;  /* 0x1c40000002067fae */ /* 0x0001e8000d101d7c */
[----:B0-----:R0:W1:Y:S02]  /*294d0*/  SHFL.IDX PT, R2, R7, 0x1, 0x181f ;  /* 0x00381f0007027f89 */ /* 0x00106400000e0000 */
.L_x_2405:
        /* <DEDUP_REMOVED lines=8> */
.L_x_2120:
        /* <DEDUP_REMOVED lines=11> */
.L_x_2121:
[----:B------:R-:W4:Y:S01]  /*29610*/  LDL R2, [R1+0x38] ;  /* 0x0000380001027983 */ /* 0x000f220000100800 */
[----:B------:R1:W-:Y:S01]  /*29620*/  SYNCS.ARRIVE.TRANS64.A1T0 RZ, [R0+URZ+0x22830], RZ ;  /* 0x022830ff00ff79a7 */ /* 0x0003e2000810003f */
[----:B----4-:R-:W-:-:S13]  /*29630*/  ISETP.NE.AND P0, PT, R2, 0x3, PT ;  /* 0x000000030200780c */ /* 0x010fda0003f05270 */
[----:B-1----:R-:W-:Y:S05]  /*29640*/  @!P0 BRA `(.L_x_2122) ;  /* 0x0000000000048947 */ /* 0x002fea0003800000 */
[----:B------:R-:W-:Y:S01]  /*29650*/  BPT.TRAP 0x1 ;  /* 0x000000040000795c */ /* 0x000fe20000300000 */
.L_x_2122:
[----:B--23--:R-:W-:Y:S01]  /*29660*/  LOP3.LUT R0, R23, 0x1, RZ, 0x3c, !PT ;  /* 0x0000000117007812 */ /* 0x00cfe200078e3cff */
[----:B------:R-:W-:Y:S01]  /*29670*/  IMAD R3, R21, 0x8, R17 ;  /* 0x0000000815037824 */ /* 0x000fe200078e0211 */
[----:B------:R-:W-:Y:S02]  /*29680*/  BSSY B0, `(.L_x_2123) ;  /* 0x0000004000007945 */ /* 0x000fe40003800000 */
[----:B------:R-:W-:-:S04]  /*29690*/  SHF.L.U32 R0, R0, 0x1f, RZ ;  /* 0x0000001f00007819 */ /* 0x000fc800000006ff */
[----:B------:R-:W1:Y:S02]  /*296a0*/  SYNCS.PHASECHK.TRANS64.TRYWAIT P2, [R3+URZ+0x22870], R0 ;  /* 0x02287000030075a7 */ /* 0x000e64000804017f */
[----:B-1----:R-:W-:Y:S05]  /*296b0*/  @!P2 BRA `(.L_x_2124) ;  /* 0x000000880034a947 */ /* 0x002fea0003800000 */
.L_x_2406:
[----:B------:R-:W-:Y:S05]  /*296c0*/  BSYNC B0 ;  /* 0x0000000000007941 */ /* 0x000fea0003800000 */
.L_x_2123:
[----:B------:R-:W2:Y:S02]  /*296d0*/  LDL R2, [R1+0x40] ;  /* 0x0000400001027983 */ /* 0x000ea40000100800 */
[----:B--2---:R-:W-:-:S13]  /*296e0*/  ISETP.NE.AND P2, PT, R2, 0x3, PT ;  /* 0x000000030200780c */ /* 0x004fda0003f45270 */
[----:B------:R-:W-:Y:S05]  /*296f0*/  @!P2 BRA `(.L_x_2125) ;  /* 0x000000000004a947 */ /* 0x000fea0003800000 */
[----:B------:R-:W-:Y:S01]  /*29700*/  BPT.TRAP 0x1 ;  /* 0x000000040000795c */ /* 0x000fe20000300000 */
.L_x_2125:
[----:B-1----:R-:W-:Y:S01]  /*29710*/  SHF.L.U32 R0, R23, 0x1f, RZ ;  /* 0x0000001f17007819 */ /* 0x002fe200000006ff */
[----:B------:R-:W-:-:S03]  /*29720*/  IMAD R12, R21, 0x5000, RZ ;  /* 0x00005000150c7824 */ /* 0x000fc600078e02ff */
[----:B------:R-:W1:Y:S02]  /*29730*/  SYNCS.PHASECHK.TRANS64.TRYWAIT P2, [R3+URZ+0x22860], R0 ;  /* 0x02286000030075a7 */ /* 0x000e64000804017f */
[----:B-1----:R-:W-:Y:S05]  /*29740*/  @!P2 BRA `(.L_x_2126) ;  /* 0x000000880024a947 */ /* 0x002fea0003800000 */
.L_x_2407:
[----:B------:R-:W1:Y:S04]  /*29750*/  LDL R4, [R1+0x24] ;  /* 0x0000240001047983 */ /* 0x000e680000100800 */
[----:B------:R-:W2:Y:S04]  /*29760*/  LDL R2, [R1+0x28] ;  /* 0x0000280001027983 */ /* 0x000ea80000100800 */
[----:B------:R-:W3:Y:S01]  /*29770*/  LDL R13, [R1+0x20] ;  /* 0x00002000010d7983 */ /* 0x000ee20000100800 */
[----:B------:R-:W-:Y:S05]  /*29780*/  WARPSYNC.ALL ;  /* 0x0000000000007948 */ /* 0x000fea0003800000 */
[----:B------:R-:W4:Y:S01]  /*29790*/  LDL R19, [R1+0x40] ;  /* 0x0000400001137983 */ /* 0x000f220000100800 */
[----:B-1----:R-:W-:-:S05]  /*297a0*/  LOP3.LUT R0, R12, R4, RZ, 0xfc, !PT ;  /* 0x000000040c007212 */ /* 0x002fca00078efcff */
[----:B------:R-:W-:Y:S01]  /*297b0*/  IMAD.IADD R0, R17, 0x1, R0 ;  /* 0x0000000111007824 */ /* 0x000fe200078e0200 */
[----:B---3--:R-:W-:-:S03]  /*297c0*/  LOP3.LUT R18, R12, R13, RZ, 0xfc, !PT ;  /* 0x0000000d0c127212 */ /* 0x008fc600078efcff */
[----:B--2---:R-:W-:Y:S01]  /*297d0*/  IMAD.IADD R2, R2, 0x1, R0 ;  /* 0x0000000102027824 */ /* 0x004fe200078e0200 */
[----:B0-----:R-:W0:Y:S02]  /*297e0*/  LDSM.16.MT88.4 R4, [R0+0xa400] ;  /* 0x00a400000004783b */ /* 0x001e240000004200 */
        /* <DEDUP_REMOVED lines=69> */
.L_x_2127:
[----:B-1----:R1:W-:Y:S01]  /*29c40*/  SYNCS.ARRIVE.TRANS64.A1T0 RZ, [R3+URZ+0x22850], RZ ;  /* 0x022850ff03ff79a7 */ /* 0x0023e2000810003f */
[----:B------:R-:W-:Y:S06]  /*29c50*/  BAR.SYNC.DEFER_BLOCKING 0x2, 0x80 ;  /* 0x0082000000007b1d */ /* 0x000fec0000010000 */
[----:B------:R-:W-:Y:S05]  /*29c60*/  @!P0 BRA `(.L_x_2128) ;  /* 0x0000000000048947 */ /* 0x000fea0003800000 */
[----:B------:R-:W-:Y:S01]  /*29c70*/  BPT.TRAP 0x1 ;  /* 0x000000040000795c */ /* 0x000fe20000300000 */
.L_x_2128:
[----:B------:R-:W2:Y:S01]  /*29c80*/  LDL R0, [R1+0x14] ;  /* 0x0000140001007983 */ /* 0x000ea20000100800 */
[----:B-1----:R-:W-:Y:S02]  /*29c90*/  VIADD R3, R3, 0x22880 ;  /* 0x0002288003037836 */ /* 0x002fe40000000000 */
[----:B------:R-:W-:Y:S02]  /*29ca0*/  IMAD.MOV.U32 R21, RZ, RZ, R33 ;  /* 0x000000ffff157224 */ /* 0x000fe400078e0021 */
[----:B------:R-:W-:Y:S01]  /*29cb0*/  IMAD.MOV.U32 R23, RZ, RZ, R37 ;  /* 0x000000ffff177224 */ /* 0x000fe200078e0025 */
[----:B--2---:R-:W-:-:S04]  /*29cc0*/  PRMT R3, R0, 0x654, R3 ;  /* 0x0000065400037816 */ /* 0x004fc80000000003 */
[----:B------:R1:W-:Y:S01]  /*29cd0*/  SYNCS.ARRIVE.TRANS64.RED.A1T0 RZ, [R3+URZ], RZ ;  /* 0x000000ff03ff79a7 */ /* 0x0003e2000810043f */
[----:B------:R-:W-:Y:S05]  /*29ce0*/  @P1 BRA `(.L_x_2129) ;  /* 0xffffffe400d01947 */ /* 0x000fea000383ffff */
.L_x_2109:
[----:B0-----:R-:W0:Y:S02]  /*29cf0*/  S2R R0, SR_TID.X ;  /* 0x0000000000007919 */ /* 0x001e240000002100 */
[----:B0-----:R-:W-:Y:S02]  /*29d00*/  LOP3.LUT R2, R0, 0x7f, RZ, 0xc0, !PT ;  /* 0x0000007f00027812 */ /* 0x001fe400078ec0ff */
[----:B------:R-:W2:Y:S01]  /*29d10*/  LDL R0, [R1+0x38] ;  /* 0x0000380001007983 */ /* 0x000ea20000100800 */
[----:B------:R-:W-:Y:S01]  /*29d20*/  BSSY B0, `(.L_x_2130) ;  /* 0x0000010000007945 */ /* 0x000fe20003800000 */
[----:B------:R-:W-:Y:S02]  /*29d30*/  ISETP.NE.AND P1, PT, R2, RZ, PT ;  /* 0x000000ff0200720c */ /* 0x000fe40003f25270 */
[----:B--2---:R-:W-:-:S11]  /*29d40*/  ISETP.NE.AND P0, PT, R0, 0x3, PT ;  /* 0x000000030000780c */ /* 0x004fd60003f05270 */
[----:B------:R-:W-:Y:S05]  /*29d50*/  @P1 BRA `(.L_x_2131) ;  /* 0x0000000000301947 */ /* 0x000fea0003800000 */
[----:B------:R-:W0:Y:S01]  /*29d60*/  S2R R5, SR_LANEID ;  /* 0x0000000000057919 */ /* 0x000e220000000000 */
[----:B------:R-:W-:Y:S01]  /*29d70*/  VOTEU.ANY UR4, UPT, PT ;  /* 0x0000000000047886 */ /* 0x000fe200038e0100 */
[----:B-1----:R-:W1:Y:S01]  /*29d80*/  LDC.64 R2, c[0x0][0xc60] ;  /* 0x00031800ff027b82 */ /* 0x002e620000000a00 */
        /* <DEDUP_REMOVED lines=8> */
[----:B0-----:R-:W-:-:S07]  /*29e10*/  IADD3 R24, R0, UR38, R7 ;  /* 0x0000002600187c10 */ /* 0x001fce000fffe007 */
.L_x_2131:
[----:B------:R-:W-:Y:S05]  /*29e20*/  BSYNC B0 ;  /* 0x0000000000007941 */ /* 0x000fea0003800000 */
.L_x_2130:
[----:B------:R-:W-:Y:S05]  /*29e30*/  @!P0 BRA `(.L_x_2132) ;  /* 0x0000000000048947 */ /* 0x000fea0003800000 */
[----:B------:R-:W-:Y:S01]  /*29e40*/  BPT.TRAP 0x1 ;  /* 0x000000040000795c */ /* 0x000fe20000300000 */
.L_x_2132:
[----:B-1----:R-:W-:Y:S01]  /*29e50*/  LOP3.LUT R3, R37, 0x1, RZ, 0x3c, !PT ;  /* 0x0000000125037812 */ /* 0x002fe200078e3cff */
[----:B------:R-:W-:Y:S01]  /*29e60*/  IMAD R18, R33, 0x8, R17 ;  /* 0x0000000821127824 */ /* 0x000fe200078e0211 */
[----:B------:R-:W-:Y:S02]  /*29e70*/  BSSY B0, `(.L_x_2133) ;  /* 0x0000004000007945 */ /* 0x000fe40003800000 */
[----:B------:R-:W-:-:S04]  /*29e80*/  SHF.L.U32 R3, R3, 0x1f, RZ ;  /* 0x0000001f03037819 */ /* 0x000fc800000006ff */
[----:B------:R-:W0:Y:S02]  /*29e90*/  SYNCS.PHASECHK.TRANS64.TRYWAIT P1, [R18+URZ+0x22870], R3 ;  /* 0x02287003120075a7 */ /* 0x000e24000802017f */
[----:B0-----:R-:W-:Y:S05]  /*29ea0*/  @!P1 BRA `(.L_x_2134) ;  /* 0x0000008000609947 */ /* 0x001fea0003800000 */
.L_x_2408:
[----:B------:R-:W-:Y:S05]  /*29eb0*/  BSYNC B0 ;  /* 0x0000000000007941 */ /* 0x000fea0003800000 */
.L_x_2133:
[----:B------:R-:W2:Y:S02]  /*29ec0*/  LDL R0, [R1+0x40] ;  /* 0x0000400001007983 */ /* 0x000ea40000100800 */
[----:B--2---:R-:W-:-:S13]  /*29ed0*/  ISETP.NE.AND P1, PT, R0, 0x3, PT ;  /* 0x000000030000780c */ /* 0x004fda0003f25270 */
[----:B------:R-:W-:Y:S05]  /*29ee0*/  @!P1 BRA `(.L_x_2135) ;  /* 0x0000000000049947 */ /* 0x000fea0003800000 */
[----:B------:R-:W-:Y:S01]  /*29ef0*/  BPT.TRAP 0x1 ;  /* 0x000000040000795c */ /* 0x000fe20000300000 */
.L_x_2135:
[----:B0-----:R-:W-:-:S04]  /*29f00*/  SHF.L.U32 R3, R37, 0x1f, RZ ;  /* 0x0000001f25037819 */ /* 0x001fc800000006ff */
[----:B------:R-:W0:Y:S02]  /*29f10*/  SYNCS.PHASECHK.TRANS64.TRYWAIT P1, [R18+URZ+0x22860], R3 ;  /* 0x02286003120075a7 */ /* 0x000e24000802017f */
[----:B0-----:R-:W-:Y:S05]  /*29f20*/  @!P1 BRA `(.L_x_2136) ;  /* 0x0000008000549947 */ /* 0x001fea0003800000 */
.L_x_2409:
[----:B------:R-:W2:Y:S04]  /*29f30*/  LDL R2, [R1+0x24] ;  /* 0x0000240001027983 */ /* 0x000ea80000100800 */
[----:B------:R-:W0:Y:S04]  /*29f40*/  LDL R13, [R1+0x28] ;  /* 0x00002800010d7983 */ /* 0x000e280000100800 */
[----:B------:R-:W3:Y:S01]  /*29f50*/  LDL R12, [R1+0x20] ;  /* 0x00002000010c7983 */ /* 0x000ee20000100800 */
[----:B------:R-:W-:Y:S01]  /*29f60*/  IMAD R0, R33, 0x5000, RZ ;  /* 0x0000500021007824 */ /* 0x000fe200078e02ff */
[----:B------:R-:W-:Y:S05]  /*29f70*/  WARPSYNC.ALL ;  /* 0x0000000000007948 */ /* 0x000fea0003800000 */
[----:B------:R-:W4:Y:S01]  /*29f80*/  LDL R19, [R1+0x40] ;  /* 0x0000400001137983 */ /* 0x000f220000100800 */
[----:B--2---:R-:W-:-:S05]  /*29f90*/  LOP3.LUT R2, R0, R2, RZ, 0xfc, !PT ;  /* 0x0000000200027212 */ /* 0x004fca00078efcff */
[----:B------:R-:W-:Y:S01]  /*29fa0*/  IMAD.IADD R2, R17, 0x1, R2 ;  /* 0x0000000111027824 */ /* 0x000fe200078e0202 */
[----:B---3--:R-:W-:-:S03]  /*29fb0*/  LOP3.LUT R0, R0, R12, RZ, 0xfc, !PT ;  /* 0x0000000c00007212 */ /* 0x008fc600078efcff */
[----:B0-----:R-:W-:Y:S01]  /*29fc0*/  IMAD.IADD R3, R13, 0x1, R2 ;  /* 0x000000010d037824 */ /* 0x001fe200078e0202 */
[----:B------:R-:W0:Y:S01]  /*29fd0*/  LDSM.16.MT88.4 R4, [R2+0xa400] ;  /* 0x00a400000204783b */ /* 0x000e220000004200 */
[----:B------:R-:W-:Y:S01]  /*29fe0*/  IMAD.IADD R0, R17, 0x1, R0 ;  /* 0x0000000111007824 */ /* 0x000fe200078e0200 */
[C-C-:B0-----:R-:W-:Y:S02]  /*29ff0*/  PRMT R8, R4.reuse, 0x6420, R5.reuse ;  /* 0x0000642004087816 */ /* 0x141fe40000000005 */
[----:B------:R-:W-:Y:S02]  /*2a000*/  PRMT R9, R4, 0x7531, R5 ;  /* 0x0000753104097816 */ /* 0x000fe40000000005 */
[C-C-:B------:R-:W-:Y:S02]  /*2a010*/  PRMT R10, R6.reuse, 0x6420, R7.reuse ;  /* 0x00006420060a7816 */ /* 0x140fe40000000007 */
[----:B------:R-:W-:Y:S02]  /*2a020*/  PRMT R11, R6, 0x7531, R7 ;  /* 0x00007531060b7816 */ /* 0x000fe40000000007 */
[----:B------:R-:W0:Y:S04]  /*2a030*/  LDSM.16.MT88.4 R4, [R3+0xa400] ;  /* 0x00a400000304783b */ /* 0x000e280000004200 */
[----:B------:R0:W-:Y:S02]  /*2a040*/  STSM.16.M88.4 [R0+0x400], R8 ;  /* 0x0004000800007844 */ /* 0x0001e40000000200 */
        /* <DEDUP_REMOVED lines=42> */
[----:B----4-:R-:W-:Y:S02]  /*2a2f0*/  ISETP.NE.AND P1, PT, R19, 0x3, PT ;  /* 0x000000031300780c */ /* 0x010fe40003f25270 */
        /* <DEDUP_REMOVED lines=19> */
.L_x_2137:
[----:B0-----:R0:W-:Y:S01]  /*2a430*/  SYNCS.ARRIVE.TRANS64.A1T0 RZ, [R18+URZ+0x22850], RZ ;  /* 0x022850ff12ff79a7 */ /* 0x0011e2000810003f */
[----:B------:R-:W-:Y:S06]  /*2a440*/  BAR.SYNC.DEFER_BLOCKING 0x2, 0x80 ;  /* 0x0082000000007b1d */ /* 0x000fec0000010000 */
[----:B------:R-:W-:Y:S05]  /*2a450*/  @!P0 BRA `(.L_x_2138) ;  /* 0x0000000000048947 */ /* 0x000fea0003800000 */
[----:B------:R-:W-:Y:S01]  /*2a460*/  BPT.TRAP 0x1 ;  /* 0x000000040000795c */ /* 0x000fe20000300000 */
.L_x_2138:
[----:B-1----:R-:W2:Y:S01]  /*2a470*/  LDL R0, [R1+0x14] ;  /* 0x0000140001007983 */ /* 0x002ea20000100800 */
[----:B0-----:R-:W-:Y:S02]  /*2a480*/  VIADD R18, R18, 0x22880 ;  /* 0x0002288012127836 */ /* 0x001fe40000000000 */
[----:B------:R-:W-:-:S05]  /*2a490*/  VIADD R33, R33, 0x1 ;  /* 0x0000000121217836 */ /* 0x000fca0000000000 */
[----:B------:R-:W-:-:S04]  /*2a4a0*/  ISETP.NE.AND P0, PT, R33, 0x2, PT ;  /* 0x000000022100780c */ /* 0x000fc80003f05270 */
[----:B------:R-:W-:Y:S02]  /*2a4b0*/  SEL R33, R33, RZ, P0 ;  /* 0x000000ff21217207 */ /* 0x000fe40000000000 */
[----:B--2---:R-:W-:Y:S02]  /*2a4c0*/  PRMT R18, R0, 0x654, R18 ;  /* 0x0000065400127816 */ /* 0x004fe40000000012 */
[----:B------:R-:W-:Y:S02]  /*2a4d0*/  SEL R0, RZ, 0x1, P0 ;  /* 0x00000001ff007807 */ /* 0x000fe40000000000 */
[----:B------:R0:W-:Y:S02]  /*2a4e0*/  SYNCS.ARRIVE.TRANS64.RED.A1T0 RZ, [R18+URZ], RZ ;  /* 0x000000ff12ff79a7 */ /* 0x0001e4000810043f */
[----:B------:R-:W-:-:S07]  /*2a4f0*/  LOP3.LUT R37, R37, R0, RZ, 0x3c, !PT ;  /* 0x0000000025257212 */ /* 0x000fce00078e3cff */
.L_x_2081:
[----:B------:R-:W-:-:S13]  /*2a500*/  LOP3.LUT P0, RZ, R16, 0x200, RZ, 0xc0, !PT ;  /* 0x0000020010ff7812 */ /* 0x000fda000780c0ff */
[----:B------:R-:W-:Y:S05]  /*2a510*/  @!P0 BRA `(.L_x_2139) ;  /* 0x0000000000288947 */ /* 0x000fea0003800000 */
[----:B------:R-:W-:Y:S05]  /*2a520*/  WARPSYNC.ALL ;  /* 0x0000000000007948 */ /* 0x000fea0003800000 */
[----:B------:R-:W2:Y:S08]  /*2a530*/  S2UR UR4, SR_CgaCtaId ;  /* 0x00000000000479c3 */ /* 0x000eb00000008800 */
[----:B------:R-:W-:Y:S01]  /*2a540*/  BAR.SYNC.DEFER_BLOCKING 0x5, 0x180 ;  /* 0x0146000000007b1d */ /* 0x000fe20000010000 */
[----:B------:R-:W-:Y:S01]  /*2a550*/  MOV R17, 0x400 ;  /* 0x0000040000117802 */ /* 0x000fe20000000f00 */
[----:B--2---:R-:W-:-:S05]  /*2a560*/  IMAD.U32 R0, RZ, RZ, UR4 ;  /* 0x00000004ff007e24 */ /* 0x004fca000f8e00ff */
[----:B------:R-:W-:Y:S01]  /*2a570*/  LEA R17, R0, R17, 0x18 ;  /* 0x0000001100117211 */ /* 0x000fe200078ec0ff */
[----:B------:R2:W-:Y:S04]  /*2a580*/  STL [R1+0x14], R0 ;  /* 0x0000140001007387 */ /* 0x0005e80000100800 */
[----:B------:R2:W3:Y:S01]  /*2a590*/  LDS.128 R24, [R17+0x228d0] ;  /* 0x0228d00011187984 */ /* 0x0004e20000000c00 */
[----:B------:R-:W-:Y:S06]  /*2a5a0*/  BAR.ARV 0x4, 0x180 ;  /* 0x0106000000007b1d */ /* 0x000fec0000002000 */
[----:B------:R-:W-:Y:S05]  /*2a5b0*/  BRA `(.L_x_2140) ;  /* 0x0000000800d47947 */ /* 0x000fea0003800000 */
.L_x_2139:
[----:B------:R-:W2:Y:S01]  /*2a5c0*/  S2R R0, SR_TID.X ;  /* 0x0000000000007919 */ /* 0x000ea20000002100 */
[----:B------:R-:W-:Y:S01]  /*2a5d0*/  UMOV UR4, 0xffffffff ;  /* 0xffffffff00047882 */ /* 0x000fe20000000000 */
[----:B--2---:R-:W-:-:S04]  /*2a5e0*/  LOP3.LUT R7, R0, 0x1f, RZ, 0xc0, !PT ;  /* 0x0000001f00077812 */ /* 0x004fc800078ec0ff */
[----:B------:R-:W-:Y:S01]  /*2a5f0*/  ISETP.NE.AND P0, PT, R7, 0x1f, PT ;  /* 0x0000001f0700780c */ /* 0x000fe20003f05270 */
[----:B------:R-:W-:-:S12]  /*2a600*/  BRA.DIV UR4, `(.L_x_2141) ;  /* 0x0000007a04b07947 */ /* 0x000fd8000b800000 */
[----:B------:R-:W-:Y:S01]  /*2a610*/  IMAD.IADD R5, R27, 0x1, R7 ;  /* 0x000000011b057824 */ /* 0x000fe200078e0207 */
[----:B------:R-:W-:-:S04]  /*2a620*/  ULDC UR4, c[0x0][0xc3c] ;  /* 0x00030f0000047ab9 */ /* 0x000fc80000000800 */
[----:B------:R-:W-:-:S13]  /*2a630*/  ISETP.GE.OR P1, PT, R5, UR4, !P0 ;  /* 0x0000000405007c0c */ /* 0x000fda000c726670 */
[----:B------:R-:W2:Y:S02]  /*2a640*/  @!P1 LDC.64 R2, c[0x0][0xc80] ;  /* 0x00032000ff029b82 */ /* 0x000ea40000000a00 */
[----:B--2---:R-:W-:-:S06]  /*2a650*/  @!P1 IMAD.WIDE R2, R5, 0x4, R2 ;  /* 0x0000000405029825 */ /* 0x004fcc00078e0202 */
[----:B------:R2:W3:Y:S01]  /*2a660*/  @!P1 LDG.E R3, desc[UR60][R2.64] ;  /* 0x0000003c02039981 */ /* 0x0004e2000c1e1900 */
[C---:B------:R-:W-:Y:S02]  /*2a670*/  ISETP.GE.U32.AND P2, PT, R7.reuse, 0x2, PT ;  /* 0x000000020700780c */ /* 0x040fe40003f46070 */
[C---:B------:R-:W-:Y:S01]  /*2a680*/  ISETP.GE.U32.AND P3, PT, R7.reuse, 0x4, PT ;  /* 0x000000040700780c */ /* 0x040fe20003f66070 */
[----:B------:R-:W-:Y:S01]  /*2a690*/  SHFL.IDX PT, R0, R24, RZ, 0x1f ;  /* 0x00001fff18007589 */ /* 0x000fe200000e0000 */
[C---:B------:R-:W-:Y:S02]  /*2a6a0*/  ISETP.GE.U32.AND P4, PT, R7.reuse, 0x8, PT ;  /* 0x000000080700780c */ /* 0x040fe40003f86070 */
[C---:B------:R-:W-:Y:S01]  /*2a6b0*/  ISETP.GE.U32.AND P5, PT, R7.reuse, 0x10, PT ;  /* 0x000000100700780c */ /* 0x040fe20003fa6070 */
[----:B------:R-:W-:Y:S01]  /*2a6c0*/  SHFL.IDX PT, R24, R24, 0x1, 0x1f ;  /* 0x00201f0018187f89 */ /* 0x000fe200000e0000 */
[----:B--2---:R-:W-:Y:S02]  /*2a6d0*/  IMAD.MOV.U32 R2, RZ, RZ, RZ ;  /* 0x000000ffff027224 */ /* 0x004fe400078e00ff */
[----:B---3--:R-:W-:Y:S01]  /*2a6e0*/  @!P1 IMAD.MOV.U32 R2, RZ, RZ, R3 ;  /* 0x000000ffff029224 */ /* 0x008fe200078e0003 */
[----:B------:R-:W-:-:S04]  /*2a6f0*/  ISETP.NE.AND P1, PT, R7, RZ, PT ;  /* 0x000000ff0700720c */ /* 0x000fc80003f25270 */
[----:B------:R-:W2:Y:S02]  /*2a700*/  SHFL.UP PT, R14, R2, 0x1, RZ ;  /* 0x04200000020e7989 */ /* 0x000ea400000e00ff */
[----:B--2---:R-:W-:-:S05]  /*2a710*/  SEL R5, R14, RZ, P1 ;  /* 0x000000ff0e057207 */ /* 0x004fca0000800000 */
[----:B------:R-:W-:-:S05]  /*2a720*/  IMAD.IADD R4, R2, 0x1, R5 ;  /* 0x0000000102047824 */ /* 0x000fca00078e0205 */
[----:B------:R-:W2:Y:S02]  /*2a730*/  SHFL.UP PT, R14, R4, 0x2, RZ ;  /* 0x04400000040e7989 */ /* 0x000ea400000e00ff */
[----:B--2---:R-:W-:-:S05]  /*2a740*/  SEL R5, R14, RZ, P2 ;  /* 0x000000ff0e057207 */ /* 0x004fca0001000000 */
[----:B------:R-:W-:-:S05]  /*2a750*/  IMAD.IADD R5, R4, 0x1, R5 ;  /* 0x0000000104057824 */ /* 0x000fca00078e0205 */
[----:B------:R-:W0:Y:S02]  /*2a760*/  SHFL.UP PT, R14, R5, 0x4, RZ ;  /* 0x04800000050e7989 */ /* 0x000e2400000e00ff */
[----:B01----:R-:W-:-:S05]  /*2a770*/  SEL R6, R14, RZ, P3 ;  /* 0x000000ff0e067207 */ /* 0x003fca0001800000 */
        /* <DEDUP_REMOVED lines=8> */
.L_x_2419:
[----:B------:R-:W-:Y:S02]  /*2a800*/  ULDC UR4, c[0x0][0xc38] ;  /* 0x00030e0000047ab9 */ /* 0x000fe40000000800 */
[----:B------:R-:W-:-:S04]  /*2a810*/  IMAD.U32 R4, RZ, RZ, UR4 ;  /* 0x00000004ff047e24 */ /* 0x000fc8000f8e00ff */
[----:B-1----:R-:W-:-:S04]  /*2a820*/  IMAD R5, R14, R4, RZ ;  /* 0x000000040e057224 */ /* 0x002fc800078e02ff */
[----:B------:R-:W-:-:S05]  /*2a830*/  IMAD.IADD R24, R24, 0x1, R5 ;  /* 0x0000000118187824 */ /* 0x000fca00078e0205 */
[----:B------:R-:W-:-:S13]  /*2a840*/  ISETP.GT.AND P6, PT, R24, R0, PT ;  /* 0x000000001800720c */ /* 0x000fda0003fc4270 */
[----:B------:R-:W-:Y:S05]  /*2a850*/  @P6 BRA `(.L_x_2142) ;  /* 0x00000000009c6947 */ /* 0x000fea0003800000 */
.L_x_2147:
[----:B------:R-:W1:Y:S01]  /*2a860*/  LDC R4, c[0x0][0xc3c] ;  /* 0x00030f00ff047b82 */ /* 0x000e620000000800 */
[----:B------:R-:W-:-:S05]  /*2a870*/  VIADD R27, R27, 0x1f ;  /* 0x0000001f1b1b7836 */ /* 0x000fca0000000000 */
[----:B-1----:R-:W-:-:S13]  /*2a880*/  ISETP.GE.AND P6, PT, R27, R4, PT ;  /* 0x000000041b00720c */ /* 0x002fda0003fc6270 */
[----:B------:R-:W-:Y:S05]  /*2a890*/  @P6 BRA `(.L_x_2143) ;  /* 0x0000000400d06947 */ /* 0x000fea0003800000 */
[----:B------:R-:W1:Y:S01]  /*2a8a0*/  S2R R2, SR_TID.X ;  /* 0x0000000000027919 */ /* 0x000e620000002100 */
[----:B------:R-:W-:Y:S01]  /*2a8b0*/  BSSY B0, `(.L_x_2144) ;  /* 0x0000009000007945 */ /* 0x000fe20003800000 */
[----:B-1----:R-:W-:-:S05]  /*2a8c0*/  LOP3.LUT R2, R2, 0x1f, RZ, 0xc0, !PT ;  /* 0x0000001f02027812 */ /* 0x002fca00078ec0ff */
[----:B------:R-:W-:Y:S02]  /*2a8d0*/  IMAD.IADD R5, R27, 0x1, R2 ;  /* 0x000000011b057824 */ /* 0x000fe400078e0202 */
[----:B------:R-:W-:-:S03]  /*2a8e0*/  IMAD.MOV.U32 R2, RZ, RZ, RZ ;  /* 0x000000ffff027224 */ /* 0x000fc600078e00ff */
[----:B------:R-:W-:-:S13]  /*2a8f0*/  ISETP.GE.OR P6, PT, R5, R4, !P0 ;  /* 0x000000040500720c */ /* 0x000fda00047c6670 */
[----:B------:R-:W-:Y:S05]  /*2a900*/  @P6 BRA `(.L_x_2145) ;  /* 0x00000000000c6947 */ /* 0x000fea0003800000 */
[----:B0-----:R-:W0:Y:S02]  /*2a910*/  LDC.64 R2, c[0x0][0xc80] ;  /* 0x00032000ff027b82 */ /* 0x001e240000000a00 */
[----:B0-----:R-:W-:-:S06]  /*2a920*/  IMAD.WIDE R2, R5, 0x4, R2 ;  /* 0x0000000405027825 */ /* 0x001fcc00078e0202 */
[----:B------:R1:W5:Y:S02]  /*2a930*/  LDG.E R2, desc[UR60][R2.64] ;  /* 0x0000003c02027981 */ /* 0x000364000c1e1900 */
.L_x_2145:
[----:B------:R-:W-:Y:S05]  /*2a940*/  BSYNC B0 ;  /* 0x0000000000007941 */ /* 0x000fea0003800000 */
.L_x_2144:
[----:B------:R-:W-:-:S03]  /*2a950*/  UMOV UR4, 0xffffffff ;  /* 0xffffffff00047882 */ /* 0x000fc60000000000 */
[----:B------:R-:W-:Y:S05]  /*2a960*/  BRA.DIV UR4, `(.L_x_2146) ;  /* 0x0000007a04fc7947 */ /* 0x000fea000b800000 */
[----:B-----5:R-:W2:Y:S02]  /*2a970*/  SHFL.UP PT, R14, R2, 0x1, RZ ;  /* 0x04200000020e7989 */ /* 0x020ea400000e00ff */
[----:B--2---:R-:W-:-:S05]  /*2a980*/  SEL R13, R14, RZ, P1 ;  /* 0x000000ff0e0d7207 */ /* 0x004fca0000800000 */
[----:B------:R-:W-:-:S05]  /*2a990*/  IMAD.IADD R13, R2, 0x1, R13 ;  /* 0x00000001020d7824 */ /* 0x000fca00078e020d */
[----:B------:R-:W2:Y:S02]  /*2a9a0*/  SHFL.UP PT, R14, R13, 0x2, RZ ;  /* 0x044000000d0e7989 */ /* 0x000ea400000e00ff */
[----:B--2---:R-:W-:-:S05]  /*2a9b0*/  SEL R14, R14, RZ, P2 ;  /* 0x000000ff0e0e7207 */ /* 0x004fca0001000000 */
[----:B01----:R-:W-:-:S05]  /*2a9c0*/  IMAD.IADD R3, R13, 0x1, R14 ;  /* 0x000000010d037824 */ /* 0x003fca00078e020e */
        /* <DEDUP_REMOVED lines=10> */
.L_x_2427:
[----:B------:R-:W-:Y:S02]  /*2aa70*/  ULDC UR4, c[0x0][0xc38] ;  /* 0x00030e0000047ab9 */ /* 0x000fe40000000800 */
[----:B------:R-:W-:-:S04]  /*2aa80*/  IMAD.U32 R4, RZ, RZ, UR4 ;  /* 0x00000004ff047e24 */ /* 0x000fc8000f8e00ff */
[----:B-1----:R-:W-:-:S04]  /*2aa90*/  IMAD R5, R14, R4, RZ ;  /* 0x000000040e057224 */ /* 0x002fc800078e02ff */
[----:B------:R-:W-:-:S05]  /*2aaa0*/  IMAD.IADD R24, R5, 0x1, R24 ;  /* 0x0000000105187824 */ /* 0x000fca00078e0218 */
[----:B------:R-:W-:-:S13]  /*2aab0*/  ISETP.GT.AND P6, PT, R24, R0, PT ;  /* 0x000000001800720c */ /* 0x000fda0003fc4270 */
[----:B------:R-:W-:Y:S05]  /*2aac0*/  @!P6 BRA `(.L_x_2147) ;  /* 0xfffffffc0064e947 */ /* 0x000fea000383ffff */
.L_x_2142:
        /* <DEDUP_REMOVED lines=8> */
.L_x_2431:
[----:B------:R-:W-:Y:S01]  /*2ab50*/  ISETP.NE.AND P0, PT, R6, RZ, PT ;  /* 0x000000ff0600720c */ /* 0x000fe20003f05270 */
[----:B------:R-:W-:-:S12]  /*2ab60*/  IMAD.MOV.U32 R6, RZ, RZ, RZ ;  /* 0x000000ffff067224 */ /* 0x000fd800078e00ff */
[----:B------:R-:W-:Y:S05]  /*2ab70*/  @!P0 BRA `(.L_x_2149) ;  /* 0x0000000000108947 */ /* 0x000fea0003800000 */
[----:B------:R-:W-:Y:S01]  /*2ab80*/  UMOV UR4, 0xffffffff ;  /* 0xffffffff00047882 */ /* 0x000fe20000000000 */
[----:B------:R-:W-:Y:S02]  /*2ab90*/  VIADD R12, R5, 0xffffffff ;  /* 0xffffffff050c7836 */ /* 0x000fe40000000000 */
[----:B------:R-:W-:Y:S05]  /*2aba0*/  BRA.DIV UR4, `(.L_x_2150) ;  /* 0x0000007e04707947 */ /* 0x000fea000b800000 */
[----:B------:R3:W4:Y:S02]  /*2abb0*/  SHFL.IDX PT, R6, R3, R12, 0x1f ;  /* 0x00001f0c03067589 */ /* 0x00072400000e0000 */
.L_x_2149:
[----:B01-3--:R-:W0:Y:S01]  /*2abc0*/  LDC.64 R2, c[0x0][0xc90] ;  /* 0x00032400ff027b82 */ /* 0x00be220000000a00 */
[----:B------:R-:W-:-:S04]  /*2abd0*/  IMAD.IADD R27, R5, 0x1, R27 ;  /* 0x00000001051b7824 */ /* 0x000fc800078e021b */
[----:B0-----:R-:W-:-:S05]  /*2abe0*/  IMAD.WIDE R2, R27, 0x4, R2 ;  /* 0x000000041b027825 */ /* 0x001fca00078e0202 */
[----:B------:R0:W2:Y:S01]  /*2abf0*/  LDG.E R7, desc[UR60][R2.64] ;  /* 0x0000003c02077981 */ /* 0x0000a2000c1e1900 */
[----:B----4-:R-:W-:-:S04]  /*2ac00*/  IMAD R24, R6, R4, R24 ;  /* 0x0000000406187224 */ /* 0x010fc800078e0218 */
[----:B------:R-:W-:Y:S02]  /*2ac10*/  IMAD.IADD R0, R0, 0x1, -R24 ;  /* 0x0000000100007824 */ /* 0x000fe400078e0a18 */
[----:B0-----:R-:W-:Y:S02]  /*2ac20*/  IMAD.MOV.U32 R2, RZ, RZ, RZ ;  /* 0x000000ffff027224 */ /* 0x001fe400078e00ff */
[----:B--2---:R-:W-:-:S05]  /*2ac30*/  IMAD R5, R25, R7, RZ ;  /* 0x0000000719057224 */ /* 0x004fca00078e02ff */
[-C--:B------:R-:W-:Y:S02]  /*2ac40*/  IABS R8, R5.reuse ;  /* 0x0000000500087213 */ /* 0x080fe40000000000 */
[----:B------:R-:W-:Y:S02]  /*2ac50*/  IABS R6, R5 ;  /* 0x0000000500067213 */ /* 0x000fe40000000000 */
[----:B------:R-:W0:Y:S03]  /*2ac60*/  I2F.RP R9, R8 ;  /* 0x0000000800097306 */ /* 0x000e260000209400 */
[----:B------:R-:W-:-:S05]  /*2ac70*/  IMAD.MOV R6, RZ, RZ, -R6 ;  /* 0x000000ffff067224 */ /* 0x000fca00078e0a06 */
[----:B0-----:R-:W0:Y:S02]  /*2ac80*/  MUFU.RCP R9, R9 ;  /* 0x0000000900097308 */ /* 0x001e240000001000 */
[----:B0-----:R-:W-:-:S06]  /*2ac90*/  VIADD R10, R9, 0xffffffe ;  /* 0x0ffffffe090a7836 */ /* 0x001fcc0000000000 */
[----:B------:R-:W0:Y:S02]  /*2aca0*/  F2I.FTZ.U32.TRUNC.NTZ R3, R10 ;  /* 0x0000000a00037305 */ /* 0x000e24000021f000 */
[----:B0-----:R-:W-:-:S04]  /*2acb0*/  IMAD.MOV R11, RZ, RZ, -R3 ;  /* 0x000000ffff0b7224 */ /* 0x001fc800078e0a03 */
[----:B------:R-:W-:-:S04]  /*2acc0*/  IMAD R11, R11, R8, RZ ;  /* 0x000000080b0b7224 */ /* 0x000fc800078e02ff */
[----:B------:R-:W-:Y:S01]  /*2acd0*/  IMAD.HI.U32 R2, R3, R11, R2 ;  /* 0x0000000b03027227 */ /* 0x000fe200078e0002 */
[----:B------:R-:W-:-:S05]  /*2ace0*/  IABS R3, R0 ;  /* 0x0000000000037213 */ /* 0x000fca0000000000 */
        /* <DEDUP_REMOVED lines=17> */
[----:B------:R-:W-:-:S04]  /*2ae00*/  VIADDMNMX R4, R3, R4, R7, PT ;  /* 0x0000000403047246 */ /* 0x000fc80003800107 */
[----:B------:R-:W-:-:S04]  /*2ae10*/  IABS R7, R4 ;  /* 0x0000000400077213 */ /* 0x000fc80000000000 */
[----:B------:R-:W0:Y:S08]  /*2ae20*/  I2F.RP R8, R7 ;  /* 0x0000000700087306 */ /* 0x000e300000209400 */
[----:B0-----:R-:W0:Y:S02]  /*2ae30*/  MUFU.RCP R8, R8 ;  /* 0x0000000800087308 */ /* 0x001e240000001000 */
[----:B0-----:R-:W-:-:S06]  /*2ae40*/  VIADD R3, R8, 0xffffffe ;  /* 0x0ffffffe08037836 */ /* 0x001fcc0000000000 */
[----:B------:R-:W0:Y:S02]  /*2ae50*/  F2I.FTZ.U32.TRUNC.NTZ R3, R3 ;  /* 0x0000000300037305 */ /* 0x000e24000021f000 */
[----:B0-----:R-:W-:-:S04]  /*2ae60*/  IMAD.MOV R0, RZ, RZ, -R3 ;  /* 0x000000ffff007224 */ /* 0x001fc800078e0a03 */
[----:B------:R-:W-:Y:S01]  /*2ae70*/  IMAD R9, R0, R7, RZ ;  /* 0x0000000700097224 */ /* 0x000fe200078e02ff */
[----:B------:R-:W-:-:S03]  /*2ae80*/  IABS R0, R4 ;  /* 0x0000000400007213 */ /* 0x000fc60000000000 */
[----:B------:R-:W-:Y:S01]  /*2ae90*/  IMAD.HI.U32 R2, R3, R9, R2 ;  /* 0x0000000903027227 */ /* 0x000fe200078e0002 */
[----:B------:R-:W-:-:S03]  /*2aea0*/  IABS R9, R5 ;  /* 0x0000000500097213 */ /* 0x000fc60000000000 */
        /* <DEDUP_REMOVED lines=8> */
[C---:B------:R-:W-:Y:S01]  /*2af30*/  LOP3.LUT R0, R5.reuse, R4, RZ, 0x3c, !PT ;  /* 0x0000000405007212 */ /* 0x040fe200078e3cff */
[----:B------:R-:W-:-:S03]  /*2af40*/  IMAD.IADD R5, R5, 0x1, R6 ;  /* 0x0000000105057824 */ /* 0x000fc600078e0206 */
[----:B------:R-:W-:-:S07]  /*2af50*/  ISETP.GE.AND P2, PT, R0, RZ, PT ;  /* 0x000000ff0000720c */ /* 0x000fce0003f46270 */
[----:B------:R-:W-:-:S06]  /*2af60*/  @P0 VIADD R2, R2, 0x1 ;  /* 0x0000000102020836 */ /* 0x000fcc0000000000 */
[----:B------:R-:W-:Y:S01]  /*2af70*/  @!P2 IMAD.MOV R2, RZ, RZ, -R2 ;  /* 0x000000ffff02a224 */ /* 0x000fe200078e0a02 */
[----:B------:R-:W-:Y:S01]  /*2af80*/  @!P1 LOP3.LUT R2, RZ, R4, RZ, 0x33, !PT ;  /* 0x00000004ff029212 */ /* 0x000fe200078e33ff */
[----:B------:R-:W-:-:S04]  /*2af90*/  IMAD.MOV R4, RZ, RZ, -R4 ;  /* 0x000000ffff047224 */ /* 0x000fc800078e0a04 */
[----:B------:R-:W-:Y:S01]  /*2afa0*/  IMAD R26, R2, R4, R5 ;  /* 0x00000004021a7224 */ /* 0x000fe200078e0205 */
[----:B------:R-:W-:-:S05]  /*2afb0*/  LOP3.LUT R2, RZ, R2, RZ, 0x33, !PT ;  /* 0x00000002ff027212 */ /* 0x000fca00078e33ff */
[----:B------:R-:W-:Y:S01]  /*2afc0*/  IMAD.IADD R25, R25, 0x1, R2 ;  /* 0x0000000119197824 */ /* 0x000fe200078e0202 */
[----:B------:R-:W-:Y:S06]  /*2afd0*/  BRA `(.L_x_2151) ;  /* 0x00000000001c7947 */ /* 0x000fec0003800000 */
.L_x_2143:
[----:B------:R-:W-:Y:S01]  /*2afe0*/  UMOV UR4, URZ ;  /* 0x0000003f00047c82 */ /* 0x000fe20008000000 */
[----:B------:R-:W-:Y:S01]  /*2aff0*/  UMOV UR5, URZ ;  /* 0x0000003f00057c82 */ /* 0x000fe20008000000 */
[----:B------:R-:W-:Y:S01]  /*2b000*/  ULDC UR6, c[0x0][0xc3c] ;  /* 0x00030f0000067ab9 */ /* 0x000fe20000000800 */
[----:B------:R-:W-:Y:S02]  /*2b010*/  IMAD.MOV.U32 R24, RZ, RZ, R0 ;  /* 0x000000ffff187224 */ /* 0x000fe400078e0000 */
[----:B------:R-:W-:Y:S02]  /*2b020*/  IMAD.U32 R25, RZ, RZ, UR4 ;  /* 0x00000004ff197e24 */ /* 0x000fe4000f8e00ff */
[----:B------:R-:W-:Y:S02]  /*2b030*/  IMAD.U32 R26, RZ, RZ, UR5 ;  /* 0x00000005ff1a7e24 */ /* 0x000fe4000f8e00ff */
[----:B------:R-:W-:-:S07]  /*2b040*/  IMAD.U32 R27, RZ, RZ, UR6 ;  /* 0x00000006ff1b7e24 */ /* 0x000fce000f8e00ff */
.L_x_2151:
        /* <DEDUP_REMOVED lines=12> */
.L_x_2140:
[----:B------:R-:W-:Y:S02]  /*2b110*/  ULDC UR4, c[0x0][0xc3c] ;  /* 0x00030f0000047ab9 */ /* 0x000fe40000000800 */
[----:B---3--:R-:W-:-:S13]  /*2b120*/  ISETP.GE.AND P0, PT, R27, UR4, PT ;  /* 0x000000041b007c0c */ /* 0x008fda000bf06270 */
[----:B------:R-:W-:Y:S05]  /*2b130*/  @!P0 BRA `(.L_x_2152) ;  /* 0xffffff8c006c8947 */ /* 0x000fea000383ffff */
[----:B------:R-:W-:Y:S05]  /*2b140*/  BSYNC B7 ;  /* 0x0000000000077941 */ /* 0x000fea0003800000 */
.L_x_2028:
[----:B0-2---:R-:W2:Y:S01]  /*2b150*/  LDL.LU R0, [R1+0x3c] ;  /* 0x00003c0001007983 */ /* 0x005ea20000300800 */
[----:B------:R-:W-:Y:S01]  /*2b160*/  BSSY B0, `(.L_x_2153) ;  /* 0x000000b000007945 */ /* 0x000fe20003800000 */
[----:B------:R-:W0:Y:S01]  /*2b170*/  S2R R5, SR_CgaCtaId ;  /* 0x0000000000057919 */ /* 0x000e220000008800 */
[----:B--2---:R-:W-:-:S05]  /*2b180*/  VIADD R0, R0, 0x1 ;  /* 0x0000000100007836 */ /* 0x004fca0000000000 */
[----:B-1----:R-:W-:-:S04]  /*2b190*/  LEA.HI R2, R0, R0, RZ, 0x1 ;  /* 0x0000000000027211 */ /* 0x002fc800078f08ff */
[----:B------:R-:W-:Y:S02]  /*2b1a0*/  LOP3.LUT R3, R2, 0xfffffffe, RZ, 0xc0, !PT ;  /* 0xfffffffe02037812 */ /* 0x000fe400078ec0ff */
[----:B------:R-:W-:-:S03]  /*2b1b0*/  MOV R2, 0x400 ;  /* 0x0000040000027802 */ /* 0x000fc60000000f00 */
[----:B------:R-:W-:Y:S01]  /*2b1c0*/  IMAD.IADD R0, R0, 0x1, -R3 ;  /* 0x0000000100007824 */ /* 0x000fe200078e0a03 */
[----:B0-----:R-:W-:-:S04]  /*2b1d0*/  LEA R5, R5, R2, 0x18 ;  /* 0x0000000205057211 */ /* 0x001fc800078ec0ff */
[----:B------:R-:W-:-:S04]  /*2b1e0*/  SHF.L.U32 R0, R0, 0x1f, RZ ;  /* 0x0000001f00007819 */ /* 0x000fc800000006ff */
[----:B------:R-:W0:Y:S02]  /*2b1f0*/  SYNCS.PHASECHK.TRANS64.TRYWAIT P0, [R5+URZ+0x22820], R0 ;  /* 0x02282000050075a7 */ /* 0x000e24000800017f */
[----:B0-----:R-:W-:Y:S05]  /*2b200*/  @!P0 BRA `(.L_x_2154) ;  /* 0x0000007800008947 */ /* 0x001fea0003800000 */
.L_x_2434:
[----:B------:R-:W-:Y:S05]  /*2b210*/  BSYNC B0 ;  /* 0x0000000000007941 */ /* 0x000fea0003800000 */
.L_x_2153:
[----:B------:R-:W-:-:S03]  /*2b220*/  UMOV UR4, 0xffffffff ;  /* 0xffffffff00047882 */ /* 0x000fc60000000000 */
[----:B------:R-:W-:Y:S05]  /*2b230*/  BRA.DIV UR4, `(.L_x_2155) ;  /* 0x0000007a04087947 */ /* 0x000fea000b800000 */
[----:B0-----:R-:W0:Y:S02]  /*2b240*/  S2R R0, SR_TID.X ;  /* 0x0000000000007919 */ /* 0x001e240000002100 */
[----:B0-----:R-:W-:-:S04]  /*2b250*/  SHF.R.U32.HI R0, RZ, 0x5, R0 ;  /* 0x00000005ff007819 */ /* 0x001fc80000011600 */
[----:B------:R-:W-:-:S05]  /*2b260*/  LOP3.LUT R0, R0, 0x3, RZ, 0xc0, !PT ;  /* 0x0000000300007812 */ /* 0x000fca00078ec0ff */
[----:B------:R0:W1:Y:S02]  /*2b270*/  SHFL.IDX PT, R14, R0, RZ, 0x1f ;  /* 0x00001fff000e7589 */ /* 0x00006400000e0000 */
.L_x_2437:
[----:B-1----:R-:W-:-:S13]  /*2b280*/  ISETP.NE.AND P0, PT, R14, RZ, PT ;  /* 0x000000ff0e00720c */ /* 0x002fda0003f05270 */
[----:B------:R-:W-:Y:S05]  /*2b290*/  @P0 BRA `(.L_x_1778) ;  /* 0x0000000000a80947 */ /* 0x000fea0003800000 */
[----:B------:R-:W-:-:S03]  /*2b2a0*/  UMOV UR4, 0xffffffff ;  /* 0xffffffff00047882 */ /* 0x000fc60000000000 */
[----:B------:R-:W-:Y:S05]  /*2b2b0*/  BRA.DIV UR4, `(.L_x_2156) ;  /* 0x0000007a041c7947 */ /* 0x000fea000b800000 */
[----:B------:R-:W-:-:S13]  /*2b2c0*/  ELECT P6, URZ, PT ;  /* 0x00000000003f782f */ /* 0x000fda00038c0000 */
.L_x_2440:
[----:B------:R-:W-:Y:S05]  /*2b2d0*/  @!P6 BRA `(.L_x_1778) ;  /* 0x000000000098e947 */ /* 0x000fea0003800000 */
[----:B0-----:R-:W2:Y:S02]  /*2b2e0*/  LDL.LU R0, [R1+0x18] ;  /* 0x0000180001007983 */ /* 0x001ea40000300800 */
[----:B--2---:R-:W-:-:S04]  /*2b2f0*/  LOP3.LUT R0, R0, 0x2, RZ, 0xfc, !PT ;  /* 0x0000000200007812 */ /* 0x004fc800078efcff */
[----:B------:R-:W-:-:S13]  /*2b300*/  ISETP.NE.AND P0, PT, R0, 0x3, PT ;  /* 0x000000030000780c */ /* 0x000fda0003f05270 */
[----:B------:R-:W-:Y:S05]  /*2b310*/  @!P0 BRA `(.L_x_2157) ;  /* 0x0000000000048947 */ /* 0x000fea0003800000 */
[----:B------:R-:W-:Y:S01]  /*2b320*/  BPT.TRAP 0x1 ;  /* 0x000000040000795c */ /* 0x000fe20000300000 */
.L_x_2157:
[----:B------:R-:W-:Y:S01]  /*2b330*/  IMAD R3, R33, 0x8, R5 ;  /* 0x0000000821037824 */ /* 0x000fe200078e0205 */
[----:B------:R-:W-:Y:S01]  /*2b340*/  SHF.L.U32 R2, R37, 0x1f, RZ ;  /* 0x0000001f25027819 */ /* 0x000fe200000006ff */
[----:B------:R-:W-:-:S03]  /*2b350*/  VIADD R33, R33, 0x1 ;  /* 0x0000000121217836 */ /* 0x000fc60000000000 */
[----:B------:R-:W0:Y:S02]  /*2b360*/  SYNCS.PHASECHK.TRANS64.TRYWAIT P1, [R3+URZ+0x22840], R2 ;  /* 0x02284002030075a7 */ /* 0x000e24000802017f */
[----:B------:R-:W-:-:S04]  /*2b370*/  ISETP.NE.AND P2, PT, R33, 0x2, PT ;  /* 0x000000022100780c */ /* 0x000fc80003f45270 */
[----:B------:R-:W-:Y:S01]  /*2b380*/  SEL R0, RZ, 0x1, P2 ;  /* 0x00000001ff007807 */ /* 0x000fe20001000000 */
[----:B0-----:R-:W-:Y:S08]  /*2b390*/  @!P1 BRA `(.L_x_2158) ;  /* 0x0000007800049947 */ /* 0x001ff00003800000 */
.L_x_2441:
[----:B------:R-:W-:Y:S02]  /*2b3a0*/  SEL R33, R33, RZ, P2 ;  /* 0x000000ff21217207 */ /* 0x000fe40001000000 */
[----:B------:R-:W-:Y:S01]  /*2b3b0*/  LOP3.LUT R0, R37, R0, RZ, 0x3c, !PT ;  /* 0x0000000025007212 */ /* 0x000fe200078e3cff */
[----:B------:R-:W-:Y:S06]  /*2b3c0*/  @!P0 BRA `(.L_x_2159) ;  /* 0x0000000000048947 */ /* 0x000fec0003800000 */
[----:B------:R-:W-:Y:S01]  /*2b3d0*/  BPT.TRAP 0x1 ;  /* 0x000000040000795c */ /* 0x000fe20000300000 */
.L_x_2159:
[----:B------:R-:W-:Y:S01]  /*2b3e0*/  IMAD R33, R33, 0x8, R5 ;  /* 0x0000000821217824 */ /* 0x000fe200078e0205 */
[----:B------:R-:W-:-:S04]  /*2b3f0*/  SHF.L.U32 R0, R0, 0x1f, RZ ;  /* 0x0000001f00007819 */ /* 0x000fc800000006ff */
[----:B------:R-:W1:Y:S02]  /*2b400*/  SYNCS.PHASECHK.TRANS64.TRYWAIT P1, [R33+URZ+0x22840], R0 ;  /* 0x02284000210075a7 */ /* 0x000e64000802017f */
[----:B-1----:R-:W-:Y:S05]  /*2b410*/  @!P1 BRA `(.L_x_2160) ;  /* 0x0000007400f89947 */ /* 0x002fea0003800000 */
.L_x_2442:
[----:B------:R-:W-:Y:S05]  /*2b420*/  @!P0 BRA `(.L_x_2161) ;  /* 0x0000000000048947 */ /* 0x000fea0003800000 */
[----:B------:R-:W-:Y:S01]  /*2b430*/  BPT.TRAP 0x1 ;  /* 0x000000040000795c */ /* 0x000fe20000300000 */
.L_x_2161:
[----:B------:R-:W2:Y:S02]  /*2b440*/  SYNCS.PHASECHK.TRANS64.TRYWAIT P1, [R3+URZ+0x22860], R2 ;  /* 0x02286002030075a7 */ /* 0x000ea4000802017f */
[----:B--2---:R-:W-:Y:S05]  /*2b450*/  @!P1 BRA `(.L_x_2162) ;  /* 0x0000007400fc9947 */ /* 0x004fea0003800000 */
.L_x_2443:
[----:B------:R-:W-:Y:S05]  /*2b460*/  @!P0 BRA `(.L_x_2163) ;  /* 0x0000000000048947 */ /* 0x000fea0003800000 */
[----:B------:R-:W-:Y:S01]  /*2b470*/  BPT.TRAP 0x1 ;  /* 0x000000040000795c */ /* 0x000fe20000300000 */
.L_x_2163:
[----:B------:R-:W3:Y:S02]  /*2b480*/  SYNCS.PHASECHK.TRANS64.TRYWAIT P1, [R33+URZ+0x22860], R0 ;  /* 0x02286000210075a7 */ /* 0x000ee4000802017f */
[----:B---3--:R-:W-:Y:S05]  /*2b490*/  @!P1 BRA `(.L_x_2164) ;  /* 0x0000007800009947 */ /* 0x008fea0003800000 */
.L_x_2444:
[----:B------:R-:W-:Y:S05]  /*2b4a0*/  @!P0 BRA `(.L_x_2165) ;  /* 0x0000000000048947 */ /* 0x000fea0003800000 */
[----:B------:R-:W-:Y:S01]  /*2b4b0*/  BPT.TRAP 0x1 ;  /* 0x000000040000795c */ /* 0x000fe20000300000 */
.L_x_2165:
[----:B------:R-:W4:Y:S02]  /*2b4c0*/  SYNCS.PHASECHK.TRANS64.TRYWAIT P1, [R3+URZ+0x22880], R2 ;  /* 0x02288002030075a7 */ /* 0x000f24000802017f */
[----:B----4-:R-:W-:Y:S05]  /*2b4d0*/  @!P1 BRA `(.L_x_2166) ;  /* 0x0000007800049947 */ /* 0x010fea0003800000 */
.L_x_2445:
[----:B------:R-:W-:Y:S05]  /*2b4e0*/  @!P0 BRA `(.L_x_2167) ;  /* 0x0000000000048947 */ /* 0x000fea0003800000 */
[----:B------:R-:W-:Y:S01]  /*2b4f0*/  BPT.TRAP 0x1 ;  /* 0x000000040000795c */ /* 0x000fe20000300000 */
.L_x_2167:
[----:B------:R0:W0:Y:S02]  /*2b500*/  SYNCS.PHASECHK.TRANS64.TRYWAIT P0, [R33+URZ+0x22880], R0 ;  /* 0x02288000210075a7 */ /* 0x000024000800017f */
[----:B0-----:R-:W-:Y:S05]  /*2b510*/  @!P0 NANOSLEEP.SYNCS 0x989680 ;  /* 0x009896800000895d */ /* 0x001fea0003900000 */
[----:B------:R-:W0:Y:S02]  /*2b520*/  @!P0 SYNCS.PHASECHK.TRANS64 P0, [R33+URZ+0x22880], R0 ;  /* 0x02288000210085a7 */ /* 0x000e24000800007f */
[----:B0-----:R-:W-:Y:S05]  /*2b530*/  @!P0 BRA `(.L_x_2167) ;  /* 0xfffffffc00f08947 */ /* 0x001fea000383ffff */
.L_x_1778:
[----:B------:R-:W-:Y:S05]  /*2b540*/  BSYNC B8 ;  /* 0x0000000000087941 */ /* 0x000fea0003800000 */
.L_x_1775:
[----:B------:R-:W-:Y:S05]  /*2b550*/  EXIT ;  /* 0x000000000000794d */ /* 0x000fea0003800000 */
.L_x_1806:
[----:B-1----:R1:W2:Y:S02]  /*2b560*/  SYNCS.PHASECHK.TRANS64.TRYWAIT P6, [R87+URZ+0x22890], R97 ;  /* 0x02289061570075a7 */ /* 0x0022a400080c017f */
[----:B--2---:R-:W-:Y:S05]  /*2b570*/  @!P6 NANOSLEEP.SYNCS 0x989680 ;  /* 0x009896800000e95d */ /* 0x004fea0003900000 */
[----:B------:R-:W2:Y:S02]  /*2b580*/  @!P6 SYNCS.PHASECHK.TRANS64 P6, [R87+URZ+0x22890], R97 ;  /* 0x022890615700e5a7 */ /* 0x000ea400080c007f */
[----:B--2---:R-:W-:Y:S05]  /*2b590*/  @!P6 BRA `(.L_x_1806) ;  /* 0xfffffffc00f0e947 */ /* 0x004fea000383ffff */
[----:B------:R-:W-:Y:S05]  /*2b5a0*/  BRA `(.L_x_2168) ;  /* 0xfffffd7400f47947 */ /* 0x000fea000383ffff */
.L_x_1807:
[----:B------:R-:W-:Y:S01]  /*2b5b0*/  BSSY B1, `(.L_x_2169) ;  /* 0x0000008000017945 */ /* 0x000fe20003800000 */
[----:B------:R-:W-:Y:S02]  /*2b5c0*/  IMAD.MOV.U32 R13, RZ, RZ, R101 ;  /* 0x000000ffff0d7224 */ /* 0x000fe400078e0065 */
[----:B------:R-:W-:Y:S02]  /*2b5d0*/  IMAD.MOV.U32 R12, RZ, RZ, RZ ;  /* 0x000000ffff0c7224 */ /* 0x000fe400078e00ff */
[----:B------:R-:W-:Y:S02]  /*2b5e0*/  IMAD.MOV.U32 R11, RZ, RZ, 0x1c1f ;  /* 0x00001c1fff0b7424 */ /* 0x000fe400078e00ff */
[----:B------:R-:W-:-:S07]  /*2b5f0*/  IMAD.MOV.U32 R15, RZ, RZ, -0x1 ;  /* 0xffffffffff0f7424 */ /* 0x000fce00078e00ff */
[----:B01----:R-:W-:Y:S05]  /*2b600*/  WARPSYNC.COLLECTIVE R15, `(.L_x_2170) ;  /* 0x000000000f087348 */ /* 0x003fea0003c00000 */
[----:B------:R2:W3:Y:S02]  /*2b610*/  SHFL.IDX P6, R14, R13, R12, R11 ;  /* 0x0000000c0d0e7389 */ /* 0x0004e400000c000b */
[----:B0123--:R-:W-:Y:S01]  /*2b620*/  ENDCOLLECTIVE ;  /* 0x000000000000791b */ /* 0x00ffe20003800000 */
.L_x_2170:
[----:B------:R-:W-:Y:S05]  /*2b630*/  BSYNC B1 ;  /* 0x0000000000017941 */ /* 0x000fea0003800000 */
.L_x_2169:
        /* <DEDUP_REMOVED lines=8> */
.L_x_2171:
[----:B------:R-:W-:Y:S05]  /*2b6c0*/  BRA `(.L_x_2172) ;  /* 0xfffffd7400c07947 */ /* 0x000fea000383ffff */
.L_x_1816:
[----:B------:R-:W-:Y:S01]  /*2b6d0*/  BSSY B1, `(.L_x_2173) ;  /* 0x0000008000017945 */ /* 0x000fe20003800000 */
[----:B------:R-:W-:Y:S02]  /*2b6e0*/  IMAD.MOV.U32 R13, RZ, RZ, R101 ;  /* 0x000000ffff0d7224 */ /* 0x000fe400078e0065 */
[----:B------:R-:W-:Y:S02]  /*2b6f0*/  IMAD.MOV.U32 R12, RZ, RZ, 0x1 ;  /* 0x00000001ff0c7424 */ /* 0x000fe400078e00ff */
[----:B0-----:R-:W-:Y:S02]  /*2b700*/  IMAD.MOV.U32 R11, RZ, RZ, 0x1c1f ;  /* 0x00001c1fff0b7424 */ /* 0x001fe400078e00ff */
[----:B------:R-:W-:-:S07]  /*2b710*/  IMAD.MOV.U32 R15, RZ, RZ, -0x1 ;  /* 0xffffffffff0f7424 */ /* 0x000fce00078e00ff */
[----:B-1234-:R-:W-:Y:S05]  /*2b720*/  WARPSYNC.COLLECTIVE R15, `(.L_x_2174) ;  /* 0x000000000f087348 */ /* 0x01efea0003c00000 */
[----:B----4-:R0:W4:Y:S02]  /*2b730*/  SHFL.IDX P6, R14, R13, R12, R11 ;  /* 0x0000000c0d0e7389 */ /* 0x01012400000c000b */
[----:B01234-:R-:W-:Y:S01]  /*2b740*/  ENDCOLLECTIVE ;  /* 0x000000000000791b */ /* 0x01ffe20003800000 */
.L_x_2174:
[----:B------:R-:W-:Y:S05]  /*2b750*/  BSYNC B1 ;  /* 0x0000000000017941 */ /* 0x000fea0003800000 */
.L_x_2173:
[----:B------:R-:W-:Y:S02]  /*2b760*/  IMAD.MOV.U32 R13, RZ, RZ, R100 ;  /* 0x000000ffff0d7224 */ /* 0x000fe400078e0064 */
[----:B------:R-:W-:Y:S02]  /*2b770*/  IMAD.MOV.U32 R12, RZ, RZ, 0x1 ;  /* 0x00000001ff0c7424 */ /* 0x000fe400078e00ff */
[----:B------:R-:W-:Y:S02]  /*2b780*/  IMAD.MOV.U32 R11, RZ, RZ, 0x1c1f ;  /* 0x00001c1fff0b7424 */ /* 0x000fe400078e00ff */
[----:B------:R-:W-:Y:S02]  /*2b790*/  IMAD.MOV.U32 R15, RZ, RZ, -0x1 ;  /* 0xffffffffff0f7424 */ /* 0x000fe400078e00ff */
[----:B------:R-:W-:-:S07]  /*2b7a0*/  IMAD.MOV.U32 R42, RZ, RZ, R14 ;  /* 0x000000ffff2a7224 */ /* 0x000fce00078e000e */
[----:B------:R-:W-:Y:S05]  /*2b7b0*/  WARPSYNC.COLLECTIVE R15, `(.L_x_2175) ;  /* 0x000000000f087348 */ /* 0x000fea0003c00000 */
[----:B------:R0:W1:Y:S02]  /*2b7c0*/  SHFL.IDX P6, R14, R13, R12, R11 ;  /* 0x0000000c0d0e7389 */ /* 0x00006400000c000b */
[----:B01----:R-:W-:Y:S01]  /*2b7d0*/  ENDCOLLECTIVE ;  /* 0x000000000000791b */ /* 0x003fe20003800000 */
.L_x_2175:
[----:B------:R-:W-:Y:S05]  /*2b7e0*/  BRA `(.L_x_2176) ;  /* 0xfffffd8400287947 */ /* 0x000fea000383ffff */
.L_x_1825:
[----:B------:R-:W-:Y:S01]  /*2b7f0*/  BSSY B1, `(.L_x_2177) ;  /* 0x0000008000017945 */ /* 0x000fe20003800000 */
[----:B------:R-:W-:Y:S02]  /*2b800*/  IMAD.MOV.U32 R13, RZ, RZ, R101 ;  /* 0x000000ffff0d7224 */ /* 0x000fe400078e0065 */
[----:B------:R-:W-:Y:S02]  /*2b810*/  IMAD.MOV.U32 R12, RZ, RZ, 0x2 ;  /* 0x00000002ff0c7424 */ /* 0x000fe400078e00ff */
[----:B0-----:R-:W-:Y:S02]  /*2b820*/  IMAD.MOV.U32 R11, RZ, RZ, 0x1c1f ;  /* 0x00001c1fff0b7424 */ /* 0x001fe400078e00ff */
[----:B------:R-:W-:-:S07]  /*2b830*/  IMAD.MOV.U32 R15, RZ, RZ, -0x1 ;  /* 0xffffffffff0f7424 */ /* 0x000fce00078e00ff */
[----:B-1234-:R-:W-:Y:S05]  /*2b840*/  WARPSYNC.COLLECTIVE R15, `(.L_x_2178) ;  /* 0x000000000f087348 */ /* 0x01efea0003c00000 */
[----:B------:R0:W0:Y:S02]  /*2b850*/  SHFL.IDX P6, R14, R13, R12, R11 ;  /* 0x0000000c0d0e7389 */ /* 0x00002400000c000b */
[----:B01234-:R-:W-:Y:S01]  /*2b860*/  ENDCOLLECTIVE ;  /* 0x000000000000791b */ /* 0x01ffe20003800000 */
.L_x_2178:
[----:B------:R-:W-:Y:S05]  /*2b870*/  BSYNC B1 ;  /* 0x0000000000017941 */ /* 0x000fea0003800000 */
.L_x_2177:
        /* <DEDUP_REMOVED lines=8> */
.L_x_2179:
[----:B------:R-:W-:Y:S05]  /*2b900*/  BRA `(.L_x_2180) ;  /* 0xfffffd9000947947 */ /* 0x000fea000383ffff */
.L_x_1835:
[----:B-1----:R1:W2:Y:S02]  /*2b910*/  SYNCS.PHASECHK.TRANS64.TRYWAIT P3, [R87+URZ+0x22890], R97 ;  /* 0x02289061570075a7 */ /* 0x0022a4000806017f */
[----:B--2---:R-:W-:Y:S05]  /*2b920*/  @!P3 NANOSLEEP.SYNCS 0x989680 ;  /* 0x009896800000b95d */ /* 0x004fea0003900000 */
[----:B------:R-:W2:Y:S02]  /*2b930*/  @!P3 SYNCS.PHASECHK.TRANS64 P3, [R87+URZ+0x22890], R97 ;  /* 0x022890615700b5a7 */ /* 0x000ea4000806007f */
[----:B--2---:R-:W-:Y:S05]  /*2b940*/  @!P3 BRA `(.L_x_1835) ;  /* 0xfffffffc00f0b947 */ /* 0x004fea000383ffff */
[----:B------:R-:W-:Y:S05]  /*2b950*/  BRA `(.L_x_2181) ;  /* 0xfffffda400487947 */ /* 0x000fea000383ffff */
.L_x_1836:
[----:B------:R-:W-:Y:S01]  /*2b960*/  BSSY B1, `(.L_x_2182) ;  /* 0x0000008000017945 */ /* 0x000fe20003800000 */
[----:B------:R-:W-:Y:S02]  /*2b970*/  IMAD.MOV.U32 R13, RZ, RZ, R101 ;  /* 0x000000ffff0d7224 */ /* 0x000fe400078e0065 */
[----:B------:R-:W-:Y:S02]  /*2b980*/  IMAD.MOV.U32 R12, RZ, RZ, RZ ;  /* 0x000000ffff0c7224 */ /* 0x000fe400078e00ff */
[----:B------:R-:W-:Y:S02]  /*2b990*/  IMAD.MOV.U32 R11, RZ, RZ, 0x1c1f ;  /* 0x00001c1fff0b7424 */ /* 0x000fe400078e00ff */
[----:B------:R-:W-:-:S07]  /*2b9a0*/  IMAD.MOV.U32 R15, RZ, RZ, -0x1 ;  /* 0xffffffffff0f7424 */ /* 0x000fce00078e00ff */
[----:B-1----:R-:W-:Y:S05]  /*2b9b0*/  WARPSYNC.COLLECTIVE R15, `(.L_x_2183) ;  /* 0x000000000f087348 */ /* 0x002fea0003c00000 */
[----:B------:R0:W2:Y:S02]  /*2b9c0*/  SHFL.IDX P6, R14, R13, R12, R11 ;  /* 0x0000000c0d0e7389 */ /* 0x0000a400000c000b */
[----:B012---:R-:W-:Y:S01]  /*2b9d0*/  ENDCOLLECTIVE ;  /* 0x000000000000791b */ /* 0x007fe20003800000 */
.L_x_2183:
[----:B------:R-:W-:Y:S05]  /*2b9e0*/  BSYNC B1 ;  /* 0x0000000000017941 */ /* 0x000fea0003800000 */
.L_x_2182:
        /* <DEDUP_REMOVED lines=8> */
.L_x_2184:
[----:B------:R-:W-:Y:S01]  /*2ba70*/  IMAD.MOV.U32 R103, RZ, RZ, R14 ;  /* 0x000000ffff677224 */ /* 0x000fe200078e000e */
[----:B------:R-:W-:Y:S06]  /*2ba80*/  BRA `(.L_x_2185) ;  /* 0xfffffda400147947 */ /* 0x000fec000383ffff */
.L_x_1841:
[----:B------:R-:W-:Y:S01]  /*2ba90*/  BSSY B1, `(.L_x_2186) ;  /* 0x0000008000017945 */ /* 0x000fe20003800000 */
[----:B----4-:R-:W-:Y:S02]  /*2baa0*/  IMAD.MOV.U32 R13, RZ, RZ, R101 ;  /* 0x000000ffff0d7224 */ /* 0x010fe400078e0065 */
[----:B------:R-:W-:Y:S02]  /*2bab0*/  IMAD.MOV.U32 R12, RZ, RZ, 0x1 ;  /* 0x00000001ff0c7424 */ /* 0x000fe400078e00ff */
[----:B------:R-:W-:Y:S02]  /*2bac0*/  IMAD.MOV.U32 R11, RZ, RZ, 0x1c1f ;  /* 0x00001c1fff0b7424 */ /* 0x000fe400078e00ff */
[----:B------:R-:W-:-:S07]  /*2bad0*/  IMAD.MOV.U32 R15, RZ, RZ, -0x1 ;  /* 0xffffffffff0f7424 */ /* 0x000fce00078e00ff */
[----:B0123--:R-:W-:Y:S05]  /*2bae0*/  WARPSYNC.COLLECTIVE R15, `(.L_x_2187) ;  /* 0x000000000f087348 */ /* 0x00ffea0003c00000 */
[----:B------:R4:W0:Y:S02]  /*2baf0*/  SHFL.IDX P6, R14, R13, R12, R11 ;  /* 0x0000000c0d0e7389 */ /* 0x00082400000c000b */
[----:B01234-:R-:W-:Y:S01]  /*2bb00*/  ENDCOLLECTIVE ;  /* 0x000000000000791b */ /* 0x01ffe20003800000 */
.L_x_2187:
[----:B------:R-:W-:Y:S05]  /*2bb10*/  BSYNC B1 ;  /* 0x0000000000017941 */ /* 0x000fea0003800000 */
.L_x_2186:
        /* <DEDUP_REMOVED lines=8> */
.L_x_2188:
[----:B------:R-:W-:Y:S05]  /*2bba0*/  BRA `(.L_x_2189) ;  /* 0xfffffdb000847947 */ /* 0x000fea000383ffff */
.L_x_1846:
[----:B------:R-:W-:Y:S01]  /*2bbb0*/  BSSY B1, `(.L_x_2190) ;  /* 0x0000008000017945 */ /* 0x000fe20003800000 */
[----:B0-----:R-:W-:Y:S02]  /*2bbc0*/  IMAD.MOV.U32 R13, RZ, RZ, R101 ;  /* 0x000000ffff0d7224 */ /* 0x001fe400078e0065 */
[----:B------:R-:W-:Y:S02]  /*2bbd0*/  IMAD.MOV.U32 R12, RZ, RZ, 0x2 ;  /* 0x00000002ff0c7424 */ /* 0x000fe400078e00ff */
[----:B------:R-:W-:Y:S02]  /*2bbe0*/  IMAD.MOV.U32 R11, RZ, RZ, 0x1c1f ;  /* 0x00001c1fff0b7424 */ /* 0x000fe400078e00ff */
[----:B------:R-:W-:-:S07]  /*2bbf0*/  IMAD.MOV.U32 R15, RZ, RZ, -0x1 ;  /* 0xffffffffff0f7424 */ /* 0x000fce00078e00ff */
[----:B-1234-:R-:W-:Y:S05]  /*2bc00*/  WARPSYNC.COLLECTIVE R15, `(.L_x_2191) ;  /* 0x000000000f087348 */ /* 0x01efea0003c00000 */
[----:B------:R0:W0:Y:S02]  /*2bc10*/  SHFL.IDX P6, R14, R13, R12, R11 ;  /* 0x0000000c0d0e7389 */ /* 0x00002400000c000b */
[----:B01234-:R-:W-:Y:S01]  /*2bc20*/  ENDCOLLECTIVE ;  /* 0x000000000000791b */ /* 0x01ffe20003800000 */
.L_x_2191:
[----:B------:R-:W-:Y:S05]  /*2bc30*/  BSYNC B1 ;  /* 0x0000000000017941 */ /* 0x000fea0003800000 */
.L_x_2190:
        /* <DEDUP_REMOVED lines=8> */
.L_x_2192:
[----:B------:R-:W-:Y:S05]  /*2bcc0*/  BRA `(.L_x_2193) ;  /* 0xfffffdc000147947 */ /* 0x000fea000383ffff */
.L_x_1851:
[----:B0-----:R0:W1:Y:S02]  /*2bcd0*/  SYNCS.PHASECHK.TRANS64.TRYWAIT P2, [R87+URZ+0x22890], R97 ;  /* 0x02289061570075a7 */ /* 0x001064000804017f */
[----:B-1----:R-:W-:Y:S05]  /*2bce0*/  @!P2 NANOSLEEP.SYNCS 0x989680 ;  /* 0x009896800000a95d */ /* 0x002fea0003900000 */
[----:B------:R-:W1:Y:S02]  /*2bcf0*/  @!P2 SYNCS.PHASECHK.TRANS64 P2, [R87+URZ+0x22890], R97 ;  /* 0x022890615700a5a7 */ /* 0x000e64000804007f */
[----:B-1----:R-:W-:Y:S05]  /*2bd00*/  @!P2 BRA `(.L_x_1851) ;  /* 0xfffffffc00f0a947 */ /* 0x002fea000383ffff */
[----:B------:R-:W-:Y:S05]  /*2bd10*/  BRA `(.L_x_2194) ;  /* 0xfffffdcc00e87947 */ /* 0x000fea000383ffff */
.L_x_1852:
        /* <DEDUP_REMOVED lines=8> */
.L_x_2196:
[----:B------:R-:W-:Y:S05]  /*2bda0*/  BSYNC B1 ;  /* 0x0000000000017941 */ /* 0x000fea0003800000 */
.L_x_2195:
        /* <DEDUP_REMOVED lines=8> */
.L_x_2197:
[----:B------:R-:W-:Y:S05]  /*2be30*/  BRA `(.L_x_2198) ;  /* 0xfffffdd0000c7947 */ /* 0x000fea000383ffff */
.L_x_1855:
[----:B------:R-:W-:Y:S01]  /*2be40*/  BSSY B1, `(.L_x_2199) ;  /* 0x0000008000017945 */ /* 0x000fe20003800000 */
[----:B------:R-:W-:Y:S02]  /*2be50*/  IMAD.MOV.U32 R13, RZ, RZ, R9 ;  /* 0x000000ffff0d7224 */ /* 0x000fe400078e0009 */
[----:B------:R-:W-:Y:S02]  /*2be60*/  IMAD.MOV.U32 R12, RZ, RZ, 0x1 ;  /* 0x00000001ff0c7424 */ /* 0x000fe400078e00ff */
[----:B------:R-:W-:Y:S02]  /*2be70*/  IMAD.MOV.U32 R11, RZ, RZ, 0x1c1f ;  /* 0x00001c1fff0b7424 */ /* 0x000fe400078e00ff */
[----:B----4-:R-:W-:-:S07]  /*2be80*/  IMAD.MOV.U32 R15, RZ, RZ, -0x1 ;  /* 0xffffffffff0f7424 */ /* 0x010fce00078e00ff */
[----:B0123--:R-:W-:Y:S05]  /*2be90*/  WARPSYNC.COLLECTIVE R15, `(.L_x_2200) ;  /* 0x000000000f087348 */ /* 0x00ffea0003c00000 */
[----:B---3--:R3:W4:Y:S02]  /*2bea0*/  SHFL.IDX P6, R14, R13, R12, R11 ;  /* 0x0000000c0d0e7389 */ /* 0x00872400000c000b */
[----:B01234-:R-:W-:Y:S01]  /*2beb0*/  ENDCOLLECTIVE ;  /* 0x000000000000791b */ /* 0x01ffe20003800000 */
.L_x_2200:
[----:B------:R-:W-:Y:S05]  /*2bec0*/  BSYNC B1 ;  /* 0x0000000000017941 */ /* 0x000fea0003800000 */
.L_x_2199:
        /* <DEDUP_REMOVED lines=8> */
.L_x_2201:
[----:B------:R-:W-:Y:S05]  /*2bf50*/  BRA `(.L_x_2202) ;  /* 0xfffffdd0000c7947 */ /* 0x000fea000383ffff */
.L_x_1858:
[----:B------:R-:W-:Y:S01]  /*2bf60*/  BSSY B1, `(.L_x_2203) ;  /* 0x0000008000017945 */ /* 0x000fe20003800000 */
[----:B------:R-:W-:Y:S02]  /*2bf70*/  IMAD.MOV.U32 R13, RZ, RZ, R9 ;  /* 0x000000ffff0d7224 */ /* 0x000fe400078e0009 */
[----:B------:R-:W-:Y:S02]  /*2bf80*/  IMAD.MOV.U32 R12, RZ, RZ, 0x2 ;  /* 0x00000002ff0c7424 */ /* 0x000fe400078e00ff */
[----:B------:R-:W-:Y:S02]  /*2bf90*/  IMAD.MOV.U32 R11, RZ, RZ, 0x1c1f ;  /* 0x00001c1fff0b7424 */ /* 0x000fe400078e00ff */
[----:B---3--:R-:W-:-:S07]  /*2bfa0*/  IMAD.MOV.U32 R15, RZ, RZ, -0x1 ;  /* 0xffffffffff0f7424 */ /* 0x008fce00078e00ff */
[----:B012-4-:R-:W-:Y:S05]  /*2bfb0*/  WARPSYNC.COLLECTIVE R15, `(.L_x_2204) ;  /* 0x000000000f087348 */ /* 0x017fea0003c00000 */
[----:B------:R3:W0:Y:S02]  /*2bfc0*/  SHFL.IDX P6, R14, R13, R12, R11 ;  /* 0x0000000c0d0e7389 */ /* 0x00062400000c000b */
[----:B01234-:R-:W-:Y:S01]  /*2bfd0*/  ENDCOLLECTIVE ;  /* 0x000000000000791b */ /* 0x01ffe20003800000 */
.L_x_2204:
[----:B------:R-:W-:Y:S05]  /*2bfe0*/  BSYNC B1 ;  /* 0x0000000000017941 */ /* 0x000fea0003800000 */
.L_x_2203:
        /* <DEDUP_REMOVED lines=8> */
.L_x_2205:
[----:B------:R-:W-:Y:S05]  /*2c070*/  BRA `(.L_x_2206) ;  /* 0xfffffdd000107947 */ /* 0x000fea000383ffff */
.L_x_1862:
[----:B------:R0:W0:Y:S02]  /*2c080*/  SYNCS.PHASECHK.TRANS64.TRYWAIT P3, [R87+URZ+0x228b0], R97 ;  /* 0x0228b061570075a7 */ /* 0x000024000806017f */
[----:B0-----:R-:W-:Y:S05]  /*2c090*/  @!P3 NANOSLEEP.SYNCS 0x989680 ;  /* 0x009896800000b95d */ /* 0x001fea0003900000 */
[----:B------:R-:W0:Y:S02]  /*2c0a0*/  @!P3 SYNCS.PHASECHK.TRANS64 P3, [R87+URZ+0x228b0], R97 ;  /* 0x0228b0615700b5a7 */ /* 0x000e24000806007f */
[----:B0-----:R-:W-:Y:S05]  /*2c0b0*/  @!P3 BRA `(.L_x_1862) ;  /* 0xfffffffc00f0b947 */ /* 0x001fea000383ffff */
[----:B------:R-:W-:Y:S05]  /*2c0c0*/  BRA `(.L_x_2207) ;  /* 0xfffffdd000847947 */ /* 0x000fea000383ffff */
.L_x_1880:
[----:B------:R-:W0:Y:S01]  /*2c0d0*/  S2R R35, SR_TID.X ;  /* 0x0000000000237919 */ /* 0x000e220000002100 */
[----:B------:R-:W-:Y:S01]  /*2c0e0*/  BSSY B0, `(.L_x_2208) ;  /* 0x000000c000007945 */ /* 0x000fe20003800000 */
[----:B------:R-:W-:Y:S02]  /*2c0f0*/  IMAD.MOV.U32 R12, RZ, RZ, RZ ;  /* 0x000000ffff0c7224 */ /* 0x000fe400078e00ff */
[----:B------:R-:W-:Y:S02]  /*2c100*/  IMAD.MOV.U32 R11, RZ, RZ, 0x1f ;  /* 0x0000001fff0b7424 */ /* 0x000fe400078e00ff */
[----:B------:R-:W-:Y:S02]  /*2c110*/  IMAD.MOV.U32 R15, RZ, RZ, -0x1 ;  /* 0xffffffffff0f7424 */ /* 0x000fe400078e00ff */
[----:B0-----:R-:W-:-:S05]  /*2c120*/  VIADD R42, R35, 0xffffff80 ;  /* 0xffffff80232a7836 */ /* 0x001fca0000000000 */
[----:B------:R-:W-:-:S04]  /*2c130*/  SHF.R.S32.HI R35, RZ, 0x1f, R42 ;  /* 0x0000001fff237819 */ /* 0x000fc8000001142a */
[----:B------:R-:W-:-:S04]  /*2c140*/  LEA.HI R35, R35, R42, RZ, 0x7 ;  /* 0x0000002a23237211 */ /* 0x000fc800078f38ff */
[----:B------:R-:W-:-:S05]  /*2c150*/  SHF.R.S32.HI R35, RZ, 0x7, R35 ;  /* 0x00000007ff237819 */ /* 0x000fca0000011423 */
[----:B------:R-:W-:-:S07]  /*2c160*/  IMAD.MOV.U32 R13, RZ, RZ, R35 ;  /* 0x000000ffff0d7224 */ /* 0x000fce00078e0023 */
[----:B-----5:R-:W-:Y:S05]  /*2c170*/  WARPSYNC.COLLECTIVE R15, `(.L_x_2209) ;  /* 0x000000000f087348 */ /* 0x020fea0003c00000 */
[----:B------:R0:W1:Y:S02]  /*2c180*/  SHFL.IDX P6, R14, R13, R12, R11 ;  /* 0x0000000c0d0e7389 */ /* 0x00006400000c000b */
[----:B01---5:R-:W-:Y:S01]  /*2c190*/  ENDCOLLECTIVE ;  /* 0x000000000000791b */ /* 0x023fe20003800000 */
.L_x_2209:
[----:B------:R-:W-:Y:S05]  /*2c1a0*/  BSYNC B0 ;  /* 0x0000000000007941 */ /* 0x000fea0003800000 */
.L_x_2208:
[----:B------:R-:W-:Y:S01]  /*2c1b0*/  IMAD.MOV.U32 R203, RZ, RZ, R14 ;  /* 0x000000ffffcb7224 */ /* 0x000fe200078e000e */
[----:B------:R-:W-:Y:S06]  /*2c1c0*/  BRA `(.L_x_2210) ;  /* 0xfffffde000287947 */ /* 0x000fec000383ffff */
.L_x_1892:
[----:B------:R-:W-:Y:S01]  /*2c1d0*/  BSSY B1, `(.L_x_2211) ;  /* 0x0000008000017945 */ /* 0x000fe20003800000 */
[----:B------:R-:W-:Y:S02]  /*2c1e0*/  IMAD.MOV.U32 R13, RZ, RZ, R6 ;  /* 0x000000ffff0d7224 */ /* 0x000fe400078e0006 */
[----:B------:R-:W-:Y:S02]  /*2c1f0*/  IMAD.MOV.U32 R12, RZ, RZ, RZ ;  /* 0x000000ffff0c7224 */ /* 0x000fe400078e00ff */
[----:B------:R-:W-:Y:S02]  /*2c200*/  IMAD.MOV.U32 R11, RZ, RZ, 0x1c1f ;  /* 0x00001c1fff0b7424 */ /* 0x000fe400078e00ff */
[----:B------:R-:W-:-:S07]  /*2c210*/  IMAD.MOV.U32 R15, RZ, RZ, -0x1 ;  /* 0xffffffffff0f7424 */ /* 0x000fce00078e00ff */
[----:B------:R-:W-:Y:S05]  /*2c220*/  WARPSYNC.COLLECTIVE R15, `(.L_x_2212) ;  /* 0x000000000f087348 */ /* 0x000fea0003c00000 */
[----:B------:R0:W1:Y:S02]  /*2c230*/  SHFL.IDX P6, R14, R13, R12, R11 ;  /* 0x0000000c0d0e7389 */ /* 0x00006400000c000b */
[----:B01----:R-:W-:Y:S01]  /*2c240*/  ENDCOLLECTIVE ;  /* 0x000000000000791b */ /* 0x003fe20003800000 */
.L_x_2212:
[----:B------:R-:W-:Y:S05]  /*2c250*/  BSYNC B1 ;  /* 0x0000000000017941 */ /* 0x000fea0003800000 */
.L_x_2211:
        /* <DEDUP_REMOVED lines=8> */
.L_x_2213:
[----:B------:R-:W-:Y:S02]  /*2c2e0*/  IMAD.MOV.U32 R13, RZ, RZ, R8 ;  /* 0x000000ffff0d7224 */ /* 0x000fe400078e0008 */
[----:B------:R-:W-:-:S07]  /*2c2f0*/  IMAD.MOV.U32 R3, RZ, RZ, R14 ;  /* 0x000000ffff037224 */ /* 0x000fce00078e000e */
[----:B------:R-:W-:Y:S05]  /*2c300*/  WARPSYNC.COLLECTIVE R15, `(.L_x_2214) ;  /* 0x000000000f087348 */ /* 0x000fea0003c00000 */
[----:B------:R0:W1:Y:S02]  /*2c310*/  SHFL.IDX P6, R14, R13, R12, R11 ;  /* 0x0000000c0d0e7389 */ /* 0x00006400000c000b */
[----:B01----:R-:W-:Y:S01]  /*2c320*/  ENDCOLLECTIVE ;  /* 0x000000000000791b */ /* 0x003fe20003800000 */
.L_x_2214:
[----:B------:R-:W-:Y:S02]  /*2c330*/  IMAD.MOV.U32 R13, RZ, RZ, R7 ;  /* 0x000000ffff0d7224 */ /* 0x000fe400078e0007 */
[----:B------:R-:W-:-:S07]  /*2c340*/  IMAD.MOV.U32 R4, RZ, RZ, R14 ;  /* 0x000000ffff047224 */ /* 0x000fce00078e000e */
[----:B------:R-:W-:Y:S05]  /*2c350*/  WARPSYNC.COLLECTIVE R15, `(.L_x_2215) ;  /* 0x000000000f087348 */ /* 0x000fea0003c00000 */
[----:B------:R0:W1:Y:S02]  /*2c360*/  SHFL.IDX P6, R14, R13, R12, R11 ;  /* 0x0000000c0d0e7389 */ /* 0x00006400000c000b */
[----:B01----:R-:W-:Y:S01]  /*2c370*/  ENDCOLLECTIVE ;  /* 0x000000000000791b */ /* 0x003fe20003800000 */
.L_x_2215:
[----:B------:R-:W-:Y:S05]  /*2c380*/  BRA `(.L_x_2216) ;  /* 0xfffffde4007c7947 */ /* 0x000fea000383ffff */
.L_x_1895:
[----:B------:R-:W-:Y:S01]  /*2c390*/  BSSY B1, `(.L_x_2217) ;  /* 0x0000008000017945 */ /* 0x000fe20003800000 */
[----:B------:R-:W-:Y:S02]  /*2c3a0*/  IMAD.MOV.U32 R13, RZ, RZ, R6 ;  /* 0x000000ffff0d7224 */ /* 0x000fe400078e0006 */
[----:B------:R-:W-:Y:S02]  /*2c3b0*/  IMAD.MOV.U32 R12, RZ, RZ, 0x1 ;  /* 0x00000001ff0c7424 */ /* 0x000fe400078e00ff */
[----:B------:R-:W-:Y:S02]  /*2c3c0*/  IMAD.MOV.U32 R11, RZ, RZ, 0x1c1f ;  /* 0x00001c1fff0b7424 */ /* 0x000fe400078e00ff */
[----:B------:R-:W-:-:S07]  /*2c3d0*/  IMAD.MOV.U32 R15, RZ, RZ, -0x1 ;  /* 0xffffffffff0f7424 */ /* 0x000fce00078e00ff */
[----:B0-2345:R-:W-:Y:S05]  /*2c3e0*/  WARPSYNC.COLLECTIVE R15, `(.L_x_2218) ;  /* 0x000000000f087348 */ /* 0x03dfea0003c00000 */
[----:B----4-:R1:W4:Y:S02]  /*2c3f0*/  SHFL.IDX P6, R14, R13, R12, R11 ;  /* 0x0000000c0d0e7389 */ /* 0x01032400000c000b */
[----:B012345:R-:W-:Y:S01]  /*2c400*/  ENDCOLLECTIVE ;  /* 0x000000000000791b */ /* 0x03ffe20003800000 */
.L_x_2218:
[----:B------:R-:W-:Y:S05]  /*2c410*/  BSYNC B1 ;  /* 0x0000000000017941 */ /* 0x000fea0003800000 */
.L_x_2217:
        /* <DEDUP_REMOVED lines=8> */
.L_x_2219:
[----:B------:R-:W-:Y:S02]  /*2c4a0*/  IMAD.MOV.U32 R13, RZ, RZ, R8 ;  /* 0x000000ffff0d7224 */ /* 0x000fe400078e0008 */
[----:B------:R-:W-:-:S07]  /*2c4b0*/  IMAD.MOV.U32 R3, RZ, RZ, R14 ;  /* 0x000000ffff037224 */ /* 0x000fce00078e000e */
[----:B------:R-:W-:Y:S05]  /*2c4c0*/  WARPSYNC.COLLECTIVE R15, `(.L_x_2220) ;  /* 0x000000000f087348 */ /* 0x000fea0003c00000 */
[----:B------:R0:W1:Y:S02]  /*2c4d0*/  SHFL.IDX P6, R14, R13, R12, R11 ;  /* 0x0000000c0d0e7389 */ /* 0x00006400000c000b */
[----:B01----:R-:W-:Y:S01]  /*2c4e0*/  ENDCOLLECTIVE ;  /* 0x000000000000791b */ /* 0x003fe20003800000 */
.L_x_2220:
[----:B------:R-:W-:Y:S02]  /*2c4f0*/  IMAD.MOV.U32 R13, RZ, RZ, R7 ;  /* 0x000000ffff0d7224 */ /* 0x000fe400078e0007 */
[----:B------:R-:W-:-:S07]  /*2c500*/  IMAD.MOV.U32 R4, RZ, RZ, R14 ;  /* 0x000000ffff047224 */ /* 0x000fce00078e000e */
[----:B------:R-:W-:Y:S05]  /*2c510*/  WARPSYNC.COLLECTIVE R15, `(.L_x_2221) ;  /* 0x000000000f087348 */ /* 0x000fea0003c00000 */
[----:B------:R0:W1:Y:S02]  /*2c520*/  SHFL.IDX P6, R14, R13, R12, R11 ;  /* 0x0000000c0d0e7389 */ /* 0x00006400000c000b */
[----:B01----:R-:W-:Y:S01]  /*2c530*/  ENDCOLLECTIVE ;  /* 0x000000000000791b */ /* 0x003fe20003800000 */
.L_x_2221:
[----:B------:R-:W-:Y:S05]  /*2c540*/  BRA `(.L_x_2222) ;  /* 0xfffffde4009c7947 */ /* 0x000fea000383ffff */
.L_x_1899:
[----:B0-----:R0:W1:Y:S02]  /*2c550*/  SYNCS.PHASECHK.TRANS64.TRYWAIT P0, [R17+URZ+0x22800], R38 ;  /* 0x02280026110075a7 */ /* 0x001064000800017f */
[----:B-1----:R-:W-:Y:S05]  /*2c560*/  @!P0 NANOSLEEP.SYNCS 0x989680 ;  /* 0x009896800000895d */ /* 0x002fea0003900000 */
[----:B------:R-:W1:Y:S02]  /*2c570*/  @!P0 SYNCS.PHASECHK.TRANS64 P0, [R17+URZ+0x22800], R38 ;  /* 0x02280026110085a7 */ /* 0x000e64000800007f */
[----:B-1----:R-:W-:Y:S05]  /*2c580*/  @!P0 BRA `(.L_x_1899) ;  /* 0xfffffffc00f08947 */ /* 0x002fea000383ffff */
[----:B------:R-:W-:Y:S05]  /*2c590*/  BRA `(.L_x_2223) ;  /* 0xfffffde800407947 */ /* 0x000fea000383ffff */
.L_x_1907:
[----:B------:R-:W0:Y:S01]  /*2c5a0*/  LDC R41, c[0x0][0x3f4] ;  /* 0x0000fd00ff297b82 */ /* 0x000e220000000800 */
        /* <DEDUP_REMOVED lines=8> */
.L_x_2225:
[----:B------:R-:W-:Y:S05]  /*2c630*/  BSYNC B1 ;  /* 0x0000000000017941 */ /* 0x000fea0003800000 */
.L_x_2224:
[----:B------:R-:W-:Y:S01]  /*2c640*/  IMAD.MOV.U32 R13, RZ, RZ, R35 ;  /* 0x000000ffff0d7224 */ /* 0x000fe200078e0023 */
[----:B------:R-:W-:Y:S01]  /*2c650*/  ISETP.GE.AND P0, PT, R18, R41, PT ;  /* 0x000000291200720c */ /* 0x000fe20003f06270 */
[----:B------:R-:W-:Y:S02]  /*2c660*/  IMAD.MOV.U32 R12, RZ, RZ, RZ ;  /* 0x000000ffff0c7224 */ /* 0x000fe400078e00ff */
[----:B------:R-:W-:Y:S02]  /*2c670*/  IMAD.MOV.U32 R11, RZ, RZ, 0x1c1f ;  /* 0x00001c1fff0b7424 */ /* 0x000fe400078e00ff */
[----:B------:R-:W-:Y:S02]  /*2c680*/  IMAD.MOV.U32 R15, RZ, RZ, -0x1 ;  /* 0xffffffffff0f7424 */ /* 0x000fe400078e00ff */
[----:B------:R-:W-:Y:S02]  /*2c690*/  IMAD.MOV.U32 R3, RZ, RZ, R14 ;  /* 0x000000ffff037224 */ /* 0x000fe400078e000e */
[----:B------:R-:W-:-:S07]  /*2c6a0*/  IMAD R39, R188, R39, RZ ;  /* 0x00000027bc277224 */ /* 0x000fce00078e02ff */
[----:B------:R-:W-:Y:S05]  /*2c6b0*/  WARPSYNC.COLLECTIVE R15, `(.L_x_2226) ;  /* 0x000000000f087348 */ /* 0x000fea0003c00000 */
[----:B------:R0:W1:Y:S02]  /*2c6c0*/  SHFL.IDX P6, R14, R13, R12, R11 ;  /* 0x0000000c0d0e7389 */ /* 0x00006400000c000b */
[----:B01----:R-:W-:Y:S01]  /*2c6d0*/  ENDCOLLECTIVE ;  /* 0x000000000000791b */ /* 0x003fe20003800000 */
.L_x_2226:
[----:B------:R-:W-:Y:S01]  /*2c6e0*/  ISETP.GE.OR P1, PT, R36, R39, P0 ;  /* 0x000000272400720c */ /* 0x000fe20000726670 */
[----:B------:R-:W-:Y:S02]  /*2c6f0*/  IMAD.MOV.U32 R13, RZ, RZ, R37 ;  /* 0x000000ffff0d7224 */ /* 0x000fe400078e0025 */
[----:B------:R-:W-:-:S10]  /*2c700*/  IMAD.MOV.U32 R5, RZ, RZ, R14 ;  /* 0x000000ffff057224 */ /* 0x000fd400078e000e */
[----:B------:R-:W-:Y:S05]  /*2c710*/  WARPSYNC.COLLECTIVE R15, `(.L_x_2227) ;  /* 0x000000000f087348 */ /* 0x000fea0003c00000 */
[----:B------:R0:W1:Y:S02]  /*2c720*/  SHFL.IDX P6, R14, R13, R12, R11 ;  /* 0x0000000c0d0e7389 */ /* 0x00006400000c000b */
[----:B01----:R-:W-:Y:S01]  /*2c730*/  ENDCOLLECTIVE ;  /* 0x000000000000791b */ /* 0x003fe20003800000 */
.L_x_2227:
[----:B------:R-:W-:-:S05]  /*2c740*/  @!P1 IADD3 R0, P2, R18, R5, RZ ;  /* 0x0000000512009210 */ /* 0x000fca0007f5e0ff */
[----:B------:R-:W-:Y:S02]  /*2c750*/  @!P1 IMAD.X R5, R3, 0x1, R19, P2 ;  /* 0x0000000103059824 */ /* 0x000fe400010e0613 */
[----:B------:R-:W-:Y:S02]  /*2c760*/  @!P1 IMAD.MOV.U32 R4, RZ, RZ, R0 ;  /* 0x000000ffff049224 */ /* 0x000fe400078e0000 */
[----:B------:R-:W-:Y:S02]  /*2c770*/  IMAD.MOV.U32 R13, RZ, RZ, R9 ;  /* 0x000000ffff0d7224 */ /* 0x000fe400078e0009 */
[----:B------:R-:W-:-:S07]  /*2c780*/  IMAD.MOV.U32 R7, RZ, RZ, R14 ;  /* 0x000000ffff077224 */ /* 0x000fce00078e000e */
[----:B------:R-:W-:Y:S05]  /*2c790*/  WARPSYNC.COLLECTIVE R15, `(.L_x_2228) ;  /* 0x000000000f087348 */ /* 0x000fea0003c00000 */
[----:B------:R0:W1:Y:S02]  /*2c7a0*/  SHFL.IDX P6, R14, R13, R12, R11 ;  /* 0x0000000c0d0e7389 */ /* 0x00006400000c000b */
[----:B01----:R-:W-:Y:S01]  /*2c7b0*/  ENDCOLLECTIVE ;  /* 0x000000000000791b */ /* 0x003fe20003800000 */
.L_x_2228:
[----:B------:R-:W-:-:S05]  /*2c7c0*/  @!P1 IADD3 R14, P3, R18, R14, RZ ;  /* 0x0000000e120e9210 */ /* 0x000fca0007f7e0ff */
[----:B------:R-:W-:Y:S02]  /*2c7d0*/  @!P1 IMAD.X R3, R7, 0x1, R19, P3 ;  /* 0x0000000107039824 */ /* 0x000fe400018e0613 */
[----:B------:R-:W-:Y:S01]  /*2c7e0*/  @!P1 IMAD.MOV.U32 R24, RZ, RZ, R14 ;  /* 0x000000ffff189224 */ /* 0x000fe200078e000e */
[----:B------:R-:W5:Y:S01]  /*2c7f0*/  @!P1 LD.E.128 R4, desc[UR60][R4.64] ;  /* 0x0000003c04049980 */ /* 0x000f62000c101d00 */
[----:B------:R-:W-:-:S06]  /*2c800*/  @!P1 IMAD.MOV.U32 R25, RZ, RZ, R3 ;  /* 0x000000ffff199224 */ /* 0x000fcc00078e0003 */
[----:B------:R-:W5:Y:S01]  /*2c810*/  @!P1 LD.E.128 R24, desc[UR60][R24.64] ;  /* 0x0000003c18189980 */ /* 0x000f62000c101d00 */
[----:B------:R-:W-:Y:S01]  /*2c820*/  IMAD.MOV.U32 R13, RZ, RZ, R8 ;  /* 0x000000ffff0d7224 */ /* 0x000fe200078e0008 */
[----:B------:R-:W-:Y:S01]  /*2c830*/  CS2R R32, SRZ ;  /* 0x0000000000207805 */ /* 0x000fe2000001ff00 */
[----:B------:R-:W-:Y:S01]  /*2c840*/  IMAD.MOV.U32 R12, RZ, RZ, 0x1 ;  /* 0x00000001ff0c7424 */ /* 0x000fe200078e00ff */
[----:B------:R-:W-:Y:S02]  /*2c850*/  CS2R R30, SRZ ;  /* 0x00000000001e7805 */ /* 0x000fe4000001ff00 */
[----:B------:R-:W-:Y:S02]  /*2c860*/  CS2R R28, SRZ ;  /* 0x00000000001c7805 */ /* 0x000fe4000001ff00 */
[----:B------:R-:W-:-:S07]  /*2c870*/  CS2R R20, SRZ ;  /* 0x0000000000147805 */ /* 0x000fce000001ff00 */
[----:B-----5:R-:W-:Y:S05]  /*2c880*/  WARPSYNC.COLLECTIVE R15, `(.L_x_2229) ;  /* 0x000000000f087348 */ /* 0x020fea0003c00000 */
[----:B------:R0:W1:Y:S02]  /*2c890*/  SHFL.IDX P6, R14, R13, R12, R11 ;  /* 0x0000000c0d0e7389 */ /* 0x00006400000c000b */
[----:B01---5:R-:W-:Y:S01]  /*2c8a0*/  ENDCOLLECTIVE ;  /* 0x000000000000791b */ /* 0x023fe20003800000 */
.L_x_2229:
[----:B------:R-:W-:Y:S02]  /*2c8b0*/  IMAD.MOV.U32 R13, RZ, RZ, R35 ;  /* 0x000000ffff0d7224 */ /* 0x000fe400078e0023 */
[----:B------:R-:W-:-:S07]  /*2c8c0*/  IMAD.MOV.U32 R3, RZ, RZ, R14 ;  /* 0x000000ffff037224 */ /* 0x000fce00078e000e */
[----:B------:R-:W-:Y:S05]  /*2c8d0*/  WARPSYNC.COLLECTIVE R15, `(.L_x_2230) ;  /* 0x000000000f087348 */ /* 0x000fea0003c00000 */
[----:B------:R0:W1:Y:S02]  /*2c8e0*/  SHFL.IDX P6, R14, R13, R12, R11 ;  /* 0x0000000c0d0e7389 */ /* 0x00006400000c000b */
[----:B01----:R-:W-:Y:S01]  /*2c8f0*/  ENDCOLLECTIVE ;  /* 0x000000000000791b */ /* 0x003fe20003800000 */
.L_x_2230:
[----:B------:R-:W-:Y:S02]  /*2c900*/  IMAD.MOV.U32 R13, RZ, RZ, R37 ;  /* 0x000000ffff0d7224 */ /* 0x000fe400078e0025 */
[----:B------:R-:W-:-:S07]  /*2c910*/  IMAD.MOV.U32 R35, RZ, RZ, R14 ;  /* 0x000000ffff237224 */ /* 0x000fce00078e000e */
[----:B------:R-:W-:Y:S05]  /*2c920*/  WARPSYNC.COLLECTIVE R15, `(.L_x_2231) ;  /* 0x000000000f087348 */ /* 0x000fea0003c00000 */
[----:B------:R0:W1:Y:S02]  /*2c930*/  SHFL.IDX P6, R14, R13, R12, R11 ;  /* 0x0000000c0d0e7389 */ /* 0x00006400000c000b */
[----:B01----:R-:W-:Y:S01]  /*2c940*/  ENDCOLLECTIVE ;  /* 0x000000000000791b */ /* 0x003fe20003800000 */
.L_x_2231:
[----:B------:R-:W-:Y:S02]  /*2c950*/  IMAD.MOV.U32 R13, RZ, RZ, R9 ;  /* 0x000000ffff0d7224 */ /* 0x000fe400078e0009 */
[----:B------:R-:W-:-:S07]  /*2c960*/  IMAD.MOV.U32 R37, RZ, RZ, R14 ;  /* 0x000000ffff257224 */ /* 0x000fce00078e000e */
[----:B------:R-:W-:Y:S05]  /*2c970*/  WARPSYNC.COLLECTIVE R15, `(.L_x_2232) ;  /* 0x000000000f087348 */ /* 0x000fea0003c00000 */
[----:B------:R0:W1:Y:S02]  /*2c980*/  SHFL.IDX P6, R14, R13, R12, R11 ;  /* 0x0000000c0d0e7389 */ /* 0x00006400000c000b */
[----:B01----:R-:W-:Y:S01]  /*2c990*/  ENDCOLLECTIVE ;  /* 0x000000000000791b */ /* 0x003fe20003800000 */
.L_x_2232:
[----:B------:R-:W-:Y:S02]  /*2c9a0*/  @!P1 IMAD.MOV.U32 R32, RZ, RZ, R4 ;  /* 0x000000ffff209224 */ /* 0x000fe400078e0004 */
[----:B------:R-:W-:Y:S01]  /*2c9b0*/  @!P1 IMAD.MOV.U32 R33, RZ, RZ, R5 ;  /* 0x000000ffff219224 */ /* 0x000fe200078e0005 */
[----:B------:R-:W-:Y:S01]  /*2c9c0*/  CS2R R4, SRZ ;  /* 0x0000000000047805 */ /* 0x000fe2000001ff00 */
[----:B------:R-:W-:Y:S02]  /*2c9d0*/  @!P1 IMAD.MOV.U32 R30, RZ, RZ, R6 ;  /* 0x000000ffff1e9224 */ /* 0x000fe400078e0006 */
[----:B------:R-:W-:Y:S02]  /*2c9e0*/  @!P1 IMAD.MOV.U32 R31, RZ, RZ, R7 ;  /* 0x000000ffff1f9224 */ /* 0x000fe400078e0007 */
[----:B------:R-:W-:Y:S02]  /*2c9f0*/  @!P1 IMAD.MOV.U32 R28, RZ, RZ, R24 ;  /* 0x000000ffff1c9224 */ /* 0x000fe400078e0018 */
[----:B------:R-:W-:-:S02]  /*2ca00*/  @!P1 IMAD.MOV.U32 R29, RZ, RZ, R25 ;  /* 0x000000ffff1d9224 */ /* 0x000fc400078e0019 */
[----:B------:R-:W-:Y:S02]  /*2ca10*/  @!P1 IMAD.MOV.U32 R20, RZ, RZ, R26 ;  /* 0x000000ffff149224 */ /* 0x000fe400078e001a */
[----:B------:R-:W-:Y:S01]  /*2ca20*/  @!P1 IMAD.MOV.U32 R21, RZ, RZ, R27 ;  /* 0x000000ffff159224 */ /* 0x000fe200078e001b */
[----:B------:R-:W-:Y:S06]  /*2ca30*/  BRA `(.L_x_2233) ;  /* 0xfffffe0400ec7947 */ /* 0x000fec000383ffff */
.L_x_1911:
[----:B0-----:R0:W1:Y:S02]  /*2ca40*/  SYNCS.PHASECHK.TRANS64.TRYWAIT P1, [R17+URZ+0x22800], R0 ;  /* 0x02280000110075a7 */ /* 0x001064000802017f */
[----:B-1----:R-:W-:Y:S05]  /*2ca50*/  @!P1 NANOSLEEP.SYNCS 0x989680 ;  /* 0x009896800000995d */ /* 0x002fea0003900000 */
[----:B------:R-:W1:Y:S02]  /*2ca60*/  @!P1 SYNCS.PHASECHK.TRANS64 P1, [R17+URZ+0x22800], R0 ;  /* 0x02280000110095a7 */ /* 0x000e64000802007f */
[----:B-1----:R-:W-:Y:S05]  /*2ca70*/  @!P1 BRA `(.L_x_1911) ;  /* 0xfffffffc00f09947 */ /* 0x002fea000383ffff */
[----:B------:R-:W-:Y:S05]  /*2ca80*/  BRA `(.L_x_2234) ;  /* 0xfffffe08004c7947 */ /* 0x000fea000383ffff */
.L_x_1917:
[----:B0-----:R0:W2:Y:S02]  /*2ca90*/  SYNCS.PHASECHK.TRANS64.TRYWAIT P1, [R14+URZ+0x22830], R3 ;  /* 0x022830030e0075a7 */ /* 0x0010a4000802017f */
[----:B--2---:R-:W-:Y:S05]  /*2caa0*/  @!P1 NANOSLEEP.SYNCS 0x989680 ;  /* 0x009896800000995d */ /* 0x004fea0003900000 */
[----:B------:R-:W2:Y:S02]  /*2cab0*/  @!P1 SYNCS.PHASECHK.TRANS64 P1, [R14+URZ+0x22830], R3 ;  /* 0x022830030e0095a7 */ /* 0x000ea4000802007f */
[----:B--2---:R-:W-:Y:S05]  /*2cac0*/  @!P1 BRA `(.L_x_1917) ;  /* 0xfffffffc00f09947 */ /* 0x004fea000383ffff */
[----:B------:R-:W-:Y:S05]  /*2cad0*/  BRA `(.L_x_1916) ;  /* 0xfffffe2800707947 */ /* 0x000fea000383ffff */
.L_x_1936:
[----:B-1----:R1:W2:Y:S02]  /*2cae0*/  SYNCS.PHASECHK.TRANS64.TRYWAIT P2, [R89+URZ+0x22830], R88 ;  /* 0x02283058590075a7 */ /* 0x0022a4000804017f */
[----:B--2---:R-:W-:Y:S05]  /*2caf0*/  @!P2 NANOSLEEP.SYNCS 0x989680 ;  /* 0x009896800000a95d */ /* 0x004fea0003900000 */
[----:B------:R-:W2:Y:S02]  /*2cb00*/  @!P2 SYNCS.PHASECHK.TRANS64 P2, [R89+URZ+0x22830], R88 ;  /* 0x022830585900a5a7 */ /* 0x000ea4000804007f */
[----:B--2---:R-:W-:Y:S05]  /*2cb10*/  @!P2 BRA `(.L_x_1936) ;  /* 0xfffffffc00f0a947 */ /* 0x004fea000383ffff */
[----:B------:R-:W-:Y:S05]  /*2cb20*/  BRA `(.L_x_1935) ;  /* 0xfffffe6c00207947 */ /* 0x000fea000383ffff */
.L_x_1940:
[----:B-1----:R1:W2:Y:S02]  /*2cb30*/  SYNCS.PHASECHK.TRANS64.TRYWAIT P1, [R204+URZ+0x22850], R196 ;  /* 0x022850c4cc0075a7 */ /* 0x0022a4000802017f */
[----:B--2---:R-:W-:Y:S05]  /*2cb40*/  @!P1 NANOSLEEP.SYNCS 0x989680 ;  /* 0x009896800000995d */ /* 0x004fea0003900000 */
[----:B------:R-:W2:Y:S02]  /*2cb50*/  @!P1 SYNCS.PHASECHK.TRANS64 P1, [R204+URZ+0x22850], R196 ;  /* 0x022850c4cc0095a7 */ /* 0x000ea4000802007f */
[----:B--2---:R-:W-:Y:S05]  /*2cb60*/  @!P1 BRA `(.L_x_1940) ;  /* 0xfffffffc00f09947 */ /* 0x004fea000383ffff */
[----:B------:R-:W-:Y:S05]  /*2cb70*/  BRA `(.L_x_1937) ;  /* 0xfffffe7800387947 */ /* 0x000fea000383ffff */
.L_x_1961:
[----:B-1----:R1:W2:Y:S02]  /*2cb80*/  SYNCS.PHASECHK.TRANS64.TRYWAIT P2, [R0+URZ+0x22830], R3 ;  /* 0x02283003000075a7 */ /* 0x0022a4000804017f */
[----:B--2---:R-:W-:Y:S05]  /*2cb90*/  @!P2 NANOSLEEP.SYNCS 0x989680 ;  /* 0x009896800000a95d */ /* 0x004fea0003900000 */
[----:B------:R-:W2:Y:S02]  /*2cba0*/  @!P2 SYNCS.PHASECHK.TRANS64 P2, [R0+URZ+0x22830], R3 ;  /* 0x022830030000a5a7 */ /* 0x000ea4000804007f */
[----:B--2---:R-:W-:Y:S05]  /*2cbb0*/  @!P2 BRA `(.L_x_1961) ;  /* 0xfffffffc00f0a947 */ /* 0x004fea000383ffff */
[----:B------:R-:W-:Y:S05]  /*2cbc0*/  BRA `(.L_x_1960) ;  /* 0xfffffeb8005c7947 */ /* 0x000fea000383ffff */
.L_x_1965:
[----:B-1----:R1:W2:Y:S02]  /*2cbd0*/  SYNCS.PHASECHK.TRANS64.TRYWAIT P1, [R3+URZ+0x22850], R0 ;  /* 0x02285000030075a7 */ /* 0x0022a4000802017f */
[----:B--2---:R-:W-:Y:S05]  /*2cbe0*/  @!P1 NANOSLEEP.SYNCS 0x989680 ;  /* 0x009896800000995d */ /* 0x004fea0003900000 */
[----:B------:R-:W2:Y:S02]  /*2cbf0*/  @!P1 SYNCS.PHASECHK.TRANS64 P1, [R3+URZ+0x22850], R0 ;  /* 0x02285000030095a7 */ /* 0x000ea4000802007f */
[----:B--2---:R-:W-:Y:S05]  /*2cc00*/  @!P1 BRA `(.L_x_1965) ;  /* 0xfffffffc00f09947 */ /* 0x004fea000383ffff */
[----:B------:R-:W-:Y:S05]  /*2cc10*/  BRA `(.L_x_1962) ;  /* 0xfffffec400807947 */ /* 0x000fea000383ffff */
.L_x_1974:
[----:B-1----:R1:W2:Y:S02]  /*2cc20*/  SYNCS.PHASECHK.TRANS64.TRYWAIT P2, [R0+URZ+0x22830], R3 ;  /* 0x02283003000075a7 */ /* 0x0022a4000804017f */
[----:B--2---:R-:W-:Y:S05]  /*2cc30*/  @!P2 NANOSLEEP.SYNCS 0x989680 ;  /* 0x009896800000a95d */ /* 0x004fea0003900000 */
[----:B------:R-:W2:Y:S02]  /*2cc40*/  @!P2 SYNCS.PHASECHK.TRANS64 P2, [R0+URZ+0x22830], R3 ;  /* 0x022830030000a5a7 */ /* 0x000ea4000804007f */
[----:B--2---:R-:W-:Y:S05]  /*2cc50*/  @!P2 BRA `(.L_x_1974) ;  /* 0xfffffffc00f0a947 */ /* 0x004fea000383ffff */
[----:B------:R-:W-:Y:S05]  /*2cc60*/  BRA `(.L_x_1973) ;  /* 0xfffffee400b87947 */ /* 0x000fea000383ffff */
.L_x_1978:
[----:B-1----:R1:W2:Y:S02]  /*2cc70*/  SYNCS.PHASECHK.TRANS64.TRYWAIT P1, [R3+URZ+0x22850], R0 ;  /* 0x02285000030075a7 */ /* 0x0022a4000802017f */
[----:B--2---:R-:W-:Y:S05]  /*2cc80*/  @!P1 NANOSLEEP.SYNCS 0x989680 ;  /* 0x009896800000995d */ /* 0x004fea0003900000 */
[----:B------:R-:W2:Y:S02]  /*2cc90*/  @!P1 SYNCS.PHASECHK.TRANS64 P1, [R3+URZ+0x22850], R0 ;  /* 0x02285000030095a7 */ /* 0x000ea4000802007f */
[----:B--2---:R-:W-:Y:S05]  /*2cca0*/  @!P1 BRA `(.L_x_1978) ;  /* 0xfffffffc00f09947 */ /* 0x004fea000383ffff */
[----:B------:R-:W-:Y:S05]  /*2ccb0*/  BRA `(.L_x_1975) ;  /* 0xfffffef000dc7947 */ /* 0x000fea000383ffff */
.L_x_1993:
[----:B-1----:R1:W2:Y:S02]  /*2ccc0*/  SYNCS.PHASECHK.TRANS64.TRYWAIT P1, [R13+URZ+0x22850], R4 ;  /* 0x022850040d0075a7 */ /* 0x0022a4000802017f */
[----:B--2---:R-:W-:Y:S05]  /*2ccd0*/  @!P1 NANOSLEEP.SYNCS 0x989680 ;  /* 0x009896800000995d */ /* 0x004fea0003900000 */
[----:B------:R-:W2:Y:S02]  /*2cce0*/  @!P1 SYNCS.PHASECHK.TRANS64 P1, [R13+URZ+0x22850], R4 ;  /* 0x022850040d0095a7 */ /* 0x000ea4000802007f */
[----:B--2---:R-:W-:Y:S05]  /*2ccf0*/  @!P1 BRA `(.L_x_1993) ;  /* 0xfffffffc00f09947 */ /* 0x004fea000383ffff */
[----:B------:R-:W-:Y:S05]  /*2cd00*/  BRA `(.L_x_1992) ;  /* 0xffffff3000287947 */ /* 0x000fea000383ffff */
.L_x_1997:
[----:B------:R-:W-:Y:S01]  /*2cd10*/  IMAD.MOV.U32 R12, RZ, RZ, R0 ;  /* 0x000000ffff0c7224 */ /* 0x000fe200078e0000 */
[----:B------:R-:W-:Y:S01]  /*2cd20*/  SEL R5, R91, R90, P0 ;  /* 0x0000005a5b057207 */ /* 0x000fe20000000000 */
        /* <DEDUP_REMOVED lines=8> */
.L_x_2235:
        /* <DEDUP_REMOVED lines=19> */
.L_x_2236:
        /* <DEDUP_REMOVED lines=19> */
.L_x_2237:
        /* <DEDUP_REMOVED lines=8> */
.L_x_2238:
[----:B------:R-:W-:Y:S02]  /*2d090*/  IMAD.MOV.U32 R13, RZ, RZ, R9 ;  /* 0x000000ffff0d7224 */ /* 0x000fe400078e0009 */
[----:B------:R-:W-:Y:S02]  /*2d0a0*/  IMAD.MOV.U32 R12, RZ, RZ, R0 ;  /* 0x000000ffff0c7224 */ /* 0x000fe400078e0000 */
[----:B------:R-:W-:-:S07]  /*2d0b0*/  IMAD.MOV.U32 R7, RZ, RZ, R14 ;  /* 0x000000ffff077224 */ /* 0x000fce00078e000e */
[----:B------:R-:W-:Y:S05]  /*2d0c0*/  WARPSYNC.COLLECTIVE R15, `(.L_x_2239) ;  /* 0x000000000f087348 */ /* 0x000fea0003c00000 */
[----:B------:R0:W1:Y:S02]  /*2d0d0*/  SHFL.IDX P6, R14, R13, R12, R11 ;  /* 0x0000000c0d0e7389 */ /* 0x00006400000c000b */
[----:B01----:R-:W-:Y:S01]  /*2d0e0*/  ENDCOLLECTIVE ;  /* 0x000000000000791b */ /* 0x003fe20003800000 */
.L_x_2239:
        /* <DEDUP_REMOVED lines=8> */
.L_x_2240:
[----:B------:R-:W-:Y:S02]  /*2d170*/  IMAD.MOV.U32 R13, RZ, RZ, R25 ;  /* 0x000000ffff0d7224 */ /* 0x000fe400078e0019 */
[----:B------:R-:W-:Y:S02]  /*2d180*/  IMAD.MOV.U32 R12, RZ, RZ, R0 ;  /* 0x000000ffff0c7224 */ /* 0x000fe400078e0000 */
[----:B------:R-:W-:-:S07]  /*2d190*/  IMAD.MOV.U32 R21, RZ, RZ, R14 ;  /* 0x000000ffff157224 */ /* 0x000fce00078e000e */
[----:B------:R-:W-:Y:S05]  /*2d1a0*/  WARPSYNC.COLLECTIVE R15, `(.L_x_2241) ;  /* 0x000000000f087348 */ /* 0x000fea0003c00000 */
[----:B------:R0:W1:Y:S02]  /*2d1b0*/  SHFL.IDX P6, R14, R13, R12, R11 ;  /* 0x0000000c0d0e7389 */ /* 0x00006400000c000b */
[----:B01----:R-:W-:Y:S01]  /*2d1c0*/  ENDCOLLECTIVE ;  /* 0x000000000000791b */ /* 0x003fe20003800000 */
.L_x_2241:
        /* <DEDUP_REMOVED lines=8> */
.L_x_2242:
[----:B------:R-:W-:Y:S02]  /*2d250*/  IMAD.MOV.U32 R13, RZ, RZ, R29 ;  /* 0x000000ffff0d7224 */ /* 0x000fe400078e001d */
[----:B------:R-:W-:Y:S02]  /*2d260*/  IMAD.MOV.U32 R12, RZ, RZ, R0 ;  /* 0x000000ffff0c7224 */ /* 0x000fe400078e0000 */
[----:B------:R-:W-:-:S07]  /*2d270*/  IMAD.MOV.U32 R27, RZ, RZ, R14 ;  /* 0x000000ffff1b7224 */ /* 0x000fce00078e000e */
[----:B------:R-:W-:Y:S05]  /*2d280*/  WARPSYNC.COLLECTIVE R15, `(.L_x_2243) ;  /* 0x000000000f087348 */ /* 0x000fea0003c00000 */
[----:B------:R0:W1:Y:S02]  /*2d290*/  SHFL.IDX P6, R14, R13, R12, R11 ;  /* 0x0000000c0d0e7389 */ /* 0x00006400000c000b */
[----:B01----:R-:W-:Y:S01]  /*2d2a0*/  ENDCOLLECTIVE ;  /* 0x000000000000791b */ /* 0x003fe20003800000 */
.L_x_2243:
        /* <DEDUP_REMOVED lines=8> */
.L_x_2244:
[----:B------:R-:W-:Y:S02]  /*2d330*/  IMAD.MOV.U32 R13, RZ, RZ, R33 ;  /* 0x000000ffff0d7224 */ /* 0x000fe400078e0021 */
[----:B------:R-:W-:Y:S02]  /*2d340*/  IMAD.MOV.U32 R12, RZ, RZ, R0 ;  /* 0x000000ffff0c7224 */ /* 0x000fe400078e0000 */
[----:B------:R-:W-:-:S07]  /*2d350*/  IMAD.MOV.U32 R31, RZ, RZ, R14 ;  /* 0x000000ffff1f7224 */ /* 0x000fce00078e000e */
[----:B------:R-:W-:Y:S05]  /*2d360*/  WARPSYNC.COLLECTIVE R15, `(.L_x_2245) ;  /* 0x000000000f087348 */ /* 0x000fea0003c00000 */
[----:B------:R0:W1:Y:S02]  /*2d370*/  SHFL.IDX P6, R14, R13, R12, R11 ;  /* 0x0000000c0d0e7389 */ /* 0x00006400000c000b */
[----:B01----:R-:W-:Y:S01]  /*2d380*/  ENDCOLLECTIVE ;  /* 0x000000000000791b */ /* 0x003fe20003800000 */
.L_x_2245:
        /* <DEDUP_REMOVED lines=8> */
.L_x_2246:
[----:B------:R-:W-:Y:S02]  /*2d410*/  IMAD.MOV.U32 R13, RZ, RZ, R37 ;  /* 0x000000ffff0d7224 */ /* 0x000fe400078e0025 */
[----:B------:R-:W-:Y:S02]  /*2d420*/  IMAD.MOV.U32 R12, RZ, RZ, R0 ;  /* 0x000000ffff0c7224 */ /* 0x000fe400078e0000 */
[----:B------:R-:W-:-:S07]  /*2d430*/  IMAD.MOV.U32 R35, RZ, RZ, R14 ;  /* 0x000000ffff237224 */ /* 0x000fce00078e000e */
[----:B------:R-:W-:Y:S05]  /*2d440*/  WARPSYNC.COLLECTIVE R15, `(.L_x_2247) ;  /* 0x000000000f087348 */ /* 0x000fea0003c00000 */
[----:B------:R0:W1:Y:S02]  /*2d450*/  SHFL.IDX P6, R14, R13, R12, R11 ;  /* 0x0000000c0d0e7389 */ /* 0x00006400000c000b */
[----:B01----:R-:W-:Y:S01]  /*2d460*/  ENDCOLLECTIVE ;  /* 0x000000000000791b */ /* 0x003fe20003800000 */
.L_x_2247:
        /* <DEDUP_REMOVED lines=8> */
.L_x_2248:
[----:B------:R-:W-:Y:S02]  /*2d4f0*/  IMAD.MOV.U32 R13, RZ, RZ, R41 ;  /* 0x000000ffff0d7224 */ /* 0x000fe400078e0029 */
[----:B------:R-:W-:Y:S02]  /*2d500*/  IMAD.MOV.U32 R12, RZ, RZ, R0 ;  /* 0x000000ffff0c7224 */ /* 0x000fe400078e0000 */
[----:B------:R-:W-:-:S07]  /*2d510*/  IMAD.MOV.U32 R20, RZ, RZ, R14 ;  /* 0x000000ffff147224 */ /* 0x000fce00078e000e */
[----:B------:R-:W-:Y:S05]  /*2d520*/  WARPSYNC.COLLECTIVE R15, `(.L_x_2249) ;  /* 0x000000000f087348 */ /* 0x000fea0003c00000 */
[----:B------:R0:W1:Y:S02]  /*2d530*/  SHFL.IDX P6, R14, R13, R12, R11 ;  /* 0x0000000c0d0e7389 */ /* 0x00006400000c000b */
[----:B01----:R-:W-:Y:S01]  /*2d540*/  ENDCOLLECTIVE ;  /* 0x000000000000791b */ /* 0x003fe20003800000 */
.L_x_2249:
[----:B------:R-:W-:Y:S02]  /*2d550*/  IMAD.MOV.U32 R13, RZ, RZ, R43 ;  /* 0x000000ffff0d7224 */ /* 0x000fe400078e002b */
[----:B------:R-:W-:Y:S02]  /*2d560*/  IMAD.MOV.U32 R12, RZ, RZ, R2 ;  /* 0x000000ffff0c7224 */ /* 0x000fe400078e0002 */
[----:B------:R-:W-:-:S07]  /*2d570*/  IMAD.MOV.U32 R41, RZ, RZ, R14 ;  /* 0x000000ffff297224 */ /* 0x000fce00078e000e */
[----:B------:R-:W-:Y:S05]  /*2d580*/  WARPSYNC.COLLECTIVE R15, `(.L_x_2250) ;  /* 0x000000000f087348 */ /* 0x000fea0003c00000 */
[----:B------:R0:W1:Y:S02]  /*2d590*/  SHFL.IDX P6, R14, R13, R12, R11 ;  /* 0x0000000c0d0e7389 */ /* 0x00006400000c000b */
[----:B01----:R-:W-:Y:S01]  /*2d5a0*/  ENDCOLLECTIVE ;  /* 0x000000000000791b */ /* 0x003fe20003800000 */
.L_x_2250:
[----:B------:R-:W-:Y:S02]  /*2d5b0*/  IMAD.MOV.U32 R13, RZ, RZ, R45 ;  /* 0x000000ffff0d7224 */ /* 0x000fe400078e002d */
[----:B------:R-:W-:Y:S02]  /*2d5c0*/  IMAD.MOV.U32 R12, RZ, RZ, R0 ;  /* 0x000000ffff0c7224 */ /* 0x000fe400078e0000 */
[----:B------:R-:W-:-:S07]  /*2d5d0*/  IMAD.MOV.U32 R42, RZ, RZ, R14 ;  /* 0x000000ffff2a7224 */ /* 0x000fce00078e000e */
[----:B------:R-:W-:Y:S05]  /*2d5e0*/  WARPSYNC.COLLECTIVE R15, `(.L_x_2251) ;  /* 0x000000000f087348 */ /* 0x000fea0003c00000 */
[----:B------:R0:W1:Y:S02]  /*2d5f0*/  SHFL.IDX P6, R14, R13, R12, R11 ;  /* 0x0000000c0d0e7389 */ /* 0x00006400000c000b */
[----:B01----:R-:W-:Y:S01]  /*2d600*/  ENDCOLLECTIVE ;  /* 0x000000000000791b */ /* 0x003fe20003800000 */
.L_x_2251:
        /* <DEDUP_REMOVED lines=9> */
.L_x_2252:
[----:B------:R-:W-:Y:S02]  /*2d6a0*/  IMAD.MOV.U32 R13, RZ, RZ, R49 ;  /* 0x000000ffff0d7224 */ /* 0x000fe400078e0031 */
[----:B------:R-:W-:Y:S02]  /*2d6b0*/  IMAD.MOV.U32 R12, RZ, RZ, R0 ;  /* 0x000000ffff0c7224 */ /* 0x000fe400078e0000 */
[----:B------:R-:W-:-:S07]  /*2d6c0*/  IMAD.MOV.U32 R44, RZ, RZ, R14 ;  /* 0x000000ffff2c7224 */ /* 0x000fce00078e000e */
[----:B------:R-:W-:Y:S05]  /*2d6d0*/  WARPSYNC.COLLECTIVE R15, `(.L_x_2253) ;  /* 0x000000000f087348 */ /* 0x000fea0003c00000 */
[----:B------:R0:W1:Y:S02]  /*2d6e0*/  SHFL.IDX P6, R14, R13, R12, R11 ;  /* 0x0000000c0d0e7389 */ /* 0x00006400000c000b */
[----:B01----:R-:W-:Y:S01]  /*2d6f0*/  ENDCOLLECTIVE ;  /* 0x000000000000791b */ /* 0x003fe20003800000 */
.L_x_2253:
        /* <DEDUP_REMOVED lines=8> */
.L_x_2254:
[----:B------:R-:W-:Y:S02]  /*2d780*/  IMAD.MOV.U32 R13, RZ, RZ, R53 ;  /* 0x000000ffff0d7224 */ /* 0x000fe400078e0035 */
[----:B------:R-:W-:Y:S02]  /*2d790*/  IMAD.MOV.U32 R12, RZ, RZ, R0 ;  /* 0x000000ffff0c7224 */ /* 0x000fe400078e0000 */
[----:B------:R-:W-:-:S07]  /*2d7a0*/  IMAD.MOV.U32 R46, RZ, RZ, R14 ;  /* 0x000000ffff2e7224 */ /* 0x000fce00078e000e */
[----:B------:R-:W-:Y:S05]  /*2d7b0*/  WARPSYNC.COLLECTIVE R15, `(.L_x_2255) ;  /* 0x000000000f087348 */ /* 0x000fea0003c00000 */
[----:B------:R0:W1:Y:S02]  /*2d7c0*/  SHFL.IDX P6, R14, R13, R12, R11 ;  /* 0x0000000c0d0e7389 */ /* 0x00006400000c000b */
[----:B01----:R-:W-:Y:S01]  /*2d7d0*/  ENDCOLLECTIVE ;  /* 0x000000000000791b */ /* 0x003fe20003800000 */
.L_x_2255:
[----:B------:R-:W-:Y:S01]  /*2d7e0*/  SEL R9, R49, R46, P0 ;  /* 0x0000002e31097207 */ /* 0x000fe20000000000 */
[----:B------:R-:W-:Y:S02]  /*2d7f0*/  IMAD.MOV.U32 R13, RZ, RZ, R55 ;  /* 0x000000ffff0d7224 */ /* 0x000fe400078e0037 */
[----:B------:R-:W-:Y:S02]  /*2d800*/  IMAD.MOV.U32 R12, RZ, RZ, R2 ;  /* 0x000000ffff0c7224 */ /* 0x000fe400078e0002 */
[----:B------:R-:W-:-:S07]  /*2d810*/  IMAD.MOV.U32 R53, RZ, RZ, R14 ;  /* 0x000000ffff357224 */ /* 0x000fce00078e000e */
[----:B------:R-:W-:Y:S05]  /*2d820*/  WARPSYNC.COLLECTIVE R15, `(.L_x_2256) ;  /* 0x000000000f087348 */ /* 0x000fea0003c00000 */
[----:B------:R0:W1:Y:S02]  /*2d830*/  SHFL.IDX P6, R14, R13, R12, R11 ;  /* 0x0000000c0d0e7389 */ /* 0x00006400000c000b */
[----:B01----:R-:W-:Y:S01]  /*2d840*/  ENDCOLLECTIVE ;  /* 0x000000000000791b */ /* 0x003fe20003800000 */
.L_x_2256:
[----:B------:R-:W-:Y:S02]  /*2d850*/  IMAD.MOV.U32 R13, RZ, RZ, R59 ;  /* 0x000000ffff0d7224 */ /* 0x000fe400078e003b */
[----:B------:R-:W-:Y:S02]  /*2d860*/  IMAD.MOV.U32 R12, RZ, RZ, R0 ;  /* 0x000000ffff0c7224 */ /* 0x000fe400078e0000 */
[----:B------:R-:W-:-:S07]  /*2d870*/  IMAD.MOV.U32 R48, RZ, RZ, R14 ;  /* 0x000000ffff307224 */ /* 0x000fce00078e000e */
[----:B------:R-:W-:Y:S05]  /*2d880*/  WARPSYNC.COLLECTIVE R15, `(.L_x_2257) ;  /* 0x000000000f087348 */ /* 0x000fea0003c00000 */
[----:B------:R0:W1:Y:S02]  /*2d890*/  SHFL.IDX P6, R14, R13, R12, R11 ;  /* 0x0000000c0d0e7389 */ /* 0x00006400000c000b */
[----:B01----:R-:W-:Y:S01]  /*2d8a0*/  ENDCOLLECTIVE ;  /* 0x000000000000791b */ /* 0x003fe20003800000 */
.L_x_2257:
        /* <DEDUP_REMOVED lines=8> */
.L_x_2258:
[----:B------:R-:W-:Y:S02]  /*2d930*/  IMAD.MOV.U32 R13, RZ, RZ, R63 ;  /* 0x000000ffff0d7224 */ /* 0x000fe400078e003f */
[----:B------:R-:W-:Y:S02]  /*2d940*/  IMAD.MOV.U32 R12, RZ, RZ, R0 ;  /* 0x000000ffff0c7224 */ /* 0x000fe400078e0000 */
[----:B------:R-:W-:-:S07]  /*2d950*/  IMAD.MOV.U32 R50, RZ, RZ, R14 ;  /* 0x000000ffff327224 */ /* 0x000fce00078e000e */
[----:B------:R-:W-:Y:S05]  /*2d960*/  WARPSYNC.COLLECTIVE R15, `(.L_x_2259) ;  /* 0x000000000f087348 */ /* 0x000fea0003c00000 */
[----:B------:R0:W1:Y:S02]  /*2d970*/  SHFL.IDX P6, R14, R13, R12, R11 ;  /* 0x0000000c0d0e7389 */ /* 0x00006400000c000b */
[----:B01----:R-:W-:Y:S01]  /*2d980*/  ENDCOLLECTIVE ;  /* 0x000000000000791b */ /* 0x003fe20003800000 */
.L_x_2259:
        /* <DEDUP_REMOVED lines=8> */
.L_x_2260:
[----:B------:R-:W-:Y:S02]  /*2da10*/  IMAD.MOV.U32 R13, RZ, RZ, R67 ;  /* 0x000000ffff0d7224 */ /* 0x000fe400078e0043 */
[----:B------:R-:W-:Y:S02]  /*2da20*/  IMAD.MOV.U32 R12, RZ, RZ, R0 ;  /* 0x000000ffff0c7224 */ /* 0x000fe400078e0000 */
[----:B------:R-:W-:-:S07]  /*2da30*/  IMAD.MOV.U32 R52, RZ, RZ, R14 ;  /* 0x000000ffff347224 */ /* 0x000fce00078e000e */
[----:B------:R-:W-:Y:S05]  /*2da40*/  WARPSYNC.COLLECTIVE R15, `(.L_x_2261) ;  /* 0x000000000f087348 */ /* 0x000fea0003c00000 */
[----:B------:R0:W1:Y:S02]  /*2da50*/  SHFL.IDX P6, R14, R13, R12, R11 ;  /* 0x0000000c0d0e7389 */ /* 0x00006400000c000b */
[----:B01----:R-:W-:Y:S01]  /*2da60*/  ENDCOLLECTIVE ;  /* 0x000000000000791b */ /* 0x003fe20003800000 */
.L_x_2261:
        /* <DEDUP_REMOVED lines=8> */
.L_x_2262:
[----:B------:R-:W-:Y:S02]  /*2daf0*/  IMAD.MOV.U32 R13, RZ, RZ, R71 ;  /* 0x000000ffff0d7224 */ /* 0x000fe400078e0047 */
[----:B------:R-:W-:Y:S02]  /*2db00*/  IMAD.MOV.U32 R12, RZ, RZ, R0 ;  /* 0x000000ffff0c7224 */ /* 0x000fe400078e0000 */
[----:B------:R-:W-:-:S07]  /*2db10*/  IMAD.MOV.U32 R54, RZ, RZ, R14 ;  /* 0x000000ffff367224 */ /* 0x000fce00078e000e */
[----:B------:R-:W-:Y:S05]  /*2db20*/  WARPSYNC.COLLECTIVE R15, `(.L_x_2263) ;  /* 0x000000000f087348 */ /* 0x000fea0003c00000 */
[----:B------:R0:W1:Y:S02]  /*2db30*/  SHFL.IDX P6, R14, R13, R12, R11 ;  /* 0x0000000c0d0e7389 */ /* 0x00006400000c000b */
[----:B01----:R-:W-:Y:S01]  /*2db40*/  ENDCOLLECTIVE ;  /* 0x000000000000791b */ /* 0x003fe20003800000 */
.L_x_2263:
[----:B------:R-:W-:Y:S01]  /*2db50*/  SEL R39, R54, R67, P0 ;  /* 0x0000004336277207 */ /* 0x000fe20000000000 */
[----:B------:R-:W-:Y:S02]  /*2db60*/  IMAD.MOV.U32 R13, RZ, RZ, R73 ;  /* 0x000000ffff0d7224 */ /* 0x000fe400078e0049 */
[----:B------:R-:W-:Y:S02]  /*2db70*/  IMAD.MOV.U32 R12, RZ, RZ, R2 ;  /* 0x000000ffff0c7224 */ /* 0x000fe400078e0002 */
[----:B------:R-:W-:-:S07]  /*2db80*/  IMAD.MOV.U32 R71, RZ, RZ, R14 ;  /* 0x000000ffff477224 */ /* 0x000fce00078e000e */
[----:B------:R-:W-:Y:S05]  /*2db90*/  WARPSYNC.COLLECTIVE R15, `(.L_x_2264) ;  /* 0x000000000f087348 */ /* 0x000fea0003c00000 */
[----:B------:R0:W1:Y:S02]  /*2dba0*/  SHFL.IDX P6, R14, R13, R12, R11 ;  /* 0x0000000c0d0e7389 */ /* 0x00006400000c000b */
[----:B01----:R-:W-:Y:S01]  /*2dbb0*/  ENDCOLLECTIVE ;  /* 0x000000000000791b */ /* 0x003fe20003800000 */
.L_x_2264:
[----:B------:R-:W-:Y:S02]  /*2dbc0*/  IMAD.MOV.U32 R13, RZ, RZ, R75 ;  /* 0x000000ffff0d7224 */ /* 0x000fe400078e004b */
[----:B------:R-:W-:Y:S02]  /*2dbd0*/  IMAD.MOV.U32 R12, RZ, RZ, R0 ;  /* 0x000000ffff0c7224 */ /* 0x000fe400078e0000 */
[----:B------:R-:W-:-:S07]  /*2dbe0*/  IMAD.MOV.U32 R58, RZ, RZ, R14 ;  /* 0x000000ffff3a7224 */ /* 0x000fce00078e000e */
[----:B------:R-:W-:Y:S05]  /*2dbf0*/  WARPSYNC.COLLECTIVE R15, `(.L_x_2265) ;  /* 0x000000000f087348 */ /* 0x000fea0003c00000 */
[----:B------:R0:W1:Y:S02]  /*2dc00*/  SHFL.IDX P6, R14, R13, R12, R11 ;  /* 0x0000000c0d0e7389 */ /* 0x00006400000c000b */
[----:B01----:R-:W-:Y:S01]  /*2dc10*/  ENDCOLLECTIVE ;  /* 0x000000000000791b */ /* 0x003fe20003800000 */
.L_x_2265:
[----:B------:R-:W-:Y:S02]  /*2dc20*/  IMAD.MOV.U32 R13, RZ, RZ, R77 ;  /* 0x000000ffff0d7224 */ /* 0x000fe400078e004d */
[----:B------:R-:W-:Y:S02]  /*2dc30*/  IMAD.MOV.U32 R12, RZ, RZ, R2 ;  /* 0x000000ffff0c7224 */ /* 0x000fe400078e0002 */
[----:B------:R-:W-:-:S07]  /*2dc40*/  IMAD.MOV.U32 R75, RZ, RZ, R14 ;  /* 0x000000ffff4b7224 */ /* 0x000fce00078e000e */
[----:B------:R-:W-:Y:S05]  /*2dc50*/  WARPSYNC.COLLECTIVE R15, `(.L_x_2266) ;  /* 0x000000000f087348 */ /* 0x000fea0003c00000 */
[----:B------:R0:W1:Y:S02]  /*2dc60*/  SHFL.IDX P6, R14, R13, R12, R11 ;  /* 0x0000000c0d0e7389 */ /* 0x00006400000c000b */
[----:B01----:R-:W-:Y:S01]  /*2dc70*/  ENDCOLLECTIVE ;  /* 0x000000000000791b */ /* 0x003fe20003800000 */
.L_x_2266:
        /* <DEDUP_REMOVED lines=8> */
.L_x_2009:
[----:B------:R-:W-:Y:S02]  /*2dd00*/  IMAD.MOV.U32 R13, RZ, RZ, R3 ;  /* 0x000000ffff0d7224 */ /* 0x000fe400078e0003 */
[----:B------:R-:W-:Y:S02]  /*2dd10*/  IMAD.MOV.U32 R12, RZ, RZ, RZ ;  /* 0x000000ffff0c7224 */ /* 0x000fe400078e00ff */
[----:B------:R-:W-:Y:S02]  /*2dd20*/  IMAD.MOV.U32 R11, RZ, RZ, 0x181f ;  /* 0x0000181fff0b7424 */ /* 0x000fe400078e00ff */
[----:B------:R-:W-:-:S07]  /*2dd30*/  IMAD.MOV.U32 R15, RZ, RZ, -0x1 ;  /* 0xffffffffff0f7424 */ /* 0x000fce00078e00ff */
[----:B-1----:R-:W-:Y:S05]  /*2dd40*/  WARPSYNC.COLLECTIVE R15, `(.L_x_2268) ;  /* 0x000000000f087348 */ /* 0x002fea0003c00000 */
[----:B------:R0:W2:Y:S02]  /*2dd50*/  SHFL.IDX P6, R14, R13, R12, R11 ;  /* 0x0000000c0d0e7389 */ /* 0x0000a400000c000b */
[----:B012---:R-:W-:Y:S01]  /*2dd60*/  ENDCOLLECTIVE ;  /* 0x000000000000791b */ /* 0x007fe20003800000 */
.L_x_2268:
[----:B------:R-:W-:Y:S02]  /*2dd70*/  IMAD.MOV.U32 R13, RZ, RZ, R2 ;  /* 0x000000ffff0d7224 */ /* 0x000fe400078e0002 */
[----:B------:R-:W-:-:S07]  /*2dd80*/  IMAD.MOV.U32 R0, RZ, RZ, R14 ;  /* 0x000000ffff007224 */ /* 0x000fce00078e000e */
[----:B------:R-:W-:Y:S05]  /*2dd90*/  WARPSYNC.COLLECTIVE R15, `(.L_x_2269) ;  /* 0x000000000f087348 */ /* 0x000fea0003c00000 */
[----:B------:R0:W1:Y:S02]  /*2dda0*/  SHFL.IDX P6, R14, R13, R12, R11 ;  /* 0x0000000c0d0e7389 */ /* 0x00006400000c000b */
[----:B01----:R-:W-:Y:S01]  /*2ddb0*/  ENDCOLLECTIVE ;  /* 0x000000000000791b */ /* 0x003fe20003800000 */
.L_x_2269:
[----:B------:R-:W-:Y:S05]  /*2ddc0*/  BRA `(.L_x_2270) ;  /* 0xffffff4c004c7947 */ /* 0x000fea000383ffff */
.L_x_2012:
        /* <DEDUP_REMOVED lines=8> */
.L_x_2272:
[----:B------:R-:W-:Y:S05]  /*2de50*/  BSYNC B1 ;  /* 0x0000000000017941 */ /* 0x000fea0003800000 */
.L_x_2271:
        /* <DEDUP_REMOVED lines=8> */
.L_x_2273:
[----:B------:R-:W-:Y:S05]  /*2dee0*/  BRA `(.L_x_2274) ;  /* 0xffffff4c00587947 */ /* 0x000fea000383ffff */
.L_x_2015:
        /* <DEDUP_REMOVED lines=8> */
.L_x_2276:
[----:B------:R-:W-:Y:S05]  /*2df70*/  BSYNC B1 ;  /* 0x0000000000017941 */ /* 0x000fea0003800000 */
.L_x_2275:
        /* <DEDUP_REMOVED lines=8> */
.L_x_2277:
[----:B------:R-:W-:Y:S05]  /*2e000*/  BRA `(.L_x_2278) ;  /* 0xffffff4c00607947 */ /* 0x000fea000383ffff */
.L_x_2018:
[----:B------:R-:W-:Y:S01]  /*2e010*/  BSSY B1, `(.L_x_2279) ;  /* 0x0000008000017945 */ /* 0x000fe20003800000 */
[----:B------:R-:W-:Y:S02]  /*2e020*/  IMAD.MOV.U32 R13, RZ, RZ, R3 ;  /* 0x000000ffff0d7224 */ /* 0x000fe400078e0003 */
[----:B------:R-:W-:Y:S02]  /*2e030*/  IMAD.MOV.U32 R12, RZ, RZ, 0x3 ;  /* 0x00000003ff0c7424 */ /* 0x000fe400078e00ff */
[----:B------:R-:W-:Y:S02]  /*2e040*/  IMAD.MOV.U32 R11, RZ, RZ, 0x181f ;  /* 0x0000181fff0b7424 */ /* 0x000fe400078e00ff */
[----:B0-----:R-:W-:-:S07]  /*2e050*/  IMAD.MOV.U32 R15, RZ, RZ, -0x1 ;  /* 0xffffffffff0f7424 */ /* 0x001fce00078e00ff */
[----:B-1234-:R-:W-:Y:S05]  /*2e060*/  WARPSYNC.COLLECTIVE R15, `(.L_x_2280) ;  /* 0x000000000f087348 */ /* 0x01efea0003c00000 */
[----:B----4-:R0:W4:Y:S02]  /*2e070*/  SHFL.IDX P6, R14, R13, R12, R11 ;  /* 0x0000000c0d0e7389 */ /* 0x01012400000c000b */
[----:B01234-:R-:W-:Y:S01]  /*2e080*/  ENDCOLLECTIVE ;  /* 0x000000000000791b */ /* 0x01ffe20003800000 */
.L_x_2280:
[----:B------:R-:W-:Y:S05]  /*2e090*/  BSYNC B1 ;  /* 0x0000000000017941 */ /* 0x000fea0003800000 */
.L_x_2279:
        /* <DEDUP_REMOVED lines=8> */
.L_x_2281:
[----:B------:R-:W-:Y:S05]  /*2e120*/  BRA `(.L_x_2282) ;  /* 0xffffff4c00687947 */ /* 0x000fea000383ffff */
.L_x_2042:
[----:B------:R-:W0:Y:S01]  /*2e130*/  S2R R12, SR_TID.X ;  /* 0x00000000000c7919 */ /* 0x000e220000002100 */
[----:B------:R-:W-:Y:S01]  /*2e140*/  BSSY B1, `(.L_x_2283) ;  /* 0x000000a000017945 */ /* 0x000fe20003800000 */
[----:B------:R-:W-:Y:S02]  /*2e150*/  IMAD.MOV.U32 R11, RZ, RZ, 0x1f ;  /* 0x0000001fff0b7424 */ /* 0x000fe400078e00ff */
[----:B------:R-:W-:Y:S01]  /*2e160*/  IMAD.MOV.U32 R15, RZ, RZ, -0x1 ;  /* 0xffffffffff0f7424 */ /* 0x000fe200078e00ff */
[----:B0-----:R-:W-:-:S04]  /*2e170*/  SHF.R.U32.HI R12, RZ, 0x5, R12 ;  /* 0x00000005ff0c7819 */ /* 0x001fc8000001160c */
[----:B------:R-:W-:-:S05]  /*2e180*/  LOP3.LUT R12, R12, 0x3, RZ, 0xc0, !PT ;  /* 0x000000030c0c7812 */ /* 0x000fca00078ec0ff */
[----:B------:R-:W-:Y:S02]  /*2e190*/  IMAD.MOV.U32 R13, RZ, RZ, R12 ;  /* 0x000000ffff0d7224 */ /* 0x000fe400078e000c */
[----:B------:R-:W-:-:S07]  /*2e1a0*/  IMAD.MOV.U32 R12, RZ, RZ, RZ ;  /* 0x000000ffff0c7224 */ /* 0x000fce00078e00ff */
[----:B------:R-:W-:Y:S05]  /*2e1b0*/  WARPSYNC.COLLECTIVE R15, `(.L_x_2284) ;  /* 0x000000000f087348 */ /* 0x000fea0003c00000 */
[----:B------:R0:W1:Y:S02]  /*2e1c0*/  SHFL.IDX P6, R14, R13, R12, R11 ;  /* 0x0000000c0d0e7389 */ /* 0x00006400000c000b */
[----:B01----:R-:W-:Y:S01]  /*2e1d0*/  ENDCOLLECTIVE ;  /* 0x000000000000791b */ /* 0x003fe20003800000 */
.L_x_2284:
[----:B------:R-:W-:Y:S05]  /*2e1e0*/  BSYNC B1 ;  /* 0x0000000000017941 */ /* 0x000fea0003800000 */
.L_x_2283:
[----:B------:R-:W-:Y:S05]  /*2e1f0*/  BRA `(.L_x_2285) ;  /* 0xffffff6400c87947 */ /* 0x000fea000383ffff */
.L_x_2044:
[----:B------:R-:W-:Y:S01]  /*2e200*/  BSSY B1, `(.L_x_2286) ;  /* 0x0000006000017945 */ /* 0x000fe20003800000 */
[----:B------:R-:W-:-:S07]  /*2e210*/  IMAD.MOV.U32 R15, RZ, RZ, -0x1 ;  /* 0xffffffffff0f7424 */ /* 0x000fce00078e00ff */
[----:B0-----:R-:W-:Y:S05]  /*2e220*/  WARPSYNC.COLLECTIVE R15, `(.L_x_2287) ;  /* 0x000000000f0c7348 */ /* 0x001fea0003c00000 */
[----:B------:R-:W-:Y:S02]  /*2e230*/  ELECT P6, UR62, PT ;  /* 0x00000000003e782f */ /* 0x000fe400038c0000 */
[----:B------:R-:W-:Y:S01]  /*2e240*/  MOV R14, UR62 ;  /* 0x0000003e000e7c02 */ /* 0x000fe20008000f00 */
[----:B0-----:R-:W-:Y:S10]  /*2e250*/  ENDCOLLECTIVE ;  /* 0x000000000000791b */ /* 0x001ff40003800000 */
.L_x_2287:
[----:B------:R-:W-:Y:S05]  /*2e260*/  BSYNC B1 ;  /* 0x0000000000017941 */ /* 0x000fea0003800000 */
.L_x_2286:
[----:B------:R-:W-:Y:S05]  /*2e270*/  BRA `(.L_x_2043) ;  /* 0xffffff6400c07947 */ /* 0x000fea000383ffff */
.L_x_2046:
[----:B0-----:R0:W1:Y:S02]  /*2e280*/  SYNCS.PHASECHK.TRANS64.TRYWAIT P0, [R17+URZ+0x22820], R5 ;  /* 0x02282005110075a7 */ /* 0x001064000800017f */
[----:B-1----:R-:W-:Y:S05]  /*2e290*/  @!P0 NANOSLEEP.SYNCS 0x989680 ;  /* 0x009896800000895d */ /* 0x002fea0003900000 */
[----:B------:R-:W1:Y:S02]  /*2e2a0*/  @!P0 SYNCS.PHASECHK.TRANS64 P0, [R17+URZ+0x22820], R5 ;  /* 0x02282005110085a7 */ /* 0x000e64000800007f */
[----:B-1----:R-:W-:Y:S05]  /*2e2b0*/  @!P0 BRA `(.L_x_2046) ;  /* 0xfffffffc00f08947 */ /* 0x002fea000383ffff */
[----:B------:R-:W-:Y:S05]  /*2e2c0*/  BRA `(.L_x_2288) ;  /* 0xffffff6400d07947 */ /* 0x000fea000383ffff */
.L_x_2050:
[----:B0-----:R0:W1:Y:S02]  /*2e2d0*/  SYNCS.PHASECHK.TRANS64.TRYWAIT P0, [R5+URZ+0x228a0], R6 ;  /* 0x0228a006050075a7 */ /* 0x001064000800017f */
[----:B-1----:R-:W-:Y:S05]  /*2e2e0*/  @!P0 NANOSLEEP.SYNCS 0x989680 ;  /* 0x009896800000895d */ /* 0x002fea0003900000 */
[----:B------:R-:W1:Y:S02]  /*2e2f0*/  @!P0 SYNCS.PHASECHK.TRANS64 P0, [R5+URZ+0x228a0], R6 ;  /* 0x0228a006050085a7 */ /* 0x000e64000800007f */
[----:B-1----:R-:W-:Y:S05]  /*2e300*/  @!P0 BRA `(.L_x_2050) ;  /* 0xfffffffc00f08947 */ /* 0x002fea000383ffff */
[----:B------:R-:W-:Y:S05]  /*2e310*/  BRA `(.L_x_2289) ;  /* 0xffffff6400ec7947 */ /* 0x000fea000383ffff */
.L_x_2055:
[----:B-1----:R1:W2:Y:S02]  /*2e320*/  SYNCS.PHASECHK.TRANS64.TRYWAIT P0, [R5+URZ+0x228c0], R6 ;  /* 0x0228c006050075a7 */ /* 0x0022a4000800017f */
[----:B--2---:R-:W-:Y:S05]  /*2e330*/  @!P0 NANOSLEEP.SYNCS 0x989680 ;  /* 0x009896800000895d */ /* 0x004fea0003900000 */
[----:B------:R-:W2:Y:S02]  /*2e340*/  @!P0 SYNCS.PHASECHK.TRANS64 P0, [R5+URZ+0x228c0], R6 ;  /* 0x0228c006050085a7 */ /* 0x000ea4000800007f */
[----:B--2---:R-:W-:Y:S05]  /*2e350*/  @!P0 BRA `(.L_x_2055) ;  /* 0xfffffffc00f08947 */ /* 0x004fea000383ffff */
[----:B------:R-:W-:Y:S05]  /*2e360*/  BRA `(.L_x_2290) ;  /* 0xffffff6800687947 */ /* 0x000fea000383ffff */
.L_x_2062:
[----:B0-----:R0:W1:Y:S02]  /*2e370*/  SYNCS.PHASECHK.TRANS64.TRYWAIT P1, [R5+URZ+0x228a0], R6 ;  /* 0x0228a006050075a7 */ /* 0x001064000802017f */
[----:B-1----:R-:W-:Y:S05]  /*2e380*/  @!P1 NANOSLEEP.SYNCS 0x989680 ;  /* 0x009896800000995d */ /* 0x002fea0003900000 */
[----:B------:R-:W1:Y:S02]  /*2e390*/  @!P1 SYNCS.PHASECHK.TRANS64 P1, [R5+URZ+0x228a0], R6 ;  /* 0x0228a006050095a7 */ /* 0x000e64000802007f */
[----:B-1----:R-:W-:Y:S05]  /*2e3a0*/  @!P1 BRA `(.L_x_2062) ;  /* 0xfffffffc00f09947 */ /* 0x002fea000383ffff */
[----:B------:R-:W-:Y:S05]  /*2e3b0*/  BRA `(.L_x_2291) ;  /* 0xffffff6c00307947 */ /* 0x000fea000383ffff */
.L_x_2067:
[----:B-1----:R1:W2:Y:S02]  /*2e3c0*/  SYNCS.PHASECHK.TRANS64.TRYWAIT P1, [R5+URZ+0x228c0], R6 ;  /* 0x0228c006050075a7 */ /* 0x0022a4000802017f */
[----:B--2---:R-:W-:Y:S05]  /*2e3d0*/  @!P1 NANOSLEEP.SYNCS 0x989680 ;  /* 0x009896800000995d */ /* 0x004fea0003900000 */
[----:B------:R-:W2:Y:S02]  /*2e3e0*/  @!P1 SYNCS.PHASECHK.TRANS64 P1, [R5+URZ+0x228c0], R6 ;  /* 0x0228c006050095a7 */ /* 0x000ea4000802007f */
[----:B--2---:R-:W-:Y:S05]  /*2e3f0*/  @!P1 BRA `(.L_x_2067) ;  /* 0xfffffffc00f09947 */ /* 0x004fea000383ffff */
[----:B------:R-:W-:Y:S05]  /*2e400*/  BRA `(.L_x_2292) ;  /* 0xffffff6c00a87947 */ /* 0x000fea000383ffff */
.L_x_2090:
        /* <DEDUP_REMOVED lines=10> */
.L_x_2294:
[----:B------:R-:W-:Y:S05]  /*2e4b0*/  BSYNC B0 ;  /* 0x0000000000007941 */ /* 0x000fea0003800000 */
.L_x_2293:
[----:B------:R-:W-:Y:S05]  /*2e4c0*/  BRA `(.L_x_2295) ;  /* 0xffffff8000107947 */ /* 0x000fea000383ffff */
.L_x_2093:
[----:B0-----:R-:W2:Y:S02]  /*2e4d0*/  LDL R0, [R1+0x34] ;  /* 0x0000340001007983 */ /* 0x001ea40000100800 */
[----:B--2---:R0:W1:Y:S02]  /*2e4e0*/  SYNCS.PHASECHK.TRANS64.TRYWAIT P0, [R6+URZ+0x22880], R0 ;  /* 0x02288000060075a7 */ /* 0x004064000800017f */
[----:B-1----:R-:W-:Y:S05]  /*2e4f0*/  @!P0 NANOSLEEP.SYNCS 0x989680 ;  /* 0x009896800000895d */ /* 0x002fea0003900000 */
[----:B------:R-:W1:Y:S02]  /*2e500*/  @!P0 SYNCS.PHASECHK.TRANS64 P0, [R6+URZ+0x22880], R0 ;  /* 0x02288000060085a7 */ /* 0x000e64000800007f */
[----:B-1----:R-:W-:Y:S05]  /*2e510*/  @!P0 BRA `(.L_x_2093) ;  /* 0xfffffffc00ec8947 */ /* 0x002fea000383ffff */
[----:B------:R-:W-:Y:S05]  /*2e520*/  BRA `(.L_x_2296) ;  /* 0xffffff8000287947 */ /* 0x000fea000383ffff */
.L_x_2094:
        /* <DEDUP_REMOVED lines=8> */
.L_x_2298:
[----:B------:R-:W-:Y:S05]  /*2e5b0*/  BSYNC B0 ;  /* 0x0000000000007941 */ /* 0x000fea0003800000 */
.L_x_2297:
        /* <DEDUP_REMOVED lines=9> */
[----:B------:R-:W-:-:S13]  /*2e650*/  ISETP.GE.AND P4, PT, R9, 0x61, PT ;  /* 0x000000610900780c */ /* 0x000fda0003f86270 */
[----:B------:R-:W-:Y:S05]  /*2e660*/  WARPSYNC.COLLECTIVE R15, `(.L_x_2299) ;  /* 0x000000000f087348 */ /* 0x000fea0003c00000 */
[----:B------:R0:W1:Y:S02]  /*2e670*/  SHFL.IDX P6, R14, R13, R12, R11 ;  /* 0x0000000c0d0e7389 */ /* 0x00006400000c000b */
[----:B01----:R-:W-:Y:S01]  /*2e680*/  ENDCOLLECTIVE ;  /* 0x000000000000791b */ /* 0x003fe20003800000 */
.L_x_2299:
        /* <DEDUP_REMOVED lines=8> */
.L_x_2300:
[----:B------:R-:W-:Y:S01]  /*2e710*/  IMAD.IADD R3, R17, 0x1, R19 ;  /* 0x0000000111037824 */ /* 0x000fe200078e0213 */
        /* <DEDUP_REMOVED lines=10> */
.L_x_2301:
        /* <DEDUP_REMOVED lines=8> */
.L_x_2302:
        /* <DEDUP_REMOVED lines=10> */
.L_x_2303:
        /* <DEDUP_REMOVED lines=8> */
.L_x_2304:
        /* <DEDUP_REMOVED lines=10> */
.L_x_2305:
        /* <DEDUP_REMOVED lines=8> */
.L_x_2306:
        /* <DEDUP_REMOVED lines=10> */
.L_x_2307:
        /* <DEDUP_REMOVED lines=8> */
.L_x_2308:
        /* <DEDUP_REMOVED lines=10> */
.L_x_2309:
        /* <DEDUP_REMOVED lines=8> */
.L_x_2310:
        /* <DEDUP_REMOVED lines=10> */
.L_x_2311:
        /* <DEDUP_REMOVED lines=8> */
.L_x_2312:
        /* <DEDUP_REMOVED lines=10> */
.L_x_2313:
[----:B------:R-:W-:Y:S02]  /*2ee80*/  IMAD.MOV.U32 R13, RZ, RZ, R10 ;  /* 0x000000ffff0d7224 */ /* 0x000fe400078e000a */
[----:B------:R-:W-:Y:S02]  /*2ee90*/  IMAD.MOV.U32 R12, RZ, RZ, RZ ;  /* 0x000000ffff0c7224 */ /* 0x000fe400078e00ff */
[----:B------:R-:W-:-:S07]  /*2eea0*/  IMAD.MOV.U32 R2, RZ, RZ, R14 ;  /* 0x000000ffff027224 */ /* 0x000fce00078e000e */
[----:B------:R-:W-:Y:S05]  /*2eeb0*/  WARPSYNC.COLLECTIVE R15, `(.L_x_2314) ;  /* 0x000000000f087348 */ /* 0x000fea0003c00000 */
[----:B------:R0:W1:Y:S02]  /*2eec0*/  SHFL.IDX P6, R14, R13, R12, R11 ;  /* 0x0000000c0d0e7389 */ /* 0x00006400000c000b */
[----:B01----:R-:W-:Y:S01]  /*2eed0*/  ENDCOLLECTIVE ;  /* 0x000000000000791b */ /* 0x003fe20003800000 */
.L_x_2314:
        /* <DEDUP_REMOVED lines=12> */
.L_x_2315:
[----:B------:R-:W-:Y:S02]  /*2efa0*/  IMAD.MOV.U32 R13, RZ, RZ, R10 ;  /* 0x000000ffff0d7224 */ /* 0x000fe400078e000a */
[----:B------:R-:W-:-:S05]  /*2efb0*/  IMAD.MOV.U32 R12, RZ, RZ, R14 ;  /* 0x000000ffff0c7224 */ /* 0x000fca00078e000e */
[----:B------:R-:W-:Y:S01]  /*2efc0*/  IADD3 R20, P1, R32, R12, RZ ;  /* 0x0000000c20147210 */ /* 0x000fe20007f3e0ff */
[----:B------:R-:W-:-:S04]  /*2efd0*/  IMAD.MOV.U32 R12, RZ, RZ, 0x1 ;  /* 0x00000001ff0c7424 */ /* 0x000fc800078e00ff */
[----:B------:R-:W-:Y:S01]  /*2efe0*/  IMAD.X R21, RZ, RZ, R0, P1 ;  /* 0x000000ffff157224 */ /* 0x000fe200008e0600 */
[----:B------:R-:W-:-:S13]  /*2eff0*/  ISETP.LT.OR P1, PT, R9, 0x81, P0 ;  /* 0x000000810900780c */ /* 0x000fda0000721670 */
[----:B------:R-:W-:Y:S05]  /*2f000*/  WARPSYNC.COLLECTIVE R15, `(.L_x_2316) ;  /* 0x000000000f087348 */ /* 0x000fea0003c00000 */
[----:B------:R0:W1:Y:S02]  /*2f010*/  SHFL.IDX P6, R14, R13, R12, R11 ;  /* 0x0000000c0d0e7389 */ /* 0x00006400000c000b */
[----:B01----:R-:W-:Y:S01]  /*2f020*/  ENDCOLLECTIVE ;  /* 0x000000000000791b */ /* 0x003fe20003800000 */
.L_x_2316:
        /* <DEDUP_REMOVED lines=11> */
.L_x_2317:
        /* <DEDUP_REMOVED lines=14> */
.L_x_2099:
[----:B--2---:R-:W2:Y:S02]  /*2f1c0*/  LDL R0, [R1+0x34] ;  /* 0x0000340001007983 */ /* 0x004ea40000100800 */
[----:B--2---:R2:W3:Y:S02]  /*2f1d0*/  SYNCS.PHASECHK.TRANS64.TRYWAIT P0, [R6+URZ+0x22840], R0 ;  /* 0x02284000060075a7 */ /* 0x0044e4000800017f */
[----:B---3--:R-:W-:Y:S05]  /*2f1e0*/  @!P0 NANOSLEEP.SYNCS 0x989680 ;  /* 0x009896800000895d */ /* 0x008fea0003900000 */
[----:B------:R-:W3:Y:S02]  /*2f1f0*/  @!P0 SYNCS.PHASECHK.TRANS64 P0, [R6+URZ+0x22840], R0 ;  /* 0x02284000060085a7 */ /* 0x000ee4000800007f */
[----:B---3--:R-:W-:Y:S05]  /*2f200*/  @!P0 BRA `(.L_x_2099) ;  /* 0xfffffffc00ec8947 */ /* 0x008fea000383ffff */
[----:B------:R-:W-:Y:S05]  /*2f210*/  BRA `(.L_x_2319) ;  /* 0xffffff7c00547947 */ /* 0x000fea000383ffff */
.L_x_2100:
        /* <DEDUP_REMOVED lines=8> */
.L_x_2321:
[----:B------:R-:W-:Y:S05]  /*2f2a0*/  BSYNC B0 ;  /* 0x0000000000007941 */ /* 0x000fea0003800000 */
.L_x_2320:
        /* <DEDUP_REMOVED lines=8> */
.L_x_2322:
[----:B------:R-:W-:Y:S02]  /*2f330*/  IMAD.MOV.U32 R13, RZ, RZ, R7 ;  /* 0x000000ffff0d7224 */ /* 0x000fe400078e0007 */
        /* <DEDUP_REMOVED lines=15> */
.L_x_2323:
[----:B------:R-:W-:Y:S02]  /*2f430*/  IMAD.MOV.U32 R13, RZ, RZ, R8 ;  /* 0x000000ffff0d7224 */ /* 0x000fe400078e0008 */
[----:B------:R-:W-:-:S07]  /*2f440*/  IMAD.MOV.U32 R4, RZ, RZ, R14 ;  /* 0x000000ffff047224 */ /* 0x000fce00078e000e */
[----:B------:R-:W-:Y:S05]  /*2f450*/  WARPSYNC.COLLECTIVE R15, `(.L_x_2324) ;  /* 0x000000000f087348 */ /* 0x000fea0003c00000 */
[----:B------:R0:W1:Y:S02]  /*2f460*/  SHFL.IDX P6, R14, R13, R12, R11 ;  /* 0x0000000c0d0e7389 */ /* 0x00006400000c000b */
[----:B01----:R-:W-:Y:S01]  /*2f470*/  ENDCOLLECTIVE ;  /* 0x000000000000791b */ /* 0x003fe20003800000 */
.L_x_2324:
        /* <DEDUP_REMOVED lines=16> */
.L_x_2325:
[----:B------:R-:W-:Y:S02]  /*2f580*/  IMAD.MOV.U32 R13, RZ, RZ, R8 ;  /* 0x000000ffff0d7224 */ /* 0x000fe400078e0008 */
[----:B------:R-:W-:-:S07]  /*2f590*/  IMAD.MOV.U32 R4, RZ, RZ, R14 ;  /* 0x000000ffff047224 */ /* 0x000fce00078e000e */
[----:B------:R-:W-:Y:S05]  /*2f5a0*/  WARPSYNC.COLLECTIVE R15, `(.L_x_2326) ;  /* 0x000000000f087348 */ /* 0x000fea0003c00000 */
[----:B------:R0:W1:Y:S02]  /*2f5b0*/  SHFL.IDX P6, R14, R13, R12, R11 ;  /* 0x0000000c0d0e7389 */ /* 0x00006400000c000b */
[----:B01----:R-:W-:Y:S01]  /*2f5c0*/  ENDCOLLECTIVE ;  /* 0x000000000000791b */ /* 0x003fe20003800000 */
.L_x_2326:
        /* <DEDUP_REMOVED lines=16> */
.L_x_2327:
[----:B------:R-:W-:Y:S02]  /*2f6d0*/  IMAD.MOV.U32 R13, RZ, RZ, R8 ;  /* 0x000000ffff0d7224 */ /* 0x000fe400078e0008 */
[----:B------:R-:W-:-:S07]  /*2f6e0*/  IMAD.MOV.U32 R4, RZ, RZ, R14 ;  /* 0x000000ffff047224 */ /* 0x000fce00078e000e */
[----:B------:R-:W-:Y:S05]  /*2f6f0*/  WARPSYNC.COLLECTIVE R15, `(.L_x_2328) ;  /* 0x000000000f087348 */ /* 0x000fea0003c00000 */
[----:B------:R0:W1:Y:S02]  /*2f700*/  SHFL.IDX P6, R14, R13, R12, R11 ;  /* 0x0000000c0d0e7389 */ /* 0x00006400000c000b */
[----:B01----:R-:W-:Y:S01]  /*2f710*/  ENDCOLLECTIVE ;  /* 0x000000000000791b */ /* 0x003fe20003800000 */
.L_x_2328:
[----:B------:R-:W-:Y:S02]  /*2f720*/  IMAD.MOV.U32 R13, RZ, RZ, R7 ;  /* 0x000000ffff0d7224 */ /* 0x000fe400078e0007 */
[----:B------:R-:W-:Y:S02]  /*2f730*/  IMAD.MOV.U32 R12, RZ, RZ, 0x4 ;  /* 0x00000004ff0c7424 */ /* 0x000fe400078e00ff */
[----:B------:R-:W-:-:S07]  /*2f740*/  IMAD.MOV.U32 R5, RZ, RZ, R14 ;  /* 0x000000ffff057224 */ /* 0x000fce00078e000e */
[----:B------:R-:W-:Y:S05]  /*2f750*/  WARPSYNC.COLLECTIVE R15, `(.L_x_2329) ;  /* 0x000000000f087348 */ /* 0x000fea0003c00000 */
[----:B------:R0:W1:Y:S02]  /*2f760*/  SHFL.IDX P6, R14, R13, R12, R11 ;  /* 0x0000000c0d0e7389 */ /* 0x00006400000c000b */
[----:B01----:R-:W-:Y:S01]  /*2f770*/  ENDCOLLECTIVE ;  /* 0x000000000000791b */ /* 0x003fe20003800000 */
.L_x_2329:
        /* <DEDUP_REMOVED lines=10> */
[----:B------:R-:W-:Y:S01]  /*2f820*/  LOP3.LUT P5, RZ, R16, 0x80, RZ, 0xc0, !PT ;  /* 0x0000008010ff7812 */ /* 0x000fe200078ac0ff */
[----:B0-----:R-:W-:-:S12]  /*2f830*/  IMAD.MOV.U32 R4, RZ, RZ, R14 ;  /* 0x000000ffff047224 */ /* 0x001fd800078e000e */
[----:B------:R-:W-:Y:S05]  /*2f840*/  WARPSYNC.COLLECTIVE R15, `(.L_x_2330) ;  /* 0x000000000f087348 */ /* 0x000fea0003c00000 */
[----:B------:R0:W1:Y:S02]  /*2f850*/  SHFL.IDX P6, R14, R13, R12, R11 ;  /* 0x0000000c0d0e7389 */ /* 0x00006400000c000b */
[----:B01----:R-:W-:Y:S01]  /*2f860*/  ENDCOLLECTIVE ;  /* 0x000000000000791b */ /* 0x003fe20003800000 */
.L_x_2330:
        /* <DEDUP_REMOVED lines=16> */
.L_x_2331:
[----:B------:R-:W-:Y:S02]  /*2f970*/  IMAD.MOV.U32 R13, RZ, RZ, R8 ;  /* 0x000000ffff0d7224 */ /* 0x000fe400078e0008 */
[----:B------:R-:W-:-:S07]  /*2f980*/  IMAD.MOV.U32 R4, RZ, RZ, R14 ;  /* 0x000000ffff047224 */ /* 0x000fce00078e000e */
[----:B------:R-:W-:Y:S05]  /*2f990*/  WARPSYNC.COLLECTIVE R15, `(.L_x_2332) ;  /* 0x000000000f087348 */ /* 0x000fea0003c00000 */
[----:B------:R0:W1:Y:S02]  /*2f9a0*/  SHFL.IDX P6, R14, R13, R12, R11 ;  /* 0x0000000c0d0e7389 */ /* 0x00006400000c000b */
[----:B01----:R-:W-:Y:S01]  /*2f9b0*/  ENDCOLLECTIVE ;  /* 0x000000000000791b */ /* 0x003fe20003800000 */
.L_x_2332:
[----:B------:R-:W-:Y:S02]  /*2f9c0*/  IMAD.MOV.U32 R13, RZ, RZ, R7 ;  /* 0x000000ffff0d7224 */ /* 0x000fe400078e0007 */
[----:B------:R-:W-:Y:S02]  /*2f9d0*/  IMAD.MOV.U32 R12, RZ, RZ, 0x6 ;  /* 0x00000006ff0c7424 */ /* 0x000fe400078e00ff */
[----:B------:R-:W-:-:S07]  /*2f9e0*/  IMAD.MOV.U32 R5, RZ, RZ, R14 ;  /* 0x000000ffff057224 */ /* 0x000fce00078e000e */
[----:B------:R-:W-:Y:S05]  /*2f9f0*/  WARPSYNC.COLLECTIVE R15, `(.L_x_2333) ;  /* 0x000000000f087348 */ /* 0x000fea0003c00000 */
[----:B------:R0:W1:Y:S02]  /*2fa00*/  SHFL.IDX P6, R14, R13, R12, R11 ;  /* 0x0000000c0d0e7389 */ /* 0x00006400000c000b */
[----:B01----:R-:W-:Y:S01]  /*2fa10*/  ENDCOLLECTIVE ;  /* 0x000000000000791b */ /* 0x003fe20003800000 */
.L_x_2333:
        /* <DEDUP_REMOVED lines=14> */
.L_x_2334:
[----:B------:R-:W-:Y:S02]  /*2fb00*/  IMAD.MOV.U32 R13, RZ, RZ, R7 ;  /* 0x000000ffff0d7224 */ /* 0x000fe400078e0007 */
[----:B------:R-:W-:Y:S02]  /*2fb10*/  IMAD.MOV.U32 R12, RZ, RZ, 0x7 ;  /* 0x00000007ff0c7424 */ /* 0x000fe400078e00ff */
[----:B------:R-:W-:-:S07]  /*2fb20*/  IMAD.MOV.U32 R5, RZ, RZ, R14 ;  /* 0x000000ffff057224 */ /* 0x000fce00078e000e */
[----:B------:R-:W-:Y:S05]  /*2fb30*/  WARPSYNC.COLLECTIVE R15, `(.L_x_2335) ;  /* 0x000000000f087348 */ /* 0x000fea0003c00000 */
[----:B------:R0:W1:Y:S02]  /*2fb40*/  SHFL.IDX P6, R14, R13, R12, R11 ;  /* 0x0000000c0d0e7389 */ /* 0x00006400000c000b */
[----:B01----:R-:W-:Y:S01]  /*2fb50*/  ENDCOLLECTIVE ;  /* 0x000000000000791b */ /* 0x003fe20003800000 */
.L_x_2335:
        /* <DEDUP_REMOVED lines=10> */
.L_x_2336:
[----:B------:R-:W-:Y:S01]  /*2fc00*/  @!PT LDS RZ, [RZ] ;  /* 0x00000000fffff984 */ /* 0x000fe20000000800 */
[----:B------:R-:W-:Y:S01]  /*2fc10*/  @!PT LDS RZ, [RZ] ;  /* 0x00000000fffff984 */ /* 0x000fe20000000800 */
[----:B------:R-:W-:Y:S01]  /*2fc20*/  @!PT LDS RZ, [RZ] ;  /* 0x00000000fffff984 */ /* 0x000fe20000000800 */
[----:B------:R0:W-:Y:S01]  /*2fc30*/  @P4 LDGSTS.E.BYPASS.LTC128B.128 [R3+0x1b400], desc[UR60][R4.64], !P3 ;  /* 0x1b40000004034fae */ /* 0x0001e2000d901d7c */
[----:B------:R-:W-:Y:S02]  /*2fc40*/  IMAD.MOV.U32 R13, RZ, RZ, R2 ;  /* 0x000000ffff0d7224 */ /* 0x000fe400078e0002 */
[----:B------:R-:W-:Y:S02]  /*2fc50*/  IMAD.MOV.U32 R12, RZ, RZ, RZ ;  /* 0x000000ffff0c7224 */ /* 0x000fe400078e00ff */
[----:B0-----:R-:W-:-:S07]  /*2fc60*/  IMAD.MOV.U32 R4, RZ, RZ, R14 ;  /* 0x000000ffff047224 */ /* 0x001fce00078e000e */
[----:B------:R-:W-:Y:S05]  /*2fc70*/  WARPSYNC.COLLECTIVE R15, `(.L_x_2337) ;  /* 0x000000000f087348 */ /* 0x000fea0003c00000 */
[----:B------:R0:W1:Y:S02]  /*2fc80*/  SHFL.IDX P6, R14, R13, R12, R11 ;  /* 0x0000000c0d0e7389 */ /* 0x00006400000c000b */
[----:B01----:R-:W-:Y:S01]  /*2fc90*/  ENDCOLLECTIVE ;  /* 0x000000000000791b */ /* 0x003fe20003800000 */
.L_x_2337:
[----:B------:R-:W-:-:S05]  /*2fca0*/  @P1 IADD3 R4, P0, R32, R4, RZ ;  /* 0x0000000420041210 */ /* 0x000fca0007f1e0ff */
[----:B------:R-:W-:-:S05]  /*2fcb0*/  @P1 IMAD.X R5, RZ, RZ, R7, P0 ;  /* 0x000000ffff051224 */ /* 0x000fca00000e0607 */
        /* <DEDUP_REMOVED lines=9> */
.L_x_2338:
[----:B------:R-:W-:Y:S02]  /*2fd50*/  IMAD.MOV.U32 R13, RZ, RZ, R2 ;  /* 0x000000ffff0d7224 */ /* 0x000fe400078e0002 */
[----:B------:R-:W-:Y:S02]  /*2fd60*/  IMAD.MOV.U32 R12, RZ, RZ, 0x1 ;  /* 0x00000001ff0c7424 */ /* 0x000fe400078e00ff */
[----:B------:R-:W-:-:S07]  /*2fd70*/  IMAD.MOV.U32 R8, RZ, RZ, R14 ;  /* 0x000000ffff087224 */ /* 0x000fce00078e000e */
[----:B------:R-:W-:Y:S05]  /*2fd80*/  WARPSYNC.COLLECTIVE R15, `(.L_x_2339) ;  /* 0x000000000f087348 */ /* 0x000fea0003c00000 */
[----:B------:R0:W1:Y:S02]  /*2fd90*/  SHFL.IDX P6, R14, R13, R12, R11 ;  /* 0x0000000c0d0e7389 */ /* 0x00006400000c000b */
[----:B01----:R-:W-:Y:S01]  /*2fda0*/  ENDCOLLECTIVE ;  /* 0x000000000000791b */ /* 0x003fe20003800000 */
.L_x_2339:
        /* <DEDUP_REMOVED lines=11> */
.L_x_2340:
[----:B------:R-:W-:Y:S01]  /*2fe60*/  IMAD.MOV.U32 R0, RZ, RZ, R14 ;  /* 0x000000ffff007224 */ /* 0x000fe200078e000e */
[----:B------:R-:W-:Y:S06]  /*2fe70*/  BRA `(.L_x_2341) ;  /* 0xffffff7800147947 */ /* 0x000fec000383ffff */
.L_x_2105:
[----:B------:R-:W-:Y:S02]  /*2fe80*/  IMAD.MOV.U32 R13, RZ, RZ, R4 ;  /* 0x000000ffff0d7224 */ /* 0x000fe400078e0004 */
[----:B------:R-:W-:Y:S02]  /*2fe90*/  IMAD.MOV.U32 R12, RZ, RZ, RZ ;  /* 0x000000ffff0c7224 */ /* 0x000fe400078e00ff */
[----:B------:R-:W-:Y:S02]  /*2fea0*/  IMAD.MOV.U32 R11, RZ, RZ, 0x181f ;  /* 0x0000181fff0b7424 */ /* 0x000fe400078e00ff */
[----:B------:R-:W-:Y:S02]  /*2feb0*/  IMAD.MOV.U32 R15, RZ, RZ, -0x1 ;  /* 0xffffffffff0f7424 */ /* 0x000fe400078e00ff */
[----:B------:R-:W-:Y:S02]  /*2fec0*/  IMAD R23, R23, R7, RZ ;  /* 0x0000000717177224 */ /* 0x000fe400078e02ff */
[----:B------:R-:W-:-:S07]  /*2fed0*/  IMAD.IADD R25, R9, 0x1, R25 ;  /* 0x0000000109197824 */ /* 0x000fce00078e0219 */
[----:B-----5:R-:W-:Y:S05]  /*2fee0*/  WARPSYNC.COLLECTIVE R15, `(.L_x_2342) ;  /* 0x000000000f087348 */ /* 0x020fea0003c00000 */
[----:B------:R0:W1:Y:S02]  /*2fef0*/  SHFL.IDX P6, R14, R13, R12, R11 ;  /* 0x0000000c0d0e7389 */ /* 0x00006400000c000b */
[----:B01---5:R-:W-:Y:S01]  /*2ff00*/  ENDCOLLECTIVE ;  /* 0x000000000000791b */ /* 0x023fe20003800000 */
.L_x_2342:
[----:B------:R-:W-:Y:S01]  /*2ff10*/  ISETP.GE.AND P1, PT, R25, R23, PT ;  /* 0x000000171900720c */ /* 0x000fe20003f26270 */
[----:B------:R-:W-:Y:S02]  /*2ff20*/  IMAD.MOV.U32 R13, RZ, RZ, R0 ;  /* 0x000000ffff0d7224 */ /* 0x000fe400078e0000 */
[----:B------:R-:W-:-:S10]  /*2ff30*/  IMAD.MOV.U32 R2, RZ, RZ, R14 ;  /* 0x000000ffff027224 */ /* 0x000fd400078e000e */
[----:B------:R-:W-:Y:S05]  /*2ff40*/  WARPSYNC.COLLECTIVE R15, `(.L_x_2343) ;  /* 0x000000000f087348 */ /* 0x000fea0003c00000 */
[----:B------:R0:W1:Y:S02]  /*2ff50*/  SHFL.IDX P6, R14, R13, R12, R11 ;  /* 0x0000000c0d0e7389 */ /* 0x00006400000c000b */
[----:B01----:R-:W-:Y:S01]  /*2ff60*/  ENDCOLLECTIVE ;  /* 0x000000000000791b */ /* 0x003fe20003800000 */
.L_x_2343:
[----:B------:R-:W-:Y:S02]  /*2ff70*/  IMAD.MOV.U32 R13, RZ, RZ, R4 ;  /* 0x000000ffff0d7224 */ /* 0x000fe400078e0004 */
[----:B------:R-:W-:Y:S02]  /*2ff80*/  IMAD.MOV.U32 R12, RZ, RZ, 0x1 ;  /* 0x00000001ff0c7424 */ /* 0x000fe400078e00ff */
[----:B------:R-:W-:-:S07]  /*2ff90*/  IMAD.MOV.U32 R3, RZ, RZ, R14 ;  /* 0x000000ffff037224 */ /* 0x000fce00078e000e */
[----:B------:R-:W-:Y:S05]  /*2ffa0*/  WARPSYNC.COLLECTIVE R15, `(.L_x_2344) ;  /* 0x000000000f087348 */ /* 0x000fea0003c00000 */
[----:B------:R0:W1:Y:S02]  /*2ffb0*/  SHFL.IDX P6, R14, R13, R12, R11 ;  /* 0x0000000c0d0e7389 */ /* 0x00006400000c000b */
[----:B01----:R-:W-:Y:S01]  /*2ffc0*/  ENDCOLLECTIVE ;  /* 0x000000000000791b */ /* 0x003fe20003800000 */
.L_x_2344:
        /* <DEDUP_REMOVED lines=15> */
.L_x_2345:
[----:B------:R-:W-:Y:S02]  /*300c0*/  IMAD.MOV.U32 R13, RZ, RZ, R4 ;  /* 0x000000ffff0d7224 */ /* 0x000fe400078e0004 */
[----:B------:R-:W-:Y:S02]  /*300d0*/  IMAD.MOV.U32 R12, RZ, RZ, 0x2 ;  /* 0x00000002ff0c7424 */ /* 0x000fe400078e00ff */
[----:B------:R-:W-:-:S07]  /*300e0*/  IMAD.MOV.U32 R5, RZ, RZ, R14 ;  /* 0x000000ffff057224 */ /* 0x000fce00078e000e */
[----:B------:R-:W-:Y:S05]  /*300f0*/  WARPSYNC.COLLECTIVE R15, `(.L_x_2346) ;  /* 0x000000000f087348 */ /* 0x000fea0003c00000 */
[----:B------:R0:W1:Y:S02]  /*30100*/  SHFL.IDX P6, R14, R13, R12, R11 ;  /* 0x0000000c0d0e7389 */ /* 0x00006400000c000b */
[----:B01----:R-:W-:Y:S01]  /*30110*/  ENDCOLLECTIVE ;  /* 0x000000000000791b */ /* 0x003fe20003800000 */
.L_x_2346:
[----:B------:R-:W-:-:S05]  /*30120*/  @!P1 IADD3 R5, P3, R32, R5, RZ ;  /* 0x0000000520059210 */ /* 0x000fca0007f7e0ff */
[----:B------:R-:W-:Y:S02]  /*30130*/  @!P1 IMAD.X R6, RZ, RZ, R2, P3 ;  /* 0x000000ffff069224 */ /* 0x000fe400018e0602 */
[----:B------:R-:W-:Y:S02]  /*30140*/  @!P1 IMAD.MOV.U32 R2, RZ, RZ, R5 ;  /* 0x000000ffff029224 */ /* 0x000fe400078e0005 */
[----:B------:R-:W-:Y:S02]  /*30150*/  @!P1 IMAD.MOV.U32 R3, RZ, RZ, R6 ;  /* 0x000000ffff039224 */ /* 0x000fe400078e0006 */
[----:B------:R-:W-:Y:S02]  /*30160*/  IMAD.MOV.U32 R13, RZ, RZ, R0 ;  /* 0x000000ffff0d7224 */ /* 0x000fe400078e0000 */
[C---:B------:R-:W-:Y:S01]  /*30170*/  VIADD R6, R25.reuse, 0x60 ;  /* 0x0000006019067836 */ /* 0x040fe20000000000 */
        /* <DEDUP_REMOVED lines=10> */
.L_x_2347:
[----:B------:R-:W-:Y:S02]  /*30220*/  IMAD.MOV.U32 R13, RZ, RZ, R4 ;  /* 0x000000ffff0d7224 */ /* 0x000fe400078e0004 */
[----:B------:R-:W-:Y:S02]  /*30230*/  IMAD.MOV.U32 R12, RZ, RZ, 0x3 ;  /* 0x00000003ff0c7424 */ /* 0x000fe400078e00ff */
[----:B------:R-:W-:-:S07]  /*30240*/  IMAD.MOV.U32 R3, RZ, RZ, R14 ;  /* 0x000000ffff037224 */ /* 0x000fce00078e000e */
[----:B------:R-:W-:Y:S05]  /*30250*/  WARPSYNC.COLLECTIVE R15, `(.L_x_2348) ;  /* 0x000000000f087348 */ /* 0x000fea0003c00000 */
[----:B------:R0:W1:Y:S02]  /*30260*/  SHFL.IDX P6, R14, R13, R12, R11 ;  /* 0x0000000c0d0e7389 */ /* 0x00006400000c000b */
[----:B01----:R-:W-:Y:S01]  /*30270*/  ENDCOLLECTIVE ;  /* 0x000000000000791b */ /* 0x003fe20003800000 */
.L_x_2348:
        /* <DEDUP_REMOVED lines=16> */
.L_x_2349:
[----:B------:R-:W-:Y:S02]  /*30380*/  IMAD.MOV.U32 R13, RZ, RZ, R4 ;  /* 0x000000ffff0d7224 */ /* 0x000fe400078e0004 */
[----:B------:R-:W-:Y:S02]  /*30390*/  IMAD.MOV.U32 R12, RZ, RZ, 0x4 ;  /* 0x00000004ff0c7424 */ /* 0x000fe400078e00ff */
[----:B------:R-:W-:-:S07]  /*303a0*/  IMAD.MOV.U32 R3, RZ, RZ, R14 ;  /* 0x000000ffff037224 */ /* 0x000fce00078e000e */
[----:B------:R-:W-:Y:S05]  /*303b0*/  WARPSYNC.COLLECTIVE R15, `(.L_x_2350) ;  /* 0x000000000f087348 */ /* 0x000fea0003c00000 */
[----:B------:R0:W1:Y:S02]  /*303c0*/  SHFL.IDX P6, R14, R13, R12, R11 ;  /* 0x0000000c0d0e7389 */ /* 0x00006400000c000b */
[----:B01----:R-:W-:Y:S01]  /*303d0*/  ENDCOLLECTIVE ;  /* 0x000000000000791b */ /* 0x003fe20003800000 */
.L_x_2350:
        /* <DEDUP_REMOVED lines=16> */
.L_x_2351:
[----:B------:R-:W-:Y:S02]  /*304e0*/  IMAD.MOV.U32 R13, RZ, RZ, R4 ;  /* 0x000000ffff0d7224 */ /* 0x000fe400078e0004 */
[----:B------:R-:W-:Y:S02]  /*304f0*/  IMAD.MOV.U32 R12, RZ, RZ, 0x5 ;  /* 0x00000005ff0c7424 */ /* 0x000fe400078e00ff */
[----:B------:R-:W-:-:S07]  /*30500*/  IMAD.MOV.U32 R3, RZ, RZ, R14 ;  /* 0x000000ffff037224 */ /* 0x000fce00078e000e */
[----:B------:R-:W-:Y:S05]  /*30510*/  WARPSYNC.COLLECTIVE R15, `(.L_x_2352) ;  /* 0x000000000f087348 */ /* 0x000fea0003c00000 */
[----:B------:R0:W1:Y:S02]  /*30520*/  SHFL.IDX P6, R14, R13, R12, R11 ;  /* 0x0000000c0d0e7389 */ /* 0x00006400000c000b */
[----:B01----:R-:W-:Y:S01]  /*30530*/  ENDCOLLECTIVE ;  /* 0x000000000000791b */ /* 0x003fe20003800000 */
.L_x_2352:
        /* <DEDUP_REMOVED lines=16> */
.L_x_2353:
[----:B------:R-:W-:Y:S02]  /*30640*/  IMAD.MOV.U32 R13, RZ, RZ, R4 ;  /* 0x000000ffff0d7224 */ /* 0x000fe400078e0004 */
[----:B------:R-:W-:Y:S02]  /*30650*/  IMAD.MOV.U32 R12, RZ, RZ, 0x6 ;  /* 0x00000006ff0c7424 */ /* 0x000fe400078e00ff */
[----:B------:R-:W-:-:S07]  /*30660*/  IMAD.MOV.U32 R3, RZ, RZ, R14 ;  /* 0x000000ffff037224 */ /* 0x000fce00078e000e */
[----:B------:R-:W-:Y:S05]  /*30670*/  WARPSYNC.COLLECTIVE R15, `(.L_x_2354) ;  /* 0x000000000f087348 */ /* 0x000fea0003c00000 */
[----:B------:R0:W1:Y:S02]  /*30680*/  SHFL.IDX P6, R14, R13, R12, R11 ;  /* 0x0000000c0d0e7389 */ /* 0x00006400000c000b */
[----:B01----:R-:W-:Y:S01]  /*30690*/  ENDCOLLECTIVE ;  /* 0x000000000000791b */ /* 0x003fe20003800000 */
.L_x_2354:
        /* <DEDUP_REMOVED lines=11> */
[----:B0-----:R-:W-:-:S07]  /*30750*/  IMAD.MOV.U32 R2, RZ, RZ, R14 ;  /* 0x000000ffff027224 */ /* 0x001fce00078e000e */
[----:B------:R-:W-:Y:S05]  /*30760*/  WARPSYNC.COLLECTIVE R15, `(.L_x_2355) ;  /* 0x000000000f087348 */ /* 0x000fea0003c00000 */
[----:B------:R0:W1:Y:S02]  /*30770*/  SHFL.IDX P6, R14, R13, R12, R11 ;  /* 0x0000000c0d0e7389 */ /* 0x00006400000c000b */
[----:B01----:R-:W-:Y:S01]  /*30780*/  ENDCOLLECTIVE ;  /* 0x000000000000791b */ /* 0x003fe20003800000 */
.L_x_2355:
[----:B------:R-:W-:Y:S02]  /*30790*/  IMAD.MOV.U32 R13, RZ, RZ, R4 ;  /* 0x000000ffff0d7224 */ /* 0x000fe400078e0004 */
[----:B------:R-:W-:Y:S02]  /*307a0*/  IMAD.MOV.U32 R12, RZ, RZ, 0x7 ;  /* 0x00000007ff0c7424 */ /* 0x000fe400078e00ff */
[----:B------:R-:W-:-:S07]  /*307b0*/  IMAD.MOV.U32 R3, RZ, RZ, R14 ;  /* 0x000000ffff037224 */ /* 0x000fce00078e000e */
[----:B------:R-:W-:Y:S05]  /*307c0*/  WARPSYNC.COLLECTIVE R15, `(.L_x_2356) ;  /* 0x000000000f087348 */ /* 0x000fea0003c00000 */
[----:B------:R0:W1:Y:S02]  /*307d0*/  SHFL.IDX P6, R14, R13, R12, R11 ;  /* 0x0000000c0d0e7389 */ /* 0x00006400000c000b */
[----:B01----:R-:W-:Y:S01]  /*307e0*/  ENDCOLLECTIVE ;  /* 0x000000000000791b */ /* 0x003fe20003800000 */
.L_x_2356:
[----:B------:R-:W-:-:S05]  /*307f0*/  @!P2 IADD3 R3, P1, R32, R3, RZ ;  /* 0x000000032003a210 */ /* 0x000fca0007f3e0ff */
[----:B------:R-:W-:-:S05]  /*30800*/  @!P2 IMAD.X R2, RZ, RZ, R2, P1 ;  /* 0x000000ffff02a224 */ /* 0x000fca00008e0602 */
[----:B------:R-:W-:Y:S01]  /*30810*/  @!P2 LOP3.LUT R3, R3, R2, RZ, 0x3c, !PT ;  /* 0x000000020303a212 */ /* 0x000fe200078e3cff */
[----:B------:R-:W-:-:S03]  /*30820*/  IMAD.MOV.U32 R13, RZ, RZ, R0 ;  /* 0x000000ffff0d7224 */ /* 0x000fc600078e0000 */
[----:B------:R-:W-:-:S04]  /*30830*/  @!P2 LOP3.LUT R2, R3, R2, RZ, 0x3c, !PT ;  /* 0x000000020302a212 */ /* 0x000fc800078e3cff */
[----:B------:R-:W-:Y:S01]  /*30840*/  @!P2 LOP3.LUT R3, R3, R2, RZ, 0x3c, !PT ;  /* 0x000000020303a212 */ /* 0x000fe200078e3cff */
[----:B------:R-:W-:-:S07]  /*30850*/  IMAD.MOV.U32 R4, RZ, RZ, R14 ;  /* 0x000000ffff047224 */ /* 0x000fce00078e000e */
[----:B------:R-:W-:Y:S05]  /*30860*/  WARPSYNC.COLLECTIVE R15, `(.L_x_2357) ;  /* 0x000000000f087348 */ /* 0x000fea0003c00000 */
[----:B------:R0:W1:Y:S02]  /*30870*/  SHFL.IDX P6, R14, R13, R12, R11 ;  /* 0x0000000c0d0e7389 */ /* 0x00006400000c000b */
[----:B01----:R-:W-:Y:S01]  /*30880*/  ENDCOLLECTIVE ;  /* 0x000000000000791b */ /* 0x003fe20003800000 */
.L_x_2357:
[----:B------:R-:W-:Y:S01]  /*30890*/  @!PT LDS RZ, [RZ] ;  /* 0x00000000fffff984 */ /* 0x000fe20000000800 */
[----:B------:R-:W-:Y:S01]  /*308a0*/  @!PT LDS RZ, [RZ] ;  /* 0x00000000fffff984 */ /* 0x000fe20000000800 */
[----:B------:R-:W-:Y:S01]  /*308b0*/  @!PT LDS RZ, [RZ] ;  /* 0x00000000fffff984 */ /* 0x000fe20000000800 */
[----:B------:R1:W-:Y:S01]  /*308c0*/  @!P2 LDGSTS.E.BYPASS.LTC128B.128 [R8+0x17400], desc[UR60][R2.64], !P0 ;  /* 0x174000000208afae */ /* 0x0003e2000c101d7c */
[----:B------:R-:W-:Y:S01]  /*308d0*/  IMAD.MOV.U32 R0, RZ, RZ, R14 ;  /* 0x000000ffff007224 */ /* 0x000fe200078e000e */
[----:B------:R-:W-:Y:S06]  /*308e0*/  BRA `(.L_x_2358) ;  /* 0xffffff7800447947 */ /* 0x000fec000383ffff */
.L_x_2108:
[----:B0-----:R0:W1:Y:S02]  /*308f0*/  SYNCS.PHASECHK.TRANS64.TRYWAIT P0, [R17+URZ+0x22820], R0 ;  /* 0x02282000110075a7 */ /* 0x001064000800017f */
[----:B-1----:R-:W-:Y:S05]  /*30900*/  @!P0 NANOSLEEP.SYNCS 0x989680 ;  /* 0x009896800000895d */ /* 0x002fea0003900000 */
[----:B------:R-:W1:Y:S02]  /*30910*/  @!P0 SYNCS.PHASECHK.TRANS64 P0, [R17+URZ+0x22820], R0 ;  /* 0x02282000110085a7 */ /* 0x000e64000800007f */
[----:B-1----:R-:W-:Y:S05]  /*30920*/  @!P0 BRA `(.L_x_2108) ;  /* 0xfffffffc00f08947 */ /* 0x002fea000383ffff */
[----:B------:R-:W-:Y:S05]  /*30930*/  BRA `(.L_x_2359) ;  /* 0xffffff7800ac7947 */ /* 0x000fea000383ffff */
.L_x_2112:
[----:B0-----:R0:W1:Y:S02]  /*30940*/  SYNCS.PHASECHK.TRANS64.TRYWAIT P0, [R0+URZ+0x22880], R31 ;  /* 0x0228801f000075a7 */ /* 0x001064000800017f */
[----:B-1----:R-:W-:Y:S05]  /*30950*/  @!P0 NANOSLEEP.SYNCS 0x989680 ;  /* 0x009896800000895d */ /* 0x002fea0003900000 */
[----:B------:R-:W1:Y:S02]  /*30960*/  @!P0 SYNCS.PHASECHK.TRANS64 P0, [R0+URZ+0x22880], R31 ;  /* 0x0228801f000085a7 */ /* 0x000e64000800007f */
[----:B-1----:R-:W-:Y:S05]  /*30970*/  @!P0 BRA `(.L_x_2112) ;  /* 0xfffffffc00f08947 */ /* 0x002fea000383ffff */
[----:B------:R-:W-:Y:S05]  /*30980*/  BRA `(.L_x_2360) ;  /* 0xffffff7c00d07947 */ /* 0x000fea000383ffff */
.L_x_2113:
        /* <DEDUP_REMOVED lines=8> */
.L_x_2362:
[----:B------:R-:W-:Y:S05]  /*30a10*/  BSYNC B0 ;  /* 0x0000000000007941 */ /* 0x000fea0003800000 */
.L_x_2361:
        /* <DEDUP_REMOVED lines=9> */
.L_x_2363:
[----:B------:R-:W-:Y:S02]  /*30ab0*/  IMAD.MOV.U32 R13, RZ, RZ, R18 ;  /* 0x000000ffff0d7224 */ /* 0x000fe400078e0012 */
[----:B------:R-:W-:Y:S02]  /*30ac0*/  IMAD.MOV.U32 R12, RZ, RZ, 0x1 ;  /* 0x00000001ff0c7424 */ /* 0x000fe400078e00ff */
[----:B------:R-:W-:-:S07]  /*30ad0*/  IMAD.MOV.U32 R2, RZ, RZ, R14 ;  /* 0x000000ffff027224 */ /* 0x000fce00078e000e */
[----:B------:R-:W-:Y:S05]  /*30ae0*/  WARPSYNC.COLLECTIVE R15, `(.L_x_2364) ;  /* 0x000000000f087348 */ /* 0x000fea0003c00000 */
[----:B------:R0:W1:Y:S02]  /*30af0*/  SHFL.IDX P6, R14, R13, R12, R11 ;  /* 0x0000000c0d0e7389 */ /* 0x00006400000c000b */
[----:B01----:R-:W-:Y:S01]  /*30b00*/  ENDCOLLECTIVE ;  /* 0x000000000000791b */ /* 0x003fe20003800000 */
.L_x_2364:
        /* <DEDUP_REMOVED lines=11> */
.L_x_2365:
        /* <DEDUP_REMOVED lines=9> */
.L_x_2366:
        /* <DEDUP_REMOVED lines=9> */
.L_x_2367:
[----:B------:R-:W-:Y:S02]  /*30ce0*/  IMAD.MOV.U32 R13, RZ, RZ, R18 ;  /* 0x000000ffff0d7224 */ /* 0x000fe400078e0012 */
[----:B------:R-:W-:Y:S02]  /*30cf0*/  IMAD.MOV.U32 R12, RZ, RZ, 0x3 ;  /* 0x00000003ff0c7424 */ /* 0x000fe400078e00ff */
[----:B------:R-:W-:-:S07]  /*30d00*/  IMAD.MOV.U32 R2, RZ, RZ, R14 ;  /* 0x000000ffff027224 */ /* 0x000fce00078e000e */
[----:B------:R-:W-:Y:S05]  /*30d10*/  WARPSYNC.COLLECTIVE R15, `(.L_x_2368) ;  /* 0x000000000f087348 */ /* 0x000fea0003c00000 */
[----:B------:R0:W1:Y:S02]  /*30d20*/  SHFL.IDX P6, R14, R13, R12, R11 ;  /* 0x0000000c0d0e7389 */ /* 0x00006400000c000b */
[----:B01----:R-:W-:Y:S01]  /*30d30*/  ENDCOLLECTIVE ;  /* 0x000000000000791b */ /* 0x003fe20003800000 */
.L_x_2368:
        /* <DEDUP_REMOVED lines=11> */
.L_x_2369:
[----:B------:R-:W-:Y:S02]  /*30df0*/  IMAD.MOV.U32 R13, RZ, RZ, R18 ;  /* 0x000000ffff0d7224 */ /* 0x000fe400078e0012 */
[----:B------:R-:W-:Y:S02]  /*30e00*/  IMAD.MOV.U32 R12, RZ, RZ, 0x4 ;  /* 0x00000004ff0c7424 */ /* 0x000fe400078e00ff */
[----:B------:R-:W-:-:S07]  /*30e10*/  IMAD.MOV.U32 R2, RZ, RZ, R14 ;  /* 0x000000ffff027224 */ /* 0x000fce00078e000e */
[----:B------:R-:W-:Y:S05]  /*30e20*/  WARPSYNC.COLLECTIVE R15, `(.L_x_2370) ;  /* 0x000000000f087348 */ /* 0x000fea0003c00000 */
[----:B------:R0:W1:Y:S02]  /*30e30*/  SHFL.IDX P6, R14, R13, R12, R11 ;  /* 0x0000000c0d0e7389 */ /* 0x00006400000c000b */
[----:B01----:R-:W-:Y:S01]  /*30e40*/  ENDCOLLECTIVE ;  /* 0x000000000000791b */ /* 0x003fe20003800000 */
.L_x_2370:
        /* <DEDUP_REMOVED lines=11> */
.L_x_2371:
[----:B------:R-:W-:Y:S02]  /*30f00*/  IMAD.MOV.U32 R13, RZ, RZ, R18 ;  /* 0x000000ffff0d7224 */ /* 0x000fe400078e0012 */
[----:B------:R-:W-:Y:S02]  /*30f10*/  IMAD.MOV.U32 R12, RZ, RZ, 0x5 ;  /* 0x00000005ff0c7424 */ /* 0x000fe400078e00ff */
[----:B------:R-:W-:-:S07]  /*30f20*/  IMAD.MOV.U32 R2, RZ, RZ, R14 ;  /* 0x000000ffff027224 */ /* 0x000fce00078e000e */
[----:B------:R-:W-:Y:S05]  /*30f30*/  WARPSYNC.COLLECTIVE R15, `(.L_x_2372) ;  /* 0x000000000f087348 */ /* 0x000fea0003c00000 */
[----:B------:R0:W1:Y:S02]  /*30f40*/  SHFL.IDX P6, R14, R13, R12, R11 ;  /* 0x0000000c0d0e7389 */ /* 0x00006400000c000b */
[----:B01----:R-:W-:Y:S01]  /*30f50*/  ENDCOLLECTIVE ;  /* 0x000000000000791b */ /* 0x003fe20003800000 */
.L_x_2372:
        /* <DEDUP_REMOVED lines=11> */
.L_x_2373:
[----:B------:R-:W-:Y:S02]  /*31010*/  IMAD.MOV.U32 R13, RZ, RZ, R18 ;  /* 0x000000ffff0d7224 */ /* 0x000fe400078e0012 */
[----:B------:R-:W-:Y:S02]  /*31020*/  IMAD.MOV.U32 R12, RZ, RZ, 0x6 ;  /* 0x00000006ff0c7424 */ /* 0x000fe400078e00ff */
[----:B------:R-:W-:-:S07]  /*31030*/  IMAD.MOV.U32 R2, RZ, RZ, R14 ;  /* 0x000000ffff027224 */ /* 0x000fce00078e000e */
[----:B------:R-:W-:Y:S05]  /*31040*/  WARPSYNC.COLLECTIVE R15, `(.L_x_2374) ;  /* 0x000000000f087348 */ /* 0x000fea0003c00000 */
[----:B------:R0:W1:Y:S02]  /*31050*/  SHFL.IDX P6, R14, R13, R12, R11 ;  /* 0x0000000c0d0e7389 */ /* 0x00006400000c000b */
[----:B01----:R-:W-:Y:S01]  /*31060*/  ENDCOLLECTIVE ;  /* 0x000000000000791b */ /* 0x003fe20003800000 */
.L_x_2374:
        /* <DEDUP_REMOVED lines=11> */
.L_x_2375:
[----:B------:R-:W-:Y:S02]  /*31120*/  IMAD.MOV.U32 R13, RZ, RZ, R18 ;  /* 0x000000ffff0d7224 */ /* 0x000fe400078e0012 */
[----:B------:R-:W-:Y:S02]  /*31130*/  IMAD.MOV.U32 R12, RZ, RZ, 0x7 ;  /* 0x00000007ff0c7424 */ /* 0x000fe400078e00ff */
[----:B------:R-:W-:-:S07]  /*31140*/  IMAD.MOV.U32 R2, RZ, RZ, R14 ;  /* 0x000000ffff027224 */ /* 0x000fce00078e000e */
[----:B------:R-:W-:Y:S05]  /*31150*/  WARPSYNC.COLLECTIVE R15, `(.L_x_2376) ;  /* 0x000000000f087348 */ /* 0x000fea0003c00000 */
[----:B------:R0:W1:Y:S02]  /*31160*/  SHFL.IDX P6, R14, R13, R12, R11 ;  /* 0x0000000c0d0e7389 */ /* 0x00006400000c000b */
[----:B01----:R-:W-:Y:S01]  /*31170*/  ENDCOLLECTIVE ;  /* 0x000000000000791b */ /* 0x003fe20003800000 */
.L_x_2376:
        /* <DEDUP_REMOVED lines=11> */
.L_x_2377:
        /* <DEDUP_REMOVED lines=9> */
.L_x_2378:
        /* <DEDUP_REMOVED lines=9> */
.L_x_2379:
        /* <DEDUP_REMOVED lines=8> */
.L_x_2380:
        /* <DEDUP_REMOVED lines=9> */
.L_x_2381:
[----:B------:R-:W-:Y:S01]  /*31460*/  IMAD.MOV.U32 R2, RZ, RZ, R14 ;  /* 0x000000ffff027224 */ /* 0x000fe200078e000e */
[----:B------:R-:W-:Y:S06]  /*31470*/  BRA `(.L_x_2382) ;  /* 0xffffff78006c7947 */ /* 0x000fec000383ffff */
.L_x_2118:
[----:B---3--:R3:W4:Y:S02]  /*31480*/  SYNCS.PHASECHK.TRANS64.TRYWAIT P0, [R0+URZ+0x22840], R31 ;  /* 0x0228401f000075a7 */ /* 0x008724000800017f */
[----:B----4-:R-:W-:Y:S05]  /*31490*/  @!P0 NANOSLEEP.SYNCS 0x989680 ;  /* 0x009896800000895d */ /* 0x010fea0003900000 */
[----:B------:R-:W4:Y:S02]  /*314a0*/  @!P0 SYNCS.PHASECHK.TRANS64 P0, [R0+URZ+0x22840], R31 ;  /* 0x0228401f000085a7 */ /* 0x000f24000800007f */
[----:B----4-:R-:W-:Y:S05]  /*314b0*/  @!P0 BRA `(.L_x_2118) ;  /* 0xfffffffc00f08947 */ /* 0x010fea000383ffff */
[----:B------:R-:W-:Y:S05]  /*314c0*/  BRA `(.L_x_2383) ;  /* 0xffffff7800bc7947 */ /* 0x000fea000383ffff */
.L_x_2119:
[----:B------:R-:W-:Y:S01]  /*314d0*/  BSSY B0, `(.L_x_2384) ;  /* 0x0000008000007945 */ /* 0x000fe20003800000 */
[----:B------:R-:W-:Y:S02]  /*314e0*/  IMAD.MOV.U32 R13, RZ, RZ, R5 ;  /* 0x000000ffff0d7224 */ /* 0x000fe400078e0005 */
[----:B------:R-:W-:Y:S02]  /*314f0*/  IMAD.MOV.U32 R12, RZ, RZ, RZ ;  /* 0x000000ffff0c7224 */ /* 0x000fe400078e00ff */
[----:B------:R-:W-:Y:S02]  /*31500*/  IMAD.MOV.U32 R11, RZ, RZ, 0x181f ;  /* 0x0000181fff0b7424 */ /* 0x000fe400078e00ff */
[----:B------:R-:W-:-:S07]  /*31510*/  IMAD.MOV.U32 R15, RZ, RZ, -0x1 ;  /* 0xffffffffff0f7424 */ /* 0x000fce00078e00ff */
[----:B0-23--:R-:W-:Y:S05]  /*31520*/  WARPSYNC.COLLECTIVE R15, `(.L_x_2385) ;  /* 0x000000000f087348 */ /* 0x00dfea0003c00000 */
[----:B------:R1:W4:Y:S02]  /*31530*/  SHFL.IDX P6, R14, R13, R12, R11 ;  /* 0x0000000c0d0e7389 */ /* 0x00032400000c000b */
[----:B01234-:R-:W-:Y:S01]  /*31540*/  ENDCOLLECTIVE ;  /* 0x000000000000791b */ /* 0x01ffe20003800000 */
.L_x_2385:
[----:B------:R-:W-:Y:S05]  /*31550*/  BSYNC B0 ;  /* 0x0000000000007941 */ /* 0x000fea0003800000 */
.L_x_2384:
        /* <DEDUP_REMOVED lines=8> */
.L_x_2386:
[----:B------:R-:W-:Y:S02]  /*315e0*/  IMAD.MOV.U32 R13, RZ, RZ, R5 ;  /* 0x000000ffff0d7224 */ /* 0x000fe400078e0005 */
[----:B------:R-:W-:Y:S02]  /*315f0*/  IMAD.MOV.U32 R12, RZ, RZ, 0x1 ;  /* 0x00000001ff0c7424 */ /* 0x000fe400078e00ff */
[----:B------:R-:W-:-:S07]  /*31600*/  IMAD.MOV.U32 R2, RZ, RZ, R14 ;  /* 0x000000ffff027224 */ /* 0x000fce00078e000e */
[----:B------:R-:W-:Y:S05]  /*31610*/  WARPSYNC.COLLECTIVE R15, `(.L_x_2387) ;  /* 0x000000000f087348 */ /* 0x000fea0003c00000 */
[----:B------:R0:W1:Y:S02]  /*31620*/  SHFL.IDX P6, R14, R13, R12, R11 ;  /* 0x0000000c0d0e7389 */ /* 0x00006400000c000b */
[----:B01----:R-:W-:Y:S01]  /*31630*/  ENDCOLLECTIVE ;  /* 0x000000000000791b */ /* 0x003fe20003800000 */
.L_x_2387:
        /* <DEDUP_REMOVED lines=11> */
.L_x_2388:
[----:B------:R-:W-:Y:S02]  /*316f0*/  IMAD.MOV.U32 R13, RZ, RZ, R5 ;  /* 0x000000ffff0d7224 */ /* 0x000fe400078e0005 */
[----:B------:R-:W-:Y:S02]  /*31700*/  IMAD.MOV.U32 R12, RZ, RZ, 0x2 ;  /* 0x00000002ff0c7424 */ /* 0x000fe400078e00ff */
[----:B------:R-:W-:-:S07]  /*31710*/  IMAD.MOV.U32 R10, RZ, RZ, R14 ;  /* 0x000000ffff0a7224 */ /* 0x000fce00078e000e */
[----:B------:R-:W-:Y:S05]  /*31720*/  WARPSYNC.COLLECTIVE R15, `(.L_x_2389) ;  /* 0x000000000f087348 */ /* 0x000fea0003c00000 */
[----:B------:R0:W1:Y:S02]  /*31730*/  SHFL.IDX P6, R14, R13, R12, R11 ;  /* 0x0000000c0d0e7389 */ /* 0x00006400000c000b */
[----:B01----:R-:W-:Y:S01]  /*31740*/  ENDCOLLECTIVE ;  /* 0x000000000000791b */ /* 0x003fe20003800000 */
.L_x_2389:
        /* <DEDUP_REMOVED lines=11> */
.L_x_2390:
[----:B------:R-:W-:Y:S02]  /*31800*/  IMAD.MOV.U32 R13, RZ, RZ, R5 ;  /* 0x000000ffff0d7224 */ /* 0x000fe400078e0005 */
[----:B------:R-:W-:Y:S02]  /*31810*/  IMAD.MOV.U32 R12, RZ, RZ, 0x3 ;  /* 0x00000003ff0c7424 */ /* 0x000fe400078e00ff */
[----:B------:R-:W-:-:S07]  /*31820*/  IMAD.MOV.U32 R2, RZ, RZ, R14 ;  /* 0x000000ffff027224 */ /* 0x000fce00078e000e */
[----:B------:R-:W-:Y:S05]  /*31830*/  WARPSYNC.COLLECTIVE R15, `(.L_x_2391) ;  /* 0x000000000f087348 */ /* 0x000fea0003c00000 */
[----:B------:R0:W1:Y:S02]  /*31840*/  SHFL.IDX P6, R14, R13, R12, R11 ;  /* 0x0000000c0d0e7389 */ /* 0x00006400000c000b */
[----:B01----:R-:W-:Y:S01]  /*31850*/  ENDCOLLECTIVE ;  /* 0x000000000000791b */ /* 0x003fe20003800000 */
.L_x_2391:
        /* <DEDUP_REMOVED lines=11> */
.L_x_2392:
[----:B------:R-:W-:Y:S02]  /*31910*/  IMAD.MOV.U32 R13, RZ, RZ, R5 ;  /* 0x000000ffff0d7224 */ /* 0x000fe400078e0005 */
[----:B------:R-:W-:Y:S02]  /*31920*/  IMAD.MOV.U32 R12, RZ, RZ, 0x4 ;  /* 0x00000004ff0c7424 */ /* 0x000fe400078e00ff */
[----:B------:R-:W-:-:S07]  /*31930*/  IMAD.MOV.U32 R2, RZ, RZ, R14 ;  /* 0x000000ffff027224 */ /* 0x000fce00078e000e */
[----:B------:R-:W-:Y:S05]  /*31940*/  WARPSYNC.COLLECTIVE R15, `(.L_x_2393) ;  /* 0x000000000f087348 */ /* 0x000fea0003c00000 */
[----:B------:R0:W1:Y:S02]  /*31950*/  SHFL.IDX P6, R14, R13, R12, R11 ;  /* 0x0000000c0d0e7389 */ /* 0x00006400000c000b */
[----:B01----:R-:W-:Y:S01]  /*31960*/  ENDCOLLECTIVE ;  /* 0x000000000000791b */ /* 0x003fe20003800000 */
.L_x_2393:
        /* <DEDUP_REMOVED lines=11> */
.L_x_2394:
[----:B------:R-:W-:Y:S02]  /*31a20*/  IMAD.MOV.U32 R13, RZ, RZ, R5 ;  /* 0x000000ffff0d7224 */ /* 0x000fe400078e0005 */
[----:B------:R-:W-:Y:S02]  /*31a30*/  IMAD.MOV.U32 R12, RZ, RZ, 0x5 ;  /* 0x00000005ff0c7424 */ /* 0x000fe400078e00ff */
[----:B------:R-:W-:-:S07]  /*31a40*/  IMAD.MOV.U32 R2, RZ, RZ, R14 ;  /* 0x000000ffff027224 */ /* 0x000fce00078e000e */
[----:B------:R-:W-:Y:S05]  /*31a50*/  WARPSYNC.COLLECTIVE R15, `(.L_x_2395) ;  /* 0x000000000f087348 */ /* 0x000fea0003c00000 */
[----:B------:R0:W1:Y:S02]  /*31a60*/  SHFL.IDX P6, R14, R13, R12, R11 ;  /* 0x0000000c0d0e7389 */ /* 0x00006400000c000b */
[----:B01----:R-:W-:Y:S01]  /*31a70*/  ENDCOLLECTIVE ;  /* 0x000000000000791b */ /* 0x003fe20003800000 */
.L_x_2395:
        /* <DEDUP_REMOVED lines=11> */
.L_x_2396:
[----:B------:R-:W-:Y:S02]  /*31b30*/  IMAD.MOV.U32 R13, RZ, RZ, R5 ;  /* 0x000000ffff0d7224 */ /* 0x000fe400078e0005 */
[----:B------:R-:W-:Y:S02]  /*31b40*/  IMAD.MOV.U32 R12, RZ, RZ, 0x6 ;  /* 0x00000006ff0c7424 */ /* 0x000fe400078e00ff */
[----:B------:R-:W-:-:S07]  /*31b50*/  IMAD.MOV.U32 R2, RZ, RZ, R14 ;  /* 0x000000ffff027224 */ /* 0x000fce00078e000e */
[----:B------:R-:W-:Y:S05]  /*31b60*/  WARPSYNC.COLLECTIVE R15, `(.L_x_2397) ;  /* 0x000000000f087348 */ /* 0x000fea0003c00000 */
[----:B------:R0:W1:Y:S02]  /*31b70*/  SHFL.IDX P6, R14, R13, R12, R11 ;  /* 0x0000000c0d0e7389 */ /* 0x00006400000c000b */
[----:B01----:R-:W-:Y:S01]  /*31b80*/  ENDCOLLECTIVE ;  /* 0x000000000000791b */ /* 0x003fe20003800000 */
.L_x_2397:
        /* <DEDUP_REMOVED lines=11> */
.L_x_2398:
[----:B------:R-:W-:Y:S02]  /*31c40*/  IMAD.MOV.U32 R13, RZ, RZ, R5 ;  /* 0x000000ffff0d7224 */ /* 0x000fe400078e0005 */
[----:B------:R-:W-:Y:S02]  /*31c50*/  IMAD.MOV.U32 R12, RZ, RZ, 0x7 ;  /* 0x00000007ff0c7424 */ /* 0x000fe400078e00ff */
[----:B------:R-:W-:-:S07]  /*31c60*/  IMAD.MOV.U32 R2, RZ, RZ, R14 ;  /* 0x000000ffff027224 */ /* 0x000fce00078e000e */
[----:B------:R-:W-:Y:S05]  /*31c70*/  WARPSYNC.COLLECTIVE R15, `(.L_x_2399) ;  /* 0x000000000f087348 */ /* 0x000fea0003c00000 */
[----:B------:R0:W1:Y:S02]  /*31c80*/  SHFL.IDX P6, R14, R13, R12, R11 ;  /* 0x0000000c0d0e7389 */ /* 0x00006400000c000b */
[----:B01----:R-:W-:Y:S01]  /*31c90*/  ENDCOLLECTIVE ;  /* 0x000000000000791b */ /* 0x003fe20003800000 */
.L_x_2399:
        /* <DEDUP_REMOVED lines=11> */
.L_x_2400:
[----:B------:R-:W-:Y:S02]  /*31d50*/  IMAD.MOV.U32 R13, RZ, RZ, R8 ;  /* 0x000000ffff0d7224 */ /* 0x000fe400078e0008 */
[----:B------:R-:W-:Y:S02]  /*31d60*/  IMAD.MOV.U32 R12, RZ, RZ, RZ ;  /* 0x000000ffff0c7224 */ /* 0x000fe400078e00ff */
[----:B------:R-:W-:-:S07]  /*31d70*/  IMAD.MOV.U32 R10, RZ, RZ, R14 ;  /* 0x000000ffff0a7224 */ /* 0x000fce00078e000e */
[----:B------:R-:W-:Y:S05]  /*31d80*/  WARPSYNC.COLLECTIVE R15, `(.L_x_2401) ;  /* 0x000000000f087348 */ /* 0x000fea0003c00000 */
[----:B------:R0:W1:Y:S02]  /*31d90*/  SHFL.IDX P6, R14, R13, R12, R11 ;  /* 0x0000000c0d0e7389 */ /* 0x00006400000c000b */
[----:B01----:R-:W-:Y:S01]  /*31da0*/  ENDCOLLECTIVE ;  /* 0x000000000000791b */ /* 0x003fe20003800000 */
.L_x_2401:
        /* <DEDUP_REMOVED lines=11> */
.L_x_2402:
[----:B------:R-:W-:Y:S02]  /*31e60*/  IMAD.MOV.U32 R13, RZ, RZ, R8 ;  /* 0x000000ffff0d7224 */ /* 0x000fe400078e0008 */
[----:B------:R-:W-:Y:S02]  /*31e70*/  IMAD.MOV.U32 R12, RZ, RZ, 0x1 ;  /* 0x00000001ff0c7424 */ /* 0x000fe400078e00ff */
[----:B------:R-:W-:-:S07]  /*31e80*/  IMAD.MOV.U32 R5, RZ, RZ, R14 ;  /* 0x000000ffff057224 */ /* 0x000fce00078e000e */
[----:B------:R-:W-:Y:S05]  /*31e90*/  WARPSYNC.COLLECTIVE R15, `(.L_x_2403) ;  /* 0x000000000f087348 */ /* 0x000fea0003c00000 */
[----:B------:R0:W1:Y:S02]  /*31ea0*/  SHFL.IDX P6, R14, R13, R12, R11 ;  /* 0x0000000c0d0e7389 */ /* 0x00006400000c000b */
[----:B01----:R-:W-:Y:S01]  /*31eb0*/  ENDCOLLECTIVE ;  /* 0x000000000000791b */ /* 0x003fe20003800000 */
.L_x_2403:
        /* <DEDUP_REMOVED lines=11> */
.L_x_2404:
[----:B------:R-:W-:Y:S01]  /*31f70*/  IMAD.MOV.U32 R2, RZ, RZ, R14 ;  /* 0x000000ffff027224 */ /* 0x000fe200078e000e */
[----:B------:R-:W-:Y:S06]  /*31f80*/  BRA `(.L_x_2405) ;  /* 0xffffff7400547947 */ /* 0x000fec000383ffff */
.L_x_2124:
[----:B-1----:R1:W2:Y:S02]  /*31f90*/  SYNCS.PHASECHK.TRANS64.TRYWAIT P2, [R3+URZ+0x22870], R0 ;  /* 0x02287000030075a7 */ /* 0x0022a4000804017f */
[----:B--2---:R-:W-:Y:S05]  /*31fa0*/  @!P2 NANOSLEEP.SYNCS 0x989680 ;  /* 0x009896800000a95d */ /* 0x004fea0003900000 */
[----:B------:R-:W2:Y:S02]  /*31fb0*/  @!P2 SYNCS.PHASECHK.TRANS64 P2, [R3+URZ+0x22870], R0 ;  /* 0x022870000300a5a7 */ /* 0x000ea4000804007f */
[----:B--2---:R-:W-:Y:S05]  /*31fc0*/  @!P2 BRA `(.L_x_2124) ;  /* 0xfffffffc00f0a947 */ /* 0x004fea000383ffff */
[----:B------:R-:W-:Y:S05]  /*31fd0*/  BRA `(.L_x_2406) ;  /* 0xffffff7400b87947 */ /* 0x000fea000383ffff */
.L_x_2126:
[----:B-1----:R1:W2:Y:S02]  /*31fe0*/  SYNCS.PHASECHK.TRANS64.TRYWAIT P2, [R3+URZ+0x22860], R0 ;  /* 0x02286000030075a7 */ /* 0x0022a4000804017f */
[----:B--2---:R-:W-:Y:S05]  /*31ff0*/  @!P2 NANOSLEEP.SYNCS 0x989680 ;  /* 0x009896800000a95d */ /* 0x004fea0003900000 */
[----:B------:R-:W2:Y:S02]  /*32000*/  @!P2 SYNCS.PHASECHK.TRANS64 P2, [R3+URZ+0x22860], R0 ;  /* 0x022860000300a5a7 */ /* 0x000ea4000804007f */
[----:B--2---:R-:W-:Y:S05]  /*32010*/  @!P2 BRA `(.L_x_2126) ;  /* 0xfffffffc00f0a947 */ /* 0x004fea000383ffff */
[----:B------:R-:W-:Y:S05]  /*32020*/  BRA `(.L_x_2407) ;  /* 0xffffff7400c87947 */ /* 0x000fea000383ffff */
.L_x_2134:
[----:B0-----:R0:W1:Y:S02]  /*32030*/  SYNCS.PHASECHK.TRANS64.TRYWAIT P1, [R18+URZ+0x22870], R3 ;  /* 0x02287003120075a7 */ /* 0x001064000802017f */
[----:B-1----:R-:W-:Y:S05]  /*32040*/  @!P1 NANOSLEEP.SYNCS 0x989680 ;  /* 0x009896800000995d */ /* 0x002fea0003900000 */
[----:B------:R-:W1:Y:S02]  /*32050*/  @!P1 SYNCS.PHASECHK.TRANS64 P1, [R18+URZ+0x22870], R3 ;  /* 0x02287003120095a7 */ /* 0x000e64000802007f */
[----:B-1----:R-:W-:Y:S05]  /*32060*/  @!P1 BRA `(.L_x_2134) ;  /* 0xfffffffc00f09947 */ /* 0x002fea000383ffff */
[----:B------:R-:W-:Y:S05]  /*32070*/  BRA `(.L_x_2408) ;  /* 0xffffff7c008c7947 */ /* 0x000fea000383ffff */
.L_x_2136:
[----:B0-----:R0:W1:Y:S02]  /*32080*/  SYNCS.PHASECHK.TRANS64.TRYWAIT P1, [R18+URZ+0x22860], R3 ;  /* 0x02286003120075a7 */ /* 0x001064000802017f */
[----:B-1----:R-:W-:Y:S05]  /*32090*/  @!P1 NANOSLEEP.SYNCS 0x989680 ;  /* 0x009896800000995d */ /* 0x002fea0003900000 */
[----:B------:R-:W1:Y:S02]  /*320a0*/  @!P1 SYNCS.PHASECHK.TRANS64 P1, [R18+URZ+0x22860], R3 ;  /* 0x02286003120095a7 */ /* 0x000e64000802007f */
[----:B-1----:R-:W-:Y:S05]  /*320b0*/  @!P1 BRA `(.L_x_2136) ;  /* 0xfffffffc00f09947 */ /* 0x002fea000383ffff */
[----:B------:R-:W-:Y:S05]  /*320c0*/  BRA `(.L_x_2409) ;  /* 0xffffff7c00987947 */ /* 0x000fea000383ffff */
.L_x_2141:
        /* <DEDUP_REMOVED lines=8> */
.L_x_2411:
[----:B------:R-:W-:Y:S05]  /*32150*/  BSYNC B0 ;  /* 0x0000000000007941 */ /* 0x000fea0003800000 */
.L_x_2410:
[----:B------:R-:W-:Y:S02]  /*32160*/  IMAD.MOV.U32 R13, RZ, RZ, R24 ;  /* 0x000000ffff0d7224 */ /* 0x000fe400078e0018 */
[----:B------:R-:W-:Y:S02]  /*32170*/  IMAD.MOV.U32 R12, RZ, RZ, 0x1 ;  /* 0x00000001ff0c7424 */ /* 0x000fe400078e00ff */
[----:B------:R-:W-:Y:S02]  /*32180*/  IMAD.MOV.U32 R11, RZ, RZ, 0x1f ;  /* 0x0000001fff0b7424 */ /* 0x000fe400078e00ff */
[----:B------:R-:W-:Y:S02]  /*32190*/  IMAD.MOV.U32 R15, RZ, RZ, -0x1 ;  /* 0xffffffffff0f7424 */ /* 0x000fe400078e00ff */
[----:B------:R-:W-:Y:S02]  /*321a0*/  IMAD.IADD R5, R27, 0x1, R7 ;  /* 0x000000011b057824 */ /* 0x000fe400078e0207 */
[----:B------:R-:W-:-:S07]  /*321b0*/  IMAD.MOV.U32 R0, RZ, RZ, R14 ;  /* 0x000000ffff007224 */ /* 0x000fce00078e000e */
[----:B------:R-:W-:Y:S05]  /*321c0*/  WARPSYNC.COLLECTIVE R15, `(.L_x_2412) ;  /* 0x000000000f087348 */ /* 0x000fea0003c00000 */
[----:B------:R0:W1:Y:S02]  /*321d0*/  SHFL.IDX P6, R14, R13, R12, R11 ;  /* 0x0000000c0d0e7389 */ /* 0x00006400000c000b */
[----:B01----:R-:W-:Y:S01]  /*321e0*/  ENDCOLLECTIVE ;  /* 0x000000000000791b */ /* 0x003fe20003800000 */
.L_x_2412:
[----:B------:R-:W-:Y:S02]  /*321f0*/  ULDC UR4, c[0x0][0xc3c] ;  /* 0x00030f0000047ab9 */ /* 0x000fe40000000800 */
[----:B------:R-:W-:-:S13]  /*32200*/  ISETP.GE.OR P1, PT, R5, UR4, !P0 ;  /* 0x0000000405007c0c */ /* 0x000fda000c726670 */
[----:B------:R-:W0:Y:S01]  /*32210*/  @!P1 LDC.64 R2, c[0x0][0xc80] ;  /* 0x00032000ff029b82 */ /* 0x000e220000000a00 */
[----:B------:R-:W-:Y:S02]  /*32220*/  IMAD.MOV.U32 R11, RZ, RZ, RZ ;  /* 0x000000ffff0b7224 */ /* 0x000fe400078e00ff */
[----:B------:R-:W-:Y:S02]  /*32230*/  IMAD.MOV.U32 R24, RZ, RZ, R14 ;  /* 0x000000ffff187224 */ /* 0x000fe400078e000e */
[----:B0-----:R-:W-:-:S06]  /*32240*/  @!P1 IMAD.WIDE R2, R5, 0x4, R2 ;  /* 0x0000000405029825 */ /* 0x001fcc00078e0202 */
[----:B------:R0:W2:Y:S01]  /*32250*/  @!P1 LDG.E R3, desc[UR60][R2.64] ;  /* 0x0000003c02039981 */ /* 0x0000a2000c1e1900 */
[C---:B------:R-:W-:Y:S02]  /*32260*/  ISETP.GE.U32.AND P2, PT, R7.reuse, 0x2, PT ;  /* 0x000000020700780c */ /* 0x040fe40003f46070 */
[C---:B------:R-:W-:Y:S02]  /*32270*/  ISETP.GE.U32.AND P3, PT, R7.reuse, 0x4, PT ;  /* 0x000000040700780c */ /* 0x040fe40003f66070 */
[C---:B------:R-:W-:Y:S02]  /*32280*/  ISETP.GE.U32.AND P4, PT, R7.reuse, 0x8, PT ;  /* 0x000000080700780c */ /* 0x040fe40003f86070 */
[C---:B------:R-:W-:Y:S01]  /*32290*/  ISETP.GE.U32.AND P5, PT, R7.reuse, 0x10, PT ;  /* 0x000000100700780c */ /* 0x040fe20003fa6070 */
[----:B0-----:R-:W-:Y:S02]  /*322a0*/  IMAD.MOV.U32 R2, RZ, RZ, RZ ;  /* 0x000000ffff027224 */ /* 0x001fe400078e00ff */
[----:B--2---:R-:W-:Y:S01]  /*322b0*/  @!P1 IMAD.MOV.U32 R2, RZ, RZ, R3 ;  /* 0x000000ffff029224 */ /* 0x004fe200078e0003 */
[----:B------:R-:W-:-:S03]  /*322c0*/  ISETP.NE.AND P1, PT, R7, RZ, PT ;  /* 0x000000ff0700720c */ /* 0x000fc60003f25270 */
[----:B------:R-:W-:-:S10]  /*322d0*/  IMAD.MOV.U32 R13, RZ, RZ, R2 ;  /* 0x000000ffff0d7224 */ /* 0x000fd400078e0002 */
[----:B------:R-:W-:Y:S05]  /*322e0*/  WARPSYNC.COLLECTIVE R15, `(.L_x_2413) ;  /* 0x000000000f087348 */ /* 0x000fea0003c00000 */
[----:B------:R0:W1:Y:S02]  /*322f0*/  SHFL.UP P6, R14, R13, R12, R11 ;  /* 0x0400000c0d0e7389 */ /* 0x00006400000c000b */
[----:B01----:R-:W-:Y:S01]  /*32300*/  ENDCOLLECTIVE ;  /* 0x000000000000791b */ /* 0x003fe20003800000 */
.L_x_2413:
[----:B------:R-:W-:Y:S01]  /*32310*/  IMAD.MOV.U32 R12, RZ, RZ, 0x2 ;  /* 0x00000002ff0c7424 */ /* 0x000fe200078e00ff */
[----:B------:R-:W-:-:S05]  /*32320*/  SEL R5, R14, RZ, P1 ;  /* 0x000000ff0e057207 */ /* 0x000fca0000800000 */
[----:B------:R-:W-:-:S04]  /*32330*/  IMAD.IADD R4, R2, 0x1, R5 ;  /* 0x0000000102047824 */ /* 0x000fc800078e0205 */
[----:B------:R-:W-:-:S07]  /*32340*/  IMAD.MOV.U32 R13, RZ, RZ, R4 ;  /* 0x000000ffff0d7224 */ /* 0x000fce00078e0004 */
[----:B------:R-:W-:Y:S05]  /*32350*/  WARPSYNC.COLLECTIVE R15, `(.L_x_2414) ;  /* 0x000000000f087348 */ /* 0x000fea0003c00000 */
[----:B------:R0:W1:Y:S02]  /*32360*/  SHFL.UP P6, R14, R13, R12, R11 ;  /* 0x0400000c0d0e7389 */ /* 0x00006400000c000b */
[----:B01----:R-:W-:Y:S01]  /*32370*/  ENDCOLLECTIVE ;  /* 0x000000000000791b */ /* 0x003fe20003800000 */
.L_x_2414:
[----:B------:R-:W-:Y:S01]  /*32380*/  IMAD.MOV.U32 R12, RZ, RZ, 0x4 ;  /* 0x00000004ff0c7424 */ /* 0x000fe200078e00ff */
[----:B------:R-:W-:-:S05]  /*32390*/  SEL R5, R14, RZ, P2 ;  /* 0x000000ff0e057207 */ /* 0x000fca0001000000 */
[----:B------:R-:W-:-:S04]  /*323a0*/  IMAD.IADD R5, R4, 0x1, R5 ;  /* 0x0000000104057824 */ /* 0x000fc800078e0205 */
[----:B------:R-:W-:-:S07]  /*323b0*/  IMAD.MOV.U32 R13, RZ, RZ, R5 ;  /* 0x000000ffff0d7224 */ /* 0x000fce00078e0005 */
[----:B------:R-:W-:Y:S05]  /*323c0*/  WARPSYNC.COLLECTIVE R15, `(.L_x_2415) ;  /* 0x000000000f087348 */ /* 0x000fea0003c00000 */
[----:B------:R0:W1:Y:S02]  /*323d0*/  SHFL.UP P6, R14, R13, R12, R11 ;  /* 0x0400000c0d0e7389 */ /* 0x00006400000c000b */
[----:B01----:R-:W-:Y:S01]  /*323e0*/  ENDCOLLECTIVE ;  /* 0x000000000000791b */ /* 0x003fe20003800000 */
.L_x_2415:
[----:B------:R-:W-:Y:S01]  /*323f0*/  IMAD.MOV.U32 R12, RZ, RZ, 0x8 ;  /* 0x00000008ff0c7424 */ /* 0x000fe200078e00ff */
[----:B------:R-:W-:-:S05]  /*32400*/  SEL R6, R14, RZ, P3 ;  /* 0x000000ff0e067207 */ /* 0x000fca0001800000 */
[----:B------:R-:W-:-:S04]  /*32410*/  IMAD.IADD R6, R5, 0x1, R6 ;  /* 0x0000000105067824 */ /* 0x000fc800078e0206 */
[----:B------:R-:W-:-:S07]  /*32420*/  IMAD.MOV.U32 R13, RZ, RZ, R6 ;  /* 0x000000ffff0d7224 */ /* 0x000fce00078e0006 */
[----:B------:R-:W-:Y:S05]  /*32430*/  WARPSYNC.COLLECTIVE R15, `(.L_x_2416) ;  /* 0x000000000f087348 */ /* 0x000fea0003c00000 */
[----:B------:R0:W1:Y:S02]  /*32440*/  SHFL.UP P6, R14, R13, R12, R11 ;  /* 0x0400000c0d0e7389 */ /* 0x00006400000c000b */
[----:B01----:R-:W-:Y:S01]  /*32450*/  ENDCOLLECTIVE ;  /* 0x000000000000791b */ /* 0x003fe20003800000 */
.L_x_2416:
[----:B------:R-:W-:Y:S01]  /*32460*/  IMAD.MOV.U32 R12, RZ, RZ, 0x10 ;  /* 0x00000010ff0c7424 */ /* 0x000fe200078e00ff */
[----:B------:R-:W-:-:S05]  /*32470*/  SEL R3, R14, RZ, P4 ;  /* 0x000000ff0e037207 */ /* 0x000fca0002000000 */
[----:B------:R-:W-:-:S04]  /*32480*/  IMAD.IADD R4, R6, 0x1, R3 ;  /* 0x0000000106047824 */ /* 0x000fc800078e0203 */
[----:B------:R-:W-:-:S07]  /*32490*/  IMAD.MOV.U32 R13, RZ, RZ, R4 ;  /* 0x000000ffff0d7224 */ /* 0x000fce00078e0004 */
[----:B------:R-:W-:Y:S05]  /*324a0*/  WARPSYNC.COLLECTIVE R15, `(.L_x_2417) ;  /* 0x000000000f087348 */ /* 0x000fea0003c00000 */
[----:B------:R0:W1:Y:S02]  /*324b0*/  SHFL.UP P6, R14, R13, R12, R11 ;  /* 0x0400000c0d0e7389 */ /* 0x00006400000c000b */
[----:B01----:R-:W-:Y:S01]  /*324c0*/  ENDCOLLECTIVE ;  /* 0x000000000000791b */ /* 0x003fe20003800000 */
.L_x_2417:
[----:B------:R-:W-:Y:S02]  /*324d0*/  IMAD.MOV.U32 R12, RZ, RZ, 0x1f ;  /* 0x0000001fff0c7424 */ /* 0x000fe400078e00ff */
[----:B------:R-:W-:Y:S01]  /*324e0*/  IMAD.MOV.U32 R11, RZ, RZ, 0x1f ;  /* 0x0000001fff0b7424 */ /* 0x000fe200078e00ff */
[----:B------:R-:W-:-:S05]  /*324f0*/  SEL R3, R14, RZ, P5 ;  /* 0x000000ff0e037207 */ /* 0x000fca0002800000 */
[----:B------:R-:W-:-:S04]  /*32500*/  IMAD.IADD R3, R4, 0x1, R3 ;  /* 0x0000000104037824 */ /* 0x000fc800078e0203 */
[----:B------:R-:W-:-:S07]  /*32510*/  IMAD.MOV.U32 R13, RZ, RZ, R3 ;  /* 0x000000ffff0d7224 */ /* 0x000fce00078e0003 */
[----:B------:R-:W-:Y:S05]  /*32520*/  WARPSYNC.COLLECTIVE R15, `(.L_x_2418) ;  /* 0x000000000f087348 */ /* 0x000fea0003c00000 */
[----:B------:R0:W1:Y:S02]  /*32530*/  SHFL.IDX P6, R14, R13, R12, R11 ;  /* 0x0000000c0d0e7389 */ /* 0x00006400000c000b */
[----:B01----:R-:W-:Y:S01]  /*32540*/  ENDCOLLECTIVE ;  /* 0x000000000000791b */ /* 0x003fe20003800000 */
.L_x_2418:
[----:B------:R-:W-:Y:S05]  /*32550*/  BRA `(.L_x_2419) ;  /* 0xffffff8000a87947 */ /* 0x000fea000383ffff */
.L_x_2146:
[----:B------:R-:W-:Y:S01]  /*32560*/  BSSY B0, `(.L_x_2420) ;  /* 0x0000008000007945 */ /* 0x000fe20003800000 */
[----:B-----5:R-:W-:Y:S02]  /*32570*/  IMAD.MOV.U32 R13, RZ, RZ, R2 ;  /* 0x000000ffff0d7224 */ /* 0x020fe400078e0002 */
[----:B------:R-:W-:Y:S02]  /*32580*/  IMAD.MOV.U32 R12, RZ, RZ, 0x1 ;  /* 0x00000001ff0c7424 */ /* 0x000fe400078e00ff */
[----:B------:R-:W-:Y:S02]  /*32590*/  IMAD.MOV.U32 R11, RZ, RZ, RZ ;  /* 0x000000ffff0b7224 */ /* 0x000fe400078e00ff */
[----:B------:R-:W-:-:S07]  /*325a0*/  IMAD.MOV.U32 R15, RZ, RZ, -0x1 ;  /* 0xffffffffff0f7424 */ /* 0x000fce00078e00ff */
[----:B01----:R-:W-:Y:S05]  /*325b0*/  WARPSYNC.COLLECTIVE R15, `(.L_x_2421) ;  /* 0x000000000f087348 */ /* 0x003fea0003c00000 */
[----:B------:R2:W3:Y:S02]  /*325c0*/  SHFL.UP P6, R14, R13, R12, R11 ;  /* 0x0400000c0d0e7389 */ /* 0x0004e400000c000b */
[----:B0123--:R-:W-:Y:S01]  /*325d0*/  ENDCOLLECTIVE ;  /* 0x000000000000791b */ /* 0x00ffe20003800000 */
.L_x_2421:
[----:B------:R-:W-:Y:S05]  /*325e0*/  BSYNC B0 ;  /* 0x0000000000007941 */ /* 0x000fea0003800000 */
.L_x_2420:
[----:B------:R-:W-:Y:S01]  /*325f0*/  SEL R13, R14, RZ, P1 ;  /* 0x000000ff0e0d7207 */ /* 0x000fe20000800000 */
[----:B------:R-:W-:Y:S02]  /*32600*/  IMAD.MOV.U32 R12, RZ, RZ, 0x2 ;  /* 0x00000002ff0c7424 */ /* 0x000fe400078e00ff */
[----:B------:R-:W-:Y:S02]  /*32610*/  IMAD.MOV.U32 R11, RZ, RZ, RZ ;  /* 0x000000ffff0b7224 */ /* 0x000fe400078e00ff */
[----:B------:R-:W-:Y:S02]  /*32620*/  IMAD.IADD R13, R2, 0x1, R13 ;  /* 0x00000001020d7824 */ /* 0x000fe400078e020d */
[----:B------:R-:W-:-:S07]  /*32630*/  IMAD.MOV.U32 R15, RZ, RZ, -0x1 ;  /* 0xffffffffff0f7424 */ /* 0x000fce00078e00ff */
[----:B------:R-:W-:Y:S05]  /*32640*/  WARPSYNC.COLLECTIVE R15, `(.L_x_2422) ;  /* 0x000000000f087348 */ /* 0x000fea0003c00000 */
[----:B------:R0:W1:Y:S02]  /*32650*/  SHFL.UP P6, R14, R13, R12, R11 ;  /* 0x0400000c0d0e7389 */ /* 0x00006400000c000b */
[----:B01----:R-:W-:Y:S01]  /*32660*/  ENDCOLLECTIVE ;  /* 0x000000000000791b */ /* 0x003fe20003800000 */
.L_x_2422:
[----:B------:R-:W-:Y:S01]  /*32670*/  IMAD.MOV.U32 R12, RZ, RZ, 0x4 ;  /* 0x00000004ff0c7424 */ /* 0x000fe200078e00ff */
[----:B------:R-:W-:-:S05]  /*32680*/  SEL R14, R14, RZ, P2 ;  /* 0x000000ff0e0e7207 */ /* 0x000fca0001000000 */
[----:B------:R-:W-:-:S04]  /*32690*/  IMAD.IADD R3, R13, 0x1, R14 ;  /* 0x000000010d037824 */ /* 0x000fc800078e020e */
[----:B------:R-:W-:-:S07]  /*326a0*/  IMAD.MOV.U32 R13, RZ, RZ, R3 ;  /* 0x000000ffff0d7224 */ /* 0x000fce00078e0003 */
[----:B------:R-:W-:Y:S05]  /*326b0*/  WARPSYNC.COLLECTIVE R15, `(.L_x_2423) ;  /* 0x000000000f087348 */ /* 0x000fea0003c00000 */
[----:B------:R0:W1:Y:S02]  /*326c0*/  SHFL.UP P6, R14, R13, R12, R11 ;  /* 0x0400000c0d0e7389 */ /* 0x00006400000c000b */
[----:B01----:R-:W-:Y:S01]  /*326d0*/  ENDCOLLECTIVE ;  /* 0x000000000000791b */ /* 0x003fe20003800000 */
.L_x_2423:
[----:B------:R-:W-:Y:S01]  /*326e0*/  IMAD.MOV.U32 R12, RZ, RZ, 0x8 ;  /* 0x00000008ff0c7424 */ /* 0x000fe200078e00ff */
[----:B------:R-:W-:-:S05]  /*326f0*/  SEL R4, R14, RZ, P3 ;  /* 0x000000ff0e047207 */ /* 0x000fca0001800000 */
[----:B------:R-:W-:-:S04]  /*32700*/  IMAD.IADD R4, R3, 0x1, R4 ;  /* 0x0000000103047824 */ /* 0x000fc800078e0204 */
[----:B------:R-:W-:-:S07]  /*32710*/  IMAD.MOV.U32 R13, RZ, RZ, R4 ;  /* 0x000000ffff0d7224 */ /* 0x000fce00078e0004 */
[----:B------:R-:W-:Y:S05]  /*32720*/  WARPSYNC.COLLECTIVE R15, `(.L_x_2424) ;  /* 0x000000000f087348 */ /* 0x000fea0003c00000 */
[----:B------:R0:W1:Y:S02]  /*32730*/  SHFL.UP P6, R14, R13, R12, R11 ;  /* 0x0400000c0d0e7389 */ /* 0x00006400000c000b */
[----:B01----:R-:W-:Y:S01]  /*32740*/  ENDCOLLECTIVE ;  /* 0x000000000000791b */ /* 0x003fe20003800000 */
.L_x_2424:
[----:B------:R-:W-:Y:S01]  /*32750*/  IMAD.MOV.U32 R12, RZ, RZ, 0x10 ;  /* 0x00000010ff0c7424 */ /* 0x000fe200078e00ff */
[----:B------:R-:W-:-:S05]  /*32760*/  SEL R5, R14, RZ, P4 ;  /* 0x000000ff0e057207 */ /* 0x000fca0002000000 */
[----:B------:R-:W-:-:S04]  /*32770*/  IMAD.IADD R5, R4, 0x1, R5 ;  /* 0x0000000104057824 */ /* 0x000fc800078e0205 */
[----:B------:R-:W-:-:S07]  /*32780*/  IMAD.MOV.U32 R13, RZ, RZ, R5 ;  /* 0x000000ffff0d7224 */ /* 0x000fce00078e0005 */
[----:B------:R-:W-:Y:S05]  /*32790*/  WARPSYNC.COLLECTIVE R15, `(.L_x_2425) ;  /* 0x000000000f087348 */ /* 0x000fea0003c00000 */
[----:B------:R0:W1:Y:S02]  /*327a0*/  SHFL.UP P6, R14, R13, R12, R11 ;  /* 0x0400000c0d0e7389 */ /* 0x00006400000c000b */
[----:B01----:R-:W-:Y:S01]  /*327b0*/  ENDCOLLECTIVE ;  /* 0x000000000000791b */ /* 0x003fe20003800000 */
.L_x_2425:
        /* <DEDUP_REMOVED lines=8> */
.L_x_2426:
[----:B------:R-:W-:Y:S05]  /*32840*/  BRA `(.L_x_2427) ;  /* 0xffffff8000887947 */ /* 0x000fea000383ffff */
.L_x_2148:
[----:B------:R-:W-:Y:S01]  /*32850*/  BSSY B0, `(.L_x_2428) ;  /* 0x0000006000007945 */ /* 0x000fe20003800000 */
[----:B------:R-:W-:Y:S01]  /*32860*/  PLOP3.LUT P6, PT, P6, PT, PT, 0x8, 0x0 ;  /* 0x000000000000781c */ /* 0x000fe200037ce170 */
[----:B------:R-:W-:-:S12]  /*32870*/  IMAD.MOV.U32 R15, RZ, RZ, -0x1 ;  /* 0xffffffffff0f7424 */ /* 0x000fd800078e00ff */
[----:B0-----:R-:W-:Y:S05]  /*32880*/  WARPSYNC.COLLECTIVE R15, `(.L_x_2429) ;  /* 0x000000000f087348 */ /* 0x001fea0003c00000 */
[----:B------:R-:W-:Y:S01]  /*32890*/  VOTE.ANY R14, PT, P6 ;  /* 0x00000000000e7806 */ /* 0x000fe200030e0100 */
[----:B0-----:R-:W-:Y:S06]  /*328a0*/  ENDCOLLECTIVE ;  /* 0x000000000000791b */ /* 0x001fec0003800000 */
.L_x_2429:
[----:B------:R-:W-:Y:S05]  /*328b0*/  BSYNC B0 ;  /* 0x0000000000007941 */ /* 0x000fea0003800000 */
.L_x_2428:
[----:B------:R-:W-:Y:S02]  /*328c0*/  IMAD.MOV.U32 R6, RZ, RZ, R14 ;  /* 0x000000ffff067224 */ /* 0x000fe400078e000e */
[----:B------:R-:W-:Y:S02]  /*328d0*/  IMAD.MOV.U32 R13, RZ, RZ, R2 ;  /* 0x000000ffff0d7224 */ /* 0x000fe400078e0002 */
[----:B------:R-:W0:Y:S01]  /*328e0*/  POPC R5, R6 ;  /* 0x0000000600057309 */ /* 0x000e220000000000 */
[----:B------:R-:W-:Y:S02]  /*328f0*/  IMAD.MOV.U32 R11, RZ, RZ, 0x1f ;  /* 0x0000001fff0b7424 */ /* 0x000fe400078e00ff */
[----:B------:R-:W-:Y:S02]  /*32900*/  IMAD.MOV.U32 R15, RZ, RZ, -0x1 ;  /* 0xffffffffff0f7424 */ /* 0x000fe400078e00ff */
[----:B0-----:R-:W-:-:S07]  /*32910*/  IMAD.MOV.U32 R12, RZ, RZ, R5 ;  /* 0x000000ffff0c7224 */ /* 0x001fce00078e0005 */
[----:B------:R-:W-:Y:S05]  /*32920*/  WARPSYNC.COLLECTIVE R15, `(.L_x_2430) ;  /* 0x000000000f087348 */ /* 0x000fea0003c00000 */
[----:B------:R0:W1:Y:S02]  /*32930*/  SHFL.IDX P6, R14, R13, R12, R11 ;  /* 0x0000000c0d0e7389 */ /* 0x00006400000c000b */
[----:B01----:R-:W-:Y:S01]  /*32940*/  ENDCOLLECTIVE ;  /* 0x000000000000791b */ /* 0x003fe20003800000 */
.L_x_2430:
[----:B------:R-:W-:Y:S01]  /*32950*/  IMAD.MOV.U32 R25, RZ, RZ, R14 ;  /* 0x000000ffff197224 */ /* 0x000fe200078e000e */
[----:B------:R-:W-:Y:S06]  /*32960*/  BRA `(.L_x_2431) ;  /* 0xffffff8000787947 */ /* 0x000fec000383ffff */
.L_x_2150:
[----:B------:R-:W-:Y:S01]  /*32970*/  BSSY B0, `(.L_x_2432) ;  /* 0x0000007000007945 */ /* 0x000fe20003800000 */
[----:B------:R-:W-:Y:S02]  /*32980*/  IMAD.MOV.U32 R13, RZ, RZ, R3 ;  /* 0x000000ffff0d7224 */ /* 0x000fe400078e0003 */
[----:B------:R-:W-:Y:S02]  /*32990*/  IMAD.MOV.U32 R11, RZ, RZ, 0x1f ;  /* 0x0000001fff0b7424 */ /* 0x000fe400078e00ff */
[----:B------:R-:W-:-:S07]  /*329a0*/  IMAD.MOV.U32 R15, RZ, RZ, -0x1 ;  /* 0xffffffffff0f7424 */ /* 0x000fce00078e00ff */
[----:B012---:R-:W-:Y:S05]  /*329b0*/  WARPSYNC.COLLECTIVE R15, `(.L_x_2433) ;  /* 0x000000000f087348 */ /* 0x007fea0003c00000 */
[----:B------:R3:W4:Y:S02]  /*329c0*/  SHFL.IDX P6, R14, R13, R12, R11 ;  /* 0x0000000c0d0e7389 */ /* 0x00072400000c000b */
[----:B01234-:R-:W-:Y:S01]  /*329d0*/  ENDCOLLECTIVE ;  /* 0x000000000000791b */ /* 0x01ffe20003800000 */
.L_x_2433:
[----:B------:R-:W-:Y:S05]  /*329e0*/  BSYNC B0 ;  /* 0x0000000000007941 */ /* 0x000fea0003800000 */
.L_x_2432:
[----:B------:R-:W-:Y:S01]  /*329f0*/  IMAD.MOV.U32 R6, RZ, RZ, R14 ;  /* 0x000000ffff067224 */ /* 0x000fe200078e000e */
[----:B------:R-:W-:Y:S06]  /*32a00*/  BRA `(.L_x_2149) ;  /* 0xffffff80006c7947 */ /* 0x000fec000383ffff */
.L_x_2154:
[----:B0-----:R0:W1:Y:S02]  /*32a10*/  SYNCS.PHASECHK.TRANS64.TRYWAIT P0, [R5+URZ+0x22820], R0 ;  /* 0x02282000050075a7 */ /* 0x001064000800017f */
[----:B-1----:R-:W-:Y:S05]  /*32a20*/  @!P0 NANOSLEEP.SYNCS 0x989680 ;  /* 0x009896800000895d */ /* 0x002fea0003900000 */
[----:B------:R-:W1:Y:S02]  /*32a30*/  @!P0 SYNCS.PHASECHK.TRANS64 P0, [R5+URZ+0x22820], R0 ;  /* 0x02282000050085a7 */ /* 0x000e64000800007f */
[----:B-1----:R-:W-:Y:S05]  /*32a40*/  @!P0 BRA `(.L_x_2154) ;  /* 0xfffffffc00f08947 */ /* 0x002fea000383ffff */
[----:B------:R-:W-:Y:S05]  /*32a50*/  BRA `(.L_x_2434) ;  /* 0xffffff8400ec7947 */ /* 0x000fea000383ffff */
.L_x_2155:
        /* <DEDUP_REMOVED lines=11> */
.L_x_2436:
[----:B------:R-:W-:Y:S05]  /*32b10*/  BSYNC B0 ;  /* 0x0000000000007941 */ /* 0x000fea0003800000 */
.L_x_2435:
[----:B------:R-:W-:Y:S05]  /*32b20*/  BRA `(.L_x_2437) ;  /* 0xffffff8400d47947 */ /* 0x000fea000383ffff */
.L_x_2156:
[----:B------:R-:W-:Y:S01]  /*32b30*/  BSSY B0, `(.L_x_2438) ;  /* 0x0000006000007945 */ /* 0x000fe20003800000 */
[----:B------:R-:W-:-:S07]  /*32b40*/  IMAD.MOV.U32 R15, RZ, RZ, -0x1 ;  /* 0xffffffffff0f7424 */ /* 0x000fce00078e00ff */
[----:B0-----:R-:W-:Y:S05]  /*32b50*/  WARPSYNC.COLLECTIVE R15, `(.L_x_2439) ;  /* 0x000000000f0c7348 */ /* 0x001fea0003c00000 */
[----:B------:R-:W-:Y:S02]  /*32b60*/  ELECT P6, UR62, PT ;  /* 0x00000000003e782f */ /* 0x000fe400038c0000 */
[----:B------:R-:W-:Y:S01]  /*32b70*/  MOV R14, UR62 ;  /* 0x0000003e000e7c02 */ /* 0x000fe20008000f00 */
[----:B0-----:R-:W-:Y:S10]  /*32b80*/  ENDCOLLECTIVE ;  /* 0x000000000000791b */ /* 0x001ff40003800000 */
.L_x_2439:
[----:B------:R-:W-:Y:S05]  /*32b90*/  BSYNC B0 ;  /* 0x0000000000007941 */ /* 0x000fea0003800000 */
.L_x_2438:
[----:B------:R-:W-:Y:S05]  /*32ba0*/  BRA `(.L_x_2440) ;  /* 0xffffff8400c87947 */ /* 0x000fea000383ffff */
.L_x_2158:
[----:B0-----:R0:W1:Y:S02]  /*32bb0*/  SYNCS.PHASECHK.TRANS64.TRYWAIT P1, [R3+URZ+0x22840], R2 ;  /* 0x02284002030075a7 */ /* 0x001064000802017f */
[----:B-1----:R-:W-:Y:S05]  /*32bc0*/  @!P1 NANOSLEEP.SYNCS 0x989680 ;  /* 0x009896800000995d */ /* 0x002fea0003900000 */
[----:B------:R-:W1:Y:S02]  /*32bd0*/  @!P1 SYNCS.PHASECHK.TRANS64 P1, [R3+URZ+0x22840], R2 ;  /* 0x02284002030095a7 */ /* 0x000e64000802007f */
[----:B-1----:R-:W-:Y:S05]  /*32be0*/  @!P1 BRA `(.L_x_2158) ;  /* 0xfffffffc00f09947 */ /* 0x002fea000383ffff */
[----:B------:R-:W-:Y:S05]  /*32bf0*/  BRA `(.L_x_2441) ;  /* 0xffffff8400e87947 */ /* 0x000fea000383ffff */
.L_x_2160:
[----:B-1----:R1:W2:Y:S02]  /*32c00*/  SYNCS.PHASECHK.TRANS64.TRYWAIT P1, [R33+URZ+0x22840], R0 ;  /* 0x02284000210075a7 */ /* 0x0022a4000802017f */
[----:B--2---:R-:W-:Y:S05]  /*32c10*/  @!P1 NANOSLEEP.SYNCS 0x989680 ;  /* 0x009896800000995d */ /* 0x004fea0003900000 */
[----:B------:R-:W2:Y:S02]  /*32c20*/  @!P1 SYNCS.PHASECHK.TRANS64 P1, [R33+URZ+0x22840], R0 ;  /* 0x02284000210095a7 */ /* 0x000ea4000802007f */
[----:B--2---:R-:W-:Y:S05]  /*32c30*/  @!P1 BRA `(.L_x_2160) ;  /* 0xfffffffc00f09947 */ /* 0x004fea000383ffff */
[----:B------:R-:W-:Y:S05]  /*32c40*/  BRA `(.L_x_2442) ;  /* 0xffffff8400f47947 */ /* 0x000fea000383ffff */
.L_x_2162:
[----:B--2---:R2:W3:Y:S02]  /*32c50*/  SYNCS.PHASECHK.TRANS64.TRYWAIT P1, [R3+URZ+0x22860], R2 ;  /* 0x02286002030075a7 */ /* 0x0044e4000802017f */
[----:B---3--:R-:W-:Y:S05]  /*32c60*/  @!P1 NANOSLEEP.SYNCS 0x989680 ;  /* 0x009896800000995d */ /* 0x008fea0003900000 */
[----:B------:R-:W3:Y:S02]  /*32c70*/  @!P1 SYNCS.PHASECHK.TRANS64 P1, [R3+URZ+0x22860], R2 ;  /* 0x02286002030095a7 */ /* 0x000ee4000802007f */
[----:B---3--:R-:W-:Y:S05]  /*32c80*/  @!P1 BRA `(.L_x_2162) ;  /* 0xfffffffc00f09947 */ /* 0x008fea000383ffff */
[----:B------:R-:W-:Y:S05]  /*32c90*/  BRA `(.L_x_2443) ;  /* 0xffffff8400f07947 */ /* 0x000fea000383ffff */
.L_x_2164:
[----:B---3--:R3:W4:Y:S02]  /*32ca0*/  SYNCS.PHASECHK.TRANS64.TRYWAIT P1, [R33+URZ+0x22860], R0 ;  /* 0x02286000210075a7 */ /* 0x008724000802017f */
[----:B----4-:R-:W-:Y:S05]  /*32cb0*/  @!P1 NANOSLEEP.SYNCS 0x989680 ;  /* 0x009896800000995d */ /* 0x010fea0003900000 */
[----:B------:R-:W4:Y:S02]  /*32cc0*/  @!P1 SYNCS.PHASECHK.TRANS64 P1, [R33+URZ+0x22860], R0 ;  /* 0x02286000210095a7 */ /* 0x000f24000802007f */
[----:B----4-:R-:W-:Y:S05]  /*32cd0*/  @!P1 BRA `(.L_x_2164) ;  /* 0xfffffffc00f09947 */ /* 0x010fea000383ffff */
[----:B------:R-:W-:Y:S05]  /*32ce0*/  BRA `(.L_x_2444) ;  /* 0xffffff8400ec7947 */ /* 0x000fea000383ffff */
.L_x_2166:
[----:B----4-:R4:W0:Y:S02]  /*32cf0*/  SYNCS.PHASECHK.TRANS64.TRYWAIT P1, [R3+URZ+0x22880], R2 ;  /* 0x02288002030075a7 */ /* 0x010824000802017f */
[----:B0-----:R-:W-:Y:S05]  /*32d00*/  @!P1 NANOSLEEP.SYNCS 0x989680 ;  /* 0x009896800000995d */ /* 0x001fea0003900000 */
[----:B------:R-:W0:Y:S02]  /*32d10*/  @!P1 SYNCS.PHASECHK.TRANS64 P1, [R3+URZ+0x22880], R2 ;  /* 0x02288002030095a7 */ /* 0x000e24000802007f */
[----:B0-----:R-:W-:Y:S05]  /*32d20*/  @!P1 BRA `(.L_x_2166) ;  /* 0xfffffffc00f09947 */ /* 0x001fea000383ffff */
[----:B------:R-:W-:Y:S05]  /*32d30*/  BRA `(.L_x_2445) ;  /* 0xffffff8400e87947 */ /* 0x000fea000383ffff */
.L_x_2446:
        /* <DEDUP_REMOVED lines=12> */
.L_x_3627:


//--------------------- .text._ZN7cutlass13device_kernelIN5flash11enable_sm90INS1_16FlashAttnFwdSm90INS1_25CollectiveMainloopFwdSm90ILi2EN4cute5tupleIJNS5_1CILi1EEES8_S8_EEENS6_IJNS7_ILi128EEENS7_ILi160EEESA_EEELi128ENS_12float_e4m3_tEfNS_4arch4Sm90ELb1ELb0ELb0ELb0ELb1ELb0ELb0ELb1ELb1ELb1ELb0ELb0EEENS1_21CollectiveEpilogueFwdINS6_IJSA_SA_SB_EEES9_NS_10bfloat16_tESF_Li256ELb0ELb1ELb0ELb1EEENS1_30DynamicPersistentTileSchedulerILi256ELi128ELb0ELb1ELb1EEEEEEEEEvNT_6ParamsE --------------------------
	.section	.text._ZN7cutlass13device_kernelIN5flash11enable_sm90INS1_16FlashAttnFwdSm90INS1_25CollectiveMainloopFwdSm90ILi2EN4cute5tupleIJNS5_1CILi1EEES8_S8_EEENS6_IJNS7_ILi128EEENS7_ILi160EEESA_EEELi128ENS_12float_e4m3_tEfNS_4arch4Sm90ELb1ELb0ELb0ELb0ELb1ELb0ELb0ELb1ELb1ELb1ELb0ELb0EEENS1_21CollectiveEpilogueFwdINS6_IJSA_SA_SB_EEES9_NS_10bfloat16_tESF_Li256ELb0ELb1ELb0ELb1EEENS1_30DynamicPersistentTileSchedulerILi256ELi128ELb0ELb1ELb1EEEEEEEEEvNT_6ParamsE,"ax",@progbits
	.align	128
.text._ZN7cutlass13device_kernelIN5flash11enable_sm90INS1_16FlashAttnFwdSm90INS1_25CollectiveMainloopFwdSm90ILi2EN4cute5tupleIJNS5_1CILi1EEES8_S8_EEENS6_IJNS7_ILi128EEENS7_ILi160EEESA_EEELi128ENS_12float_e4m3_tEfNS_4arch4Sm90ELb1ELb0ELb0ELb0ELb1ELb0ELb0ELb1ELb1ELb1ELb0ELb0EEENS1_21CollectiveEpilogueFwdINS6_IJSA_SA_SB_EEES9_NS_10bfloat16_tESF_Li256ELb0ELb1ELb0ELb1EEENS1_30DynamicPersistentTileSchedulerILi256ELi128ELb0ELb1ELb1EEEEEEEEEvNT_6ParamsE:
        .type           _ZN7cutlass13device_kernelIN5flash11enable_sm90INS1_16FlashAttnFwdSm90INS1_25CollectiveMainloopFwdSm90ILi2EN4cute5tupleIJNS5_1CILi1EEES8_S8_EEENS6_IJNS7_ILi128EEENS7_ILi160EEESA_EEELi128ENS_12float_e4m3_tEfNS_4arch4Sm90ELb1ELb0ELb0ELb0ELb1ELb0ELb0ELb1ELb1ELb1ELb0ELb0EEENS1_21CollectiveEpilogueFwdINS6_IJSA_SA_SB_EEES9_NS_10bfloat16_tESF_Li256ELb0ELb1ELb0ELb1EEENS1_30DynamicPersistentTileSchedulerILi256ELi128ELb0ELb1ELb1EEEEEEEEEvNT_6ParamsE,@function
        .size           _ZN7cutlass13device_kernelIN5flash11enable_sm90INS1_16FlashAttnFwdSm90INS1_25CollectiveMainloopFwdSm90ILi2EN4cute5tupleIJNS5_1CILi1EEES8_S8_EEENS6_IJNS7_ILi128EEENS7_ILi160EEESA_EEELi128ENS_12float_e4m3_tEfNS_4arch4Sm90ELb1ELb0ELb0ELb0ELb1ELb0ELb0ELb1ELb1ELb1ELb0ELb0EEENS1_21CollectiveEpilogueFwdINS6_IJSA_SA_SB_EEES9_NS_10bfloat16_tESF_Li256ELb0ELb1ELb0ELb1EEENS1_30DynamicPersistentTileSchedulerILi256ELi128ELb0ELb1ELb1EEEEEEEEEvNT_6ParamsE,(.L_x_3628 - _ZN7cutlass13device_kernelIN5flash11enable_sm90INS1_16FlashAttnFwdSm90INS1_25CollectiveMainloopFwdSm90ILi2EN4cute5tupleIJNS5_1CILi1EEES8_S8_EEENS6_IJNS7_ILi128EEENS7_ILi160EEESA_EEELi128ENS_12float_e4m3_tEfNS_4arch4Sm90ELb1ELb0ELb0ELb0ELb1ELb0ELb0ELb1ELb1ELb1ELb0ELb0EEENS1_21CollectiveEpilogueFwdINS6_IJSA_SA_SB_EEES9_NS_10bfloat16_tESF_Li256ELb0ELb1ELb0ELb1EEENS1_30DynamicPersistentTileSchedulerILi256ELi128ELb0ELb1ELb1EEEEEEEEEvNT_6ParamsE)
        .other          _ZN7cutlass13device_kernelIN5flash11enable_sm90INS1_16FlashAttnFwdSm90INS1_25CollectiveMainloopFwdSm90ILi2EN4cute5tupleIJNS5_1CILi1EEES8_S8_EEENS6_IJNS7_ILi128EEENS7_ILi160EEESA_EEELi128ENS_12float_e4m3_tEfNS_4arch4Sm90ELb1ELb0ELb0ELb0ELb1ELb0ELb0ELb1ELb1ELb1ELb0ELb0EEENS1_21CollectiveEpilogueFwdINS6_IJSA_SA_SB_EEES9_NS_10bfloat16_tESF_Li256ELb0ELb1ELb0ELb1EEENS1_30DynamicPersistentTileSchedulerILi256ELi128ELb0ELb1ELb1EEEEEEEEEvNT_6ParamsE,@"STO_CUDA_ENTRY STV_DEFAULT"
_ZN7cutlass13device_kernelIN5flash11enable_sm90INS1_16FlashAttnFwdSm90INS1_25CollectiveMainloopFwdSm90ILi2EN4cute5tupleIJNS5_1CILi1EEES8_S8_EEENS6_IJNS7_ILi128EEENS7_ILi160EEESA_EEELi128ENS_12float_e4m3_tEfNS_4arch4Sm90ELb1ELb0ELb0ELb0ELb1ELb0ELb0ELb1ELb1ELb1ELb0ELb0EEENS1_21CollectiveEpilogueFwdINS6_IJSA_SA_SB_EEES9_NS_10bfloat16_tESF_Li256ELb0ELb1ELb0ELb1EEENS1_30DynamicPersistentTileSchedulerILi256ELi128ELb0ELb1ELb1EEEEEEEEEvNT_6ParamsE:
        /* <DEDUP_REMOVED lines=45> */
.L_x_2447:
        /* <DEDUP_REMOVED lines=22> */
.L_x_2448:
        /* <DEDUP_REMOVED lines=18> */
.L_x_2449:
        /* <DEDUP_REMOVED lines=22> */
.L_x_2450:
        /* <DEDUP_REMOVED lines=24> */
.L_x_2451:
        /* <DEDUP_REMOVED lines=10> */
.L_x_2453:
        /* <DEDUP_REMOVED lines=27> */
[----:B------:R-:W-:-:S02]  /*0a80*/  SHF.R.S32.HI R7, RZ, 0x4, R2 ;  /* 0x00000004ff077819 */ /* 0x000fc40000011402 */
[----:B------:R-:W-:Y:S02]  /*0a90*/  LOP3.LUT R5, R2, 0x3fffff0, RZ, 0xc0, !PT ;  /* 0x03fffff002057812 */ /* 0x000fe400078ec0ff */
[----:B------:R-:W-:Y:S02]  /*0aa0*/  SHF.R.S32.HI R9, RZ, 0x1f, R188 ;  /* 0x0000001fff097819 */ /* 0x000fe400000114bc */
[----:B------:R-:W-:Y:S01]  /*0ab0*/  LOP3.LUT R4, R4, 0xfffffc00, RZ, 0xc0, !PT ;  /* 0xfffffc0004047812 */ /* 0x000fe200078ec0ff */
[----:B------:R-:W-:Y:S01]  /*0ac0*/  IMAD.IADD R5, R194, 0x1, -R5 ;  /* 0x00000001c2057824 */ /* 0x000fe200078e0a05 */
[----:B------:R-:W-:Y:S02]  /*0ad0*/  LEA.HI R2, R2, R7, RZ, 0x1 ;  /* 0x0000000702027211 */ /* 0x000fe400078f08ff */
[----:B------:R-:W-:Y:S01]  /*0ae0*/  LEA.HI R6, R9, R188, RZ, 0x2 ;  /* 0x000000bc09067211 */ /* 0x000fe200078f10ff */
[----:B------:R-:W-:Y:S01]  /*0af0*/  IMAD R5, R5, 0x40, R4 ;  /* 0x0000004005057824 */ /* 0x000fe200078e0204 */
[----:B------:R-:W-:-:S02]  /*0b00*/  LOP3.LUT R2, R2, 0x1ffffffe, RZ, 0xc0, !PT ;  /* 0x1ffffffe02027812 */ /* 0x000fc400078ec0ff */
[-C--:B------:R-:W-:Y:S02]  /*0b10*/  LEA.HI R4, R3, R194.reuse, RZ, 0x2 ;  /* 0x000000c203047211 */ /* 0x080fe400078f10ff */
[----:B------:R-:W-:Y:S01]  /*0b20*/  SHF.R.S32.HI R8, RZ, 0x2, R6 ;  /* 0x00000002ff087819 */ /* 0x000fe20000011406 */
[----:B------:R-:W-:Y:S01]  /*0b30*/  IMAD.IADD R2, R7, 0x1, -R2 ;  /* 0x0000000107027824 */ /* 0x000fe200078e0a02 */
[----:B------:R-:W-:Y:S02]  /*0b40*/  SHF.R.S32.HI R11, RZ, 0x1f, R6 ;  /* 0x0000001fff0b7819 */ /* 0x000fe40000011406 */
[----:B------:R-:W-:Y:S01]  /*0b50*/  LOP3.LUT R7, R4, 0xfffffffc, RZ, 0xc0, !PT ;  /* 0xfffffffc04077812 */ /* 0x000fe200078ec0ff */
[----:B------:R-:W-:Y:S01]  /*0b60*/  IMAD R191, R2, 0x8, R5 ;  /* 0x0000000802bf7824 */ /* 0x000fe200078e0205 */
[----:B------:R-:W-:Y:S02]  /*0b70*/  LEA.HI R3, R3, R194, RZ, 0x3 ;  /* 0x000000c203037211 */ /* 0x000fe400078f18ff */
[----:B------:R-:W-:Y:S01]  /*0b80*/  LEA.HI R11, R11, R8, RZ, 0x3 ;  /* 0x000000080b0b7211 */ /* 0x000fe200078f18ff */
[----:B------:R-:W-:Y:S01]  /*0b90*/  IMAD.IADD R7, R194, 0x1, -R7 ;  /* 0x00000001c2077824 */ /* 0x000fe200078e0a07 */
[----:B------:R-:W-:-:S02]  /*0ba0*/  LOP3.LUT R5, R3, 0xfffffff8, RZ, 0xc0, !PT ;  /* 0xfffffff803057812 */ /* 0x000fc400078ec0ff */
[----:B------:R-:W-:Y:S02]  /*0bb0*/  LOP3.LUT R11, R11, 0xfffffff8, RZ, 0xc0, !PT ;  /* 0xfffffff80b0b7812 */ /* 0x000fe400078ec0ff */
[----:B------:R-:W-:Y:S01]  /*0bc0*/  LEA.HI R9, R9, R188, RZ, 0x5 ;  /* 0x000000bc09097211 */ /* 0x000fe200078f28ff */
[----:B------:R-:W-:Y:S01]  /*0bd0*/  IMAD.IADD R22, R194, 0x1, -R5 ;  /* 0x00000001c2167824 */ /* 0x000fe200078e0a05 */
[----:B------:R-:W-:Y:S01]  /*0be0*/  LEA.HI R0, R0, R189, RZ, 0x1 ;  /* 0x000000bd00007211 */ /* 0x000fe200078f08ff */
[----:B------:R-:W-:Y:S01]  /*0bf0*/  IMAD.IADD R8, R8, 0x1, -R11 ;  /* 0x0000000108087824 */ /* 0x000fe200078e0a0b */
[----:B------:R-:W-:Y:S01]  /*0c00*/  LEA.HI R2, R7, R7, RZ, 0x1 ;  /* 0x0000000707027211 */ /* 0x000fe200078f08ff */
[----:B------:R-:W-:Y:S01]  /*0c10*/  IMAD.SHL.U32 R16, R22, 0x8, RZ ;  /* 0x0000000816107824 */ /* 0x000fe200078e00ff */
[----:B------:R-:W-:Y:S02]  /*0c20*/  SHF.R.S32.HI R9, RZ, 0x5, R9 ;  /* 0x00000005ff097819 */ /* 0x000fe40000011409 */
[----:B------:R-:W-:Y:S01]  /*0c30*/  LOP3.LUT R0, R0, 0x3fffffe, RZ, 0xc0, !PT ;  /* 0x03fffffe00007812 */ /* 0x000fe200078ec0ff */
[----:B------:R-:W-:Y:S01]  /*0c40*/  VIADD R19, R16, 0x40 ;  /* 0x0000004010137836 */ /* 0x000fe20000000000 */
[----:B------:R-:W-:Y:S01]  /*0c50*/  LOP3.LUT R2, R2, 0x1ffffffe, RZ, 0xc0, !PT ;  /* 0x1ffffffe02027812 */ /* 0x000fe200078ec0ff */
[----:B------:R-:W-:Y:S01]  /*0c60*/  IMAD R9, R9, 0x10, R8 ;  /* 0x0000001009097824 */ /* 0x000fe200078e0208 */
[----:B------:R-:W-:Y:S01]  /*0c70*/  LOP3.LUT R17, R6, 0x7ffffffc, RZ, 0xc0, !PT ;  /* 0x7ffffffc06117812 */ /* 0x000fe200078ec0ff */
[----:B------:R-:W-:Y:S01]  /*0c80*/  IMAD.IADD R0, R189, 0x1, -R0 ;  /* 0x00000001bd007824 */ /* 0x000fe200078e0a00 */
[----:B------:R-:W-:Y:S01]  /*0c90*/  SHF.R.S32.HI R23, RZ, 0x3, R3 ;  /* 0x00000003ff177819 */ /* 0x000fe20000011403 */
[----:B------:R-:W-:Y:S01]  /*0ca0*/  IMAD.IADD R7, R7, 0x1, -R2 ;  /* 0x0000000107077824 */ /* 0x000fe200078e0a02 */
[----:B------:R-:W-:Y:S01]  /*0cb0*/  SHF.R.S32.HI R193, RZ, 0x1f, R16 ;  /* 0x0000001fffc17819 */ /* 0x000fe20000011410 */
[----:B------:R-:W-:Y:S01]  /*0cc0*/  IMAD R190, R0, 0x40, R9 ;  /* 0x0000004000be7824 */ /* 0x000fe200078e0209 */
[----:B------:R-:W-:Y:S01]  /*0cd0*/  SHF.R.S32.HI R192, RZ, 0x1f, R19 ;  /* 0x0000001fffc07819 */ /* 0x000fe20000011413 */
[----:B------:R-:W-:-:S02]  /*0ce0*/  IMAD.IADD R17, R188, 0x1, -R17 ;  /* 0x00000001bc117824 */ /* 0x000fc400078e0a11 */
[----:B------:R-:W-:-:S07]  /*0cf0*/  IMAD R18, R7, 0x8, R190 ;  /* 0x0000000807127824 */ /* 0x000fce00078e02be */
.L_x_2510:
        /* <DEDUP_REMOVED lines=21> */
.L_x_2454:
[----:B------:R-:W-:Y:S01]  /*0e50*/  ULDC UR6, c[0x0][0xc54] ;  /* 0x0003150000067ab9 */ /* 0x000fe20000000800 */
[----:B------:R-:W-:Y:S01]  /*0e60*/  UMOV UR8, UR7 ;  /* 0x0000000700087c82 */ /* 0x000fe20008000000 */
[----:B------:R-:W-:-:S11]  /*0e70*/  UISETP.NE.AND UP0, UPT, UR6, 0x1, UPT ;  /* 0x000000010600788c */ /* 0x000fd6000bf05270 */
[----:B------:R-:W-:Y:S02]  /*0e80*/  @UP0 ULDC.64 UR10, c[0x0][0xc58] ;  /* 0x00031600000a0ab9 */ /* 0x000fe40000000a00 */
[----:B------:R-:W-:-:S04]  /*0e90*/  UIMAD.WIDE.U32 UR4, UR7, UR10, URZ ;  /* 0x0000000a070472a5 */ /* 0x000fc8000f8e003f */
[----:B------:R-:W-:-:S04]  /*0ea0*/  @UP0 USHF.R.U32.HI UR8, URZ, UR11, UR5 ;  /* 0x0000000b3f080299 */ /* 0x000fc80008011605 */
[----:B------:R-:W-:-:S12]  /*0eb0*/  UIMAD UR4, UR8, UR6, URZ ;  /* 0x00000006080472a4 */ /* 0x000fd8000f8e023f */
.L_x_2455:
[----:B------:R-:W-:Y:S01]  /*0ec0*/  ULDC UR38, c[0x0][0xc48] ;  /* 0x0003120000267ab9 */ /* 0x000fe20000000800 */
[----:B------:R-:W-:Y:S01]  /*0ed0*/  UIADD3 UR6, UR7, -UR4, URZ ;  /* 0x8000000407067290 */ /* 0x000fe2000fffe03f */
[----:B------:R-:W-:Y:S01]  /*0ee0*/  IMAD.MOV.U32 R7, RZ, RZ, 0x3f800000 ;  /* 0x3f800000ff077424 */ /* 0x000fe200078e00ff */
[----:B------:R-:W-:Y:S01]  /*0ef0*/  UISETP.NE.AND UP2, UPT, UR38, 0x1, UPT ;  /* 0x000000012600788c */ /* 0x000fe2000bf45270 */
[----:B------:R-:W-:Y:S01]  /*0f00*/  IMAD.MOV.U32 R0, RZ, RZ, 0x3f800000 ;  /* 0x3f800000ff007424 */ /* 0x000fe200078e00ff */
[----:B------:R-:W-:Y:S01]  /*0f10*/  ULDC.64 UR4, c[0x0][0x990] ;  /* 0x0002640000047ab9 */ /* 0x000fe20000000a00 */
[----:B------:R-:W-:Y:S01]  /*0f20*/  ULDC UR18, c[0x0][0xc54] ;  /* 0x0003150000127ab9 */ /* 0x000fe20000000800 */
[----:B------:R-:W-:Y:S02]  /*0f30*/  UISETP.NE.U32.AND UP0, UPT, UR4, URZ, UPT ;  /* 0x0000003f0400728c */ /* 0x000fe4000bf05070 */
[----:B------:R-:W-:Y:S02]  /*0f40*/  UIMAD UR18, UR9, UR18, UR6 ;  /* 0x00000012091272a4 */ /* 0x000fe4000f8e0206 */
[----:B------:R-:W-:Y:S01]  /*0f50*/  UISETP.NE.AND.EX UP0, UPT, UR5, URZ, UPT, UP0 ;  /* 0x0000003f0500728c */ /* 0x000fe2000bf05300 */
[----:B------:R-:W-:-:S02]  /*0f60*/  ULDC.64 UR6, c[0x0][0x998] ;  /* 0x0002660000067ab9 */ /* 0x000fc40000000a00 */
[----:B------:R-:W-:Y:S01]  /*0f70*/  @UP2 ULDC UR10, c[0x0][0xc4c] ;  /* 0x00031300000a2ab9 */ /* 0x000fe20000000800 */
[----:B------:R-:W-:Y:S02]  /*0f80*/  UISETP.NE.U32.AND UP1, UPT, UR6, URZ, UPT ;  /* 0x0000003f0600728c */ /* 0x000fe4000bf25070 */
[----:B------:R-:W-:Y:S01]  /*0f90*/  UIMAD.WIDE.U32 UR10, UR18, UR10, URZ ;  /* 0x0000000a120a72a5 */ /* 0x000fe2000f8e003f */
[----:B------:R-:W-:Y:S01]  /*0fa0*/  PLOP3.LUT P0, PT, PT, PT, UP0, 0x80, 0x0 ;  /* 0x000000000000781c */ /* 0x000fe20003f0f008 */
[----:B------:R-:W-:Y:S01]  /*0fb0*/  @UP2 ULDC UR9, c[0x0][0xc50] ;  /* 0x0003140000092ab9 */ /* 0x000fe20000000800 */
[----:B------:R-:W-:Y:S01]  /*0fc0*/  UISETP.NE.AND.EX UP1, UPT, UR7, URZ, UPT, UP1 ;  /* 0x0000003f0700728c */ /* 0x000fe2000bf25310 */
[----:B------:R-:W-:Y:S01]  /*0fd0*/  UMOV UR37, UR18 ;  /* 0x0000001200257c82 */ /* 0x000fe20008000000 */
[----:B------:R-:W-:Y:S02]  /*0fe0*/  @UP2 USHF.R.U32.HI UR37, URZ, UR9, UR11 ;  /* 0x000000093f252299 */ /* 0x000fe4000801160b */
[----:B------:R-:W-:-:S02]  /*0ff0*/  ULOP3.LUT UR8, UR8, 0x1ffffff, URZ, 0x3c, !UPT ;  /* 0x01ffffff08087892 */ /* 0x000fc4000f8e3c3f */
[----:B------:R-:W-:Y:S01]  /*1000*/  PLOP3.LUT P1, PT, PT, PT, UP1, 0x80, 0x0 ;  /* 0x000000000000781c */ /* 0x000fe20003f2f018 */
[----:B------:R-:W-:Y:S01]  /*1010*/  @UP0 USHF.R.S32.HI UR9, URZ, 0x1f, UR37 ;  /* 0x0000001f3f090899 */ /* 0x000fe20008011425 */
[----:B------:R-:W-:Y:S01]  /*1020*/  @UP0 ULDC.64 UR10, c[0x0][0x9a8] ;  /* 0x00026a00000a0ab9 */ /* 0x000fe20000000a00 */
[----:B------:R-:W-:Y:S02]  /*1030*/  UIADD3 UR15, -UR37, URZ, URZ ;  /* 0x0000003f250f7290 */ /* 0x000fe4000fffe13f */
[----:B------:R-:W-:Y:S02]  /*1040*/  @UP0 UIMAD UR9, UR9, UR10, URZ ;  /* 0x0000000a090902a4 */ /* 0x000fe4000f8e023f */
[----:B------:R-:W-:Y:S02]  /*1050*/  @UP0 UIMAD.WIDE.U32 UR12, UR37, UR10, URZ ;  /* 0x0000000a250c02a5 */ /* 0x000fe4000f8e003f */
[----:B------:R-:W-:Y:S01]  /*1060*/  @UP1 USHF.R.S32.HI UR10, URZ, 0x1f, UR37 ;  /* 0x0000001f3f0a1899 */ /* 0x000fe20008011425 */
[----:B------:R-:W-:Y:S01]  /*1070*/  @UP1 ULDC.64 UR16, c[0x0][0x9b8] ;  /* 0x00026e0000101ab9 */ /* 0x000fe20000000a00 */
[----:B------:R-:W-:-:S02]  /*1080*/  @UP0 UIMAD UR14, UR37, UR11, UR9 ;  /* 0x0000000b250e02a4 */ /* 0x000fc4000f8e0209 */
[----:B------:R-:W-:Y:S02]  /*1090*/  @UP1 UIMAD UR9, UR10, UR16, URZ ;  /* 0x000000100a0912a4 */ /* 0x000fe4000f8e023f */
[----:B------:R-:W-:Y:S02]  /*10a0*/  UIMAD UR38, UR38, UR15, UR18 ;  /* 0x0000000f262672a4 */ /* 0x000fe4000f8e0212 */
[----:B------:R-:W-:Y:S02]  /*10b0*/  @UP1 UIMAD UR15, UR37, UR17, UR9 ;  /* 0x00000011250f12a4 */ /* 0x000fe4000f8e0209 */
[----:B------:R-:W-:Y:S02]  /*10c0*/  @UP0 USHF.R.S32.HI UR9, URZ, 0x1f, UR38 ;  /* 0x0000001f3f090899 */ /* 0x000fe40008011426 */
[----:B------:R-:W-:Y:S02]  /*10d0*/  @UP1 UIMAD.WIDE.U32 UR10, UR37, UR16, URZ ;  /* 0x00000010250a12a5 */ /* 0x000fe4000f8e003f */
[----:B------:R-:W-:Y:S01]  /*10e0*/  @UP1 USHF.R.S32.HI UR20, URZ, 0x1f, UR38 ;  /* 0x0000001f3f141899 */ /* 0x000fe20008011426 */
[----:B------:R-:W-:Y:S01]  /*10f0*/  @UP0 ULDC.64 UR16, c[0x0][0x9b0] ;  /* 0x00026c0000100ab9 */ /* 0x000fe20000000a00 */
[----:B------:R-:W-:Y:S01]  /*1100*/  @UP1 ULDC.64 UR18, c[0x0][0x9c0] ;  /* 0x0002700000121ab9 */ /* 0x000fe20000000a00 */
[----:B------:R-:W-:-:S02]  /*1110*/  @UP0 UIADD3 UR13, UR13, UR14, URZ ;  /* 0x0000000e0d0d0290 */ /* 0x000fc4000fffe03f */
[----:B------:R-:W-:Y:S02]  /*1120*/  @UP0 UIMAD UR9, UR9, UR16, URZ ;  /* 0x00000010090902a4 */ /* 0x000fe4000f8e023f */
[----:B------:R-:W-:Y:S02]  /*1130*/  @UP1 UIADD3 UR11, UR11, UR15, URZ ;  /* 0x0000000f0b0b1290 */ /* 0x000fe4000fffe03f */
[----:B------:R-:W-:Y:S02]  /*1140*/  @UP1 UIMAD UR14, UR20, UR18, URZ ;  /* 0x00000012140e12a4 */ /* 0x000fe4000f8e023f */
[----:B------:R-:W-:Y:S02]  /*1150*/  @UP0 UIMAD UR9, UR38, UR17, UR9 ;  /* 0x00000011260902a4 */ /* 0x000fe4000f8e0209 */
[----:B------:R-:W-:Y:S02]  /*1160*/  @UP0 UIMAD.WIDE.U32 UR12, UR38, UR16, UR12 ;  /* 0x00000010260c02a5 */ /* 0x000fe4000f8e000c */
[----:B------:R-:W-:-:S02]  /*1170*/  @UP1 UIMAD UR14, UR38, UR19, UR14 ;  /* 0x00000013260e12a4 */ /* 0x000fc4000f8e020e */
[----:B------:R-:W-:Y:S02]  /*1180*/  @UP1 UIMAD.WIDE.U32 UR10, UR38, UR18, UR10 ;  /* 0x00000012260a12a5 */ /* 0x000fe4000f8e000a */
        /* <DEDUP_REMOVED lines=8> */
[----:B------:R-:W-:Y:S01]  /*1210*/  ULDC UR4, c[0x0][0x988] ;  /* 0x0002620000047ab9 */ /* 0x000fe20000000800 */
[----:B------:R-:W-:Y:S01]  /*1220*/  IMAD.U32 R3, RZ, RZ, UR5 ;  /* 0x00000005ff037e24 */ /* 0x000fe2000f8e00ff */
[----:B------:R-:W-:Y:S01]  /*1230*/  ULDC UR5, c[0x0][0x448] ;  /* 0x0001120000057ab9 */ /* 0x000fe20000000800 */
[----:B------:R-:W-:Y:S01]  /*1240*/  IMAD.U32 R5, RZ, RZ, UR7 ;  /* 0x00000007ff057e24 */ /* 0x000fe2000f8e00ff */
[----:B------:R-:W-:Y:S01]  /*1250*/  ULDC UR48, c[0x0][0x424] ;  /* 0x0001090000307ab9 */ /* 0x000fe20000000800 */
[----:B------:R-:W-:Y:S01]  /*1260*/  ULDC UR9, c[0x0][0x2f0] ;  /* 0x0000bc0000097ab9 */ /* 0x000fe20000000800 */
[----:B------:R0:W2:Y:S01]  /*1270*/  @P0 LDG.E R7, desc[UR50][R2.64] ;  /* 0x0000003202070981 */ /* 0x0000a2000c1e1900 */
[----:B------:R-:W-:Y:S01]  /*1280*/  UISETP.NE.AND UP4, UPT, UR5, 0x1, UPT ;  /* 0x000000010500788c */ /* 0x000fe2000bf85270 */
[----:B------:R-:W-:Y:S02]  /*1290*/  ULDC.64 UR6, c[0x0][0x418] ;  /* 0x0001060000067ab9 */ /* 0x000fe40000000a00 */
[----:B------:R1:W2:Y:S01]  /*12a0*/  @P1 LDG.E R0, desc[UR50][R4.64] ;  /* 0x0000003204001981 */ /* 0x0002a2000c1e1900 */
[----:B------:R-:W-:Y:S01]  /*12b0*/  UISETP.NE.U32.AND UP0, UPT, UR6, URZ, UPT ;  /* 0x0000003f0600728c */ /* 0x000fe2000bf05070 */
[----:B------:R-:W-:Y:S01]  /*12c0*/  PLOP3.LUT P0, PT, PT, PT, PT, 0x80, 0x0 ;  /* 0x000000000000781c */ /* 0x000fe20003f0f070 */
[----:B------:R-:W-:Y:S01]  /*12d0*/  UP2UR UR49, UPR, URZ, 0x10 ;  /* 0x000000103f317883 */ /* 0x000fe20008000000 */
[----:B------:R-:W-:Y:S01]  /*12e0*/  CS2R R86, SRZ ;  /* 0x0000000000567805 */ /* 0x000fe2000001ff00 */
[----:B------:R-:W-:Y:S01]  /*12f0*/  UISETP.NE.AND.EX UP0, UPT, UR7, URZ, UPT, UP0 ;  /* 0x0000003f0700728c */ /* 0x000fe2000bf05300 */
[----:B0-----:R-:W-:Y:S01]  /*1300*/  IMAD.MOV.U32 R2, RZ, RZ, RZ ;  /* 0x000000ffff027224 */ /* 0x001fe200078e00ff */
[----:B------:R-:W-:Y:S01]  /*1310*/  CS2R R84, SRZ ;  /* 0x0000000000547805 */ /* 0x000fe2000001ff00 */
[----:B------:R-:W-:Y:S01]  /*1320*/  ULDC UR7, c[0x0][0x288] ;  /* 0x0000a20000077ab9 */ /* 0x000fe20000000800 */
[----:B------:R-:W-:Y:S01]  /*1330*/  USEL UR48, UR48, 0x1, UP0 ;  /* 0x0000000130307887 */ /* 0x000fe20008000000 */
[----:B-1----:R-:W-:Y:S01]  /*1340*/  CS2R R4, SRZ ;  /* 0x0000000000047805 */ /* 0x002fe2000001ff00 */
[----:B------:R-:W-:Y:S01]  /*1350*/  UIADD3 UR7, -UR7, 0xa0, URZ ;  /* 0x000000a007077890 */ /* 0x000fe2000fffe13f */
[----:B------:R-:W-:-:S02]  /*1360*/  CS2R R78, SRZ ;  /* 0x00000000004e7805 */ /* 0x000fc4000001ff00 */
[----:B------:R-:W-:Y:S02]  /*1370*/  CS2R R8, SRZ ;  /* 0x0000000000087805 */ /* 0x000fe4000001ff00 */
[----:B------:R-:W-:Y:S01]  /*1380*/  CS2R R76, SRZ ;  /* 0x00000000004c7805 */ /* 0x000fe2000001ff00 */
[----:B------:R-:W-:Y:S01]  /*1390*/  UIMAD UR7, UR48, UR9, UR7 ;  /* 0x00000009300772a4 */ /* 0x000fe2000f8e0207 */
        /* <DEDUP_REMOVED lines=18> */
[----:B------:R-:W-:Y:S01]  /*14c0*/  IMAD.MOV.U32 R34, RZ, RZ, RZ ;  /* 0x000000ffff227224 */ /* 0x000fe200078e00ff */
[----:B------:R-:W-:Y:S02]  /*14d0*/  CS2R R88, SRZ ;  /* 0x0000000000587805 */ /* 0x000fe4000001ff00 */
[----:B------:R-:W-:Y:S02]  /*14e0*/  CS2R R40, SRZ ;  /* 0x0000000000287805 */ /* 0x000fe4000001ff00 */
[----:B------:R-:W-:Y:S02]  /*14f0*/  CS2R R90, SRZ ;  /* 0x00000000005a7805 */ /* 0x000fe4000001ff00 */
[----:B------:R-:W-:-:S02]  /*1500*/  CS2R R48, SRZ ;  /* 0x0000000000307805 */ /* 0x000fc4000001ff00 */
[----:B------:R-:W-:Y:S01]  /*1510*/  CS2R R92, SRZ ;  /* 0x00000000005c7805 */ /* 0x000fe2000001ff00 */
[----:B------:R-:W-:Y:S01]  /*1520*/  IMAD.MOV.U32 R57, RZ, RZ, RZ ;  /* 0x000000ffff397224 */ /* 0x000fe200078e00ff */
[----:B------:R-:W-:Y:S01]  /*1530*/  CS2R R94, SRZ ;  /* 0x00000000005e7805 */ /* 0x000fe2000001ff00 */
[----:B--2---:R-:W-:Y:S01]  /*1540*/  FMUL.FTZ R0, R7, R0 ;  /* 0x0000000007007220 */ /* 0x004fe20000410000 */
[----:B------:R-:W-:-:S03]  /*1550*/  CS2R R6, SRZ ;  /* 0x0000000000067805 */ /* 0x000fc6000001ff00 */
[----:B------:R-:W-:Y:S01]  /*1560*/  FMUL.FTZ R0, R0, UR4 ;  /* 0x0000000400007c20 */ /* 0x000fe20008410000 */
[----:B------:R-:W-:Y:S02]  /*1570*/  ULDC UR4, c[0x0][0xc3c] ;  /* 0x00030f0000047ab9 */ /* 0x000fe40000000800 */
[----:B------:R-:W-:Y:S02]  /*1580*/  UIADD3 UR4, UR8, UR4, URZ ;  /* 0x0000000408047290 */ /* 0x000fe4000fffe03f */
[----:B------:R-:W-:Y:S01]  /*1590*/  R2UR UR39, R0 ;  /* 0x00000000002772ca */ /* 0x000fe200000e0000 */
[----:B------:R-:W-:Y:S01]  /*15a0*/  @UP4 ULDC UR8, c[0x0][0x450] ;  /* 0x0001140000084ab9 */ /* 0x000fe20000000800 */
[----:B------:R-:W-:Y:S01]  /*15b0*/  USHF.L.U32 UR40, UR4, 0x7, URZ ;  /* 0x0000000704287899 */ /* 0x000fe2000800063f */
[----:B------:R-:W-:Y:S02]  /*15c0*/  IMAD.MOV.U32 R0, RZ, RZ, RZ ;  /* 0x000000ffff007224 */ /* 0x000fe400078e00ff */
[----:B------:R-:W-:Y:S01]  /*15d0*/  @UP4 ULDC UR4, c[0x0][0x44c] ;  /* 0x0001130000044ab9 */ /* 0x000fe20000000800 */
[----:B------:R-:W-:-:S04]  /*15e0*/  UIADD3 UR6, UR40, 0x7f, URZ ;  /* 0x0000007f28067890 */ /* 0x000fc8000fffe03f */
[----:B------:R-:W-:Y:S02]  /*15f0*/  UIMAD.WIDE.U32 UR4, UR6, UR4, URZ ;  /* 0x00000004060472a5 */ /* 0x000fe4000f8e003f */
[----:B------:R-:W-:Y:S02]  /*1600*/  UIMAD UR4, UR48, UR9, 0x9f ;  /* 0x0000009f300474a4 */ /* 0x000fe4000f8e0209 */
[----:B------:R-:W-:Y:S02]  /*1610*/  @UP4 USHF.R.U32.HI UR6, URZ, UR8, UR5 ;  /* 0x000000083f064299 */ /* 0x000fe40008011605 */
[----:B------:R-:W-:Y:S02]  /*1620*/  UIMAD.WIDE UR4, UR4, 0x66666667, URZ ;  /* 0x66666667040478a5 */ /* 0x000fe4000f8e023f */
[----:B------:R-:W-:Y:S02]  /*1630*/  UIADD3 UR6, UR7, UR6, URZ ;  /* 0x0000000607067290 */ /* 0x000fe4000fffe03f */
[----:B------:R-:W-:-:S02]  /*1640*/  USHF.R.U32.HI UR4, URZ, 0x1f, UR5 ;  /* 0x0000001f3f047899 */ /* 0x000fc40008011605 */
[----:B------:R-:W-:Y:S02]  /*1650*/  UIMAD.WIDE UR6, UR6, 0x66666667, URZ ;  /* 0x66666667060678a5 */ /* 0x000fe4000f8e023f */
[----:B------:R-:W-:Y:S02]  /*1660*/  ULEA.HI.SX32 UR4, UR5, UR4, 0x1a ;  /* 0x0000000405047291 */ /* 0x000fe4000f8fd23f */
[----:B------:R-:W-:-:S04]  /*1670*/  USHF.R.U32.HI UR6, URZ, 0x1f, UR7 ;  /* 0x0000001f3f067899 */ /* 0x000fc80008011607 */
[----:B------:R-:W-:-:S04]  /*1680*/  ULEA.HI.SX32 UR6, UR7, UR6, 0x1a ;  /* 0x0000000607067291 */ /* 0x000fc8000f8fd23f */
[----:B------:R-:W-:-:S04]  /*1690*/  UISETP.LT.AND UP0, UPT, UR4, UR6, UPT ;  /* 0x000000060400728c */ /* 0x000fc8000bf01270 */
[----:B------:R-:W-:-:S04]  /*16a0*/  USEL UR52, UR4, UR6, UP0 ;  /* 0x0000000604347287 */ /* 0x000fc80008000000 */
[----:B------:R-:W-:-:S06]  /*16b0*/  UISETP.GE.AND UP0, UPT, UR52, 0x1, UPT ;  /* 0x000000013400788c */ /* 0x000fcc000bf06270 */
[----:B------:R-:W-:-:S13]  /*16c0*/  PLOP3.LUT P1, PT, PT, PT, UP0, 0x80, 0x0 ;  /* 0x000000000000781c */ /* 0x000fda0003f2f008 */
[----:B------:R-:W-:Y:S05]  /*16d0*/  @!P1 BRA `(.L_x_2456) ;  /* 0x0000009800c49947 */ /* 0x000fea0003800000 */
        /* <DEDUP_REMOVED lines=31> */
.L_x_2457:
        /* <DEDUP_REMOVED lines=9> */
.L_x_2594:
[----:B------:R-:W-:Y:S05]  /*1960*/  @!P0 BRA `(.L_x_2459) ;  /* 0x0000000000048947 */ /* 0x000fea0003800000 */
[----:B------:R-:W-:Y:S01]  /*1970*/  BPT.TRAP 0x1 ;  /* 0x000000040000795c */ /* 0x000fe20000300000 */
.L_x_2459:
[----:B0-----:R-:W-:Y:S02]  /*1980*/  IMAD.U32 R0, RZ, RZ, UR44 ;  /* 0x0000002cff007e24 */ /* 0x001fe4000f8e00ff */
[----:B------:R-:W-:-:S03]  /*1990*/  IMAD.U32 R3, RZ, RZ, UR45 ;  /* 0x0000002dff037e24 */ /* 0x000fc6000f8e00ff */
[----:B------:R-:W-:Y:S02]  /*19a0*/  LEA R0, R0, UR43, 0x3 ;  /* 0x0000002b00007c11 */ /* 0x000fe4000f8e18ff */
[----:B------:R-:W-:-:S04]  /*19b0*/  SHF.L.U32 R3, R3, 0x1f, RZ ;  /* 0x0000001f03037819 */ /* 0x000fc800000006ff */
[----:B------:R0:W1:Y:S01]  /*19c0*/  SYNCS.PHASECHK.TRANS64.TRYWAIT P1, [R0+URZ+0x22830], R3 ;  /* 0x02283003000075a7 */ /* 0x000062000802017f */
[----:B------:R-:W-:Y:S05]  /*19d0*/  @!P0 BRA `(.L_x_2460) ;  /* 0x0000000000048947 */ /* 0x000fea0003800000 */
[----:B------:R-:W-:Y:S01]  /*19e0*/  BPT.TRAP 0x1 ;  /* 0x000000040000795c */ /* 0x000fe20000300000 */
.L_x_2460:
[----:B-1----:R-:W-:Y:S05]  /*19f0*/  @P1 BRA `(.L_x_2461) ;  /* 0x0000000000081947 */ /* 0x002fea0003800000 */
[----:B------:R-:W1:Y:S02]  /*1a00*/  SYNCS.PHASECHK.TRANS64.TRYWAIT P1, [R0+URZ+0x22830], R3 ;  /* 0x02283003000075a7 */ /* 0x000e64000802017f */
[----:B-1----:R-:W-:Y:S05]  /*1a10*/  @!P1 BRA `(.L_x_2462) ;  /* 0x0000011000f89947 */ /* 0x002fea0003800000 */
.L_x_2461:
[----:B------:R-:W-:-:S04]  /*1a20*/  UIADD3 UR4, UR43, 0x18400, URZ ;  /* 0x000184002b047890 */ /* 0x000fc8000fffe03f */
        /* <DEDUP_REMOVED lines=134> */
.L_x_2463:
[----:B------:R-:W-:Y:S01]  /*2290*/  UISETP.NE.AND UP0, UPT, UR49, URZ, UPT ;  /* 0x0000003f3100728c */ /* 0x000fe2000bf05270 */
[----:B------:R-:W-:Y:S01]  /*22a0*/  VIADD R4, R18, UR40 ;  /* 0x0000002812047c36 */ /* 0x000fe20008000000 */
[----:B------:R-:W-:Y:S01]  /*22b0*/  ULDC UR11, c[0x0][0x2f0] ;  /* 0x0000bc00000b7ab9 */ /* 0x000fe20000000800 */
[----:B------:R-:W-:Y:S01]  /*22c0*/  ULDC UR14, c[0x0][0x288] ;  /* 0x0000a200000e7ab9 */ /* 0x000fe20000000800 */
[----:B------:R-:W-:Y:S01]  /*22d0*/  IMAD.U32 R11, RZ, RZ, UR11 ;  /* 0x0000000bff0b7e24 */ /* 0x000fe2000f8e00ff */
[----:B------:R-:W-:Y:S01]  /*22e0*/  R2UR UR15, R0 ;  /* 0x00000000000f72ca */ /* 0x000fe200000e0000 */
[----:B------:R-:W-:Y:S01]  /*22f0*/  UMOV UR10, UR40 ;  /* 0x00000028000a7c82 */ /* 0x000fe20008000000 */
[----:B------:R-:W-:Y:S01]  /*2300*/  PLOP3.LUT P1, PT, PT, PT, UP0, 0x80, 0x0 ;  /* 0x000000000000781c */ /* 0x000fe20003f2f008 */
[----:B------:R-:W-:Y:S01]  /*2310*/  UIADD3 UR31, UR52, -0x2, URZ ;  /* 0xfffffffe341f7890 */ /* 0x000fe2000fffe03f */
[----:B------:R-:W-:Y:S02]  /*2320*/  PLOP3.LUT P2, PT, PT, PT, UP0, 0x80, 0x0 ;  /* 0x000000000000781c */ /* 0x000fe40003f4f008 */
[----:B------:R-:W-:Y:S01]  /*2330*/  @UP0 ULDC UR6, c[0x0][0x44c] ;  /* 0x0001130000060ab9 */ /* 0x000fe20000000800 */
[----:B------:R-:W-:-:S08]  /*2340*/  @UP0 ULDC UR18, c[0x0][0x450] ;  /* 0x0001140000120ab9 */ /* 0x000fd00000000800 */
[----:B------:R-:W-:Y:S01]  /*2350*/  @P1 IMAD.HI.U32 R2, R4, UR6, RZ ;  /* 0x0000000604021c27 */ /* 0x000fe2000f8e00ff */
[----:B------:R-:W-:-:S04]  /*2360*/  @UP0 ULDC UR6, c[0x0][0x450] ;  /* 0x0001140000060ab9 */ /* 0x000fc80000000800 */
[----:B------:R-:W-:Y:S01]  /*2370*/  @P2 SHF.R.U32.HI R4, RZ, UR6, R2 ;  /* 0x00000006ff042c19 */ /* 0x000fe20008011602 */
[----:B------:R-:W-:-:S04]  /*2380*/  UIMAD UR6, UR52, -0xa0, URZ ;  /* 0xffffff60340678a4 */ /* 0x000fc8000f8e023f */
[----:B------:R-:W0:Y:S01]  /*2390*/  SHFL.IDX PT, R6, R4, 0x1, 0x1c1f ;  /* 0x003c1f0004067f89 */ /* 0x000e2200000e0000 */
[----:B------:R-:W-:Y:S02]  /*23a0*/  UIADD3 UR7, UR6, 0xa1, URZ ;  /* 0x000000a106077890 */ /* 0x000fe4000fffe03f */
[----:B------:R-:W-:Y:S01]  /*23b0*/  UIMAD UR6, UR48, UR11, UR6 ;  /* 0x0000000b300672a4 */ /* 0x000fe2000f8e0206 */
[----:B------:R-:W-:Y:S01]  /*23c0*/  SHFL.IDX PT, R4, R4, RZ, 0x1c1f ;  /* 0x001c1fff04047589 */ /* 0x000fe200000e0000 */
[----:B------:R-:W-:Y:S02]  /*23d0*/  UIMAD UR11, UR48, UR11, -UR14 ;  /* 0x0000000b300b72a4 */ /* 0x000fe4000f8e0a0e */
[----:B------:R-:W-:Y:S01]  /*23e0*/  IMAD.U32 R2, RZ, RZ, UR7 ;  /* 0x00000007ff027e24 */ /* 0x000fe2000f8e00ff */
[----:B------:R-:W-:-:S03]  /*23f0*/  UIADD3 UR6, UR6, 0xa0, URZ ;  /* 0x000000a006067890 */ /* 0x000fc6000fffe03f */
[----:B------:R-:W-:-:S03]  /*2400*/  IMAD R2, R17, -0x2, R2 ;  /* 0xfffffffe11027824 */ /* 0x000fc600078e0202 */
[----:B------:R-:W-:Y:S01]  /*2410*/  IMAD.U32 R10, RZ, RZ, UR6 ;  /* 0x00000006ff0a7e24 */ /* 0x000fe2000f8e00ff */
[----:B------:R-:W-:Y:S01]  /*2420*/  @UP0 ULDC UR6, c[0x0][0x44c] ;  /* 0x0001130000060ab9 */ /* 0x000fe20000000800 */
[----:B------:R-:W-:Y:S01]  /*2430*/  IMAD R11, R11, UR48, R2 ;  /* 0x000000300b0b7c24 */ /* 0x000fe2000f8e0202 */
[----:B------:R-:W-:Y:S01]  /*2440*/  UIMAD.WIDE.U32 UR6, UR40, UR6, URZ ;  /* 0x00000006280672a5 */ /* 0x000fe2000f8e003f */
[----:B------:R-:W-:-:S03]  /*2450*/  IMAD R10, R17, -0x2, R10 ;  /* 0xfffffffe110a7824 */ /* 0x000fc600078e020a */
[----:B------:R-:W-:Y:S01]  /*2460*/  @UP0 USHF.R.U32.HI UR10, URZ, UR18, UR7 ;  /* 0x000000123f0a0299 */ /* 0x000fe20008011607 */
[----:B0-----:R-:W-:-:S03]  /*2470*/  IADD3 R5, R6, -UR14, R11 ;  /* 0x8000000e06057c10 */ /* 0x001fc6000fffe00b */
[----:B------:R-:W-:Y:S01]  /*2480*/  UIADD3 UR6, UR11, UR10, URZ ;  /* 0x0000000a0b067290 */ /* 0x000fe2000fffe03f */
[----:B------:R-:W-:-:S03]  /*2490*/  VIMNMX R5, R10, R5, PT ;  /* 0x000000050a057248 */ /* 0x000fc60003fe0100 */
[----:B------:R-:W-:Y:S01]  /*24a0*/  UIMAD.WIDE UR6, UR6, 0x66666667, URZ ;  /* 0x66666667060678a5 */ /* 0x000fe2000f8e023f */
[----:B------:R-:W-:-:S03]  /*24b0*/  ISETP.GT.AND P1, PT, R5, RZ, PT ;  /* 0x000000ff0500720c */ /* 0x000fc60003f24270 */
[----:B------:R-:W-:Y:S01]  /*24c0*/  USHF.R.U32.HI UR6, URZ, 0x1f, UR7 ;  /* 0x0000001f3f067899 */ /* 0x000fe20008011607 */
[C---:B------:R-:W-:Y:S02]  /*24d0*/  ISETP.GT.AND P2, PT, R5.reuse, 0x1, PT ;  /* 0x000000010500780c */ /* 0x040fe40003f44270 */
[----:B------:R-:W-:Y:S01]  /*24e0*/  ISETP.GT.AND P3, PT, R5, 0x8, PT ;  /* 0x000000080500780c */ /* 0x000fe20003f64270 */
[----:B------:R-:W-:Y:S01]  /*24f0*/  ULEA.HI.SX32 UR7, UR7, UR6, 0x1a ;  /* 0x0000000607077291 */ /* 0x000fe2000f8fd23f */
[----:B------:R-:W-:Y:S01]  /*2500*/  FSEL R9, R90, -INF , P1 ;  /* 0xff8000005a097808 */ /* 0x000fe20000800000 */
[----:B------:R-:W-:Y:S01]  /*2510*/  UIADD3 UR6, UR15, 0x22840, URZ ;  /* 0x000228400f067890 */ /* 0x000fe2000fffe03f */
[----:B------:R-:W-:Y:S01]  /*2520*/  FSEL R91, R91, -INF , P2 ;  /* 0xff8000005b5b7808 */ /* 0x000fe20001000000 */
[----:B------:R-:W-:Y:S01]  /*2530*/  UISETP.LT.AND UP0, UPT, URZ, UR7, UPT ;  /* 0x000000073f00728c */ /* 0x000fe2000bf01270 */
[----:B------:R-:W-:Y:S01]  /*2540*/  ISETP.GT.AND P1, PT, R5, 0x9, PT ;  /* 0x000000090500780c */ /* 0x000fe20003f24270 */
[----:B------:R-:W-:Y:S01]  /*2550*/  UPRMT UR6, UR41, 0x654, UR6 ;  /* 0x0000065429067896 */ /* 0x000fe20008000006 */
[----:B------:R-:W-:Y:S01]  /*2560*/  FSEL R13, R94, -INF , P3 ;  /* 0xff8000005e0d7808 */ /* 0x000fe20001800000 */
[----:B------:R-:W-:Y:S01]  /*2570*/  USEL UR29, URZ, UR7, !UP0 ;  /* 0x000000073f1d7287 */ /* 0x000fe2000c000000 */
[----:B------:R-:W-:-:S02]  /*2580*/  FMNMX.FTZ R2, R9, R91, !PT ;  /* 0x0000005b09027209 */ /* 0x000fc40007810000 */
[----:B------:R-:W-:Y:S01]  /*2590*/  ISETP.GT.AND P2, PT, R5, 0x10, PT ;  /* 0x000000100500780c */ /* 0x000fe20003f44270 */
[----:B------:R-:W-:Y:S01]  /*25a0*/  UISETP.GE.AND UP0, UPT, UR31, UR29, UPT ;  /* 0x0000001d1f00728c */ /* 0x000fe2000bf06270 */
[----:B------:R-:W-:Y:S02]  /*25b0*/  FSEL R95, R95, -INF , P1 ;  /* 0xff8000005f5f7808 */ /* 0x000fe40000800000 */
[----:B------:R-:W-:Y:S01]  /*25c0*/  FMNMX.FTZ R2, R13, R2, !PT ;  /* 0x000000020d027209 */ /* 0x000fe20007810000 */
[----:B------:R-:W-:Y:S01]  /*25d0*/  SYNCS.ARRIVE.TRANS64.RED.A1T0 RZ, [UR6], RZ ;  /* 0x000000ffffff79a7 */ /* 0x000fe20008100406 */
[----:B------:R-:W-:Y:S02]  /*25e0*/  ISETP.GT.AND P1, PT, R5, 0x11, PT ;  /* 0x000000110500780c */ /* 0x000fe40003f24270 */
[----:B------:R-:W-:Y:S02]  /*25f0*/  FSEL R15, R98, -INF , P2 ;  /* 0xff800000620f7808 */ /* 0x000fe40001000000 */
[----:B------:R-:W-:-:S02]  /*2600*/  FMNMX.FTZ R2, R95, R2, !PT ;  /* 0x000000025f027209 */ /* 0x000fc40007810000 */
[----:B------:R-:W-:Y:S02]  /*2610*/  ISETP.GT.AND P2, PT, R5, 0x18, PT ;  /* 0x000000180500780c */ /* 0x000fe40003f44270 */
[----:B------:R-:W-:Y:S02]  /*2620*/  FSEL R99, R99, -INF , P1 ;  /* 0xff80000063637808 */ /* 0x000fe40000800000 */
[----:B------:R-:W-:Y:S02]  /*2630*/  FMNMX.FTZ R2, R15, R2, !PT ;  /* 0x000000020f027209 */ /* 0x000fe40007810000 */
        /* <DEDUP_REMOVED lines=99> */
[----:B------:R-:W-:Y:S02]  /*2c70*/  FSEL R39, R39, -INF , P1 ;  /* 0xff80000027277808 */ /* 0x000fe40000800000 */
[----:B------:R-:W-:-:S04]  /*2c80*/  FMNMX.FTZ R2, R38, R5, !PT ;  /* 0x0000000526027209 */ /* 0x000fc80007810000 */
[----:B------:R-:W-:Y:S01]  /*2c90*/  FMNMX.FTZ R8, R39, R2, !PT ;  /* 0x0000000227087209 */ /* 0x000fe20007810000 */
[----:B------:R-:W-:-:S04]  /*2ca0*/  IMAD.U32 R2, RZ, RZ, UR39 ;  /* 0x00000027ff027e24 */ /* 0x000fc8000f8e00ff */
[----:B------:R-:W0:Y:S02]  /*2cb0*/  SHFL.BFLY PT, R5, R8, 0x2, 0x1f ;  /* 0x0c401f0008057f89 */ /* 0x000e2400000e0000 */
[----:B0-----:R-:W-:-:S05]  /*2cc0*/  FMNMX.FTZ R12, R8, R5, !PT ;  /* 0x00000005080c7209 */ /* 0x001fca0007810000 */
[----:B------:R-:W0:Y:S02]  /*2cd0*/  SHFL.BFLY PT, R5, R12, 0x1, 0x1f ;  /* 0x0c201f000c057f89 */ /* 0x000e2400000e0000 */
[----:B0-----:R-:W-:-:S04]  /*2ce0*/  FMNMX.FTZ R5, R12, R5, !PT ;  /* 0x000000050c057209 */ /* 0x001fc80007810000 */
[C---:B------:R-:W-:Y:S01]  /*2cf0*/  FSETP.NEU.FTZ.AND P1, PT, R5.reuse, -INF , PT ;  /* 0xff8000000500780b */ /* 0x040fe20003f3d000 */
[----:B------:R-:W-:-:S05]  /*2d00*/  FFMA.FTZ R2, R5, R2, -8 ;  /* 0xc100000005027423 */ /* 0x000fca0000010002 */
[----:B------:R-:W-:-:S05]  /*2d10*/  FSEL R2, R2, RZ, P1 ;  /* 0x000000ff02027208 */ /* 0x000fca0000800000 */
[--C-:B------:R-:W-:Y:S01]  /*2d20*/  FFMA.FTZ R8, R13, UR39, -R2.reuse ;  /* 0x000000270d087c23 */ /* 0x100fe20008010802 */
[----:B------:R-:W-:Y:S02]  /*2d30*/  VIADD R13, R11, -UR14 ;  /* 0x8000000e0b0d7c36 */ /* 0x000fe40008000000 */
[--C-:B------:R-:W-:Y:S01]  /*2d40*/  FFMA.FTZ R12, R21, UR39, -R2.reuse ;  /* 0x00000027150c7c23 */ /* 0x100fe20008010802 */
[----:B------:R-:W-:-:S01]  /*2d50*/  FFMA.FTZ R6, R9, UR39, -R2 ;  /* 0x0000002709067c23 */ /* 0x000fc20008010802 */
[--C-:B------:R-:W-:Y:S01]  /*2d60*/  FFMA.FTZ R9, R91, UR39, -R2.reuse ;  /* 0x000000275b097c23 */ /* 0x100fe20008010802 */
[----:B------:R-:W-:-:S01]  /*2d70*/  FFMA.FTZ R90, R83, UR39, -R2 ;  /* 0x00000027535a7c23 */ /* 0x000fc20008010802 */
[----:B------:R-:W-:Y:S01]  /*2d80*/  VIADDMNMX R86, R4, R13, R10, PT ;  /* 0x0000000d04567246 */ /* 0x000fe2000380010a */
[----:B------:R-:W-:-:S01]  /*2d90*/  FFMA.FTZ R10, R15, UR39, -R2 ;  /* 0x000000270f0a7c23 */ /* 0x000fc20008010802 */
[----:B------:R-:W-:Y:S01]  /*2da0*/  MUFU.EX2 R8, R8 ;  /* 0x0000000800087308 */ /* 0x000fe20000000800 */
[----:B------:R-:W-:-:S01]  /*2db0*/  FFMA.FTZ R95, R95, UR39, -R2 ;  /* 0x000000275f5f7c23 */ /* 0x000fc20008010802 */
[----:B------:R-:W-:Y:S01]  /*2dc0*/  ISETP.GT.AND P1, PT, R86, RZ, PT ;  /* 0x000000ff5600720c */ /* 0x000fe20003f24270 */
[----:B------:R-:W-:-:S01]  /*2dd0*/  FFMA.FTZ R13, R99, UR39, -R2 ;  /* 0x00000027630d7c23 */ /* 0x000fc20008010802 */
[----:B------:R-:W-:Y:S01]  /*2de0*/  ISETP.GT.AND P2, PT, R86, 0x1, PT ;  /* 0x000000015600780c */ /* 0x000fe20003f44270 */
[----:B------:R-:W-:-:S01]  /*2df0*/  FFMA.FTZ R103, R103, UR39, -R2 ;  /* 0x0000002767677c23 */ /* 0x000fc20008010802 */
[----:B------:R-:W-:Y:S01]  /*2e00*/  ISETP.GT.AND P3, PT, R86, 0x8, PT ;  /* 0x000000085600780c */ /* 0x000fe20003f64270 */
[----:B------:R-:W-:-:S01]  /*2e10*/  FFMA.FTZ R14, R105, UR39, -R2 ;  /* 0x00000027690e7c23 */ /* 0x000fc20008010802 */
[----:B------:R-:W-:Y:S01]  /*2e20*/  FSEL R88, R88, -INF , P1 ;  /* 0xff80000058587808 */ /* 0x000fe20000800000 */
[----:B------:R-:W-:Y:S01]  /*2e30*/  MUFU.EX2 R6, R6 ;  /* 0x0000000600067308 */ /* 0x000fe20000000800 */
[----:B------:R-:W-:Y:S01]  /*2e40*/  FSEL R89, R89, -INF , P2 ;  /* 0xff80000059597808 */ /* 0x000fe20001000000 */
[--C-:B------:R-:W-:Y:S01]  /*2e50*/  FFMA.FTZ R107, R107, UR39, -R2.reuse ;  /* 0x000000276b6b7c23 */ /* 0x100fe20008010802 */
[----:B------:R-:W-:Y:S01]  /*2e60*/  ISETP.GT.AND P1, PT, R86, 0x9, PT ;  /* 0x000000095600780c */ /* 0x000fe20003f24270 */
[--C-:B------:R-:W-:Y:S01]  /*2e70*/  FFMA.FTZ R20, R109, UR39, -R2.reuse ;  /* 0x000000276d147c23 */ /* 0x100fe20008010802 */
[----:B------:R-:W-:Y:S01]  /*2e80*/  FSEL R92, R92, -INF , P3 ;  /* 0xff8000005c5c7808 */ /* 0x000fe20001800000 */
[--C-:B------:R-:W-:Y:S01]  /*2e90*/  FFMA.FTZ R111, R111, UR39, -R2.reuse ;  /* 0x000000276f6f7c23 */ /* 0x100fe20008010802 */
[----:B------:R-:W-:Y:S01]  /*2ea0*/  FMNMX.FTZ R15, R88, R89, !PT ;  /* 0x00000059580f7209 */ /* 0x000fe20007810000 */
[----:B------:R-:W0:Y:S01]  /*2eb0*/  MUFU.EX2 R9, R9 ;  /* 0x0000000900097308 */ /* 0x000e220000000800 */
[----:B------:R-:W-:Y:S01]  /*2ec0*/  ISETP.GT.AND P2, PT, R86, 0x10, PT ;  /* 0x000000105600780c */ /* 0x000fe20003f44270 */
[--C-:B------:R-:W-:Y:S01]  /*2ed0*/  FFMA.FTZ R113, R113, UR39, -R2.reuse ;  /* 0x0000002771717c23 */ /* 0x100fe20008010802 */
[----:B------:R-:W-:Y:S01]  /*2ee0*/  FSEL R93, R93, -INF , P1 ;  /* 0xff8000005d5d7808 */ /* 0x000fe20000800000 */
[--C-:B------:R-:W-:Y:S01]  /*2ef0*/  FFMA.FTZ R58, R117, UR39, -R2.reuse ;  /* 0x00000027753a7c23 */ /* 0x100fe20008010802 */
[----:B------:R-:W-:Y:S01]  /*2f00*/  FMNMX.FTZ R4, R92, R15, !PT ;  /* 0x0000000f5c047209 */ /* 0x000fe20007810000 */
[--C-:B------:R-:W-:Y:S01]  /*2f10*/  FFMA.FTZ R7, R7, UR39, -R2.reuse ;  /* 0x0000002707077c23 */ /* 0x100fe20008010802 */
[----:B------:R-:W-:Y:S01]  /*2f20*/  ISETP.GT.AND P1, PT, R86, 0x11, PT ;  /* 0x000000115600780c */ /* 0x000fe20003f24270 */
[----:B------:R-:W-:Y:S01]  /*2f30*/  MUFU.EX2 R11, R95 ;  /* 0x0000005f000b7308 */ /* 0x000fe20000000800 */
[----:B------:R-:W-:Y:S01]  /*2f40*/  FSEL R96, R96, -INF , P2 ;  /* 0xff80000060607808 */ /* 0x000fe20001000000 */
[--C-:B------:R-:W-:Y:S01]  /*2f50*/  FFMA.FTZ R47, R47, UR39, -R2.reuse ;  /* 0x000000272f2f7c23 */ /* 0x100fe20008010802 */
[----:B------:R-:W-:Y:S01]  /*2f60*/  FMNMX.FTZ R15, R93, R4, !PT ;  /* 0x000000045d0f7209 */ /* 0x000fe20007810000 */
[--C-:B------:R-:W-:Y:S01]  /*2f70*/  FFMA.FTZ R26, R26, UR39, -R2.reuse ;  /* 0x000000271a1a7c23 */ /* 0x100fe20008010802 */
[----:B------:R-:W-:Y:S01]  /*2f80*/  ISETP.GT.AND P2, PT, R86, 0x18, PT ;  /* 0x000000185600780c */ /* 0x000fe20003f44270 */
[--C-:B------:R-:W-:Y:S01]  /*2f90*/  FFMA.FTZ R27, R27, UR39, -R2.reuse ;  /* 0x000000271b1b7c23 */ /* 0x100fe20008010802 */
[----:B------:R-:W-:Y:S01]  /*2fa0*/  FSEL R97, R97, -INF , P1 ;  /* 0xff80000061617808 */ /* 0x000fe20000800000 */
[----:B------:R-:W-:Y:S01]  /*2fb0*/  MUFU.EX2 R10, R10 ;  /* 0x0000000a000a7308 */ /* 0x000fe20000000800 */
[----:B------:R-:W-:Y:S01]  /*2fc0*/  FMNMX.FTZ R4, R96, R15, !PT ;  /* 0x0000000f60047209 */ /* 0x000fe20007810000 */
[----:B0-----:R-:W-:Y:S01]  /*2fd0*/  FADD.FTZ R99, R6, R9 ;  /* 0x0000000906637221 */ /* 0x001fe20000010000 */
[----:B------:R-:W-:Y:S01]  /*2fe0*/  ISETP.GT.AND P1, PT, R86, 0x19, PT ;  /* 0x000000195600780c */ /* 0x000fe20003f24270 */
[--C-:B------:R-:W-:Y:S01]  /*2ff0*/  FFMA.FTZ R30, R30, UR39, -R2.reuse ;  /* 0x000000271e1e7c23 */ /* 0x100fe20008010802 */
[----:B------:R-:W-:Y:S01]  /*3000*/  FSEL R100, R100, -INF , P2 ;  /* 0xff80000064647808 */ /* 0x000fe20001000000 */
[--C-:B------:R-:W-:Y:S01]  /*3010*/  FFMA.FTZ R31, R31, UR39, -R2.reuse ;  /* 0x000000271f1f7c23 */ /* 0x100fe20008010802 */
[----:B------:R-:W-:Y:S01]  /*3020*/  FMNMX.FTZ R21, R97, R4, !PT ;  /* 0x0000000461157209 */ /* 0x000fe20007810000 */
[----:B------:R-:W-:Y:S01]  /*3030*/  MUFU.EX2 R13, R13 ;  /* 0x0000000d000d7308 */ /* 0x000fe20000000800 */
[----:B------:R-:W-:Y:S01]  /*3040*/  FSEL R101, R101, -INF , P1 ;  /* 0xff80000065657808 */ /* 0x000fe20000800000 */
[--C-:B------:R-:W-:Y:S01]  /*3050*/  FFMA.FTZ R34, R34, UR39, -R2.reuse ;  /* 0x0000002722227c23 */ /* 0x100fe20008010802 */
[----:B------:R-:W-:Y:S01]  /*3060*/  ISETP.GT.AND P1, PT, R86, 0x20, PT ;  /* 0x000000205600780c */ /* 0x000fe20003f24270 */
[--C-:B------:R-:W-:Y:S01]  /*3070*/  FFMA.FTZ R35, R35, UR39, -R2.reuse ;  /* 0x0000002723237c23 */ /* 0x100fe20008010802 */
[----:B------:R-:W-:Y:S01]  /*3080*/  FMNMX.FTZ R4, R100, R21, !PT ;  /* 0x0000001564047209 */ /* 0x000fe20007810000 */
[--C-:B------:R-:W-:Y:S01]  /*3090*/  FFMA.FTZ R38, R38, UR39, -R2.reuse ;  /* 0x0000002726267c23 */ /* 0x100fe20008010802 */
[----:B------:R-:W-:Y:S01]  /*30a0*/  ISETP.GT.AND P2, PT, R86, 0x21, PT ;  /* 0x000000215600780c */ /* 0x000fe20003f44270 */
[----:B------:R-:W-:Y:S01]  /*30b0*/  MUFU.EX2 R12, R12 ;  /* 0x0000000c000c7308 */ /* 0x000fe20000000800 */
[----:B------:R-:W-:Y:S01]  /*30c0*/  FSEL R72, R72, -INF , P1 ;  /* 0xff80000048487808 */ /* 0x000fe20000800000 */
[----:B------:R-:W-:Y:S01]  /*30d0*/  FFMA.FTZ R39, R39, UR39, -R2 ;  /* 0x0000002727277c23 */ /* 0x000fe20008010802 */
[----:B------:R-:W-:-:S02]  /*30e0*/  FMNMX.FTZ R21, R101, R4, !PT ;  /* 0x0000000465157209 */ /* 0x000fc40007810000 */
[----:B------:R-:W-:Y:S02]  /*30f0*/  ISETP.GT.AND P1, PT, R86, 0x28, PT ;  /* 0x000000285600780c */ /* 0x000fe40003f24270 */
[----:B------:R-:W-:Y:S01]  /*3100*/  FSEL R73, R73, -INF , P2 ;  /* 0xff80000049497808 */ /* 0x000fe20001000000 */
[----:B------:R-:W-:Y:S01]  /*3110*/  MUFU.EX2 R15, R103 ;  /* 0x00000067000f7308 */ /* 0x000fe20000000800 */
[----:B------:R-:W-:Y:S02]  /*3120*/  FMNMX.FTZ R4, R72, R21, !PT ;  /* 0x0000001548047209 */ /* 0x000fe40007810000 */
[----:B------:R-:W-:Y:S02]  /*3130*/  ISETP.GT.AND P2, PT, R86, 0x29, PT ;  /* 0x000000295600780c */ /* 0x000fe40003f44270 */
[----:B------:R-:W-:Y:S02]  /*3140*/  FSEL R76, R76, -INF , P1 ;  /* 0xff8000004c4c7808 */ /* 0x000fe40000800000 */
[----:B------:R-:W-:Y:S01]  /*3150*/  FMNMX.FTZ R59, R73, R4, !PT ;  /* 0x00000004493b7209 */ /* 0x000fe20007810000 */
[----:B------:R-:W-:Y:S01]  /*3160*/  MUFU.EX2 R14, R14 ;  /* 0x0000000e000e7308 */ /* 0x000fe20000000800 */
[----:B------:R-:W-:-:S02]  /*3170*/  ISETP.GT.AND P1, PT, R86, 0x30, PT ;  /* 0x000000305600780c */ /* 0x000fc40003f24270 */
[----:B------:R-:W-:Y:S02]  /*3180*/  FSEL R77, R77, -INF , P2 ;  /* 0xff8000004d4d7808 */ /* 0x000fe40001000000 */
[----:B------:R-:W-:Y:S02]  /*3190*/  FMNMX.FTZ R4, R76, R59, !PT ;  /* 0x0000003b4c047209 */ /* 0x000fe40007810000 */
[----:B------:R-:W-:Y:S01]  /*31a0*/  ISETP.GT.AND P2, PT, R86, 0x31, PT ;  /* 0x000000315600780c */ /* 0x000fe20003f44270 */
[----:B------:R-:W-:Y:S01]  /*31b0*/  MUFU.EX2 R21, R107 ;  /* 0x0000006b00157308 */ /* 0x000fe20000000800 */
[----:B------:R-:W-:Y:S02]  /*31c0*/  FSEL R80, R80, -INF , P1 ;  /* 0xff80000050507808 */ /* 0x000fe40000800000 */
[----:B------:R-:W-:Y:S02]  /*31d0*/  FMNMX.FTZ R59, R77, R4, !PT ;  /* 0x000000044d3b7209 */ /* 0x000fe40007810000 */
[----:B------:R-:W-:-:S02]  /*31e0*/  ISETP.GT.AND P1, PT, R86, 0x38, PT ;  /* 0x000000385600780c */ /* 0x000fc40003f24270 */
[----:B------:R-:W-:Y:S01]  /*31f0*/  FSEL R81, R81, -INF , P2 ;  /* 0xff80000051517808 */ /* 0x000fe20001000000 */
[----:B------:R-:W-:Y:S01]  /*3200*/  MUFU.EX2 R20, R20 ;  /* 0x0000001400147308 */ /* 0x000fe20000000800 */
[----:B------:R-:W-:Y:S02]  /*3210*/  FMNMX.FTZ R4, R80, R59, !PT ;  /* 0x0000003b50047209 */ /* 0x000fe40007810000 */
[----:B------:R-:W-:Y:S02]  /*3220*/  ISETP.GT.AND P2, PT, R86, 0x39, PT ;  /* 0x000000395600780c */ /* 0x000fe40003f44270 */
[----:B------:R-:W-:Y:S02]  /*3230*/  FSEL R84, R84, -INF , P1 ;  /* 0xff80000054547808 */ /* 0x000fe40000800000 */
[----:B------:R-:W-:Y:S01]  /*3240*/  FMNMX.FTZ R91, R81, R4, !PT ;  /* 0x00000004515b7209 */ /* 0x000fe20007810000 */
[----:B------:R-:W-:Y:S01]  /*3250*/  MUFU.EX2 R59, R111 ;  /* 0x0000006f003b7308 */ /* 0x000fe20000000800 */
[----:B------:R-:W-:-:S02]  /*3260*/  FSEL R85, R85, -INF , P2 ;  /* 0xff80000055557808 */ /* 0x000fc40001000000 */
[----:B------:R-:W-:Y:S02]  /*3270*/  ISETP.GT.AND P1, PT, R86, 0x40, PT ;  /* 0x000000405600780c */ /* 0x000fe40003f24270 */
[----:B------:R-:W-:Y:S02]  /*3280*/  FMNMX.FTZ R4, R84, R91, !PT ;  /* 0x0000005b54047209 */ /* 0x000fe40007810000 */
[----:B------:R-:W-:Y:S01]  /*3290*/  ISETP.GT.AND P2, PT, R86, 0x41, PT ;  /* 0x000000415600780c */ /* 0x000fe20003f44270 */
[----:B------:R-:W-:Y:S01]  /*32a0*/  MUFU.EX2 R58, R58 ;  /* 0x0000003a003a7308 */ /* 0x000fe20000000800 */
[----:B------:R-:W-:Y:S02]  /*32b0*/  FSEL R62, R56, -INF , P1 ;  /* 0xff800000383e7808 */ /* 0x000fe40000800000 */
[----:B------:R-:W-:Y:S02]  /*32c0*/  FMNMX.FTZ R91, R85, R4, !PT ;  /* 0x00000004555b7209 */ /* 0x000fe40007810000 */
[----:B------:R-:W-:-:S02]  /*32d0*/  ISETP.GT.AND P1, PT, R86, 0x48, PT ;  /* 0x000000485600780c */ /* 0x000fc40003f24270 */
[----:B------:R-:W-:Y:S01]  /*32e0*/  FSEL R66, R57, -INF , P2 ;  /* 0xff80000039427808 */ /* 0x000fe20001000000 */
[----:B------:R-:W-:-:S01]  /*32f0*/  FFMA.FTZ R57, R115, UR39, -R2 ;  /* 0x0000002773397c23 */ /* 0x000fc20008010802 */
[----:B------:R-:W-:Y:S01]  /*3300*/  FMNMX.FTZ R91, R62, R91, !PT ;  /* 0x0000005b3e5b7209 */ /* 0x000fe20007810000 */
[----:B------:R-:W-:Y:S01]  /*3310*/  MUFU.EX2 R56, R113 ;  /* 0x0000007100387308 */ /* 0x000fe20000000800 */
[----:B------:R-:W-:Y:S02]  /*3320*/  ISETP.GT.AND P2, PT, R86, 0x49, PT ;  /* 0x000000495600780c */ /* 0x000fe40003f44270 */
[----:B------:R-:W-:Y:S02]  /*3330*/  FSEL R60, R60, -INF , P1 ;  /* 0xff8000003c3c7808 */ /* 0x000fe40000800000 */
[----:B------:R-:W-:Y:S02]  /*3340*/  FMNMX.FTZ R91, R66, R91, !PT ;  /* 0x0000005b425b7209 */ /* 0x000fe40007810000 */
        /* <DEDUP_REMOVED lines=16> */
[----:B------:R-:W-:Y:S01]  /*3450*/  FSEL R69, R69, -INF , P2 ;  /* 0xff80000045457808 */ /* 0x000fe20001000000 */
[----:B------:R-:W-:Y:S01]  /*3460*/  MUFU.EX2 R47, R47 ;  /* 0x0000002f002f7308 */ /* 0x000fe20000000800 */
[----:B------:R-:W-:Y:S02]  /*3470*/  ISETP.GT.AND P1, PT, R86, 0x60, PT ;  /* 0x000000605600780c */ /* 0x000fe40003f24270 */
[----:B------:R-:W-:Y:S01]  /*3480*/  FMNMX.FTZ R4, R68, R87, !PT ;  /* 0x0000005744047209 */ /* 0x000fe20007810000 */
[----:B------:R-:W-:-:S01]  /*3490*/  FFMA.FTZ R87, R70, UR39, -R2 ;  /* 0x0000002746577c23 */ /* 0x000fc20008010802 */
[----:B------:R-:W-:-:S02]  /*34a0*/  ISETP.GT.AND P2, PT, R86, 0x61, PT ;  /* 0x000000615600780c */ /* 0x000fc40003f44270 */
[----:B------:R-:W-:Y:S01]  /*34b0*/  FSEL R78, R40, -INF , P1 ;  /* 0xff800000284e7808 */ /* 0x000fe20000800000 */
[----:B------:R-:W-:Y:S01]  /*34c0*/  MUFU.EX2 R26, R26 ;  /* 0x0000001a001a7308 */ /* 0x000fe20000000800 */
[----:B------:R-:W-:Y:S02]  /*34d0*/  FMNMX.FTZ R83, R69, R4, !PT ;  /* 0x0000000445537209 */ /* 0x000fe40007810000 */
[----:B------:R-:W-:Y:S02]  /*34e0*/  ISETP.GT.AND P1, PT, R86, 0x68, PT ;  /* 0x000000685600780c */ /* 0x000fe40003f24270 */
[----:B------:R-:W-:Y:S01]  /*34f0*/  FSEL R82, R41, -INF , P2 ;  /* 0xff80000029527808 */ /* 0x000fe20001000000 */
[----:B------:R-:W-:Y:S01]  /*3500*/  FFMA.FTZ R41, R79, UR39, -R2 ;  /* 0x000000274f297c23 */ /* 0x000fe20008010802 */
[----:B------:R-:W-:Y:S01]  /*3510*/  FMNMX.FTZ R83, R78, R83, !PT ;  /* 0x000000534e537209 */ /* 0x000fe20007810000 */
[----:B------:R-:W-:Y:S01]  /*3520*/  MUFU.EX2 R40, R90 ;  /* 0x0000005a00287308 */ /* 0x000fe20000000800 */
[----:B------:R-:W-:-:S02]  /*3530*/  ISETP.GT.AND P2, PT, R86, 0x69, PT ;  /* 0x000000695600780c */ /* 0x000fc40003f44270 */
[----:B------:R-:W-:Y:S01]  /*3540*/  FSEL R79, R44, -INF , P1 ;  /* 0xff8000002c4f7808 */ /* 0x000fe20000800000 */
[----:B------:R-:W-:-:S01]  /*3550*/  FFMA.FTZ R44, R75, UR39, -R2 ;  /* 0x000000274b2c7c23 */ /* 0x000fc20008010802 */
[----:B------:R-:W-:Y:S01]  /*3560*/  FMNMX.FTZ R4, R82, R83, !PT ;  /* 0x0000005352047209 */ /* 0x000fe20007810000 */
[----:B------:R-:W-:-:S01]  /*3570*/  FFMA.FTZ R75, R63, UR39, -R2 ;  /* 0x000000273f4b7c23 */ /* 0x000fc20008010802 */
[C---:B------:R-:W-:Y:S01]  /*3580*/  ISETP.GT.AND P1, PT, R86.reuse, 0x70, PT ;  /* 0x000000705600780c */ /* 0x040fe20003f24270 */
        /* <DEDUP_REMOVED lines=15> */
[----:B------:R0:W-:Y:S01]  /*3680*/  MUFU.EX2 R45, R75 ;  /* 0x0000004b002d7308 */ /* 0x0001e20000000800 */
[----:B------:R-:W-:Y:S02]  /*3690*/  ISETP.GT.AND P1, PT, R86, 0x80, PT ;  /* 0x000000805600780c */ /* 0x000fe40003f24270 */
[----:B------:R-:W-:Y:S02]  /*36a0*/  FMNMX.FTZ R4, R52, R63, !PT ;  /* 0x0000003f34047209 */ /* 0x000fe40007810000 */
[----:B------:R-:W-:-:S02]  /*36b0*/  ISETP.GT.AND P2, PT, R86, 0x81, PT ;  /* 0x000000815600780c */ /* 0x000fc40003f44270 */
[----:B------:R-:W-:Y:S01]  /*36c0*/  FSEL R63, R24, -INF , P1 ;  /* 0xff800000183f7808 */ /* 0x000fe20000800000 */
[----:B------:R-:W-:-:S01]  /*36d0*/  FFMA.FTZ R24, R67, UR39, -R2 ;  /* 0x0000002743187c23 */ /* 0x000fc20008010802 */
[----:B------:R-:W-:Y:S01]  /*36e0*/  FMNMX.FTZ R4, R53, R4, !PT ;  /* 0x0000000435047209 */ /* 0x000fe20007810000 */
[----:B------:R-:W-:Y:S01]  /*36f0*/  MUFU.EX2 R30, R30 ;  /* 0x0000001e001e7308 */ /* 0x000fe20000000800 */
[C---:B------:R-:W-:Y:S02]  /*3700*/  ISETP.GT.AND P1, PT, R86.reuse, 0x88, PT ;  /* 0x000000885600780c */ /* 0x040fe40003f24270 */
[----:B0-----:R-:W-:Y:S02]  /*3710*/  FSEL R75, R25, -INF , P2 ;  /* 0xff800000194b7808 */ /* 0x001fe40001000000 */
[----:B------:R-:W-:Y:S02]  /*3720*/  FMNMX.FTZ R4, R63, R4, !PT ;  /* 0x000000043f047209 */ /* 0x000fe40007810000 */
[----:B------:R-:W-:Y:S01]  /*3730*/  ISETP.GT.AND P2, PT, R86, 0x89, PT ;  /* 0x000000895600780c */ /* 0x000fe20003f44270 */
[----:B------:R-:W-:Y:S01]  /*3740*/  MUFU.EX2 R24, R24 ;  /* 0x0000001800187308 */ /* 0x000fe20000000800 */
[----:B------:R-:W-:-:S02]  /*3750*/  FSEL R28, R28, -INF , P1 ;  /* 0xff8000001c1c7808 */ /* 0x000fc40000800000 */
[----:B------:R-:W-:Y:S02]  /*3760*/  FMNMX.FTZ R25, R75, R4, !PT ;  /* 0x000000044b197209 */ /* 0x000fe40007810000 */
[----:B------:R-:W-:Y:S02]  /*3770*/  ISETP.GT.AND P1, PT, R86, 0x90, PT ;  /* 0x000000905600780c */ /* 0x000fe40003f24270 */
[----:B------:R-:W-:Y:S01]  /*3780*/  FSEL R67, R29, -INF , P2 ;  /* 0xff8000001d437808 */ /* 0x000fe20001000000 */
[----:B------:R-:W-:Y:S01]  /*3790*/  MUFU.EX2 R31, R31 ;  /* 0x0000001f001f7308 */ /* 0x000fe20000000800 */
[----:B------:R-:W-:Y:S02]  /*37a0*/  FMNMX.FTZ R4, R28, R25, !PT ;  /* 0x000000191c047209 */ /* 0x000fe40007810000 */
[----:B------:R-:W-:Y:S02]  /*37b0*/  ISETP.GT.AND P2, PT, R86, 0x91, PT ;  /* 0x000000915600780c */ /* 0x000fe40003f44270 */
[----:B------:R-:W-:Y:S01]  /*37c0*/  FSEL R70, R32, -INF , P1 ;  /* 0xff80000020467808 */ /* 0x000fe20000800000 */
[----:B------:R-:W-:Y:S01]  /*37d0*/  FFMA.FTZ R32, R71, UR39, -R2 ;  /* 0x0000002747207c23 */ /* 0x000fe20008010802 */
[----:B------:R-:W-:Y:S01]  /*37e0*/  FMNMX.FTZ R29, R67, R4, !PT ;  /* 0x00000004431d7209 */ /* 0x000fe20007810000 */
[----:B------:R0:W-:Y:S01]  /*37f0*/  MUFU.EX2 R25, R87 ;  /* 0x0000005700197308 */ /* 0x0001e20000000800 */
[----:B------:R-:W-:-:S02]  /*3800*/  ISETP.GT.AND P1, PT, R86, 0x98, PT ;  /* 0x000000985600780c */ /* 0x000fc40003f24270 */
[----:B------:R-:W-:Y:S02]  /*3810*/  FSEL R33, R33, -INF , P2 ;  /* 0xff80000021217808 */ /* 0x000fe40001000000 */
[----:B------:R-:W-:Y:S01]  /*3820*/  FMNMX.FTZ R4, R70, R29, !PT ;  /* 0x0000001d46047209 */ /* 0x000fe20007810000 */
[--C-:B------:R-:W-:Y:S01]  /*3830*/  FFMA.FTZ R29, R42, UR39, -R2.reuse ;  /* 0x000000272a1d7c23 */ /* 0x100fe20008010802 */
[----:B------:R-:W-:Y:S01]  /*3840*/  ISETP.GT.AND P2, PT, R86, 0x99, PT ;  /* 0x000000995600780c */ /* 0x000fe20003f44270 */
[--C-:B------:R-:W-:Y:S01]  /*3850*/  FFMA.FTZ R42, R46, UR39, -R2.reuse ;  /* 0x000000272e2a7c23 */ /* 0x100fe20008010802 */
[----:B------:R-:W-:Y:S01]  /*3860*/  FSEL R71, R36, -INF , P1 ;  /* 0xff80000024477808 */ /* 0x000fe20000800000 */
[--C-:B------:R-:W-:Y:S01]  /*3870*/  FFMA.FTZ R46, R51, UR39, -R2.reuse ;  /* 0x00000027332e7c23 */ /* 0x100fe20008010802 */
[----:B------:R-:W-:Y:S01]  /*3880*/  FMNMX.FTZ R4, R33, R4, !PT ;  /* 0x0000000421047209 */ /* 0x000fe20007810000 */
[--C-:B------:R-:W-:Y:S01]  /*3890*/  FFMA.FTZ R51, R55, UR39, -R2.reuse ;  /* 0x0000002737337c23 */ /* 0x100fe20008010802 */
[----:B------:R-:W-:Y:S01]  /*38a0*/  FSEL R37, R37, -INF , P2 ;  /* 0xff80000025257808 */ /* 0x000fe20001000000 */
[----:B------:R-:W-:Y:S01]  /*38b0*/  IMAD.U32 R55, RZ, RZ, UR39 ;  /* 0x00000027ff377e24 */ /* 0x000fe2000f8e00ff */
[----:B------:R-:W-:Y:S01]  /*38c0*/  FMNMX.FTZ R4, R71, R4, !PT ;  /* 0x0000000447047209 */ /* 0x000fe20007810000 */
[--C-:B------:R-:W-:Y:S01]  /*38d0*/  FFMA.FTZ R36, R43, UR39, -R2.reuse ;  /* 0x000000272b247c23 */ /* 0x100fe20008010802 */
[----:B------:R-:W-:-:S01]  /*38e0*/  FFMA.FTZ R43, R50, UR39, -R2 ;  /* 0x00000027322b7c23 */ /* 0x000fc20008010802 */
[----:B------:R-:W-:Y:S01]  /*38f0*/  FFMA.FTZ R50, R54, UR39, -R2 ;  /* 0x0000002736327c23 */ /* 0x000fe20008010802 */
[----:B------:R-:W-:Y:S01]  /*3900*/  FMNMX.FTZ R4, R37, R4, !PT ;  /* 0x0000000425047209 */ /* 0x000fe20007810000 */
[----:B------:R-:W-:Y:S04]  /*3910*/  MUFU.EX2 R32, R32 ;  /* 0x0000002000207308 */ /* 0x000fe80000000800 */
[----:B0-----:R-:W0:Y:S04]  /*3920*/  SHFL.BFLY PT, R87, R4, 0x2, 0x1f ;  /* 0x0c401f0004577f89 */ /* 0x001e2800000e0000 */
        /* <DEDUP_REMOVED lines=9> */
[----:B0-----:R-:W-:-:S04]  /*39c0*/  FMNMX.FTZ R4, R87, R4, !PT ;  /* 0x0000000457047209 */ /* 0x001fc80007810000 */
[C---:B------:R-:W-:Y:S01]  /*39d0*/  FSETP.NEU.FTZ.AND P1, PT, R4.reuse, -INF , PT ;  /* 0xff8000000400780b */ /* 0x040fe20003f3d000 */
[----:B------:R-:W-:-:S02]  /*39e0*/  FFMA.FTZ R54, R4, R55, -8 ;  /* 0xc100000004367423 */ /* 0x000fc40000010037 */
[----:B------:R-:W-:Y:S03]  /*39f0*/  MUFU.EX2 R34, R34 ;  /* 0x0000002200227308 */ /* 0x000fe60000000800 */
[----:B------:R-:W-:Y:S02]  /*3a00*/  FSEL R87, R54, RZ, P1 ;  /* 0x000000ff36577208 */ /* 0x000fe40000800000 */
[----:B------:R-:W-:-:S03]  /*3a10*/  PLOP3.LUT P1, PT, PT, PT, UP0, 0x80, 0x0 ;  /* 0x000000000000781c */ /* 0x000fc60003f2f008 */
        /* <DEDUP_REMOVED lines=46> */
[----:B------:R-:W3:Y:S08]  /*3d00*/  MUFU.EX2 R97, R97 ;  /* 0x0000006100617308 */ /* 0x000ef00000000800 */
[----:B------:R4:W-:Y:S08]  /*3d10*/  MUFU.EX2 R91, R74 ;  /* 0x0000004a005b7308 */ /* 0x0009f00000000800 */
[----:B------:R-:W5:Y:S01]  /*3d20*/  MUFU.EX2 R100, R100 ;  /* 0x0000006400647308 */ /* 0x000f620000000800 */
[----:B----4-:R-:W-:-:S04]  /*3d30*/  FADD.FTZ R74, R8, R99 ;  /* 0x00000063084a7221 */ /* 0x010fc80000010000 */
[C---:B------:R-:W-:Y:S01]  /*3d40*/  FADD.FTZ R103, R11.reuse, R74 ;  /* 0x0000004a0b677221 */ /* 0x040fe20000010000 */
[----:B------:R-:W-:Y:S02]  /*3d50*/  F2FP.SATFINITE.E4M3.F32.PACK_AB_MERGE_C R74, R11, R8, RZ ;  /* 0x000000080b4a723e */ /* 0x000fe400048070ff */
[----:B------:R1:W-:Y:S02]  /*3d60*/  MUFU.EX2 R89, R66 ;  /* 0x0000004200597308 */ /* 0x0003e40000000800 */
[----:B------:R-:W-:-:S06]  /*3d70*/  F2FP.SATFINITE.E4M3.F32.PACK_AB_MERGE_C R185, R9, R6, R74 ;  /* 0x0000000609b9723e */ /* 0x000fcc000480704a */
[----:B------:R-:W4:Y:S01]  /*3d80*/  MUFU.EX2 R101, R101 ;  /* 0x0000006500657308 */ /* 0x000f220000000800 */
[----:B-1----:R-:W-:-:S01]  /*3d90*/  FADD.FTZ R66, R92, R95 ;  /* 0x0000005f5c427221 */ /* 0x002fc20000010000 */
[----:B--2---:R-:W-:-:S03]  /*3da0*/  F2FP.SATFINITE.E4M3.F32.PACK_AB_MERGE_C R92, R93, R92, RZ ;  /* 0x0000005c5d5c723e */ /* 0x004fc600048070ff */
[----:B------:R-:W-:Y:S01]  /*3db0*/  FADD.FTZ R99, R93, R66 ;  /* 0x000000425d637221 */ /* 0x000fe20000010000 */
[----:B------:R-:W-:-:S01]  /*3dc0*/  FADD.FTZ R66, R10, R103 ;  /* 0x000000670a427221 */ /* 0x000fc20000010000 */
[----:B------:R-:W-:Y:S01]  /*3dd0*/  F2FP.SATFINITE.E4M3.F32.PACK_AB_MERGE_C R184, R55, R54, R92 ;  /* 0x0000003637b8723e */ /* 0x000fe2000480705c */
[----:B------:R-:W1:Y:S01]  /*3de0*/  MUFU.EX2 R72, R72 ;  /* 0x0000004800487308 */ /* 0x000e620000000800 */
[----:B0-----:R-:W-:-:S01]  /*3df0*/  FADD.FTZ R0, R86, R99 ;  /* 0x0000006356007221 */ /* 0x001fc20000010000 */
[----:B------:R-:W-:Y:S01]  /*3e00*/  FADD.FTZ R103, R13, R66 ;  /* 0x000000420d677221 */ /* 0x000fe20000010000 */
[----:B------:R-:W-:Y:S02]  /*3e10*/  CS2R R54, SRZ ;  /* 0x0000000000367805 */ /* 0x000fe4000001ff00 */
[----:B---3--:R-:W-:Y:S01]  /*3e20*/  FADD.FTZ R99, R97, R0 ;  /* 0x0000000061637221 */ /* 0x008fe20000010000 */
[----:B------:R-:W-:-:S02]  /*3e30*/  FADD.FTZ R2, R12, R103 ;  /* 0x000000670c027221 */ /* 0x000fc40000010000 */
[----:B------:R-:W0:Y:S01]  /*3e40*/  MUFU.EX2 R73, R73 ;  /* 0x0000004900497308 */ /* 0x000e220000000800 */
[----:B-----5:R-:W-:-:S01]  /*3e50*/  FADD.FTZ R0, R100, R99 ;  /* 0x0000006364007221 */ /* 0x020fc20000010000 */
[----:B------:R-:W-:Y:S01]  /*3e60*/  FADD.FTZ R103, R15, R2 ;  /* 0x000000020f677221 */ /* 0x000fe20000010000 */
[----:B----4-:R-:W-:-:S02]  /*3e70*/  F2FP.SATFINITE.E4M3.F32.PACK_AB_MERGE_C R100, R101, R100, RZ ;  /* 0x000000646564723e */ /* 0x010fc400048070ff */
[----:B------:R-:W-:Y:S01]  /*3e80*/  FADD.FTZ R99, R101, R0 ;  /* 0x0000000065637221 */ /* 0x000fe20000010000 */
[----:B------:R-:W-:-:S01]  /*3e90*/  FADD.FTZ R66, R14, R103 ;  /* 0x000000670e427221 */ /* 0x000fc20000010000 */
[----:B------:R-:W-:Y:S01]  /*3ea0*/  F2FP.SATFINITE.E4M3.F32.PACK_AB_MERGE_C R186, R97, R86, R100 ;  /* 0x0000005661ba723e */ /* 0x000fe20004807064 */
[----:B------:R-:W2:Y:S01]  /*3eb0*/  MUFU.EX2 R76, R76 ;  /* 0x0000004c004c7308 */ /* 0x000ea20000000800 */
[----:B-1----:R-:W-:-:S01]  /*3ec0*/  FADD.FTZ R2, R72, R99 ;  /* 0x0000006348027221 */ /* 0x002fc20000010000 */
[----:B------:R-:W-:Y:S01]  /*3ed0*/  FADD.FTZ R103, R21, R66 ;  /* 0x0000004215677221 */ /* 0x000fe20000010000 */
[----:B------:R-:W-:-:S03]  /*3ee0*/  CS2R R86, SRZ ;  /* 0x0000000000567805 */ /* 0x000fc6000001ff00 */
[----:B------:R-:W-:Y:S01]  /*3ef0*/  FADD.FTZ R66, R20, R103 ;  /* 0x0000006714427221 */ /* 0x000fe20000010000 */
[----:B------:R-:W-:Y:S01]  /*3f00*/  F2FP.SATFINITE.E4M3.F32.PACK_AB_MERGE_C R20, R59, R20, RZ ;  /* 0x000000143b14723e */ /* 0x000fe200048070ff */
[----:B------:R-:W1:Y:S01]  /*3f10*/  MUFU.EX2 R77, R77 ;  /* 0x0000004d004d7308 */ /* 0x000e620000000800 */
[----:B0-----:R-:W-:-:S02]  /*3f20*/  FADD.FTZ R99, R73, R2 ;  /* 0x0000000249637221 */ /* 0x001fc40000010000 */
[----:B------:R-:W-:-:S05]  /*3f30*/  F2FP.SATFINITE.E4M3.F32.PACK_AB_MERGE_C R181, R21, R14, R20 ;  /* 0x0000000e15b5723e */ /* 0x000fca0004807014 */
[----:B------:R-:W0:Y:S01]  /*3f40*/  MUFU.EX2 R80, R80 ;  /* 0x0000005000507308 */ /* 0x000e220000000800 */
[----:B--2---:R-:W-:-:S01]  /*3f50*/  FADD.FTZ R2, R76, R99 ;  /* 0x000000634c027221 */ /* 0x004fc20000010000 */
[----:B------:R-:W-:-:S04]  /*3f60*/  FADD.FTZ R99, R59, R66 ;  /* 0x000000423b637221 */ /* 0x000fc80000010000 */
[----:B------:R-:W-:Y:S02]  /*3f70*/  FADD.FTZ R66, R56, R99 ;  /* 0x0000006338427221 */ /* 0x000fe40000010000 */
[----:B------:R-:W2:Y:S01]  /*3f80*/  MUFU.EX2 R81, R81 ;  /* 0x0000005100517308 */ /* 0x000ea20000000800 */
[----:B-1----:R-:W-:Y:S01]  /*3f90*/  F2FP.SATFINITE.E4M3.F32.PACK_AB_MERGE_C R76, R77, R76, RZ ;  /* 0x0000004c4d4c723e */ /* 0x002fe200048070ff */
[----:B------:R-:W-:-:S03]  /*3fa0*/  FADD.FTZ R99, R57, R66 ;  /* 0x0000004239637221 */ /* 0x000fc60000010000 */
[----:B------:R-:W-:Y:S01]  /*3fb0*/  F2FP.SATFINITE.E4M3.F32.PACK_AB_MERGE_C R180, R73, R72, R76 ;  /* 0x0000004849b4723e */ /* 0x000fe2000480704c */
[----:B------:R-:W-:-:S01]  /*3fc0*/  FADD.FTZ R66, R58, R99 ;  /* 0x000000633a427221 */ /* 0x000fc20000010000 */
[----:B------:R-:W-:Y:S01]  /*3fd0*/  F2FP.SATFINITE.E4M3.F32.PACK_AB_MERGE_C R58, R61, R58, RZ ;  /* 0x0000003a3d3a723e */ /* 0x000fe200048070ff */
[----:B------:R-:W1:Y:S01]  /*3fe0*/  MUFU.EX2 R84, R84 ;  /* 0x0000005400547308 */ /* 0x000e620000000800 */
[----:B------:R-:W-:Y:S02]  /*3ff0*/  CS2R R72, SRZ ;  /* 0x0000000000487805 */ /* 0x000fe4000001ff00 */
[----:B------:R-:W-:Y:S02]  /*4000*/  F2FP.SATFINITE.E4M3.F32.PACK_AB_MERGE_C R183, R57, R56, R58 ;  /* 0x0000003839b7723e */ /* 0x000fe4000480703a */
[----:B------:R-:W-:Y:S02]  /*4010*/  CS2R R58, SRZ ;  /* 0x00000000003a7805 */ /* 0x000fe4000001ff00 */
[----:B------:R-:W-:Y:S01]  /*4020*/  CS2R R56, SRZ ;  /* 0x0000000000387805 */ /* 0x000fe2000001ff00 */
[----:B------:R-:W3:Y:S08]  /*4030*/  MUFU.EX2 R85, R85 ;  /* 0x0000005500557308 */ /* 0x000ef00000000800 */
[----:B------:R4:W-:Y:S08]  /*4040*/  MUFU.EX2 R0, R83 ;  /* 0x0000005300007308 */ /* 0x0009f00000000800 */
[----:B------:R-:W5:Y:S01]  /*4050*/  MUFU.EX2 R62, R62 ;  /* 0x0000003e003e7308 */ /* 0x000f620000000800 */
[----:B----4-:R-:W-:-:S01]  /*4060*/  FADD.FTZ R83, R77, R2 ;  /* 0x000000024d537221 */ /* 0x010fc20000010000 */
[----:B------:R-:W-:-:S03]  /*4070*/  CS2R R76, SRZ ;  /* 0x00000000004c7805 */ /* 0x000fc6000001ff00 */
[----:B0-----:R-:W-:-:S03]  /*4080*/  FADD.FTZ R2, R80, R83 ;  /* 0x0000005350027221 */ /* 0x001fc60000010000 */
[----:B------:R-:W0:Y:S01]  /*4090*/  MUFU.EX2 R60, R60 ;  /* 0x0000003c003c7308 */ /* 0x000e220000000800 */
[----:B--2---:R-:W-:-:S04]  /*40a0*/  FADD.FTZ R83, R81, R2 ;  /* 0x0000000251537221 */ /* 0x004fc80000010000 */
[----:B-1----:R-:W-:Y:S01]  /*40b0*/  FADD.FTZ R2, R84, R83 ;  /* 0x0000005354027221 */ /* 0x002fe20000010000 */
[----:B------:R-:W-:-:S01]  /*40c0*/  FADD.FTZ R83, R61, R66 ;  /* 0x000000423d537221 */ /* 0x000fc20000010000 */
[----:B------:R-:W-:Y:S01]  /*40d0*/  F2FP.SATFINITE.E4M3.F32.PACK_AB_MERGE_C R66, R15, R12, RZ ;  /* 0x0000000c0f42723e */ /* 0x000fe200048070ff */
[----:B------:R-:W1:Y:S01]  /*40e0*/  MUFU.EX2 R64, R64 ;  /* 0x0000004000407308 */ /* 0x000e620000000800 */
[----:B---3--:R-:W-:-:S01]  /*40f0*/  FADD.FTZ R11, R85, R2 ;  /* 0x00000002550b7221 */ /* 0x008fc20000010000 */
[----:B------:R-:W-:Y:S01]  /*4100*/  FADD.FTZ R8, R40, R83 ;  /* 0x0000005328087221 */ /* 0x000fe20000010000 */
[----:B------:R-:W-:Y:S02]  /*4110*/  F2FP.SATFINITE.E4M3.F32.PACK_AB_MERGE_C R84, R85, R84, RZ ;  /* 0x000000545554723e */ /* 0x000fe400048070ff */
[----:B-----5:R-:W-:Y:S01]  /*4120*/  FADD.FTZ R2, R62, R11 ;  /* 0x0000000b3e027221 */ /* 0x020fe20000010000 */
[----:B------:R-:W-:-:S01]  /*4130*/  FADD.FTZ R15, R41, R8 ;  /* 0x00000008290f7221 */ /* 0x000fc20000010000 */
[----:B------:R-:W-:Y:S01]  /*4140*/  F2FP.SATFINITE.E4M3.F32.PACK_AB_MERGE_C R187, R13, R10, R66 ;  /* 0x0000000a0dbb723e */ /* 0x000fe20004807042 */
[----:B------:R-:W2:Y:S01]  /*4150*/  MUFU.EX2 R65, R65 ;  /* 0x0000004100417308 */ /* 0x000ea20000000800 */
[----:B------:R-:W-:-:S01]  /*4160*/  FADD.FTZ R11, R89, R2 ;  /* 0x00000002590b7221 */ /* 0x000fc20000010000 */
[----:B------:R-:W-:Y:S01]  /*4170*/  FADD.FTZ R8, R44, R15 ;  /* 0x0000000f2c087221 */ /* 0x000fe20000010000 */
[----:B------:R-:W-:-:S02]  /*4180*/  F2FP.SATFINITE.E4M3.F32.PACK_AB_MERGE_C R44, R45, R44, RZ ;  /* 0x0000002c2d2c723e */ /* 0x000fc400048070ff */
[----:B0-----:R-:W-:Y:S01]  /*4190*/  FADD.FTZ R2, R60, R11 ;  /* 0x0000000b3c027221 */ /* 0x001fe20000010000 */
[----:B------:R-:W-:-:S01]  /*41a0*/  FADD.FTZ R8, R45, R8 ;  /* 0x000000082d087221 */ /* 0x000fc20000010000 */
[C---:B------:R-:W-:Y:S01]  /*41b0*/  F2FP.SATFINITE.E4M3.F32.PACK_AB_MERGE_C R60, R91.reuse, R60, RZ ;  /* 0x0000003c5b3c723e */ /* 0x040fe200048070ff */
[----:B------:R-:W0:Y:S01]  /*41c0*/  MUFU.EX2 R68, R68 ;  /* 0x0000004400447308 */ /* 0x000e220000000800 */
[----:B------:R-:W-:-:S01]  /*41d0*/  FADD.FTZ R11, R91, R2 ;  /* 0x000000025b0b7221 */ /* 0x000fc20000010000 */
[----:B------:R-:W-:Y:S01]  /*41e0*/  FADD.FTZ R15, R7, R8 ;  /* 0x00000008070f7221 */ /* 0x000fe20000010000 */
[----:B------:R-:W-:Y:S02]  /*41f0*/  F2FP.SATFINITE.E4M3.F32.PACK_AB_MERGE_C R182, R81, R80, R84 ;  /* 0x0000005051b6723e */ /* 0x000fe40004807054 */
[----:B------:R-:W-:Y:S01]  /*4200*/  CS2R R84, SRZ ;  /* 0x0000000000547805 */ /* 0x000fe2000001ff00 */
[----:B-1----:R-:W-:-:S01]  /*4210*/  FADD.FTZ R8, R64, R11 ;  /* 0x0000000b40087221 */ /* 0x002fc20000010000 */
[----:B------:R-:W-:Y:S01]  /*4220*/  FADD.FTZ R12, R24, R15 ;  /* 0x0000000f180c7221 */ /* 0x000fe20000010000 */
[----:B------:R-:W-:Y:S01]  /*4230*/  F2FP.SATFINITE.E4M3.F32.PACK_AB_MERGE_C R176, R89, R62, R60 ;  /* 0x0000003e59b0723e */ /* 0x000fe2000480703c */
[----:B------:R-:W1:Y:S01]  /*4240*/  MUFU.EX2 R69, R69 ;  /* 0x0000004500457308 */ /* 0x000e620000000800 */
[----:B--2---:R-:W-:-:S01]  /*4250*/  FADD.FTZ R9, R65, R8 ;  /* 0x0000000841097221 */ /* 0x004fc20000010000 */
[----:B------:R-:W-:Y:S01]  /*4260*/  FADD.FTZ R11, R25, R12 ;  /* 0x0000000c190b7221 */ /* 0x000fe20000010000 */
[----:B------:R-:W-:-:S02]  /*4270*/  F2FP.SATFINITE.E4M3.F32.PACK_AB_MERGE_C R25, R32, R25, RZ ;  /* 0x000000192019723e */ /* 0x000fc400048070ff */
[----:B------:R-:W-:Y:S02]  /*4280*/  CS2R R80, SRZ ;  /* 0x0000000000507805 */ /* 0x000fe4000001ff00 */
[----:B------:R-:W-:Y:S01]  /*4290*/  F2FP.SATFINITE.E4M3.F32.PACK_AB_MERGE_C R177, R41, R40, R44 ;  /* 0x0000002829b1723e */ /* 0x000fe2000480702c */
[----:B------:R-:W-:Y:S01]  /*42a0*/  FADD.FTZ R32, R32, R11 ;  /* 0x0000000b20207221 */ /* 0x000fe20000010000 */
[----:B------:R-:W-:Y:S01]  /*42b0*/  F2FP.SATFINITE.E4M3.F32.PACK_AB_MERGE_C R179, R24, R7, R25 ;  /* 0x0000000718b3723e */ /* 0x000fe20004807019 */
[----:B------:R-:W2:Y:S01]  /*42c0*/  MUFU.EX2 R78, R78 ;  /* 0x0000004e004e7308 */ /* 0x000ea20000000800 */
[----:B0-----:R-:W-:-:S01]  /*42d0*/  FADD.FTZ R6, R68, R9 ;  /* 0x0000000944067221 */ /* 0x001fc20000010000 */
[----:B------:R-:W-:Y:S01]  /*42e0*/  FADD.FTZ R9, R29, R32 ;  /* 0x000000201d097221 */ /* 0x000fe20000010000 */
[----:B------:R-:W-:Y:S02]  /*42f0*/  CS2R R60, SRZ ;  /* 0x00000000003c7805 */ /* 0x000fe4000001ff00 */
[----:B------:R-:W-:-:S02]  /*4300*/  CS2R R44, SRZ ;  /* 0x00000000002c7805 */ /* 0x000fc4000001ff00 */
[----:B------:R-:W-:Y:S01]  /*4310*/  CS2R R40, SRZ ;  /* 0x0000000000287805 */ /* 0x000fe2000001ff00 */
[----:B------:R-:W-:Y:S01]  /*4320*/  FADD.FTZ R9, R36, R9 ;  /* 0x0000000924097221 */ /* 0x000fe20000010000 */
[----:B------:R-:W-:Y:S01]  /*4330*/  CS2R R24, SRZ ;  /* 0x0000000000187805 */ /* 0x000fe2000001ff00 */
[----:B------:R0:W3:Y:S01]  /*4340*/  MUFU.EX2 R95, R82 ;  /* 0x00000052005f7308 */ /* 0x0000e20000000800 */
[C---:B-1----:R-:W-:Y:S01]  /*4350*/  F2FP.SATFINITE.E4M3.F32.PACK_AB_MERGE_C R68, R69.reuse, R68, RZ ;  /* 0x000000444544723e */ /* 0x042fe200048070ff */
[----:B------:R-:W-:Y:S01]  /*4360*/  FADD.FTZ R69, R69, R6 ;  /* 0x0000000645457221 */ /* 0x000fe20000010000 */
[----:B------:R-:W-:-:S01]  /*4370*/  FADD.FTZ R8, R42, R9 ;  /* 0x000000092a087221 */ /* 0x000fc20000010000 */
[----:B------:R-:W-:Y:S02]  /*4380*/  F2FP.SATFINITE.E4M3.F32.PACK_AB_MERGE_C R42, R47, R42, RZ ;  /* 0x0000002a2f2a723e */ /* 0x000fe400048070ff */
[----:B------:R-:W-:Y:S01]  /*4390*/  F2FP.SATFINITE.E4M3.F32.PACK_AB_MERGE_C R178, R65, R64, R68 ;  /* 0x0000004041b2723e */ /* 0x000fe20004807044 */
[----:B------:R-:W-:Y:S01]  /*43a0*/  FADD.FTZ R8, R47, R8 ;  /* 0x000000082f087221 */ /* 0x000fe20000010000 */
[----:B------:R-:W1:Y:S01]  /*43b0*/  MUFU.EX2 R79, R79 ;  /* 0x0000004f004f7308 */ /* 0x000e620000000800 */
[----:B--2---:R-:W-:-:S01]  /*43c0*/  FADD.FTZ R6, R78, R69 ;  /* 0x000000454e067221 */ /* 0x004fc20000010000 */
[----:B------:R-:W-:Y:S01]  /*43d0*/  F2FP.SATFINITE.E4M3.F32.PACK_AB_MERGE_C R173, R36, R29, R42 ;  /* 0x0000001d24ad723e */ /* 0x000fe2000480702a */
[----:B------:R-:W-:-:S01]  /*43e0*/  FADD.FTZ R11, R43, R8 ;  /* 0x000000082b0b7221 */ /* 0x000fc20000010000 */
[----:B0-----:R-:W-:-:S02]  /*43f0*/  CS2R R82, SRZ ;  /* 0x0000000000527805 */ /* 0x001fc4000001ff00 */
[----:B------:R-:W-:Y:S02]  /*4400*/  CS2R R68, SRZ ;  /* 0x0000000000447805 */ /* 0x000fe4000001ff00 */
[----:B------:R-:W-:Y:S01]  /*4410*/  CS2R R64, SRZ ;  /* 0x0000000000407805 */ /* 0x000fe2000001ff00 */
[----:B------:R-:W-:-:S01]  /*4420*/  FADD.FTZ R11, R46, R11 ;  /* 0x0000000b2e0b7221 */ /* 0x000fc20000010000 */
[----:B------:R-:W0:Y:S01]  /*4430*/  MUFU.EX2 R48, R48 ;  /* 0x0000003000307308 */ /* 0x000e220000000800 */
[----:B---3--:R-:W-:-:S07]  /*4440*/  FADD.FTZ R6, R95, R6 ;  /* 0x000000065f067221 */ /* 0x008fce0000010000 */
[----:B------:R-:W2:Y:S01]  /*4450*/  MUFU.EX2 R49, R49 ;  /* 0x0000003100317308 */ /* 0x000ea20000000800 */
[----:B-1----:R-:W-:-:S01]  /*4460*/  FADD.FTZ R9, R79, R6 ;  /* 0x000000064f097221 */ /* 0x002fc20000010000 */
[----:B------:R-:W-:Y:S01]  /*4470*/  F2FP.SATFINITE.E4M3.F32.PACK_AB_MERGE_C R79, R0, R79, RZ ;  /* 0x0000004f004f723e */ /* 0x000fe200048070ff */
[----:B------:R-:W-:-:S01]  /*4480*/  FADD.FTZ R6, R50, R11 ;  /* 0x0000000b32067221 */ /* 0x000fc20000010000 */
[----:B------:R-:W-:Y:S01]  /*4490*/  F2FP.SATFINITE.E4M3.F32.PACK_AB_MERGE_C R50, R51, R50, RZ ;  /* 0x000000323332723e */ /* 0x000fe200048070ff */
[----:B------:R-:W-:-:S01]  /*44a0*/  FADD.FTZ R9, R0, R9 ;  /* 0x0000000900097221 */ /* 0x000fc20000010000 */
[----:B------:R-:W-:Y:S01]  /*44b0*/  F2FP.SATFINITE.E4M3.F32.PACK_AB_MERGE_C R172, R95, R78, R79 ;  /* 0x0000004e5fac723e */ /* 0x000fe2000480704f */
[----:B------:R-:W-:-:S01]  /*44c0*/  FADD.FTZ R51, R51, R6 ;  /* 0x0000000633337221 */ /* 0x000fc20000010000 */
[----:B------:R-:W1:Y:S01]  /*44d0*/  MUFU.EX2 R52, R52 ;  /* 0x0000003400347308 */ /* 0x000e620000000800 */
[----:B0-----:R-:W-:-:S01]  /*44e0*/  FADD.FTZ R0, R48, R9 ;  /* 0x0000000930007221 */ /* 0x001fc20000010000 */
[----:B------:R-:W-:Y:S01]  /*44f0*/  F2FP.SATFINITE.E4M3.F32.PACK_AB_MERGE_C R175, R46, R43, R50 ;  /* 0x0000002b2eaf723e */ /* 0x000fe20004807032 */
[----:B------:R-:W-:-:S01]  /*4500*/  FADD.FTZ R8, R26, R51 ;  /* 0x000000331a087221 */ /* 0x000fc20000010000 */
[----:B------:R-:W-:-:S02]  /*4510*/  CS2R R78, SRZ ;  /* 0x00000000004e7805 */ /* 0x000fc4000001ff00 */
[----:B------:R-:W-:Y:S02]  /*4520*/  CS2R R50, SRZ ;  /* 0x0000000000327805 */ /* 0x000fe4000001ff00 */
[----:B------:R-:W-:Y:S01]  /*4530*/  CS2R R46, SRZ ;  /* 0x00000000002e7805 */ /* 0x000fe2000001ff00 */
[----:B------:R-:W-:-:S01]  /*4540*/  FADD.FTZ R7, R27, R8 ;  /* 0x000000081b077221 */ /* 0x000fc20000010000 */
[----:B------:R-:W0:Y:S01]  /*4550*/  MUFU.EX2 R53, R53 ;  /* 0x0000003500357308 */ /* 0x000e220000000800 */
[----:B--2---:R-:W-:-:S01]  /*4560*/  FADD.FTZ R9, R49, R0 ;  /* 0x0000000031097221 */ /* 0x004fc20000010000 */
[----:B------:R-:W-:Y:S01]  /*4570*/  CS2R R42, SRZ ;  /* 0x00000000002a7805 */ /* 0x000fe2000001ff00 */
[----:B------:R-:W-:-:S01]  /*4580*/  FADD.FTZ R8, R30, R7 ;  /* 0x000000071e087221 */ /* 0x000fc20000010000 */
[----:B------:R-:W-:-:S03]  /*4590*/  F2FP.SATFINITE.E4M3.F32.PACK_AB_MERGE_C R30, R31, R30, RZ ;  /* 0x0000001e1f1e723e */ /* 0x000fc600048070ff */
[----:B------:R-:W-:Y:S01]  /*45a0*/  FADD.FTZ R31, R31, R8 ;  /* 0x000000081f1f7221 */ /* 0x000fe20000010000 */
[----:B------:R-:W2:Y:S01]  /*45b0*/  MUFU.EX2 R63, R63 ;  /* 0x0000003f003f7308 */ /* 0x000ea20000000800 */
[----:B-1----:R-:W-:-:S01]  /*45c0*/  FADD.FTZ R0, R52, R9 ;  /* 0x0000000934007221 */ /* 0x002fc20000010000 */
[----:B------:R-:W-:Y:S01]  /*45d0*/  F2FP.SATFINITE.E4M3.F32.PACK_AB_MERGE_C R169, R27, R26, R30 ;  /* 0x0000001a1ba9723e */ /* 0x000fe2000480701e */
[----:B------:R-:W-:-:S01]  /*45e0*/  FADD.FTZ R8, R34, R31 ;  /* 0x0000001f22087221 */ /* 0x000fc20000010000 */
[----:B------:R-:W-:Y:S02]  /*45f0*/  CS2R R30, SRZ ;  /* 0x00000000001e7805 */ /* 0x000fe4000001ff00 */
[----:B------:R-:W-:Y:S02]  /*4600*/  CS2R R26, SRZ ;  /* 0x00000000001a7805 */ /* 0x000fe4000001ff00 */
[----:B------:R1:W3:Y:S01]  /*4610*/  MUFU.EX2 R2, R75 ;  /* 0x0000004b00027308 */ /* 0x0002e20000000800 */
[----:B0-----:R-:W-:-:S01]  /*4620*/  FADD.FTZ R0, R53, R0 ;  /* 0x0000000035007221 */ /* 0x001fc20000010000 */
[----:B------:R-:W-:-:S04]  /*4630*/  F2FP.SATFINITE.E4M3.F32.PACK_AB_MERGE_C R52, R53, R52, RZ ;  /* 0x000000343534723e */ /* 0x000fc800048070ff */
[----:B------:R-:W-:Y:S02]  /*4640*/  F2FP.SATFINITE.E4M3.F32.PACK_AB_MERGE_C R174, R49, R48, R52 ;  /* 0x0000003031ae723e */ /* 0x000fe40004807034 */
[----:B------:R-:W-:Y:S01]  /*4650*/  CS2R R52, SRZ ;  /* 0x0000000000347805 */ /* 0x000fe2000001ff00 */
[----:B------:R-:W0:Y:S01]  /*4660*/  MUFU.EX2 R28, R28 ;  /* 0x0000001c001c7308 */ /* 0x000e220000000800 */
[----:B--2---:R-:W-:-:S01]  /*4670*/  FADD.FTZ R9, R63, R0 ;  /* 0x000000003f097221 */ /* 0x004fc20000010000 */
[----:B-1----:R-:W-:Y:S02]  /*4680*/  CS2R R74, SRZ ;  /* 0x00000000004a7805 */ /* 0x002fe4000001ff00 */
[----:B------:R-:W-:-:S04]  /*4690*/  CS2R R48, SRZ ;  /* 0x0000000000307805 */ /* 0x000fc8000001ff00 */
[----:B------:R-:W1:Y:S01]  /*46a0*/  MUFU.EX2 R67, R67 ;  /* 0x0000004300437308 */ /* 0x000e620000000800 */
[----:B---3--:R-:W-:-:S07]  /*46b0*/  FADD.FTZ R9, R2, R9 ;  /* 0x0000000902097221 */ /* 0x008fce0000010000 */
[----:B------:R-:W2:Y:S01]  /*46c0*/  MUFU.EX2 R70, R70 ;  /* 0x0000004600467308 */ /* 0x000ea20000000800 */
[----:B0-----:R-:W-:-:S07]  /*46d0*/  FADD.FTZ R0, R28, R9 ;  /* 0x000000091c007221 */ /* 0x001fce0000010000 */
[----:B------:R-:W0:Y:S01]  /*46e0*/  MUFU.EX2 R35, R35 ;  /* 0x0000002300237308 */ /* 0x000e220000000800 */
[C---:B-1----:R-:W-:Y:S01]  /*46f0*/  F2FP.SATFINITE.E4M3.F32.PACK_AB_MERGE_C R28, R67.reuse, R28, RZ ;  /* 0x0000001c431c723e */ /* 0x042fe200048070ff */
[----:B------:R-:W-:-:S03]  /*4700*/  FADD.FTZ R67, R67, R0 ;  /* 0x0000000043437221 */ /* 0x000fc60000010000 */
[----:B------:R-:W-:Y:S02]  /*4710*/  F2FP.SATFINITE.E4M3.F32.PACK_AB_MERGE_C R168, R2, R63, R28 ;  /* 0x0000003f02a8723e */ /* 0x000fe4000480701c */
[----:B------:R-:W-:Y:S02]  /*4720*/  CS2R R62, SRZ ;  /* 0x00000000003e7805 */ /* 0x000fe4000001ff00 */
[----:B------:R-:W-:Y:S01]  /*4730*/  CS2R R28, SRZ ;  /* 0x00000000001c7805 */ /* 0x000fe2000001ff00 */
[----:B------:R-:W1:Y:S01]  /*4740*/  MUFU.EX2 R33, R33 ;  /* 0x0000002100217308 */ /* 0x000e620000000800 */
[----:B--2---:R-:W-:-:S01]  /*4750*/  FADD.FTZ R0, R70, R67 ;  /* 0x0000004346007221 */ /* 0x004fc20000010000 */
[----:B------:R-:W-:-:S06]  /*4760*/  CS2R R66, SRZ ;  /* 0x0000000000427805 */ /* 0x000fcc000001ff00 */
[----:B------:R-:W-:Y:S01]  /*4770*/  MUFU.EX2 R38, R38 ;  /* 0x0000002600267308 */ /* 0x000fe20000000800 */
[----:B0-----:R-:W-:-:S07]  /*4780*/  FADD.FTZ R7, R35, R8 ;  /* 0x0000000823077221 */ /* 0x001fce0000010000 */
[----:B------:R-:W-:Y:S01]  /*4790*/  MUFU.EX2 R71, R71 ;  /* 0x0000004700477308 */ /* 0x000fe20000000800 */
[----:B-1----:R-:W-:-:S07]  /*47a0*/  FADD.FTZ R0, R33, R0 ;  /* 0x0000000021007221 */ /* 0x002fce0000010000 */
[----:B------:R0:W1:Y:S08]  /*47b0*/  MUFU.EX2 R6, R37 ;  /* 0x0000002500067308 */ /* 0x0000700000000800 */
[----:B------:R-:W2:Y:S01]  /*47c0*/  MUFU.EX2 R39, R39 ;  /* 0x0000002700277308 */ /* 0x000ea20000000800 */
[----:B0-----:R-:W-:Y:S02]  /*47d0*/  CS2R R36, SRZ ;  /* 0x0000000000247805 */ /* 0x001fe4000001ff00 */
[----:B-1----:R-:W-:Y:S01]  /*47e0*/  F2FP.SATFINITE.E4M3.F32.PACK_AB_MERGE_C R2, R6, R71, RZ ;  /* 0x000000470602723e */ /* 0x002fe200048070ff */
[----:B------:R-:W-:-:S03]  /*47f0*/  FADD.FTZ R71, R71, R0 ;  /* 0x0000000047477221 */ /* 0x000fc60000010000 */
[----:B------:R-:W-:Y:S01]  /*4800*/  F2FP.SATFINITE.E4M3.F32.PACK_AB_MERGE_C R170, R33, R70, R2 ;  /* 0x0000004621aa723e */ /* 0x000fe20004807002 */
[----:B------:R-:W-:-:S01]  /*4810*/  FADD.FTZ R2, R6, R71 ;  /* 0x0000004706027221 */ /* 0x000fc20000010000 */
[----:B------:R-:W-:Y:S02]  /*4820*/  CS2R R70, SRZ ;  /* 0x0000000000467805 */ /* 0x000fe4000001ff00 */
[----:B------:R-:W-:Y:S02]  /*4830*/  CS2R R32, SRZ ;  /* 0x0000000000207805 */ /* 0x000fe4000001ff00 */
[----:B--2---:R-:W-:Y:S01]  /*4840*/  F2FP.SATFINITE.E4M3.F32.PACK_AB_MERGE_C R8, R39, R38, RZ ;  /* 0x000000262708723e */ /* 0x004fe200048070ff */
[----:B------:R-:W-:-:S03]  /*4850*/  FADD.FTZ R38, R38, R7 ;  /* 0x0000000726267221 */ /* 0x000fc60000010000 */
[----:B------:R-:W-:Y:S01]  /*4860*/  F2FP.SATFINITE.E4M3.F32.PACK_AB_MERGE_C R171, R35, R34, R8 ;  /* 0x0000002223ab723e */ /* 0x000fe20004807008 */
[----:B------:R-:W-:-:S01]  /*4870*/  FADD.FTZ R0, R39, R38 ;  /* 0x0000002627007221 */ /* 0x000fc20000010000 */
        /* <DEDUP_REMOVED lines=8> */
[----:B------:R-:W-:-:S06]  /*4900*/  ULDC UR28, c[0x0][0x288] ;  /* 0x0000a200001c7ab9 */ /* 0x000fcc0000000800 */
.L_x_2475:
[----:B------:R-:W-:Y:S01]  /*4910*/  ISETP.NE.AND P2, PT, RZ, UR42, PT ;  /* 0x0000002aff007c0c */ /* 0x000fe2000bf45270 */
[----:B------:R-:W-:-:S04]  /*4920*/  UISETP.NE.AND UP0, UPT, UR30, 0x1, UPT ;  /* 0x000000011e00788c */ /* 0x000fc8000bf05270 */
[----:B------:R-:W-:-:S04]  /*4930*/  USEL UR45, URZ, 0x1, UP0 ;  /* 0x000000013f2d7887 */ /* 0x000fc80008000000 */
[----:B------:R-:W-:-:S04]  /*4940*/  ULOP3.LUT UR45, UR32, UR45, URZ, 0x3c, !UPT ;  /* 0x0000002d202d7292 */ /* 0x000fc8000f8e3c3f */
[----:B------:R-:W-:Y:S08]  /*4950*/  @P2 BRA `(.L_x_2465) ;  /* 0x0000000000382947 */ /* 0x000ff00003800000 */
[----:B------:R-:W-:Y:S05]  /*4960*/  @!P0 BRA `(.L_x_2466) ;  /* 0x0000000000048947 */ /* 0x000fea0003800000 */
[----:B------:R-:W-:Y:S01]  /*4970*/  BPT.TRAP 0x1 ;  /* 0x000000040000795c */ /* 0x000fe20000300000 */
.L_x_2466:
        /* <DEDUP_REMOVED lines=9> */
.L_x_2467:
[----:B-1----:R-:W-:Y:S05]  /*4a10*/  @P1 BRA `(.L_x_2465) ;  /* 0x0000000000081947 */ /* 0x002fea0003800000 */
[----:B------:R-:W1:Y:S02]  /*4a20*/  SYNCS.PHASECHK.TRANS64.TRYWAIT P1, [UR6+0x22830], R4 ;  /* 0x02283004ff0075a7 */ /* 0x000e640008020146 */
[----:B-1----:R-:W-:Y:S05]  /*4a30*/  @!P1 BRA `(.L_x_2468) ;  /* 0x000000e400049947 */ /* 0x002fea0003800000 */
.L_x_2465:
        /* <DEDUP_REMOVED lines=132> */
.L_x_2470:
[----:B------:R-:W-:Y:S01]  /*5280*/  ULEA UR6, UR30, UR43, 0x3 ;  /* 0x0000002b1e067291 */ /* 0x000fe2000f8e183f */
[----:B------:R-:W-:-:S05]  /*5290*/  IMAD.U32 R4, RZ, RZ, UR32 ;  /* 0x00000020ff047e24 */ /* 0x000fca000f8e00ff */
[----:B------:R-:W-:-:S04]  /*52a0*/  SHF.L.U32 R4, R4, 0x1f, RZ ;  /* 0x0000001f04047819 */ /* 0x000fc800000006ff */
[----:B------:R0:W1:Y:S01]  /*52b0*/  SYNCS.PHASECHK.TRANS64.TRYWAIT P1, [UR6+0x22850], R4 ;  /* 0x02285004ff0075a7 */ /* 0x0000620008020146 */
[----:B------:R-:W-:Y:S05]  /*52c0*/  @!P0 BRA `(.L_x_2471) ;  /* 0x0000000000048947 */ /* 0x000fea0003800000 */
[----:B------:R-:W-:Y:S01]  /*52d0*/  BPT.TRAP 0x1 ;  /* 0x000000040000795c */ /* 0x000fe20000300000 */
.L_x_2471:
[----:B-1----:R-:W-:Y:S05]  /*52e0*/  @P1 BRA `(.L_x_2469) ;  /* 0x0000000000081947 */ /* 0x002fea0003800000 */
[----:B------:R-:W1:Y:S02]  /*52f0*/  SYNCS.PHASECHK.TRANS64.TRYWAIT P1, [UR6+0x22850], R4 ;  /* 0x02285004ff0075a7 */ /* 0x000e640008020146 */
[----:B-1----:R-:W-:Y:S05]  /*5300*/  @!P1 BRA `(.L_x_2472) ;  /* 0x000000d800e89947 */ /* 0x002fea0003800000 */
.L_x_2469:
        /* <DEDUP_REMOVED lines=36> */
.L_x_2473:
[----:B------:R-:W-:Y:S01]  /*5550*/  UISETP.NE.AND UP0, UPT, UR49, URZ, UPT ;  /* 0x0000003f3100728c */ /* 0x000fe2000bf05270 */
[----:B------:R-:W-:Y:S01]  /*5560*/  VIADD R15, R18, UR40 ;  /* 0x00000028120f7c36 */ /* 0x000fe20008000000 */
[----:B------:R-:W1:Y:S01]  /*5570*/  LDC R9, c[0x0][0x2f0] ;  /* 0x0000bc00ff097b82 */ /* 0x000e620000000800 */
[----:B------:R-:W-:-:S03]  /*5580*/  IMAD.U32 R177, RZ, RZ, UR39 ;  /* 0x00000027ffb17e24 */ /* 0x000fc6000f8e00ff */
[----:B------:R-:W-:Y:S02]  /*5590*/  PLOP3.LUT P1, PT, PT, PT, UP0, 0x80, 0x0 ;  /* 0x000000000000781c */ /* 0x000fe40003f2f008 */
[----:B------:R-:W-:-:S03]  /*55a0*/  PLOP3.LUT P2, PT, PT, PT, UP0, 0x80, 0x0 ;  /* 0x000000000000781c */ /* 0x000fc60003f4f008 */
[----:B------:R-:W-:-:S08]  /*55b0*/  @UP0 ULDC UR6, c[0x0][0x44c] ;  /* 0x0001130000060ab9 */ /* 0x000fd00000000800 */
[----:B0-----:R-:W-:Y:S01]  /*55c0*/  @P1 IMAD.HI.U32 R4, R15, UR6, RZ ;  /* 0x000000060f041c27 */ /* 0x001fe2000f8e00ff */
[----:B------:R-:W-:-:S04]  /*55d0*/  @UP0 ULDC UR6, c[0x0][0x450] ;  /* 0x0001140000060ab9 */ /* 0x000fc80000000800 */
[----:B------:R-:W-:Y:S01]  /*55e0*/  @P2 SHF.R.U32.HI R15, RZ, UR6, R4 ;  /* 0x00000006ff0f2c19 */ /* 0x000fe20008011604 */
[----:B------:R-:W-:Y:S02]  /*55f0*/  UMOV UR6, 0x1 ;  /* 0x0000000100067882 */ /* 0x000fe40000000000 */
[----:B------:R-:W-:Y:S02]  /*5600*/  UIMAD UR6, UR31, -0xa0, UR6 ;  /* 0xffffff601f0678a4 */ /* 0x000fe4000f8e0206 */
[----:B------:R-:W0:Y:S04]  /*5610*/  SHFL.IDX PT, R5, R15, RZ, 0x1c1f ;  /* 0x001c1fff0f057589 */ /* 0x000e2800000e0000 */
[----:B------:R-:W-:Y:S01]  /*5620*/  IMAD.U32 R14, RZ, RZ, UR6 ;  /* 0x00000006ff0e7e24 */ /* 0x000fe2000f8e00ff */
[----:B------:R-:W2:Y:S01]  /*5630*/  SHFL.IDX PT, R15, R15, 0x1, 0x1c1f ;  /* 0x003c1f000f0f7f89 */ /* 0x000ea200000e0000 */
[----:B------:R-:W-:-:S02]  /*5640*/  ULEA UR6, UR44, UR43, 0x3 ;  /* 0x0000002b2c067291 */ /* 0x000fc4000f8e183f */
[----:B------:R-:W-:Y:S02]  /*5650*/  IMAD R14, R17, -0x2, R14 ;  /* 0xfffffffe110e7824 */ /* 0x000fe400078e020e */
[----:B------:R-:W-:Y:S02]  /*5660*/  UIADD3 UR6, UR6, 0x22840, URZ ;  /* 0x0002284006067890 */ /* 0x000fe4000fffe03f */
[----:B-1----:R-:W-:Y:S02]  /*5670*/  IMAD R14, R9, UR48, R14 ;  /* 0x00000030090e7c24 */ /* 0x002fe4000f8e020e */
[----:B------:R-:W-:-:S09]  /*5680*/  UPRMT UR6, UR41, 0x654, UR6 ;  /* 0x0000065429067896 */ /* 0x000fd20008000006 */
[----:B------:R-:W-:Y:S01]  /*5690*/  SYNCS.ARRIVE.TRANS64.RED.A1T0 RZ, [UR6], RZ ;  /* 0x000000ffffff79a7 */ /* 0x000fe20008100406 */
[----:B0-----:R-:W-:-:S04]  /*56a0*/  IADD3 R4, R5, -UR28, R14 ;  /* 0x8000001c05047c10 */ /* 0x001fc8000fffe00e */
[C---:B------:R-:W-:Y:S02]  /*56b0*/  ISETP.GT.AND P1, PT, R4.reuse, RZ, PT ;  /* 0x000000ff0400720c */ /* 0x040fe40003f24270 */
[----:B------:R-:W-:Y:S02]  /*56c0*/  ISETP.GT.AND P2, PT, R4, 0x1, PT ;  /* 0x000000010400780c */ /* 0x000fe40003f44270 */
[----:B------:R-:W-:Y:S02]  /*56d0*/  FSEL R9, R152, -INF , P1 ;  /* 0xff80000098097808 */ /* 0x000fe40000800000 */
        /* <DEDUP_REMOVED lines=114> */
[----:B------:R-:W-:Y:S02]  /*5e00*/  FSEL R101, R101, -INF , P2 ;  /* 0xff80000065657808 */ /* 0x000fe40001000000 */
[----:B------:R-:W-:Y:S02]  /*5e10*/  FMNMX.FTZ R4, R100, R175, !PT ;  /* 0x000000af64047209 */ /* 0x000fe40007810000 */
[----:B--2---:R-:W-:-:S02]  /*5e20*/  IADD3 R148, R15, -UR28, R14 ;  /* 0x8000001c0f947c10 */ /* 0x004fc4000fffe00e */
[----:B------:R-:W-:Y:S02]  /*5e30*/  FMNMX.FTZ R10, R101, R4, !PT ;  /* 0x00000004650a7209 */ /* 0x000fe40007810000 */
[C---:B------:R-:W-:Y:S02]  /*5e40*/  ISETP.GT.AND P2, PT, R148.reuse, RZ, PT ;  /* 0x000000ff9400720c */ /* 0x040fe40003f44270 */
[----:B------:R-:W-:Y:S01]  /*5e50*/  ISETP.GT.AND P3, PT, R148, 0x1, PT ;  /* 0x000000019400780c */ /* 0x000fe20003f64270 */
[----:B------:R-:W0:Y:S01]  /*5e60*/  SHFL.BFLY PT, R175, R10, 0x2, 0x1f ;  /* 0x0c401f000aaf7f89 */ /* 0x000e2200000e0000 */
[----:B------:R-:W-:Y:S02]  /*5e70*/  FSEL R154, R154, -INF , P2 ;  /* 0xff8000009a9a7808 */ /* 0x000fe40001000000 */
[----:B------:R-:W-:Y:S02]  /*5e80*/  ISETP.GT.AND P2, PT, R148, 0x8, PT ;  /* 0x000000089400780c */ /* 0x000fe40003f44270 */
[----:B------:R-:W-:-:S02]  /*5e90*/  FSEL R155, R155, -INF , P3 ;  /* 0xff8000009b9b7808 */ /* 0x000fc40001800000 */
[----:B------:R-:W-:Y:S02]  /*5ea0*/  FMNMX.FTZ R20, R154, R7, !PT ;  /* 0x000000079a147209 */ /* 0x000fe40007810000 */
[----:B------:R-:W-:Y:S02]  /*5eb0*/  ISETP.GT.AND P3, PT, R148, 0x9, PT ;  /* 0x000000099400780c */ /* 0x000fe40003f64270 */
[----:B------:R-:W-:Y:S02]  /*5ec0*/  FSEL R158, R158, -INF , P2 ;  /* 0xff8000009e9e7808 */ /* 0x000fe40001000000 */
[C---:B------:R-:W-:Y:S02]  /*5ed0*/  ISETP.GT.AND P2, PT, R148.reuse, 0x10, PT ;  /* 0x000000109400780c */ /* 0x040fe40003f44270 */
[----:B------:R-:W-:Y:S02]  /*5ee0*/  FSEL R159, R159, -INF , P3 ;  /* 0xff8000009f9f7808 */ /* 0x000fe40001800000 */
[----:B------:R-:W-:-:S02]  /*5ef0*/  ISETP.GT.AND P3, PT, R148, 0x11, PT ;  /* 0x000000119400780c */ /* 0x000fc40003f64270 */
[----:B------:R-:W-:Y:S02]  /*5f00*/  FSEL R162, R162, -INF , P2 ;  /* 0xff800000a2a27808 */ /* 0x000fe40001000000 */
[----:B------:R-:W-:Y:S02]  /*5f10*/  ISETP.GT.AND P2, PT, R148, 0x18, PT ;  /* 0x000000189400780c */ /* 0x000fe40003f44270 */
[----:B------:R-:W-:Y:S02]  /*5f20*/  FSEL R163, R163, -INF , P3 ;  /* 0xff800000a3a37808 */ /* 0x000fe40001800000 */
[----:B0-----:R-:W-:Y:S02]  /*5f30*/  FMNMX.FTZ R175, R10, R175, !PT ;  /* 0x000000af0aaf7209 */ /* 0x001fe40007810000 */
[----:B------:R-:W-:Y:S02]  /*5f40*/  ISETP.GT.AND P3, PT, R148, 0x19, PT ;  /* 0x000000199400780c */ /* 0x000fe40003f64270 */
[----:B------:R-:W-:Y:S01]  /*5f50*/  FSEL R166, R166, -INF , P2 ;  /* 0xff800000a6a67808 */ /* 0x000fe20001000000 */
[----:B------:R-:W0:Y:S01]  /*5f60*/  SHFL.BFLY PT, R4, R175, 0x1, 0x1f ;  /* 0x0c201f00af047f89 */ /* 0x000e2200000e0000 */
[----:B------:R-:W-:-:S02]  /*5f70*/  FSEL R167, R167, -INF , P3 ;  /* 0xff800000a7a77808 */ /* 0x000fc40001800000 */
[C---:B------:R-:W-:Y:S02]  /*5f80*/  ISETP.GT.AND P2, PT, R148.reuse, 0x20, PT ;  /* 0x000000209400780c */ /* 0x040fe40003f44270 */
[----:B------:R-:W-:Y:S02]  /*5f90*/  ISETP.GT.AND P3, PT, R148, 0x21, PT ;  /* 0x000000219400780c */ /* 0x000fe40003f64270 */
[----:B------:R-:W-:Y:S02]  /*5fa0*/  FSEL R138, R138, -INF , P2 ;  /* 0xff8000008a8a7808 */ /* 0x000fe40001000000 */
[C---:B------:R-:W-:Y:S02]  /*5fb0*/  ISETP.GT.AND P2, PT, R148.reuse, 0x28, PT ;  /* 0x000000289400780c */ /* 0x040fe40003f44270 */
[----:B------:R-:W-:Y:S02]  /*5fc0*/  FSEL R139, R139, -INF , P3 ;  /* 0xff8000008b8b7808 */ /* 0x000fe40001800000 */
[----:B------:R-:W-:-:S02]  /*5fd0*/  ISETP.GT.AND P3, PT, R148, 0x29, PT ;  /* 0x000000299400780c */ /* 0x000fc40003f64270 */
[----:B------:R-:W-:Y:S02]  /*5fe0*/  FSEL R142, R142, -INF , P2 ;  /* 0xff8000008e8e7808 */ /* 0x000fe40001000000 */
[C---:B------:R-:W-:Y:S02]  /*5ff0*/  ISETP.GT.AND P2, PT, R148.reuse, 0x30, PT ;  /* 0x000000309400780c */ /* 0x040fe40003f44270 */
[----:B------:R-:W-:Y:S02]  /*6000*/  FSEL R143, R143, -INF , P3 ;  /* 0xff8000008f8f7808 */ /* 0x000fe40001800000 */
[----:B------:R-:W-:Y:S02]  /*6010*/  ISETP.GT.AND P3, PT, R148, 0x31, PT ;  /* 0x000000319400780c */ /* 0x000fe40003f64270 */
[----:B------:R-:W-:Y:S02]  /*6020*/  FSEL R146, R146, -INF , P2 ;  /* 0xff80000092927808 */ /* 0x000fe40001000000 */
[----:B0-----:R-:W-:-:S02]  /*6030*/  FMNMX.FTZ R4, R175, R4, !PT ;  /* 0x00000004af047209 */ /* 0x001fc40007810000 */
[----:B------:R-:W-:Y:S02]  /*6040*/  ISETP.GT.AND P2, PT, R148, 0x38, PT ;  /* 0x000000389400780c */ /* 0x000fe40003f44270 */
[C---:B------:R-:W-:Y:S01]  /*6050*/  FSETP.NEU.FTZ.AND P1, PT, R4.reuse, -INF , PT ;  /* 0xff8000000400780b */ /* 0x040fe20003f3d000 */
[----:B------:R-:W-:-:S01]  /*6060*/  FFMA.FTZ R8, R4, R177, -8 ;  /* 0xc100000004087423 */ /* 0x000fc200000100b1 */
[----:B------:R-:W-:Y:S02]  /*6070*/  FSEL R147, R147, -INF , P3 ;  /* 0xff80000093937808 */ /* 0x000fe40001800000 */
[----:B------:R-:W-:Y:S02]  /*6080*/  ISETP.GT.AND P3, PT, R148, 0x39, PT ;  /* 0x000000399400780c */ /* 0x000fe40003f64270 */
[----:B------:R-:W-:Y:S02]  /*6090*/  FSEL R8, R8, RZ, P1 ;  /* 0x000000ff08087208 */ /* 0x000fe40000800000 */
[----:B------:R-:W-:-:S02]  /*60a0*/  FSEL R150, R150, -INF , P2 ;  /* 0xff80000096967808 */ /* 0x000fc40001000000 */
[----:B------:R-:W-:Y:S01]  /*60b0*/  FSEL R151, R151, -INF , P3 ;  /* 0xff80000097977808 */ /* 0x000fe20001800000 */
[----:B------:R-:W-:-:S01]  /*60c0*/  FFMA.FTZ R15, R161, UR39, -R8 ;  /* 0x00000027a10f7c23 */ /* 0x000fc20008010808 */
[----:B------:R-:W-:Y:S01]  /*60d0*/  FMNMX.FTZ R161, R155, R20, !PT ;  /* 0x000000149ba17209 */ /* 0x000fe20007810000 */
[----:B------:R-:W-:-:S01]  /*60e0*/  FFMA.FTZ R156, R145, UR39, -R8 ;  /* 0x00000027919c7c23 */ /* 0x000fc20008010808 */
[----:B------:R-:W-:Y:S01]  /*60f0*/  ISETP.GT.AND P2, PT, R148, 0x40, PT ;  /* 0x000000409400780c */ /* 0x000fe20003f44270 */
[----:B------:R-:W-:-:S01]  /*6100*/  FFMA.FTZ R10, R11, UR39, -R8 ;  /* 0x000000270b0a7c23 */ /* 0x000fc20008010808 */
[----:B------:R-:W-:Y:S01]  /*6110*/  FMNMX.FTZ R136, R158, R161, !PT ;  /* 0x000000a19e887209 */ /* 0x000fe20007810000 */
[----:B------:R-:W-:-:S01]  /*6120*/  FFMA.FTZ R11, R13, UR39, -R8 ;  /* 0x000000270d0b7c23 */ /* 0x000fc20008010808 */
[----:B------:R-:W-:Y:S01]  /*6130*/  ISETP.GT.AND P3, PT, R148, 0x41, PT ;  /* 0x000000419400780c */ /* 0x000fe20003f64270 */
[----:B------:R-:W-:-:S01]  /*6140*/  FFMA.FTZ R9, R9, UR39, -R8 ;  /* 0x0000002709097c23 */ /* 0x000fc20008010808 */
[----:B------:R-:W-:Y:S01]  /*6150*/  FMNMX.FTZ R161, R159, R136, !PT ;  /* 0x000000889fa17209 */ /* 0x000fe20007810000 */
[----:B------:R-:W-:-:S01]  /*6160*/  FFMA.FTZ R12, R169, UR39, -R8 ;  /* 0x00000027a90c7c23 */ /* 0x000fc20008010808 */
        /* <DEDUP_REMOVED lines=52> */
[----:B------:R-:W-:Y:S01]  /*64b0*/  FSEL R145, R126, -INF , P2 ;  /* 0xff8000007e917808 */ /* 0x000fe20001000000 */
[----:B------:R-:W-:-:S01]  /*64c0*/  FFMA.FTZ R97, R97, UR39, -R8 ;  /* 0x0000002761617c23 */ /* 0x000fc20008010808 */
[----:B------:R-:W-:Y:S01]  /*64d0*/  FMNMX.FTZ R152, R123, R152, !PT ;  /* 0x000000987b987209 */ /* 0x000fe20007810000 */
[----:B------:R0:W-:Y:S01]  /*64e0*/  MUFU.EX2 R126, R153 ;  /* 0x00000099007e7308 */ /* 0x0001e20000000800 */
[----:B------:R-:W-:Y:S01]  /*64f0*/  ISETP.GT.AND P2, PT, R148, 0x50, PT ;  /* 0x000000509400780c */ /* 0x000fe20003f44270 */
[--C-:B------:R-:W-:Y:S01]  /*6500*/  FFMA.FTZ R100, R100, UR39, -R8.reuse ;  /* 0x0000002764647c23 */ /* 0x100fe20008010808 */
[----:B------:R-:W-:Y:S01]  /*6510*/  FMNMX.FTZ R152, R145, R152, !PT ;  /* 0x0000009891987209 */ /* 0x000fe20007810000 */
[----:B------:R-:W-:Y:S01]  /*6520*/  FFMA.FTZ R101, R101, UR39, -R8 ;  /* 0x0000002765657c23 */ /* 0x000fe20008010808 */
[----:B------:R-:W-:-:S02]  /*6530*/  FSEL R130, R130, -INF , P2 ;  /* 0xff80000082827808 */ /* 0x000fc40001000000 */
[----:B------:R-:W-:Y:S01]  /*6540*/  FMNMX.FTZ R5, R127, R152, !PT ;  /* 0x000000987f057209 */ /* 0x000fe20007810000 */
[----:B------:R-:W-:Y:S01]  /*6550*/  MUFU.EX2 R9, R9 ;  /* 0x0000000900097308 */ /* 0x000fe20000000800 */
[----:B------:R-:W-:Y:S01]  /*6560*/  ISETP.GT.AND P2, PT, R148, 0x58, PT ;  /* 0x000000589400780c */ /* 0x000fe20003f44270 */
[----:B0-----:R-:W-:Y:S01]  /*6570*/  FFMA.FTZ R153, R124, UR39, -R8 ;  /* 0x000000277c997c23 */ /* 0x001fe20008010808 */
[----:B------:R-:W-:Y:S02]  /*6580*/  FMNMX.FTZ R152, R130, R5, !PT ;  /* 0x0000000582987209 */ /* 0x000fe40007810000 */
[----:B------:R-:W-:Y:S02]  /*6590*/  FSEL R134, R134, -INF , P2 ;  /* 0xff80000086867808 */ /* 0x000fe40001000000 */
[----:B------:R-:W-:Y:S01]  /*65a0*/  FMNMX.FTZ R5, R131, R152, !PT ;  /* 0x0000009883057209 */ /* 0x000fe20007810000 */
[----:B------:R-:W-:Y:S01]  /*65b0*/  MUFU.EX2 R10, R10 ;  /* 0x0000000a000a7308 */ /* 0x000fe20000000800 */
[----:B------:R-:W-:-:S02]  /*65c0*/  ISETP.GT.AND P2, PT, R148, 0x60, PT ;  /* 0x000000609400780c */ /* 0x000fc40003f44270 */
[----:B------:R-:W-:Y:S02]  /*65d0*/  FMNMX.FTZ R152, R134, R5, !PT ;  /* 0x0000000586987209 */ /* 0x000fe40007810000 */
[----:B------:R-:W-:Y:S02]  /*65e0*/  FSEL R106, R106, -INF , P2 ;  /* 0xff8000006a6a7808 */ /* 0x000fe40001000000 */
[----:B------:R-:W-:Y:S01]  /*65f0*/  FMNMX.FTZ R5, R135, R152, !PT ;  /* 0x0000009887057209 */ /* 0x000fe20007810000 */
[----:B------:R-:W-:Y:S01]  /*6600*/  MUFU.EX2 R11, R11 ;  /* 0x0000000b000b7308 */ /* 0x000fe20000000800 */
[----:B------:R-:W-:Y:S02]  /*6610*/  ISETP.GT.AND P2, PT, R148, 0x68, PT ;  /* 0x000000689400780c */ /* 0x000fe40003f44270 */
[----:B------:R-:W-:Y:S02]  /*6620*/  FMNMX.FTZ R152, R106, R5, !PT ;  /* 0x000000056a987209 */ /* 0x000fe40007810000 */
[----:B------:R-:W-:-:S02]  /*6630*/  FSEL R124, R110, -INF , P2 ;  /* 0xff8000006e7c7808 */ /* 0x000fc40001000000 */
[----:B------:R-:W-:Y:S01]  /*6640*/  FMNMX.FTZ R5, R107, R152, !PT ;  /* 0x000000986b057209 */ /* 0x000fe20007810000 */
[----:B------:R0:W-:Y:S01]  /*6650*/  MUFU.EX2 R110, R153 ;  /* 0x00000099006e7308 */ /* 0x0001e20000000800 */
[----:B------:R-:W-:Y:S02]  /*6660*/  ISETP.GT.AND P2, PT, R148, 0x70, PT ;  /* 0x000000709400780c */ /* 0x000fe40003f44270 */
[----:B------:R-:W-:Y:S02]  /*6670*/  FMNMX.FTZ R152, R124, R5, !PT ;  /* 0x000000057c987209 */ /* 0x000fe40007810000 */
[----:B------:R-:W-:Y:S02]  /*6680*/  ISETP.GT.AND P3, PT, R148, 0x71, PT ;  /* 0x000000719400780c */ /* 0x000fe40003f64270 */
[----:B------:R-:W-:Y:S01]  /*6690*/  FSEL R114, R114, -INF , P2 ;  /* 0xff80000072727808 */ /* 0x000fe20001000000 */
[----:B------:R-:W-:Y:S01]  /*66a0*/  MUFU.EX2 R12, R12 ;  /* 0x0000000c000c7308 */ /* 0x000fe20000000800 */
[----:B------:R-:W-:Y:S01]  /*66b0*/  FMNMX.FTZ R5, R111, R152, !PT ;  /* 0x000000986f057209 */ /* 0x000fe20007810000 */
[----:B0-----:R-:W-:Y:S01]  /*66c0*/  FFMA.FTZ R153, R128, UR39, -R8 ;  /* 0x0000002780997c23 */ /* 0x001fe20008010808 */
[----:B------:R-:W-:-:S02]  /*66d0*/  ISETP.GT.AND P2, PT, R148, 0x78, PT ;  /* 0x000000789400780c */ /* 0x000fc40003f44270 */
[----:B------:R-:W-:Y:S02]  /*66e0*/  FSEL R115, R115, -INF , P3 ;  /* 0xff80000073737808 */ /* 0x000fe40001800000 */
[----:B------:R-:W-:Y:S01]  /*66f0*/  FMNMX.FTZ R152, R114, R5, !PT ;  /* 0x0000000572987209 */ /* 0x000fe20007810000 */
[----:B------:R-:W-:Y:S01]  /*6700*/  MUFU.EX2 R13, R13 ;  /* 0x0000000d000d7308 */ /* 0x000fe20000000800 */
[----:B------:R-:W-:Y:S02]  /*6710*/  ISETP.GT.AND P3, PT, R148, 0x79, PT ;  /* 0x000000799400780c */ /* 0x000fe40003f64270 */
[----:B------:R-:W-:Y:S02]  /*6720*/  FSEL R128, R118, -INF , P2 ;  /* 0xff80000076807808 */ /* 0x000fe40001000000 */
[----:B------:R-:W-:Y:S02]  /*6730*/  FMNMX.FTZ R5, R115, R152, !PT ;  /* 0x0000009873057209 */ /* 0x000fe40007810000 */
[----:B------:R-:W-:Y:S01]  /*6740*/  FSEL R152, R119, -INF , P3 ;  /* 0xff80000077987808 */ /* 0x000fe20001800000 */
[----:B------:R0:W-:Y:S01]  /*6750*/  MUFU.EX2 R118, R153 ;  /* 0x0000009900767308 */ /* 0x0001e20000000800 */
[----:B------:R-:W-:Y:S01]  /*6760*/  ISETP.GT.AND P2, PT, R148, 0x80, PT ;  /* 0x000000809400780c */ /* 0x000fe20003f44270 */
[----:B------:R-:W-:Y:S01]  /*6770*/  FFMA.FTZ R119, R129, UR39, -R8 ;  /* 0x0000002781777c23 */ /* 0x000fe20008010808 */
[----:B------:R-:W-:-:S02]  /*6780*/  FMNMX.FTZ R5, R128, R5, !PT ;  /* 0x0000000580057209 */ /* 0x000fc40007810000 */
[----:B------:R-:W-:Y:S02]  /*6790*/  ISETP.GT.AND P3, PT, R148, 0x81, PT ;  /* 0x000000819400780c */ /* 0x000fe40003f64270 */
[----:B------:R-:W-:Y:S01]  /*67a0*/  FSEL R90, R90, -INF , P2 ;  /* 0xff8000005a5a7808 */ /* 0x000fe20001000000 */
[----:B------:R-:W-:Y:S01]  /*67b0*/  MUFU.EX2 R122, R156 ;  /* 0x0000009c007a7308 */ /* 0x000fe20000000800 */
[----:B------:R-:W-:Y:S01]  /*67c0*/  FMNMX.FTZ R5, R152, R5, !PT ;  /* 0x0000000598057209 */ /* 0x000fe20007810000 */
[----:B0-----:R-:W-:Y:S01]  /*67d0*/  FFMA.FTZ R153, R132, UR39, -R8 ;  /* 0x0000002784997c23 */ /* 0x001fe20008010808 */
[----:B------:R-:W-:Y:S02]  /*67e0*/  ISETP.GT.AND P2, PT, R148, 0x88, PT ;  /* 0x000000889400780c */ /* 0x000fe40003f44270 */
[----:B------:R-:W-:Y:S02]  /*67f0*/  FSEL R91, R91, -INF , P3 ;  /* 0xff8000005b5b7808 */ /* 0x000fe40001800000 */
[----:B------:R-:W-:Y:S01]  /*6800*/  FMNMX.FTZ R132, R90, R5, !PT ;  /* 0x000000055a847209 */ /* 0x000fe20007810000 */
[----:B------:R-:W-:Y:S01]  /*6810*/  MUFU.EX2 R14, R14 ;  /* 0x0000000e000e7308 */ /* 0x000fe20000000800 */
[----:B------:R-:W-:-:S02]  /*6820*/  ISETP.GT.AND P3, PT, R148, 0x89, PT ;  /* 0x000000899400780c */ /* 0x000fc40003f64270 */
[----:B------:R-:W-:Y:S02]  /*6830*/  FSEL R129, R94, -INF , P2 ;  /* 0xff8000005e817808 */ /* 0x000fe40001000000 */
[----:B------:R-:W-:Y:S02]  /*6840*/  FMNMX.FTZ R132, R91, R132, !PT ;  /* 0x000000845b847209 */ /* 0x000fe40007810000 */
[C---:B------:R-:W-:Y:S01]  /*6850*/  ISETP.GT.AND P2, PT, R148.reuse, 0x90, PT ;  /* 0x000000909400780c */ /* 0x040fe20003f44270 */
[----:B------:R0:W-:Y:S01]  /*6860*/  MUFU.EX2 R94, R153 ;  /* 0x00000099005e7308 */ /* 0x0001e20000000800 */
[----:B------:R-:W-:Y:S02]  /*6870*/  FSEL R95, R95, -INF , P3 ;  /* 0xff8000005f5f7808 */ /* 0x000fe40001800000 */
[----:B------:R-:W-:Y:S02]  /*6880*/  FMNMX.FTZ R132, R129, R132, !PT ;  /* 0x0000008481847209 */ /* 0x000fe40007810000 */
[----:B------:R-:W-:-:S02]  /*6890*/  ISETP.GT.AND P3, PT, R148, 0x91, PT ;  /* 0x000000919400780c */ /* 0x000fc40003f64270 */
        /* <DEDUP_REMOVED lines=13> */
[----:B------:R-:W-:Y:S02]  /*6970*/  FMNMX.FTZ R132, R104, R5, !PT ;  /* 0x0000000568847209 */ /* 0x000fe40007810000 */
[----:B------:R-:W-:Y:S02]  /*6980*/  FSEL R161, R4, RZ, P1 ;  /* 0x000000ff04a17208 */ /* 0x000fe40000800000 */
[----:B------:R-:W-:-:S03]  /*6990*/  FMNMX.FTZ R132, R103, R132, !PT ;  /* 0x0000008467847209 */ /* 0x000fc60007810000 */
[----:B------:R-:W-:Y:S01]  /*69a0*/  FADD.FTZ R161, -R161, R6 ;  /* 0x00000006a1a17221 */ /* 0x000fe20000010100 */
[----:B------:R-:W-:Y:S01]  /*69b0*/  MUFU.EX2 R21, R21 ;  /* 0x0000001500157308 */ /* 0x000fe20000000800 */
[----:B------:R-:W1:Y:S07]  /*69c0*/  SHFL.BFLY PT, R5, R132, 0x2, 0x1f ;  /* 0x0c401f0084057f89 */ /* 0x000e6e00000e0000 */
[----:B------:R-:W-:Y:S08]  /*69d0*/  MUFU.EX2 R136, R136 ;  /* 0x0000008800887308 */ /* 0x000ff00000000800 */
[----:B------:R-:W-:Y:S08]  /*69e0*/  MUFU.EX2 R137, R137 ;  /* 0x0000008900897308 */ /* 0x000ff00000000800 */
[----:B------:R-:W-:Y:S01]  /*69f0*/  MUFU.EX2 R140, R140 ;  /* 0x0000008c008c7308 */ /* 0x000fe20000000800 */
[----:B-1----:R-:W-:Y:S01]  /*6a00*/  FMNMX.FTZ R148, R132, R5, !PT ;  /* 0x0000000584947209 */ /* 0x002fe20007810000 */
[----:B------:R-:W-:-:S04]  /*6a10*/  IMAD.U32 R132, RZ, RZ, UR39 ;  /* 0x00000027ff847e24 */ /* 0x000fc8000f8e00ff */
[----:B------:R-:W1:Y:S02]  /*6a20*/  SHFL.BFLY PT, R5, R148, 0x1, 0x1f ;  /* 0x0c201f0094057f89 */ /* 0x000e6400000e0000 */
[----:B------:R-:W-:Y:S08]  /*6a30*/  MUFU.EX2 R141, R141 ;  /* 0x0000008d008d7308 */ /* 0x000ff00000000800 */
[----:B------:R-:W-:Y:S08]  /*6a40*/  MUFU.EX2 R149, R149 ;  /* 0x0000009500957308 */ /* 0x000ff00000000800 */
[----:B------:R-:W-:Y:S01]  /*6a50*/  MUFU.EX2 R120, R120 ;  /* 0x0000007800787308 */ /* 0x000fe20000000800 */
[----:B-1----:R-:W-:-:S07]  /*6a60*/  FMNMX.FTZ R5, R148, R5, !PT ;  /* 0x0000000594057209 */ /* 0x002fce0007810000 */
[----:B------:R-:W-:Y:S01]  /*6a70*/  MUFU.EX2 R121, R121 ;  /* 0x0000007900797308 */ /* 0x000fe20000000800 */
[C---:B------:R-:W-:Y:S01]  /*6a80*/  FSETP.NEU.FTZ.AND P2, PT, R5.reuse, -INF , PT ;  /* 0xff8000000500780b */ /* 0x040fe20003f5d000 */
[----:B------:R-:W-:-:S03]  /*6a90*/  FFMA.FTZ R132, R5, R132, -8 ;  /* 0xc100000005847423 */ /* 0x000fc60000010084 */
[----:B------:R-:W-:Y:S02]  /*6aa0*/  FSEL R160, R5, RZ, P2 ;  /* 0x000000ff05a07208 */ /* 0x000fe40001000000 */
[----:B------:R-:W-:Y:S01]  /*6ab0*/  FSEL R8, R132, RZ, P2 ;  /* 0x000000ff84087208 */ /* 0x000fe20001000000 */
[----:B------:R-:W-:Y:S02]  /*6ac0*/  MUFU.EX2 R125, R125 ;  /* 0x0000007d007d7308 */ /* 0x000fe40000000800 */
[----:B------:R-:W-:-:S02]  /*6ad0*/  FADD.FTZ R160, -R160, R7 ;  /* 0x00000007a0a07221 */ /* 0x000fc40000010100 */
[--C-:B------:R-:W-:Y:S01]  /*6ae0*/  FFMA.FTZ R148, R158, UR39, -R8.reuse ;  /* 0x000000279e947c23 */ /* 0x100fe20008010808 */
[----:B------:R-:W-:Y:S01]  /*6af0*/  FMUL.FTZ R158, R161, UR39 ;  /* 0x00000027a19e7c20 */ /* 0x000fe20008410000 */
[--C-:B0-----:R-:W-:Y:S01]  /*6b00*/  FFMA.FTZ R153, R154, UR39, -R8.reuse ;  /* 0x000000279a997c23 */ /* 0x101fe20008010808 */
[----:B------:R-:W-:Y:S01]  /*6b10*/  FMUL.FTZ R160, R160, UR39 ;  /* 0x00000027a0a07c20 */ /* 0x000fe20008410000 */
        /* <DEDUP_REMOVED lines=39> */
[----:B------:R-:W-:-:S03]  /*6d90*/  FFMA.FTZ R104, R104, UR39, -R8 ;  /* 0x0000002768687c23 */ /* 0x000fc60008010808 */
[----:B------:R-:W2:Y:S01]  /*6da0*/  MUFU.EX2 R155, R155 ;  /* 0x0000009b009b7308 */ /* 0x000ea20000000800 */
[----:B-1----:R-:W-:-:S01]  /*6db0*/  FFMA.FTZ R161, R160, R0, R153 ;  /* 0x00000000a0a17223 */ /* 0x002fc20000010099 */
        /* <DEDUP_REMOVED lines=25> */
[----:B------:R-:W-:-:S06]  /*6f50*/  FADD.FTZ R145, R122, R145 ;  /* 0x000000917a917221 */ /* 0x000fcc0000010000 */
        /* <DEDUP_REMOVED lines=12> */
[----:B------:R-:W-:-:S06]  /*7020*/  FADD.FTZ R0, R126, R145 ;  /* 0x000000917e007221 */ /* 0x000fcc0000010000 */
[----:B------:R-:W1:Y:S01]  /*7030*/  MUFU.EX2 R144, R144 ;  /* 0x0000009000907308 */ /* 0x000e620000000800 */
[----:B0-----:R-:W-:-:S01]  /*7040*/  FADD.FTZ R2, R150, R135 ;  /* 0x0000008796027221 */ /* 0x001fc20000010000 */
[----:B------:R-:W-:-:S04]  /*7050*/  FADD.FTZ R135, R149, R0 ;  /* 0x0000000095877221 */ /* 0x000fc80000010000 */
[----:B------:R-:W-:Y:S01]  /*7060*/  FADD.FTZ R0, R120, R135 ;  /* 0x0000008778007221 */ /* 0x000fe20000010000 */
[----:B------:R-:W-:-:S01]  /*7070*/  FFMA.FTZ R135, R152, UR39, -R8 ;  /* 0x0000002798877c23 */ /* 0x000fc20008010808 */
[----:B------:R-:W0:Y:S01]  /*7080*/  MUFU.EX2 R123, R123 ;  /* 0x0000007b007b7308 */ /* 0x000e220000000800 */
[----:B--2---:R-:W-:-:S07]  /*7090*/  FADD.FTZ R145, R151, R2 ;  /* 0x0000000297917221 */ /* 0x004fce0000010000 */
        /* <DEDUP_REMOVED lines=15> */
[----:B--2---:R-:W-:-:S04]  /*7190*/  FADD.FTZ R161, R119, R0 ;  /* 0x0000000077a17221 */ /* 0x004fc80000010000 */
[----:B------:R-:W-:-:S03]  /*71a0*/  FADD.FTZ R2, R94, R161 ;  /* 0x000000a15e027221 */ /* 0x000fc60000010000 */
        /* <DEDUP_REMOVED lines=12> */
[----:B--2---:R-:W-:-:S01]  /*7270*/  FADD.FTZ R145, R105, R0 ;  /* 0x0000000069917221 */ /* 0x004fc20000010000 */
[--C-:B------:R-:W-:Y:S01]  /*7280*/  FFMA.FTZ R0, R95, UR39, -R8.reuse ;  /* 0x000000275f007c23 */ /* 0x100fe20008010808 */
[----:B------:R-:W-:-:S01]  /*7290*/  FFMA.FTZ R95, R98, UR39, -R8 ;  /* 0x00000027625f7c23 */ /* 0x000fc20008010808 */
[----:B------:R-:W-:-:S04]  /*72a0*/  FFMA.FTZ R8, R103, UR39, -R8 ;  /* 0x0000002767087c23 */ /* 0x000fc80008010808 */
        /* <DEDUP_REMOVED lines=10> */
[----:B------:R-:W-:Y:S01]  /*7350*/  MUFU.EX2 R113, R113 ;  /* 0x0000007100717308 */ /* 0x000fe20000000800 */
[----:B--2---:R-:W-:-:S07]  /*7360*/  FADD.FTZ R2, R112, R145 ;  /* 0x0000009170027221 */ /* 0x004fce0000010000 */
[----:B------:R-:W0:Y:S01]  /*7370*/  MUFU.EX2 R115, R115 ;  /* 0x0000007300737308 */ /* 0x000e220000000800 */
[----:B-1----:R-:W-:-:S07]  /*7380*/  FADD.FTZ R98, R114, R161 ;  /* 0x000000a172627221 */ /* 0x002fce0000010000 */
[----:B------:R-:W-:Y:S08]  /*7390*/  MUFU.EX2 R116, R116 ;  /* 0x0000007400747308 */ /* 0x000ff00000000800 */
[----:B------:R-:W1:Y:S01]  /*73a0*/  MUFU.EX2 R128, R128 ;  /* 0x0000008000807308 */ /* 0x000e620000000800 */
[----:B0-----:R-:W-:-:S07]  /*73b0*/  FADD.FTZ R145, R115, R98 ;  /* 0x0000006273917221 */ /* 0x001fce0000010000 */
[----:B------:R-:W-:Y:S08]  /*73c0*/  MUFU.EX2 R117, R117 ;  /* 0x0000007500757308 */ /* 0x000ff00000000800 */
[----:B------:R-:W0:Y:S08]  /*73d0*/  MUFU.EX2 R135, R135 ;  /* 0x0000008700877308 */ /* 0x000e300000000800 */
[----:B------:R-:W-:Y:S08]  /*73e0*/  MUFU.EX2 R88, R88 ;  /* 0x0000005800587308 */ /* 0x000ff00000000800 */
[----:B------:R-:W2:Y:S08]  /*73f0*/  MUFU.EX2 R90, R90 ;  /* 0x0000005a005a7308 */ /* 0x000eb00000000800 */
[----:B------:R-:W-:Y:S08]  /*7400*/  MUFU.EX2 R89, R89 ;  /* 0x0000005900597308 */ /* 0x000ff00000000800 */
[----:B------:R3:W-:Y:S08]  /*7410*/  MUFU.EX2 R163, R129 ;  /* 0x0000008100a37308 */ /* 0x0007f00000000800 */
[----:B------:R-:W4:Y:S01]  /*7420*/  MUFU.EX2 R91, R91 ;  /* 0x0000005b005b7308 */ /* 0x000f220000000800 */
[----:B---3--:R-:W-:-:S01]  /*7430*/  FADD.FTZ R129, R113, R2 ;  /* 0x0000000271817221 */ /* 0x008fc20000010000 */
[----:B-1----:R-:W-:-:S04]  /*7440*/  FADD.FTZ R2, R128, R145 ;  /* 0x0000009180027221 */ /* 0x002fc80000010000 */
[----:B0-----:R-:W-:Y:S02]  /*7450*/  FADD.FTZ R145, R135, R2 ;  /* 0x0000000287917221 */ /* 0x001fe40000010000 */
[----:B------:R-:W-:Y:S02]  /*7460*/  MUFU.EX2 R92, R92 ;  /* 0x0000005c005c7308 */ /* 0x000fe40000000800 */
[----:B--2---:R-:W-:-:S06]  /*7470*/  FADD.FTZ R2, R90, R145 ;  /* 0x000000915a027221 */ /* 0x004fcc0000010000 */
[----:B------:R0:W1:Y:S01]  /*7480*/  MUFU.EX2 R162, R0 ;  /* 0x0000000000a27308 */ /* 0x0000620000000800 */
[----:B----4-:R-:W-:-:S04]  /*7490*/  FADD.FTZ R2, R91, R2 ;  /* 0x000000025b027221 */ /* 0x010fc80000010000 */
[----:B------:R-:W-:-:S03]  /*74a0*/  FADD.FTZ R2, R163, R2 ;  /* 0x00000002a3027221 */ /* 0x000fc60000010000 */
[----:B------:R-:W-:Y:S01]  /*74b0*/  MUFU.EX2 R93, R93 ;  /* 0x0000005d005d7308 */ /* 0x000fe20000000800 */
[----:B0-----:R-:W-:-:S04]  /*74c0*/  FADD.FTZ R0, R116, R129 ;  /* 0x0000008174007221 */ /* 0x001fc80000010000 */
[----:B------:R-:W-:-:S03]  /*74d0*/  FADD.FTZ R129, R117, R0 ;  /* 0x0000000075817221 */ /* 0x000fc60000010000 */
[----:B------:R-:W-:Y:S01]  /*74e0*/  MUFU.EX2 R96, R96 ;  /* 0x0000006000607308 */ /* 0x000fe20000000800 */
[----:B------:R-:W-:-:S01]  /*74f0*/  FADD.FTZ R0, R88, R129 ;  /* 0x0000008158007221 */ /* 0x000fc20000010000 */
[----:B-1----:R-:W-:-:S03]  /*7500*/  FADD.FTZ R2, R162, R2 ;  /* 0x00000002a2027221 */ /* 0x002fc60000010000 */
[----:B------:R-:W-:-:S03]  /*7510*/  FADD.FTZ R129, R89, R0 ;  /* 0x0000000059817221 */ /* 0x000fc60000010000 */
[----:B------:R-:W0:Y:S01]  /*7520*/  MUFU.EX2 R95, R95 ;  /* 0x0000005f005f7308 */ /* 0x000e220000000800 */
[----:B------:R-:W-:-:S07]  /*7530*/  FADD.FTZ R0, R92, R129 ;  /* 0x000000815c007221 */ /* 0x000fce0000010000 */
[----:B------:R-:W1:Y:S08]  /*7540*/  MUFU.EX2 R97, R97 ;  /* 0x0000006100617308 */ /* 0x000e700000000800 */
[----:B------:R2:W3:Y:S01]  /*7550*/  MUFU.EX2 R171, R99 ;  /* 0x0000006300ab7308 */ /* 0x0004e20000000800 */
[----:B0-----:R-:W-:-:S07]  /*7560*/  FADD.FTZ R2, R95, R2 ;  /* 0x000000025f027221 */ /* 0x001fce0000010000 */
[----:B------:R-:W0:Y:S01]  /*7570*/  MUFU.EX2 R100, R100 ;  /* 0x0000006400647308 */ /* 0x000e220000000800 */
[----:B--2---:R-:W-:-:S04]  /*7580*/  FADD.FTZ R99, R93, R0 ;  /* 0x000000005d637221 */ /* 0x004fc80000010000 */
[----:B------:R-:W-:-:S03]  /*7590*/  FADD.FTZ R0, R96, R99 ;  /* 0x0000006360007221 */ /* 0x000fc60000010000 */
[----:B------:R-:W2:Y:S01]  /*75a0*/  MUFU.EX2 R145, R104 ;  /* 0x0000006800917308 */ /* 0x000ea20000000800 */
[----:B-1----:R-:W-:-:S01]  /*75b0*/  FADD.FTZ R99, R97, R0 ;  /* 0x0000000061637221 */ /* 0x002fc20000010000 */
[----:B---3--:R-:W-:-:S06]  /*75c0*/  FADD.FTZ R2, R171, R2 ;  /* 0x00000002ab027221 */ /* 0x008fcc0000010000 */
[----:B------:R-:W1:Y:S01]  /*75d0*/  MUFU.EX2 R101, R101 ;  /* 0x0000006500657308 */ /* 0x000e620000000800 */
[----:B0-----:R-:W-:-:S07]  /*75e0*/  FADD.FTZ R0, R100, R99 ;  /* 0x0000006364007221 */ /* 0x001fce0000010000 */
[----:B------:R-:W0:Y:S01]  /*75f0*/  MUFU.EX2 R8, R8 ;  /* 0x0000000800087308 */ /* 0x000e220000000800 */
[----:B--2---:R-:W-:-:S01]  /*7600*/  FADD.FTZ R98, R145, R2 ;  /* 0x0000000291627221 */ /* 0x004fc20000010000 */
[----:B-1----:R-:W-:-:S03]  /*7610*/  FADD.FTZ R2, R101, R0 ;  /* 0x0000000065027221 */ /* 0x002fc60000010000 */
[----:B0-----:R-:W-:Y:S01]  /*7620*/  FADD.FTZ R0, R8, R98 ;  /* 0x0000006208007221 */ /* 0x001fe20000010000 */
[----:B------:R-:W-:Y:S06]  /*7630*/  @!P0 BRA `(.L_x_2474) ;  /* 0x0000000000048947 */ /* 0x000fec0003800000 */
[----:B------:R-:W-:Y:S01]  /*7640*/  BPT.TRAP 0x1 ;  /* 0x000000040000795c */ /* 0x000fe20000300000 */
.L_x_2474:
[----:B------:R-:W-:Y:S01]  /*7650*/  UISETP.GT.AND UP0, UPT, UR31, UR29, UPT ;  /* 0x0000001d1f00728c */ /* 0x000fe2000bf04270 */
[----:B------:R-:W-:Y:S01]  /*7660*/  F2FP.SATFINITE.E4M3.F32.PACK_AB_MERGE_C R6, R7, R6, RZ ;  /* 0x000000060706723e */ /* 0x000fe200048070ff */
[----:B------:R-:W-:Y:S01]  /*7670*/  ULEA UR6, UR30, UR43, 0x3 ;  /* 0x0000002b1e067291 */ /* 0x000fe2000f8e183f */
[----:B------:R-:W-:Y:S01]  /*7680*/  F2FP.SATFINITE.E4M3.F32.PACK_AB_MERGE_C R7, R162, R163, RZ ;  /* 0x000000a3a207723e */ /* 0x000fe200048070ff */
[----:B------:R-:W-:Y:S01]  /*7690*/  UIADD3 UR31, UR31, -0x1, URZ ;  /* 0xffffffff1f1f7890 */ /* 0x000fe2000fffe03f */
[----:B------:R-:W-:Y:S01]  /*76a0*/  F2FP.SATFINITE.E4M3.F32.PACK_AB_MERGE_C R11, R12, R11, RZ ;  /* 0x0000000b0c0b723e */ /* 0x000fe200048070ff */
[----:B------:R-:W-:Y:S01]  /*76b0*/  UIADD3 UR6, UR6, 0x22860, URZ ;  /* 0x0002286006067890 */ /* 0x000fe2000fffe03f */
[----:B------:R-:W-:Y:S01]  /*76c0*/  PLOP3.LUT P1, PT, PT, PT, UP0, 0x80, 0x0 ;  /* 0x000000000000781c */ /* 0x000fe20003f2f008 */
[----:B------:R-:W-:Y:S01]  /*76d0*/  UMOV UR32, UR45 ;  /* 0x0000002d00207c82 */ /* 0x000fe20008000000 */
[----:B------:R-:W-:Y:S01]  /*76e0*/  F2FP.SATFINITE.E4M3.F32.PACK_AB_MERGE_C R148, R155, R148, RZ ;  /* 0x000000949b94723e */ /* 0x000fe200048070ff */
[----:B------:R-:W-:Y:S01]  /*76f0*/  UPRMT UR6, UR41, 0x654, UR6 ;  /* 0x0000065429067896 */ /* 0x000fe20008000006 */
[----:B------:R-:W-:Y:S01]  /*7700*/  F2FP.SATFINITE.E4M3.F32.PACK_AB_MERGE_C R15, R20, R15, RZ ;  /* 0x0000000f140f723e */ /* 0x000fe200048070ff */
[----:B------:R-:W-:Y:S01]  /*7710*/  UMOV UR30, UR44 ;  /* 0x0000002c001e7c82 */ /* 0x000fe20008000000 */
[----:B------:R-:W-:Y:S01]  /*7720*/  F2FP.SATFINITE.E4M3.F32.PACK_AB_MERGE_C R156, R159, R156, RZ ;  /* 0x0000009c9f9c723e */ /* 0x000fe200048070ff */
[-C--:B------:R-:W-:Y:S01]  /*7730*/  FMUL.FTZ R24, R24, R158.reuse ;  /* 0x0000009e18187220 */ /* 0x080fe20000410000 */
        /* <DEDUP_REMOVED lines=101> */
.L_x_2464:
[----:B------:R-:W-:-:S13]  /*7d90*/  ISETP.LE.AND P1, PT, RZ, UR31, PT ;  /* 0x0000001fff007c0c */ /* 0x000fda000bf23270 */
[----:B------:R-:W-:Y:S05]  /*7da0*/  @!P1 BRA `(.L_x_2476) ;  /* 0x0000002800509947 */ /* 0x000fea0003800000 */
[----:B------:R-:W-:Y:S01]  /*7db0*/  IMAD.MOV.U32 R6, RZ, RZ, R5 ;  /* 0x000000ffff067224 */ /* 0x000fe200078e0005 */
[----:B------:R-:W-:Y:S01]  /*7dc0*/  UMOV UR29, UR45 ;  /* 0x0000002d001d7c82 */ /* 0x000fe20008000000 */
[----:B------:R-:W-:Y:S01]  /*7dd0*/  IMAD.MOV.U32 R7, RZ, RZ, R4 ;  /* 0x000000ffff077224 */ /* 0x000fe200078e0004 */
[----:B------:R-:W-:-:S06]  /*7de0*/  UMOV UR28, UR44 ;  /* 0x0000002c001c7c82 */ /* 0x000fcc0008000000 */
.L_x_2487:
[----:B------:R-:W-:Y:S01]  /*7df0*/  ISETP.NE.AND P2, PT, RZ, UR42, PT ;  /* 0x0000002aff007c0c */ /* 0x000fe2000bf45270 */
[----:B------:R-:W-:-:S04]  /*7e00*/  UISETP.NE.AND UP0, UPT, UR28, 0x1, UPT ;  /* 0x000000011c00788c */ /* 0x000fc8000bf05270 */
[----:B------:R-:W-:-:S04]  /*7e10*/  USEL UR45, URZ, 0x1, UP0 ;  /* 0x000000013f2d7887 */ /* 0x000fc80008000000 */
[----:B------:R-:W-:-:S04]  /*7e20*/  ULOP3.LUT UR45, UR29, UR45, URZ, 0x3c, !UPT ;  /* 0x0000002d1d2d7292 */ /* 0x000fc8000f8e3c3f */
[----:B------:R-:W-:Y:S08]  /*7e30*/  @P2 BRA `(.L_x_2477) ;  /* 0x0000000000382947 */ /* 0x000ff00003800000 */
[----:B------:R-:W-:Y:S05]  /*7e40*/  @!P0 BRA `(.L_x_2478) ;  /* 0x0000000000048947 */ /* 0x000fea0003800000 */
[----:B------:R-:W-:Y:S01]  /*7e50*/  BPT.TRAP 0x1 ;  /* 0x000000040000795c */ /* 0x000fe20000300000 */
.L_x_2478:
        /* <DEDUP_REMOVED lines=9> */
.L_x_2479:
[----:B-1----:R-:W-:Y:S05]  /*7ef0*/  @P1 BRA `(.L_x_2477) ;  /* 0x0000000000081947 */ /* 0x002fea0003800000 */
[----:B------:R-:W1:Y:S02]  /*7f00*/  SYNCS.PHASECHK.TRANS64.TRYWAIT P1, [UR6+0x22830], R4 ;  /* 0x02283004ff0075a7 */ /* 0x000e640008020146 */
[----:B-1----:R-:W-:Y:S05]  /*7f10*/  @!P1 BRA `(.L_x_2480) ;  /* 0x000000ac00fc9947 */ /* 0x002fea0003800000 */
.L_x_2477:
        /* <DEDUP_REMOVED lines=132> */
.L_x_2482:
[----:B------:R-:W-:Y:S01]  /*8760*/  ULEA UR6, UR28, UR43, 0x3 ;  /* 0x0000002b1c067291 */ /* 0x000fe2000f8e183f */
[----:B------:R-:W-:-:S05]  /*8770*/  IMAD.U32 R4, RZ, RZ, UR29 ;  /* 0x0000001dff047e24 */ /* 0x000fca000f8e00ff */
[----:B------:R-:W-:-:S04]  /*8780*/  SHF.L.U32 R4, R4, 0x1f, RZ ;  /* 0x0000001f04047819 */ /* 0x000fc800000006ff */
[----:B------:R0:W1:Y:S01]  /*8790*/  SYNCS.PHASECHK.TRANS64.TRYWAIT P1, [UR6+0x22850], R4 ;  /* 0x02285004ff0075a7 */ /* 0x0000620008020146 */
[----:B------:R-:W-:Y:S05]  /*87a0*/  @!P0 BRA `(.L_x_2483) ;  /* 0x0000000000048947 */ /* 0x000fea0003800000 */
[----:B------:R-:W-:Y:S01]  /*87b0*/  BPT.TRAP 0x1 ;  /* 0x000000040000795c */ /* 0x000fe20000300000 */
.L_x_2483:
[----:B-1----:R-:W-:Y:S05]  /*87c0*/  @P1 BRA `(.L_x_2481) ;  /* 0x0000000000081947 */ /* 0x002fea0003800000 */
[----:B------:R-:W1:Y:S02]  /*87d0*/  SYNCS.PHASECHK.TRANS64.TRYWAIT P1, [UR6+0x22850], R4 ;  /* 0x02285004ff0075a7 */ /* 0x000e640008020146 */
[----:B-1----:R-:W-:Y:S05]  /*87e0*/  @!P1 BRA `(.L_x_2484) ;  /* 0x000000a400e09947 */ /* 0x002fea0003800000 */
.L_x_2481:
        /* <DEDUP_REMOVED lines=36> */
.L_x_2485:
[----:B0-----:R-:W-:Y:S01]  /*8a30*/  FMNMX.FTZ R4, R152, R7, !PT ;  /* 0x0000000798047209 */ /* 0x001fe20007810000 */
[----:B------:R-:W-:Y:S01]  /*8a40*/  IMAD.U32 R13, RZ, RZ, UR39 ;  /* 0x00000027ff0d7e24 */ /* 0x000fe2000f8e00ff */
[----:B------:R-:W-:Y:S01]  /*8a50*/  FMNMX.FTZ R8, R154, R6, !PT ;  /* 0x000000069a087209 */ /* 0x000fe20007810000 */
        /* <DEDUP_REMOVED lines=94> */
[----:B------:R-:W-:Y:S02]  /*9040*/  IMAD.U32 R144, RZ, RZ, UR39 ;  /* 0x00000027ff907e24 */ /* 0x000fe4000f8e00ff */
[----:B------:R-:W-:-:S01]  /*9050*/  FFMA.FTZ R11, R153, UR39, -R168 ;  /* 0x00000027990b7c23 */ /* 0x000fc200080108a8 */
[----:B------:R-:W-:Y:S01]  /*9060*/  FADD.FTZ R6, -R5, R6 ;  /* 0x0000000605067221 */ /* 0x000fe20000010100 */
[----:B------:R-:W-:-:S01]  /*9070*/  FFMA.FTZ R153, R101, UR39, -R168 ;  /* 0x0000002765997c23 */ /* 0x000fc200080108a8 */
[----:B------:R-:W-:Y:S01]  /*9080*/  FFMA.FTZ R101, R5, R144, -8 ;  /* 0xc100000005657423 */ /* 0x000fe20000010090 */
[----:B------:R-:W-:Y:S01]  /*9090*/  FMUL.FTZ R12, R7, UR39 ;  /* 0x00000027070c7c20 */ /* 0x000fe20008410000 */
[----:B------:R-:W-:Y:S01]  /*90a0*/  FMUL.FTZ R7, R6, UR39 ;  /* 0x0000002706077c20 */ /* 0x000fe20008410000 */
[----:B------:R-:W-:-:S01]  /*90b0*/  FFMA.FTZ R6, R152, UR39, -R168 ;  /* 0x0000002798067c23 */ /* 0x000fc200080108a8 */
[--C-:B------:R-:W-:Y:S01]  /*90c0*/  FFMA.FTZ R144, R154, UR39, -R101.reuse ;  /* 0x000000279a907c23 */ /* 0x100fe20008010865 */
[----:B------:R-:W-:-:S01]  /*90d0*/  FFMA.FTZ R155, R155, UR39, -R101 ;  /* 0x000000279b9b7c23 */ /* 0x000fc20008010865 */
[----:B------:R0:W-:Y:S01]  /*90e0*/  MUFU.EX2 R9, R12 ;  /* 0x0000000c00097308 */ /* 0x0001e20000000800 */
[----:B------:R-:W-:-:S01]  /*90f0*/  FFMA.FTZ R20, R140, UR39, -R168 ;  /* 0x000000278c147c23 */ /* 0x000fc200080108a8 */
[--C-:B------:R-:W-:Y:S01]  /*9100*/  FFMA.FTZ R140, R148, UR39, -R168.reuse ;  /* 0x00000027948c7c23 */ /* 0x100fe200080108a8 */
        /* <DEDUP_REMOVED lines=9> */
[----:B0-----:R-:W-:Y:S01]  /*91a0*/  FFMA.FTZ R12, R164, UR39, -R168 ;  /* 0x00000027a40c7c23 */ /* 0x001fe200080108a8 */
        /* <DEDUP_REMOVED lines=12> */
[----:B------:R-:W-:-:S01]  /*9270*/  FFMA.FTZ R145, R145, UR39, -R168 ;  /* 0x0000002791917c23 */ /* 0x000fc200080108a8 */
[--C-:B------:R-:W-:Y:S01]  /*9280*/  FFMA.FTZ R147, R147, UR39, -R101.reuse ;  /* 0x0000002793937c23 */ /* 0x100fe20008010865 */
        /* <DEDUP_REMOVED lines=65> */
[----:B------:R-:W-:-:S04]  /*96a0*/  FFMA.FTZ R101, R103, UR39, -R101 ;  /* 0x0000002767657c23 */ /* 0x000fc80008010865 */
        /* <DEDUP_REMOVED lines=123> */
[----:B------:R-:W-:Y:S01]  /*9e60*/  MUFU.EX2 R94, R98 ;  /* 0x00000062005e7308 */ /* 0x000fe20000000800 */
[----:B------:R-:W-:-:S04]  /*9e70*/  FADD.FTZ R95, R89, R0 ;  /* 0x00000000595f7221 */ /* 0x000fc80000010000 */
[----:B------:R-:W-:-:S03]  /*9e80*/  FADD.FTZ R0, R92, R95 ;  /* 0x0000005f5c007221 */ /* 0x000fc60000010000 */
[----:B------:R-:W2:Y:S01]  /*9e90*/  MUFU.EX2 R97, R97 ;  /* 0x0000006100617308 */ /* 0x000ea20000000800 */
[----:B0-----:R-:W-:-:S04]  /*9ea0*/  FADD.FTZ R95, R93, R0 ;  /* 0x000000005d5f7221 */ /* 0x001fc80000010000 */
[----:B-1----:R-:W-:-:S03]  /*9eb0*/  FADD.FTZ R0, R96, R95 ;  /* 0x0000005f60007221 */ /* 0x002fc60000010000 */
[----:B------:R0:W1:Y:S08]  /*9ec0*/  MUFU.EX2 R158, R99 ;  /* 0x00000063009e7308 */ /* 0x0000700000000800 */
        /* <DEDUP_REMOVED lines=14> */
.L_x_2486:
        /* <DEDUP_REMOVED lines=116> */
.L_x_2476:
[----:B------:R-:W-:Y:S06]  /*a6f0*/  BAR.ARV 0x8, 0x180 ;  /* 0x0206000000007b1d */ /* 0x000fec0000002000 */
[----:B------:R-:W-:Y:S05]  /*a700*/  @!P0 BRA `(.L_x_2488) ;  /* 0x0000000000048947 */ /* 0x000fea0003800000 */
[----:B------:R-:W-:Y:S01]  /*a710*/  BPT.TRAP 0x1 ;  /* 0x000000040000795c */ /* 0x000fe20000300000 */
.L_x_2488:
[----:B------:R-:W-:Y:S01]  /*a720*/  ULEA UR9, UR44, UR43, 0x3 ;  /* 0x0000002b2c097291 */ /* 0x000fe2000f8e183f */
[----:B------:R-:W-:-:S05]  /*a730*/  IMAD.U32 R3, RZ, RZ, UR45 ;  /* 0x0000002dff037e24 */ /* 0x000fca000f8e00ff */
[----:B------:R-:W-:-:S04]  /*a740*/  SHF.L.U32 R3, R3, 0x1f, RZ ;  /* 0x0000001f03037819 */ /* 0x000fc800000006ff */
[----:B------:R0:W1:Y:S01]  /*a750*/  SYNCS.PHASECHK.TRANS64.TRYWAIT P1, [UR9+0x22850], R3 ;  /* 0x02285003ff0075a7 */ /* 0x0000620008020149 */
[----:B------:R-:W-:Y:S05]  /*a760*/  @!P0 BRA `(.L_x_2489) ;  /* 0x0000000000048947 */ /* 0x000fea0003800000 */
[----:B------:R-:W-:Y:S01]  /*a770*/  BPT.TRAP 0x1 ;  /* 0x000000040000795c */ /* 0x000fe20000300000 */
.L_x_2489:
[----:B-1----:R-:W-:Y:S05]  /*a780*/  @P1 BRA `(.L_x_2490) ;  /* 0x0000000000081947 */ /* 0x002fea0003800000 */
[----:B------:R-:W1:Y:S02]  /*a790*/  SYNCS.PHASECHK.TRANS64.TRYWAIT P1, [UR9+0x22850], R3 ;  /* 0x02285003ff0075a7 */ /* 0x000e640008020149 */
[----:B-1----:R-:W-:Y:S05]  /*a7a0*/  @!P1 BRA `(.L_x_2491) ;  /* 0x0000008800089947 */ /* 0x002fea0003800000 */
.L_x_2490:
        /* <DEDUP_REMOVED lines=66> */
[----:B------:R0:W-:Y:S01]  /*abd0*/  @P1 MUFU.RCP R6, R7 ;  /* 0x0000000700061308 */ /* 0x0001e20000001000 */
[----:B------:R-:W-:Y:S01]  /*abe0*/  FSETP.NE.FTZ.AND P1, PT, R13, RZ, PT ;  /* 0x000000ff0d00720b */ /* 0x000fe20003f35000 */
[----:B------:R-:W-:Y:S01]  /*abf0*/  IMAD.MOV.U32 R10, RZ, RZ, RZ ;  /* 0x000000ffff0a7224 */ /* 0x000fe200078e00ff */
[----:B------:R-:W-:Y:S02]  /*ac00*/  WARPGROUP.DEPBAR.LE gsb0, 0x0 ;  /* 0x00008000000079c5 */ /* 0x000fe40000010000 */
[----:B------:R-:W-:-:S06]  /*ac10*/  WARPGROUP.ARRIVE ;  /* 0x00000000000079c5 */ /* 0x000fcc0000000000 */
[----:B------:R-:W-:Y:S01]  /*ac20*/  QGMMA.64x128x32.F32.E4M3.E4M3 R24, R168, gdesc[UR4], R24, gsb0 ;  /* 0x01e00004a8187df3 */ /* 0x000fe20008000818 */
[----:B------:R-:W1:Y:S08]  /*ac30*/  @P2 MUFU.LG2 R8, R12 ;  /* 0x0000000c00082308 */ /* 0x000e700000000c00 */
[----:B------:R-:W3:Y:S01]  /*ac40*/  @P3 MUFU.LG2 R9, R14 ;  /* 0x0000000e00093308 */ /* 0x000ee20000000c00 */
[----:B------:R-:W-:-:S07]  /*ac50*/  IMAD.U32 R11, RZ, RZ, UR39 ;  /* 0x00000027ff0b7e24 */ /* 0x000fce000f8e00ff */
[----:B------:R-:W4:Y:S01]  /*ac60*/  @P1 MUFU.RCP R10, R13 ;  /* 0x0000000d000a1308 */ /* 0x000f220000001000 */
[----:B------:R-:W-:Y:S02]  /*ac70*/  IMAD.U32 R15, RZ, RZ, UR39 ;  /* 0x00000027ff0f7e24 */ /* 0x000fe4000f8e00ff */
[----:B0-----:R-:W-:Y:S01]  /*ac80*/  @P2 FMUL.FTZ R7, R11, 0.69314718246459960938 ;  /* 0x3f3172180b072820 */ /* 0x001fe20000410000 */
[----:B-1----:R-:W-:Y:S01]  /*ac90*/  @P2 FMUL.FTZ R8, R8, 0.69314718246459960938 ;  /* 0x3f31721808082820 */ /* 0x002fe20000410000 */
[----:B------:R-:W-:Y:S02]  /*aca0*/  IMAD.MOV.U32 R0, RZ, RZ, -0x800000 ;  /* 0xff800000ff007424 */ /* 0x000fe400078e00ff */
[----:B------:R-:W-:Y:S01]  /*acb0*/  @P3 FMUL.FTZ R11, R15, 0.69314718246459960938 ;  /* 0x3f3172180f0b3820 */ /* 0x000fe20000410000 */
[----:B------:R-:W-:Y:S02]  /*acc0*/  IMAD.MOV.U32 R2, RZ, RZ, -0x800000 ;  /* 0xff800000ff027424 */ /* 0x000fe400078e00ff */
[----:B------:R-:W-:-:S01]  /*acd0*/  @P2 FFMA.FTZ R0, R7, R4, R8 ;  /* 0x0000000407002223 */ /* 0x000fc20000010008 */
[----:B---3--:R-:W-:Y:S01]  /*ace0*/  @P3 FMUL.FTZ R12, R9, 0.69314718246459960938 ;  /* 0x3f317218090c3820 */ /* 0x008fe20000410000 */
[----:B--2---:R-:W-:-:S03]  /*acf0*/  FMUL.FTZ R4, R6, R3 ;  /* 0x0000000306047220 */ /* 0x004fc60000410000 */
[----:B------:R-:W-:Y:S01]  /*ad00*/  @P3 FFMA.FTZ R2, R11, R5, R12 ;  /* 0x000000050b023223 */ /* 0x000fe2000001000c */
[----:B----4-:R-:W-:Y:S01]  /*ad10*/  FMUL.FTZ R3, R10, R3 ;  /* 0x000000030a037220 */ /* 0x010fe20000410000 */
[----:B------:R-:W-:Y:S02]  /*ad20*/  WARPGROUP.DEPBAR.LE gsb0, 0x0 ;  /* 0x00008000000079c5 */ /* 0x000fe40000010000 */
[----:B------:R-:W-:Y:S05]  /*ad30*/  @!P0 BRA `(.L_x_2492) ;  /* 0x0000000000048947 */ /* 0x000fea0003800000 */
[----:B------:R-:W-:Y:S01]  /*ad40*/  BPT.TRAP 0x1 ;  /* 0x000000040000795c */ /* 0x000fe20000300000 */
.L_x_2492:
        /* <DEDUP_REMOVED lines=74> */
.L_x_2456:
        /* <DEDUP_REMOVED lines=43> */
[----:B------:R-:W-:Y:S01]  /*b4a0*/  F2FP.BF16.F32.PACK_AB R89, R88, R89 ;  /* 0x000000595859723e */ /* 0x000fe200000010ff */
[----:B------:R-:W-:Y:S01]  /*b4b0*/  USHF.R.S32.HI UR12, URZ, 0x1f, UR38 ;  /* 0x0000001f3f0c7899 */ /* 0x000fe20008011426 */
[----:B------:R-:W-:Y:S01]  /*b4c0*/  LOP3.LUT R24, R24, 0xc, RZ, 0xc0, !PT ;  /* 0x0000000c18187812 */ /* 0x000fe200078ec0ff */
[----:B------:R-:W-:Y:S01]  /*b4d0*/  ULDC.64 UR8, c[0x0][0xb90] ;  /* 0x0002e40000087ab9 */ /* 0x000fe20000000a00 */
[----:B------:R-:W-:Y:S01]  /*b4e0*/  USHF.R.S32.HI UR13, URZ, 0x1f, UR37 ;  /* 0x0000001f3f0d7899 */ /* 0x000fe20008011425 */
[----:B------:R-:W-:Y:S01]  /*b4f0*/  BAR.SYNC.DEFER_BLOCKING 0x1, 0x100 ;  /* 0x0044000000007b1d */ /* 0x000fe20000010000 */
[----:B------:R-:W-:-:S05]  /*b500*/  IADD3 R24, P0, R24, UR6, RZ ;  /* 0x0000000618187c10 */ /* 0x000fca000ff1e0ff */
[----:B------:R-:W-:Y:S01]  /*b510*/  IMAD.X R25, RZ, RZ, UR7, P0 ;  /* 0x00000007ff197e24 */ /* 0x000fe200080e06ff */
[----:B------:R-:W-:-:S04]  /*b520*/  ULDC.64 UR10, c[0x0][0xb98] ;  /* 0x0002e600000a7ab9 */ /* 0x000fc80000000a00 */
[----:B------:R0:W2:Y:S01]  /*b530*/  LDG.E.CONSTANT R24, desc[UR50][R24.64] ;  /* 0x0000003218187981 */ /* 0x0000a2000c1e9900 */
[----:B------:R-:W-:Y:S02]  /*b540*/  UIMAD UR5, UR12, UR8, URZ ;  /* 0x000000080c0572a4 */ /* 0x000fe4000f8e023f */
[----:B------:R-:W-:Y:S01]  /*b550*/  UIMAD.WIDE.U32 UR6, UR38, UR8, URZ ;  /* 0x00000008260672a5 */ /* 0x000fe2000f8e003f */
[----:B------:R-:W1:Y:S01]  /*b560*/  S2R R34, SR_SWINHI ;  /* 0x0000000000227919 */ /* 0x000e620000002f00 */
[----:B------:R-:W-:Y:S02]  /*b570*/  UIMAD UR5, UR38, UR9, UR5 ;  /* 0x00000009260572a4 */ /* 0x000fe4000f8e0205 */
[----:B------:R-:W-:Y:S02]  /*b580*/  UIMAD UR8, UR13, UR10, URZ ;  /* 0x0000000a0d0872a4 */ /* 0x000fe4000f8e023f */
[----:B------:R-:W-:Y:S01]  /*b590*/  UIADD3 UR7, UR7, UR5, URZ ;  /* 0x0000000507077290 */ /* 0x000fe2000fffe03f */
[----:B0-----:R-:W-:Y:S01]  /*b5a0*/  LOP3.LUT P0, R25, R35, 0x3, RZ, 0xc0, !PT ;  /* 0x0000000323197812 */ /* 0x001fe2000780c0ff */
[----:B------:R-:W-:-:S02]  /*b5b0*/  UIMAD UR8, UR37, UR11, UR8 ;  /* 0x0000000b250872a4 */ /* 0x000fc4000f8e0208 */
[----:B------:R-:W-:Y:S01]  /*b5c0*/  UIMAD.WIDE.U32 UR6, UR37, UR10, UR6 ;  /* 0x0000000a250672a5 */ /* 0x000fe2000f8e0006 */
[----:B------:R-:W-:Y:S01]  /*b5d0*/  ISETP.EQ.OR P0, PT, R25, 0x3, !P0 ;  /* 0x000000031900780c */ /* 0x000fe20004702670 */
[----:B------:R-:W-:Y:S01]  /*b5e0*/  ULDC UR5, c[0x0][0xa88] ;  /* 0x0002a20000057ab9 */ /* 0x000fe20000000800 */
[----:B------:R-:W-:Y:S02]  /*b5f0*/  ULDC.64 UR10, c[0x0][0xaf0] ;  /* 0x0002bc00000a7ab9 */ /* 0x000fe40000000a00 */
[----:B------:R-:W-:Y:S02]  /*b600*/  SEL R61, R7, R6, P0 ;  /* 0x00000006073d7207 */ /* 0x000fe40000000000 */
[----:B------:R-:W-:Y:S02]  /*b610*/  SEL R58, R6, R7, P0 ;  /* 0x00000007063a7207 */ /* 0x000fe40000000000 */
[----:B------:R-:W-:Y:S02]  /*b620*/  SEL R55, R29, R28, P0 ;  /* 0x0000001c1d377207 */ /* 0x000fe40000000000 */
[----:B------:R-:W-:Y:S01]  /*b630*/  SEL R52, R28, R29, P0 ;  /* 0x0000001d1c347207 */ /* 0x000fe20000000000 */
[----:B------:R-:W-:Y:S01]  /*b640*/  IMAD R29, R23, 0x40, R16 ;  /* 0x00000040171d7824 */ /* 0x000fe200078e0210 */
[----:B------:R-:W-:-:S02]  /*b650*/  SEL R65, R31, R30, P0 ;  /* 0x0000001e1f417207 */ /* 0x000fc40000000000 */
[----:B------:R-:W-:Y:S02]  /*b660*/  SEL R62, R30, R31, P0 ;  /* 0x0000001f1e3e7207 */ /* 0x000fe40000000000 */
[----:B------:R-:W0:Y:S01]  /*b670*/  LDC R30, c[0x0][0xbe8] ;  /* 0x0002fa00ff1e7b82 */ /* 0x000e220000000800 */
[----:B------:R-:W-:Y:S02]  /*b680*/  SEL R73, R9, R8, P0 ;  /* 0x0000000809497207 */ /* 0x000fe40000000000 */
[----:B------:R-:W-:Y:S02]  /*b690*/  SEL R70, R8, R9, P0 ;  /* 0x0000000908467207 */ /* 0x000fe40000000000 */
[----:B------:R-:W-:Y:S02]  /*b6a0*/  SEL R67, R27, R26, P0 ;  /* 0x0000001a1b437207 */ /* 0x000fe40000000000 */
[----:B------:R-:W-:Y:S02]  /*b6b0*/  MOV R4, R3 ;  /* 0x0000000300047202 */ /* 0x000fe40000000f00 */
[----:B-1----:R-:W-:-:S02]  /*b6c0*/  MOV R5, R34 ;  /* 0x0000002200057202 */ /* 0x002fc40000000f00 */
[----:B------:R-:W-:Y:S02]  /*b6d0*/  SEL R64, R26, R27, P0 ;  /* 0x0000001b1a407207 */ /* 0x000fe40000000000 */
[----:B------:R-:W-:Y:S01]  /*b6e0*/  SEL R57, R15, R14, P0 ;  /* 0x0000000e0f397207 */ /* 0x000fe20000000000 */
[--C-:B------:R-:W-:Y:S01]  /*b6f0*/  IMAD.WIDE R6, R191, 0x2, R4.reuse ;  /* 0x00000002bf067825 */ /* 0x100fe200078e0204 */
[----:B------:R-:W-:Y:S02]  /*b700*/  SEL R54, R14, R15, P0 ;  /* 0x0000000f0e367207 */ /* 0x000fe40000000000 */
[----:B------:R-:W-:Y:S01]  /*b710*/  SEL R69, R21, R20, P0 ;  /* 0x0000001415457207 */ /* 0x000fe20000000000 */
[----:B------:R-:W-:Y:S01]  /*b720*/  IMAD.WIDE R28, R29, 0x2, R4 ;  /* 0x000000021d1c7825 */ /* 0x000fe200078e0204 */
[C---:B------:R-:W-:Y:S02]  /*b730*/  IADD3 R43, P6, R6.reuse, 0x4060, RZ ;  /* 0x00004060062b7810 */ /* 0x040fe40007fde0ff */
[----:B------:R-:W-:-:S02]  /*b740*/  IADD3 R5, P2, R6, 0x20, RZ ;  /* 0x0000002006057810 */ /* 0x000fc40007f5e0ff */
[----:B------:R-:W-:Y:S02]  /*b750*/  LOP3.LUT R42, R43, 0x380, RZ, 0xc0, !PT ;  /* 0x000003802b2a7812 */ /* 0x000fe400078ec0ff */
[----:B------:R-:W-:Y:S01]  /*b760*/  SEL R66, R20, R21, P0 ;  /* 0x0000001514427207 */ /* 0x000fe20000000000 */
[--C-:B------:R-:W-:Y:S01]  /*b770*/  IMAD.X R35, RZ, RZ, R7.reuse, P2 ;  /* 0x000000ffff237224 */ /* 0x100fe200010e0607 */
[----:B------:R-:W-:Y:S02]  /*b780*/  SHF.R.U64 R42, R42, 0x3, RZ ;  /* 0x000000032a2a7819 */ /* 0x000fe400000012ff */
[----:B------:R-:W-:Y:S02]  /*b790*/  LOP3.LUT R4, R5, 0x380, RZ, 0xc0, !PT ;  /* 0x0000038005047812 */ /* 0x000fe400078ec0ff */
[----:B------:R-:W-:Y:S01]  /*b7a0*/  LOP3.LUT R42, R42, R43, RZ, 0x3c, !PT ;  /* 0x0000002b2a2a7212 */ /* 0x000fe200078e3cff */
[----:B------:R-:W-:Y:S01]  /*b7b0*/  IMAD.X R43, RZ, RZ, R7, P6 ;  /* 0x000000ffff2b7224 */ /* 0x000fe200030e0607 */
[----:B------:R-:W-:-:S02]  /*b7c0*/  IADD3 R9, P6, R6, 0x40, RZ ;  /* 0x0000004006097810 */ /* 0x000fc40007fde0ff */
[----:B------:R-:W-:Y:S02]  /*b7d0*/  IADD3 R15, P2, R28, 0x2000, RZ ;  /* 0x000020001c0f7810 */ /* 0x000fe40007f5e0ff */
[----:B------:R-:W-:Y:S01]  /*b7e0*/  LOP3.LUT R45, R6, 0x380, RZ, 0xc0, !PT ;  /* 0x00000380062d7812 */ /* 0x000fe200078ec0ff */
[----:B------:R-:W-:Y:S01]  /*b7f0*/  IMAD.X R27, RZ, RZ, R7, P6 ;  /* 0x000000ffff1b7224 */ /* 0x000fe200030e0607 */
[----:B------:R-:W-:Y:S02]  /*b800*/  IADD3 R21, P6, R28, 0x1000, RZ ;  /* 0x000010001c157810 */ /* 0x000fe40007fde0ff */
[----:B------:R-:W-:Y:S02]  /*b810*/  SHF.R.U64 R4, R4, 0x3, RZ ;  /* 0x0000000304047819 */ /* 0x000fe400000012ff */
[----:B------:R-:W-:Y:S02]  /*b820*/  LOP3.LUT R20, R21, 0x380, RZ, 0xc0, !PT ;  /* 0x0000038015147812 */ /* 0x000fe400078ec0ff */
[----:B------:R-:W-:-:S02]  /*b830*/  LOP3.LUT R14, R15, 0x380, RZ, 0xc0, !PT ;  /* 0x000003800f0e7812 */ /* 0x000fc400078ec0ff */
[----:B------:R-:W-:Y:S02]  /*b840*/  SEL R59, R11, R10, P0 ;  /* 0x0000000a0b3b7207 */ /* 0x000fe40000000000 */
[----:B------:R-:W-:Y:S02]  /*b850*/  SEL R56, R10, R11, P0 ;  /* 0x0000000b0a387207 */ /* 0x000fe40000000000 */
[----:B------:R-:W-:Y:S02]  /*b860*/  SHF.R.U64 R45, R45, 0x3, RZ ;  /* 0x000000032d2d7819 */ /* 0x000fe400000012ff */
[----:B------:R-:W-:Y:S02]  /*b870*/  IADD3 R11, P3, R6, 0x4000, RZ ;  /* 0x00004000060b7810 */ /* 0x000fe40007f7e0ff */
[----:B------:R-:W-:Y:S02]  /*b880*/  LOP3.LUT R34, R4, R5, RZ, 0x3c, !PT ;  /* 0x0000000504227212 */ /* 0x000fe400078e3cff */
[----:B------:R-:W-:-:S02]  /*b890*/  SHF.R.U64 R20, R20, 0x3, RZ ;  /* 0x0000000314147819 */ /* 0x000fc400000012ff */
[----:B------:R-:W-:Y:S02]  /*b8a0*/  SHF.R.U64 R14, R14, 0x3, RZ ;  /* 0x000000030e0e7819 */ /* 0x000fe400000012ff */
[----:B------:R-:W-:Y:S02]  /*b8b0*/  LOP3.LUT R4, R9, 0x380, RZ, 0xc0, !PT ;  /* 0x0000038009047812 */ /* 0x000fe400078ec0ff */
[----:B------:R-:W-:Y:S02]  /*b8c0*/  SEL R71, R13, R12, P0 ;  /* 0x0000000c0d477207 */ /* 0x000fe40000000000 */
[----:B------:R-:W-:Y:S02]  /*b8d0*/  SEL R68, R12, R13, P0 ;  /* 0x0000000d0c447207 */ /* 0x000fe40000000000 */
[C---:B------:R-:W-:Y:S02]  /*b8e0*/  IADD3 R13, P5, R6.reuse, 0x4040, RZ ;  /* 0x00004040060d7810 */ /* 0x040fe40007fbe0ff */
[----:B------:R-:W-:-:S02]  /*b8f0*/  IADD3 R10, P4, R6, 0x4020, RZ ;  /* 0x00004020060a7810 */ /* 0x000fc40007f9e0ff */
[----:B------:R-:W-:Y:S01]  /*b900*/  IADD3 R8, P1, R6, 0x60, RZ ;  /* 0x0000006006087810 */ /* 0x000fe20007f3e0ff */
[--C-:B------:R-:W-:Y:S01]  /*b910*/  IMAD.X R41, RZ, RZ, R7.reuse, P5 ;  /* 0x000000ffff297224 */ /* 0x100fe200028e0607 */
[----:B------:R-:W-:Y:S01]  /*b920*/  LOP3.LUT R44, R45, R6, RZ, 0x3c, !PT ;  /* 0x000000062d2c7212 */ /* 0x000fe200078e3cff */
[----:B------:R-:W-:Y:S01]  /*b930*/  IMAD.MOV.U32 R45, RZ, RZ, R7 ;  /* 0x000000ffff2d7224 */ /* 0x000fe200078e0007 */
[----:B------:R-:W-:Y:S02]  /*b940*/  LOP3.LUT R6, R11, 0x380, RZ, 0xc0, !PT ;  /* 0x000003800b067812 */ /* 0x000fe400078ec0ff */
[----:B------:R-:W-:Y:S01]  /*b950*/  LOP3.LUT R20, R20, R21, RZ, 0x3c, !PT ;  /* 0x0000001514147212 */ /* 0x000fe200078e3cff */
[--C-:B------:R-:W-:Y:S01]  /*b960*/  IMAD.X R21, RZ, RZ, R29.reuse, P6 ;  /* 0x000000ffff157224 */ /* 0x100fe200030e061d */
[----:B------:R-:W-:Y:S01]  /*b970*/  LOP3.LUT R14, R14, R15, RZ, 0x3c, !PT ;  /* 0x0000000f0e0e7212 */ /* 0x000fe200078e3cff */
[----:B------:R-:W-:Y:S01]  /*b980*/  IMAD.X R15, RZ, RZ, R29, P2 ;  /* 0x000000ffff0f7224 */ /* 0x000fe200010e061d */
[----:B------:R-:W-:-:S02]  /*b990*/  SHF.R.U64 R4, R4, 0x3, RZ ;  /* 0x0000000304047819 */ /* 0x000fc400000012ff */
[----:B------:R-:W-:Y:S02]  /*b9a0*/  IADD3 R31, P6, R28, 0x7000, RZ ;  /* 0x000070001c1f7810 */ /* 0x000fe40007fde0ff */
[----:B0-----:R-:W-:Y:S02]  /*b9b0*/  ISETP.NE.AND P2, PT, R30, 0x1, PT ;  /* 0x000000011e00780c */ /* 0x001fe40003f45270 */
[----:B------:R-:W-:Y:S02]  /*b9c0*/  SHF.R.U64 R6, R6, 0x3, RZ ;  /* 0x0000000306067819 */ /* 0x000fe400000012ff */
[----:B------:R-:W-:Y:S02]  /*b9d0*/  SEL R63, R48, R49, P0 ;  /* 0x00000031303f7207 */ /* 0x000fe40000000000 */
[----:B------:R-:W-:Y:S02]  /*b9e0*/  LOP3.LUT R26, R4, R9, RZ, 0x3c, !PT ;  /* 0x00000009041a7212 */ /* 0x000fe400078e3cff */
[----:B------:R-:W-:-:S02]  /*b9f0*/  SEL R48, R49, R48, P0 ;  /* 0x0000003031307207 */ /* 0x000fc40000000000 */
[----:B------:R-:W-:Y:S02]  /*ba00*/  LOP3.LUT R4, R31, 0x380, RZ, 0xc0, !PT ;  /* 0x000003801f047812 */ /* 0x000fe400078ec0ff */
[----:B------:R-:W-:Y:S02]  /*ba10*/  SEL R49, R38, R39, P0 ;  /* 0x0000002726317207 */ /* 0x000fe40000000000 */
[----:B------:R-:W-:Y:S01]  /*ba20*/  SEL R60, R39, R38, P0 ;  /* 0x00000026273c7207 */ /* 0x000fe20000000000 */
[----:B------:R-:W-:Y:S01]  /*ba30*/  IMAD.X R39, RZ, RZ, R7, P3 ;  /* 0x000000ffff277224 */ /* 0x000fe200018e0607 */
[----:B------:R-:W-:Y:S02]  /*ba40*/  LOP3.LUT R38, R6, R11, RZ, 0x3c, !PT ;  /* 0x0000000b06267212 */ /* 0x000fe400078e3cff */
[----:B------:R-:W-:Y:S02]  /*ba50*/  LOP3.LUT R6, R8, 0x380, RZ, 0xc0, !PT ;  /* 0x0000038008067812 */ /* 0x000fe400078ec0ff */
[----:B------:R-:W-:-:S02]  /*ba60*/  SHF.R.U64 R4, R4, 0x3, RZ ;  /* 0x0000000304047819 */ /* 0x000fc400000012ff */
[----:B------:R-:W-:Y:S02]  /*ba70*/  SHF.R.U64 R5, R6, 0x3, RZ ;  /* 0x0000000306057819 */ /* 0x000fe400000012ff */
[----:B------:R-:W-:Y:S02]  /*ba80*/  LOP3.LUT R4, R4, R31, RZ, 0x3c, !PT ;  /* 0x0000001f04047212 */ /* 0x000fe400078e3cff */
[----:B------:R-:W0:Y:S01]  /*ba90*/  @P2 LDC R31, c[0x0][0xbec] ;  /* 0x0002fb00ff1f2b82 */ /* 0x000e220000000800 */
[----:B------:R-:W-:Y:S02]  /*baa0*/  SEL R53, R33, R32, P0 ;  /* 0x0000002021357207 */ /* 0x000fe40000000000 */
[----:B------:R-:W-:Y:S01]  /*bab0*/  SEL R50, R32, R33, P0 ;  /* 0x0000002120327207 */ /* 0x000fe20000000000 */
[----:B------:R-:W-:Y:S01]  /*bac0*/  IMAD.X R33, RZ, RZ, R7, P1 ;  /* 0x000000ffff217224 */ /* 0x000fe200008e0607 */
[----:B------:R-:W-:Y:S02]  /*bad0*/  LOP3.LUT R32, R5, R8, RZ, 0x3c, !PT ;  /* 0x0000000805207212 */ /* 0x000fe400078e3cff */
[----:B------:R-:W-:-:S02]  /*bae0*/  MOV R83, R44 ;  /* 0x0000002c00537202 */ /* 0x000fc40000000f00 */
[----:B------:R-:W-:Y:S02]  /*baf0*/  MOV R82, R32 ;  /* 0x0000002000527202 */ /* 0x000fe40000000f00 */
[----:B------:R-:W1:Y:S01]  /*bb00*/  @P2 LDC R32, c[0x0][0xbf0] ;  /* 0x0002fc00ff202b82 */ /* 0x000e620000000800 */
[----:B------:R-:W-:Y:S01]  /*bb10*/  MOV R44, R34 ;  /* 0x00000022002c7202 */ /* 0x000fe20000000f00 */
[----:B------:R-:W-:Y:S01]  /*bb20*/  VIADD R34, R18, UR40 ;  /* 0x0000002812227c36 */ /* 0x000fe20008000000 */
[----:B------:R-:W-:Y:S02]  /*bb30*/  LOP3.LUT R12, R13, 0x380, RZ, 0xc0, !PT ;  /* 0x000003800d0c7812 */ /* 0x000fe400078ec0ff */
[----:B------:R-:W-:Y:S02]  /*bb40*/  SEL R51, R37, R36, P0 ;  /* 0x0000002425337207 */ /* 0x000fe40000000000 */
[----:B------:R-:W-:Y:S01]  /*bb50*/  SEL R46, R36, R37, P0 ;  /* 0x00000025242e7207 */ /* 0x000fe20000000000 */
[----:B------:R-:W-:Y:S01]  /*bb60*/  IMAD.X R37, RZ, RZ, R7, P4 ;  /* 0x000000ffff257224 */ /* 0x000fe200020e0607 */
[----:B------:R-:W-:-:S02]  /*bb70*/  SEL R25, R94, R93, P0 ;  /* 0x0000005d5e197207 */ /* 0x000fc40000000000 */
[----:B------:R-:W-:Y:S02]  /*bb80*/  SEL R47, R90, R89, P0 ;  /* 0x000000595a2f7207 */ /* 0x000fe40000000000 */
[----:B------:R-:W-:Y:S01]  /*bb90*/  MOV R45, R26 ;  /* 0x0000001a002d7202 */ /* 0x000fe20000000f00 */
[----:B0-----:R-:W-:Y:S01]  /*bba0*/  @P2 IMAD.HI.U32 R27, R34, R31, RZ ;  /* 0x0000001f221b2227 */ /* 0x001fe200078e00ff */
[----:B------:R-:W-:Y:S02]  /*bbb0*/  SEL R94, R93, R94, P0 ;  /* 0x0000005e5d5e7207 */ /* 0x000fe40000000000 */
[----:B------:R-:W-:Y:S01]  /*bbc0*/  SEL R90, R89, R90, P0 ;  /* 0x0000005a595a7207 */ /* 0x000fe20000000000 */
[----:B------:R-:W-:Y:S01]  /*bbd0*/  IMAD.MOV.U32 R26, RZ, RZ, R34 ;  /* 0x000000ffff1a7224 */ /* 0x000fe200078e0022 */
[----:B------:R-:W-:Y:S02]  /*bbe0*/  LOP3.LUT R7, R10, 0x380, RZ, 0xc0, !PT ;  /* 0x000003800a077812 */ /* 0x000fe400078ec0ff */
[----:B------:R-:W-:-:S02]  /*bbf0*/  SHF.R.U64 R12, R12, 0x3, RZ ;  /* 0x000000030c0c7819 */ /* 0x000fc400000012ff */
[----:B------:R-:W-:Y:S02]  /*bc00*/  SHF.R.U64 R7, R7, 0x3, RZ ;  /* 0x0000000307077819 */ /* 0x000fe400000012ff */
[----:B------:R-:W-:Y:S02]  /*bc10*/  LOP3.LUT R40, R12, R13, RZ, 0x3c, !PT ;  /* 0x0000000d0c287212 */ /* 0x000fe400078e3cff */
[----:B------:R-:W-:Y:S02]  /*bc20*/  IADD3 R13, P1, R28, 0x3000, RZ ;  /* 0x000030001c0d7810 */ /* 0x000fe40007f3e0ff */
[----:B------:R-:W-:Y:S02]  /*bc30*/  LOP3.LUT R36, R7, R10, RZ, 0x3c, !PT ;  /* 0x0000000a07247212 */ /* 0x000fe400078e3cff */
[----:B-1----:R-:W-:Y:S01]  /*bc40*/  @P2 SHF.R.U32.HI R26, RZ, R32, R27 ;  /* 0x00000020ff1a2219 */ /* 0x002fe2000001161b */
[----:B------:R-:W-:Y:S01]  /*bc50*/  IMAD.U32 R27, RZ, RZ, UR8 ;  /* 0x00000008ff1b7e24 */ /* 0x000fe2000f8e00ff */
[----:B------:R-:W-:Y:S01]  /*bc60*/  LOP3.LUT R12, R13, 0x380, RZ, 0xc0, !PT ;  /* 0x000003800d0c7812 */ /* 0x000fe200078ec0ff */
[----:B------:R-:W-:Y:S01]  /*bc70*/  ULDC.64 UR8, c[0x0][0xae8] ;  /* 0x0002ba0000087ab9 */ /* 0x000fe20000000a00 */
[----:B------:R-:W-:Y:S01]  /*bc80*/  MOV R80, R36 ;  /* 0x0000002400507202 */ /* 0x000fe20000000f00 */
[----:B------:R-:W-:Y:S01]  /*bc90*/  IMAD.MOV R37, RZ, RZ, -R26 ;  /* 0x000000ffff257224 */ /* 0x000fe200078e0a1a */
[----:B------:R-:W-:-:S02]  /*bca0*/  SEL R75, R86, R87, P0 ;  /* 0x00000057564b7207 */ /* 0x000fc40000000000 */
[----:B------:R-:W-:Y:S01]  /*bcb0*/  SHF.R.U64 R12, R12, 0x3, RZ ;  /* 0x000000030c0c7819 */ /* 0x000fe200000012ff */
[----:B------:R-:W-:Y:S01]  /*bcc0*/  IMAD R37, R30, R37, R34 ;  /* 0x000000251e257224 */ /* 0x000fe200078e0222 */
[----:B------:R-:W-:Y:S02]  /*bcd0*/  SEL R86, R87, R86, P0 ;  /* 0x0000005657567207 */ /* 0x000fe40000000000 */
[----:B------:R-:W-:Y:S01]  /*bce0*/  LOP3.LUT R12, R12, R13, RZ, 0x3c, !PT ;  /* 0x0000000d0c0c7212 */ /* 0x000fe200078e3cff */
[----:B------:R-:W-:Y:S01]  /*bcf0*/  IMAD.X R13, RZ, RZ, R29, P1 ;  /* 0x000000ffff0d7224 */ /* 0x000fe200008e061d */
[----:B------:R-:W-:Y:S02]  /*bd00*/  MOV R77, R42 ;  /* 0x0000002a004d7202 */ /* 0x000fe40000000f00 */
[----:B------:R-:W-:Y:S02]  /*bd10*/  MOV R79, R40 ;  /* 0x00000028004f7202 */ /* 0x000fe40000000f00 */
[----:B------:R-:W-:-:S02]  /*bd20*/  IADD3 R40, P1, R26, UR6, RZ ;  /* 0x000000061a287c10 */ /* 0x000fc4000ff3e0ff */
[----:B------:R-:W-:Y:S02]  /*bd30*/  SHF.R.S32.HI R36, RZ, 0x1f, R37 ;  /* 0x0000001fff247819 */ /* 0x000fe40000011425 */
[C---:B------:R-:W-:Y:S02]  /*bd40*/  IADD3 R9, P4, R28.reuse, 0x5000, RZ ;  /* 0x000050001c097810 */ /* 0x040fe40007f9e0ff */
[----:B------:R-:W-:Y:S02]  /*bd50*/  IADD3 R11, P3, R28, 0x4000, RZ ;  /* 0x000040001c0b7810 */ /* 0x000fe40007f7e0ff */
[----:B------:R-:W-:Y:S02]  /*bd60*/  LOP3.LUT R8, R9, 0x380, RZ, 0xc0, !PT ;  /* 0x0000038009087812 */ /* 0x000fe400078ec0ff */
[----:B------:R-:W-:Y:S02]  /*bd70*/  LOP3.LUT R10, R11, 0x380, RZ, 0xc0, !PT ;  /* 0x000003800b0a7812 */ /* 0x000fe400078ec0ff */
[----:B------:R-:W-:-:S02]  /*bd80*/  MOV R81, R38 ;  /* 0x0000002600517202 */ /* 0x000fc40000000f00 */
[----:B------:R-:W-:Y:S02]  /*bd90*/  SHF.R.U64 R8, R8, 0x3, RZ ;  /* 0x0000000308087819 */ /* 0x000fe400000012ff */
[----:B------:R-:W-:Y:S02]  /*bda0*/  SHF.R.U64 R10, R10, 0x3, RZ ;  /* 0x000000030a0a7819 */ /* 0x000fe400000012ff */
[----:B------:R-:W-:Y:S01]  /*bdb0*/  LOP3.LUT R8, R8, R9, RZ, 0x3c, !PT ;  /* 0x0000000908087212 */ /* 0x000fe200078e3cff */
[--C-:B------:R-:W-:Y:S01]  /*bdc0*/  IMAD.X R9, RZ, RZ, R29.reuse, P4 ;  /* 0x000000ffff097224 */ /* 0x100fe200020e061d */
[----:B------:R-:W-:Y:S01]  /*bdd0*/  LOP3.LUT R10, R10, R11, RZ, 0x3c, !PT ;  /* 0x0000000b0a0a7212 */ /* 0x000fe200078e3cff */
[----:B------:R-:W-:Y:S01]  /*bde0*/  IMAD.X R11, RZ, RZ, R29, P3 ;  /* 0x000000ffff0b7224 */ /* 0x000fe200018e061d */
[C---:B------:R-:W-:Y:S02]  /*bdf0*/  IADD3 R7, P5, R28.reuse, 0x6000, RZ ;  /* 0x000060001c077810 */ /* 0x040fe40007fbe0ff */
[----:B------:R-:W-:-:S02]  /*be00*/  LOP3.LUT R5, R28, 0x380, RZ, 0xc0, !PT ;  /* 0x000003801c057812 */ /* 0x000fc400078ec0ff */
        /* <DEDUP_REMOVED lines=10> */
[----:B------:R-:W-:Y:S04]  /*beb0*/  SHFL.IDX PT, R94, R94, R31, 0x1c1f ;  /* 0x001c1f1f5e5e7589 */ /* 0x000fe800000e0000 */
[----:B------:R-:W0:Y:S04]  /*bec0*/  SHFL.IDX PT, R90, R90, R31, 0x1c1f ;  /* 0x001c1f1f5a5a7589 */ /* 0x000e2800000e0000 */
[----:B------:R-:W-:Y:S04]  /*bed0*/  SHFL.IDX PT, R63, R63, R24, 0x1c1f ;  /* 0x001c1f183f3f7589 */ /* 0x000fe800000e0000 */
[----:B------:R-:W-:Y:S04]  /*bee0*/  SHFL.IDX PT, R48, R48, R31, 0x1c1f ;  /* 0x001c1f1f30307589 */ /* 0x000fe800000e0000 */
[----:B------:R-:W-:Y:S04]  /*bef0*/  SHFL.IDX PT, R51, R51, R24, 0x1c1f ;  /* 0x001c1f1833337589 */ /* 0x000fe800000e0000 */
[----:B------:R-:W1:Y:S04]  /*bf00*/  SHFL.IDX PT, R46, R46, R31, 0x1c1f ;  /* 0x001c1f1f2e2e7589 */ /* 0x000e6800000e0000 */
[----:B------:R-:W-:Y:S04]  /*bf10*/  SHFL.IDX PT, R49, R49, R24, 0x1c1f ;  /* 0x001c1f1831317589 */ /* 0x000fe800000e0000 */
[----:B------:R-:W2:Y:S01]  /*bf20*/  SHFL.IDX PT, R60, R60, R31, 0x1c1f ;  /* 0x001c1f1f3c3c7589 */ /* 0x000ea200000e0000 */
[----:B0-----:R-:W-:-:S02]  /*bf30*/  SEL R32, R47, R90, P0 ;  /* 0x0000005a2f207207 */ /* 0x001fc40000000000 */
[----:B------:R-:W-:Y:S01]  /*bf40*/  SEL R34, R90, R47, P0 ;  /* 0x0000002f5a227207 */ /* 0x000fe20000000000 */
[----:B------:R-:W-:Y:S04]  /*bf50*/  SHFL.IDX PT, R65, R65, R24, 0x1c1f ;  /* 0x001c1f1841417589 */ /* 0x000fe800000e0000 */
[----:B------:R-:W0:Y:S04]  /*bf60*/  SHFL.IDX PT, R62, R62, R31, 0x1c1f ;  /* 0x001c1f1f3e3e7589 */ /* 0x000e2800000e0000 */
[----:B------:R-:W-:Y:S04]  /*bf70*/  SHFL.IDX PT, R53, R53, R24, 0x1c1f ;  /* 0x001c1f1835357589 */ /* 0x000fe800000e0000 */
[----:B------:R-:W-:Y:S01]  /*bf80*/  SHFL.IDX PT, R55, R55, R24, 0x1c1f ;  /* 0x001c1f1837377589 */ /* 0x000fe200000e0000 */
[----:B-1----:R-:W-:-:S03]  /*bf90*/  SEL R38, R46, R51, P0 ;  /* 0x000000332e267207 */ /* 0x002fc60000000000 */
[----:B------:R-:W-:Y:S04]  /*bfa0*/  SHFL.IDX PT, R57, R57, R24, 0x1c1f ;  /* 0x001c1f1839397589 */ /* 0x000fe800000e0000 */
[----:B------:R-:W-:Y:S01]  /*bfb0*/  SHFL.IDX PT, R59, R59, R24, 0x1c1f ;  /* 0x001c1f183b3b7589 */ /* 0x000fe200000e0000 */
[----:B--2---:R-:W-:Y:S02]  /*bfc0*/  SEL R33, R49, R60, P0 ;  /* 0x0000003c31217207 */ /* 0x004fe40000000000 */
[----:B------:R-:W-:Y:S01]  /*bfd0*/  SEL R35, R60, R49, P0 ;  /* 0x000000313c237207 */ /* 0x000fe20000000000 */
[----:B------:R-:W-:Y:S04]  /*bfe0*/  SHFL.IDX PT, R42, R61, R24, 0x1c1f ;  /* 0x001c1f183d2a7589 */ /* 0x000fe800000e0000 */
[----:B------:R-:W-:Y:S01]  /*bff0*/  SHFL.IDX PT, R67, R67, R24, 0x1c1f ;  /* 0x001c1f1843437589 */ /* 0x000fe200000e0000 */
[----:B0-----:R-:W-:-:S03]  /*c000*/  SEL R39, R62, R65, P0 ;  /* 0x000000413e277207 */ /* 0x001fc60000000000 */
[----:B------:R-:W-:Y:S04]  /*c010*/  SHFL.IDX PT, R69, R69, R24, 0x1c1f ;  /* 0x001c1f1845457589 */ /* 0x000fe800000e0000 */
[----:B------:R-:W-:Y:S04]  /*c020*/  SHFL.IDX PT, R71, R71, R24, 0x1c1f ;  /* 0x001c1f1847477589 */ /* 0x000fe800000e0000 */
[----:B------:R-:W-:Y:S04]  /*c030*/  SHFL.IDX PT, R73, R73, R24, 0x1c1f ;  /* 0x001c1f1849497589 */ /* 0x000fe800000e0000 */
[----:B------:R0:W-:Y:S04]  /*c040*/  SHFL.IDX PT, R75, R75, R24, 0x1c1f ;  /* 0x001c1f184b4b7589 */ /* 0x0001e800000e0000 */
[----:B------:R-:W-:Y:S04]  /*c050*/  SHFL.IDX PT, R50, R50, R31, 0x1c1f ;  /* 0x001c1f1f32327589 */ /* 0x000fe800000e0000 */
[----:B------:R-:W-:Y:S01]  /*c060*/  SHFL.IDX PT, R72, R64, R31, 0x1c1f ;  /* 0x001c1f1f40487589 */ /* 0x000fe200000e0000 */
[----:B0-----:R-:W-:-:S03]  /*c070*/  SHF.R.S32.HI R24, RZ, 0x1f, R26 ;  /* 0x0000001fff187819 */ /* 0x001fc6000001141a */
[----:B------:R-:W-:Y:S01]  /*c080*/  SHFL.IDX PT, R52, R52, R31, 0x1c1f ;  /* 0x001c1f1f34347589 */ /* 0x000fe200000e0000 */
[----:B------:R-:W-:Y:S02]  /*c090*/  SEL R26, R94, R25, P0 ;  /* 0x000000195e1a7207 */ /* 0x000fe40000000000 */
[----:B------:R-:W-:Y:S01]  /*c0a0*/  IADD3.X R41, R24, UR7, R27, P1, !PT ;  /* 0x0000000718297c10 */ /* 0x000fe20008ffe41b */
[----:B------:R-:W-:Y:S01]  /*c0b0*/  SHFL.IDX PT, R74, R66, R31, 0x1c1f ;  /* 0x001c1f1f424a7589 */ /* 0x000fe200000e0000 */
[----:B------:R-:W-:Y:S01]  /*c0c0*/  ULDC.64 UR6, c[0x0][0xb88] ;  /* 0x0002e20000067ab9 */ /* 0x000fe20000000a00 */
[----:B------:R-:W-:Y:S01]  /*c0d0*/  SEL R24, R25, R94, P0 ;  /* 0x0000005e19187207 */ /* 0x000fe20000000000 */
[----:B------:R-:W-:Y:S01]  /*c0e0*/  IMAD R36, R36, UR6, RZ ;  /* 0x0000000624247c24 */ /* 0x000fe2000f8e02ff */
[----:B------:R-:W-:Y:S01]  /*c0f0*/  SHFL.IDX PT, R54, R54, R31, 0x1c1f ;  /* 0x001c1f1f36367589 */ /* 0x000fe200000e0000 */
[----:B------:R-:W-:Y:S01]  /*c100*/  SEL R25, R63, R48, P0 ;  /* 0x000000303f197207 */ /* 0x000fe20000000000 */
[C---:B------:R-:W-:Y:S01]  /*c110*/  IMAD.WIDE.U32 R40, R37.reuse, UR6, R40 ;  /* 0x0000000625287c25 */ /* 0x040fe2000f8e0028 */
[----:B------:R-:W-:Y:S01]  /*c120*/  SEL R27, R48, R63, P0 ;  /* 0x0000003f301b7207 */ /* 0x000fe20000000000 */
[----:B------:R-:W-:Y:S01]  /*c130*/  SHFL.IDX PT, R76, R68, R31, 0x1c1f ;  /* 0x001c1f1f444c7589 */ /* 0x000fe200000e0000 */
[----:B------:R-:W-:Y:S01]  /*c140*/  LOP3.LUT P1, RZ, R188, 0x3, RZ, 0xc0, !PT ;  /* 0x00000003bcff7812 */ /* 0x000fe2000782c0ff */
[----:B------:R-:W-:Y:S01]  /*c150*/  IMAD R47, R37, UR7, R36 ;  /* 0x00000007252f7c24 */ /* 0x000fe2000f8e0224 */
[----:B------:R-:W-:Y:S01]  /*c160*/  SEL R36, R51, R46, P0 ;  /* 0x0000002e33247207 */ /* 0x000fe20000000000 */
[----:B------:R-:W0:Y:S01]  /*c170*/  SHFL.IDX PT, R56, R56, R31, 0x1c1f ;  /* 0x001c1f1f38387589 */ /* 0x000e2200000e0000 */
[----:B------:R-:W-:Y:S01]  /*c180*/  VIADD R46, R190, UR40 ;  /* 0x00000028be2e7c36 */ /* 0x000fe20008000000 */
[----:B------:R-:W-:Y:S01]  /*c190*/  ULDC.64 UR6, c[0x0][0xb50] ;  /* 0x0002d40000067ab9 */ /* 0x000fe20000000a00 */
[----:B------:R-:W-:Y:S01]  /*c1a0*/  SEL R37, R65, R62, P0 ;  /* 0x0000003e41257207 */ /* 0x000fe20000000000 */
[----:B------:R-:W1:Y:S04]  /*c1b0*/  SHFL.IDX PT, R78, R70, R31, 0x1c1f ;  /* 0x001c1f1f464e7589 */ /* 0x000e6800000e0000 */
[----:B------:R-:W2:Y:S04]  /*c1c0*/  SHFL.IDX PT, R43, R58, R31, 0x1c1f ;  /* 0x001c1f1f3a2b7589 */ /* 0x000ea800000e0000 */
[----:B------:R3:W4:Y:S04]  /*c1d0*/  SHFL.IDX PT, R86, R86, R31, 0x1c1f ;  /* 0x001c1f1f56567589 */ /* 0x00072800000e0000 */
[----:B------:R2:W-:Y:S04]  /*c1e0*/  STSM.16.M88.4 [R83], R24 ;  /* 0x0000001853007844 */ /* 0x0005e80000000200 */
[----:B------:R4:W-:Y:S01]  /*c1f0*/  STSM.16.M88.4 [R44], R32 ;  /* 0x000000202c007844 */ /* 0x0009e20000000200 */
[----:B---3--:R-:W-:-:S03]  /*c200*/  IMAD R31, R30, UR5, RZ ;  /* 0x000000051e1f7c24 */ /* 0x008fc6000f8e02ff */
[----:B------:R3:W-:Y:S01]  /*c210*/  STSM.16.M88.4 [R45], R36 ;  /* 0x000000242d007844 */ /* 0x0007e20000000200 */
[----:B0-----:R-:W-:Y:S02]  /*c220*/  SEL R64, R59, R56, P0 ;  /* 0x000000383b407207 */ /* 0x001fe40000000000 */
[----:B------:R-:W-:Y:S02]  /*c230*/  ISETP.GE.OR P3, PT, R46, R31, P1 ;  /* 0x0000001f2e00720c */ /* 0x000fe40000f66670 */
[----:B------:R-:W-:Y:S02]  /*c240*/  SEL R66, R56, R59, P0 ;  /* 0x0000003b38427207 */ /* 0x000fe40000000000 */
[----:B-1----:R-:W-:Y:S01]  /*c250*/  SEL R65, R73, R78, P0 ;  /* 0x0000004e49417207 */ /* 0x002fe20000000000 */
[----:B--2---:R-:W-:Y:S01]  /*c260*/  VIADD R24, R46, 0x8 ;  /* 0x000000082e187836 */ /* 0x004fe20000000000 */
[----:B------:R-:W-:Y:S01]  /*c270*/  SEL R26, R50, R53, P0 ;  /* 0x00000035321a7207 */ /* 0x000fe20000000000 */
[----:B------:R-:W-:Y:S01]  /*c280*/  IMAD.IADD R25, R41, 0x1, R47 ;  /* 0x0000000129197824 */ /* 0x000fe200078e022f */
[----:B------:R-:W-:-:S02]  /*c290*/  LEA R41, P4, R40, UR6, 0x2 ;  /* 0x0000000628297c11 */ /* 0x000fc4000f8810ff */
[----:B------:R-:W-:Y:S02]  /*c2a0*/  ISETP.GE.OR P1, PT, R24, R31, P1 ;  /* 0x0000001f1800720c */ /* 0x000fe40000f26670 */
[----:B------:R-:W-:Y:S01]  /*c2b0*/  LEA.HI.X R40, R40, UR7, R25, 0x2, P4 ;  /* 0x0000000728287c11 */ /* 0x000fe2000a0f1419 */
[----:B------:R-:W-:Y:S01]  /*c2c0*/  SHFL.IDX PT, R60, R41, RZ, 0x1c1f ;  /* 0x001c1fff293c7589 */ /* 0x000fe200000e0000 */
[----:B------:R-:W-:Y:S02]  /*c2d0*/  SEL R24, R53, R50, P0 ;  /* 0x0000003235187207 */ /* 0x000fe40000000000 */
[----:B------:R-:W-:Y:S01]  /*c2e0*/  SEL R25, R67, R72, P0 ;  /* 0x0000004843197207 */ /* 0x000fe20000000000 */
[----:B------:R-:W0:Y:S01]  /*c2f0*/  SHFL.IDX PT, R61, R40, RZ, 0x1c1f ;  /* 0x001c1fff283d7589 */ /* 0x000e2200000e0000 */
[----:B------:R-:W-:Y:S02]  /*c300*/  SEL R27, R72, R67, P0 ;  /* 0x00000043481b7207 */ /* 0x000fe40000000000 */
[----:B----4-:R-:W-:Y:S01]  /*c310*/  SEL R32, R55, R52, P0 ;  /* 0x0000003437207207 */ /* 0x010fe20000000000 */
[----:B------:R-:W-:Y:S01]  /*c320*/  SHFL.IDX PT, R62, R41, 0x1, 0x1c1f ;  /* 0x003c1f00293e7f89 */ /* 0x000fe200000e0000 */
[----:B------:R-:W-:-:S02]  /*c330*/  SEL R34, R52, R55, P0 ;  /* 0x0000003734227207 */ /* 0x000fc40000000000 */
[----:B------:R-:W-:Y:S01]  /*c340*/  SEL R33, R69, R74, P0 ;  /* 0x0000004a45217207 */ /* 0x000fe20000000000 */
[----:B------:R-:W-:Y:S01]  /*c350*/  STSM.16.M88.4 [R82], R24 ;  /* 0x0000001852007844 */ /* 0x000fe20000000200 */
[----:B------:R-:W-:Y:S02]  /*c360*/  SEL R35, R74, R69, P0 ;  /* 0x000000454a237207 */ /* 0x000fe40000000000 */
[----:B------:R-:W-:Y:S01]  /*c370*/  SEL R44, R57, R54, P0 ;  /* 0x00000036392c7207 */ /* 0x000fe20000000000 */
[----:B------:R-:W1:Y:S01]  /*c380*/  SHFL.IDX PT, R63, R40, 0x1, 0x1c1f ;  /* 0x003c1f00283f7f89 */ /* 0x000e6200000e0000 */
[----:B------:R-:W-:Y:S02]  /*c390*/  SEL R46, R54, R57, P0 ;  /* 0x00000039362e7207 */ /* 0x000fe40000000000 */
[----:B---3--:R-:W-:Y:S01]  /*c3a0*/  SEL R45, R71, R76, P0 ;  /* 0x0000004c472d7207 */ /* 0x008fe20000000000 */
[----:B------:R-:W-:Y:S01]  /*c3b0*/  STSM.16.M88.4 [R81], R32 ;  /* 0x0000002051007844 */ /* 0x000fe20000000200 */
[----:B------:R-:W-:-:S02]  /*c3c0*/  SEL R47, R76, R71, P0 ;  /* 0x000000474c2f7207 */ /* 0x000fc40000000000 */
[----:B------:R-:W-:Y:S02]  /*c3d0*/  SEL R67, R78, R73, P0 ;  /* 0x000000494e437207 */ /* 0x000fe40000000000 */
[----:B------:R-:W-:Y:S01]  /*c3e0*/  SEL R68, R42, R43, P0 ;  /* 0x0000002b2a447207 */ /* 0x000fe20000000000 */
[----:B------:R-:W-:Y:S01]  /*c3f0*/  STSM.16.M88.4 [R80], R44 ;  /* 0x0000002c50007844 */ /* 0x000fe20000000200 */
[----:B------:R-:W-:Y:S02]  /*c400*/  SEL R70, R43, R42, P0 ;  /* 0x0000002a2b467207 */ /* 0x000fe40000000000 */
[----:B------:R-:W-:Y:S01]  /*c410*/  SEL R69, R75, R86, P0 ;  /* 0x000000564b457207 */ /* 0x000fe20000000000 */
[----:B------:R2:W-:Y:S01]  /*c420*/  STSM.16.M88.4 [R79], R64 ;  /* 0x000000404f007844 */ /* 0x0005e20000000200 */
[----:B------:R-:W-:-:S05]  /*c430*/  SEL R71, R86, R75, P0 ;  /* 0x0000004b56477207 */ /* 0x000fca0000000000 */
[----:B------:R-:W-:Y:S01]  /*c440*/  STSM.16.M88.4 [R77], R68 ;  /* 0x000000444d007844 */ /* 0x000fe20000000200 */
[----:B------:R-:W-:Y:S08]  /*c450*/  BAR.SYNC.DEFER_BLOCKING 0x1, 0x100 ;  /* 0x0044000000007b1d */ /* 0x000ff00000010000 */
[----:B--2---:R-:W2:Y:S01]  /*c460*/  @P2 LDC R65, c[0x0][0xbec] ;  /* 0x0002fb00ff412b82 */ /* 0x004ea20000000800 */
[----:B------:R-:W-:Y:S01]  /*c470*/  UIMAD UR5, UR12, UR8, URZ ;  /* 0x000000080c0572a4 */ /* 0x000fe2000f8e023f */
[----:B0-----:R0:W-:Y:S01]  /*c480*/  @!P3 ST.E desc[UR50][R60.64], R0 ;  /* 0x000000003c00b985 */ /* 0x0011e2000c101932 */
[----:B------:R-:W-:-:S03]  /*c490*/  UIMAD.WIDE.U32 UR6, UR38, UR8, URZ ;  /* 0x00000008260672a5 */ /* 0x000fc6000f8e003f */
[----:B-1----:R1:W-:Y:S02]  /*c4a0*/  @!P1 ST.E desc[UR50][R62.64], R2 ;  /* 0x000000023e009985 */ /* 0x0023e4000c101932 */
[----:B0-----:R-:W0:Y:S01]  /*c4b0*/  @P2 LDC R61, c[0x0][0xbf0] ;  /* 0x0002fc00ff3d2b82 */ /* 0x001e220000000800 */
[----:B------:R-:W-:Y:S01]  /*c4c0*/  IMAD R0, R22, 0x20, R23 ;  /* 0x0000002016007824 */ /* 0x000fe200078e0217 */
[----:B------:R-:W-:Y:S01]  /*c4d0*/  UIMAD UR5, UR38, UR9, UR5 ;  /* 0x00000009260572a4 */ /* 0x000fe2000f8e0205 */
[----:B------:R3:W5:Y:S02]  /*c4e0*/  LD.E.128 R44, desc[UR50][R6.64] ;  /* 0x00000032062c7980 */ /* 0x000764000c101d00 */
[----:B-1----:R-:W-:Y:S01]  /*c4f0*/  VIADD R2, R0, UR40 ;  /* 0x0000002800027c36 */ /* 0x002fe20008000000 */
[----:B------:R-:W-:Y:S01]  /*c500*/  UIMAD UR8, UR13, UR10, URZ ;  /* 0x0000000a0d0872a4 */ /* 0x000fe2000f8e023f */
[----:B------:R1:W5:Y:S02]  /*c510*/  LD.E.128 R52, desc[UR50][R8.64] ;  /* 0x0000003208347980 */ /* 0x000364000c101d00 */
[----:B--2---:R-:W-:Y:S01]  /*c520*/  @P2 IMAD.HI.U32 R0, R2, R65, RZ ;  /* 0x0000004102002227 */ /* 0x004fe200078e00ff */
[----:B------:R-:W-:Y:S01]  /*c530*/  UIADD3 UR7, UR7, UR5, URZ ;  /* 0x0000000507077290 */ /* 0x000fe2000fffe03f */
[----:B------:R2:W5:Y:S02]  /*c540*/  LD.E.128 R32, desc[UR50][R4.64] ;  /* 0x0000003204207980 */ /* 0x000564000c101d00 */
[----:B---3--:R-:W-:Y:S01]  /*c550*/  IMAD.MOV.U32 R7, RZ, RZ, R2 ;  /* 0x000000ffff077224 */ /* 0x008fe200078e0002 */
[----:B------:R-:W-:Y:S01]  /*c560*/  UIMAD UR5, UR37, UR11, UR8 ;  /* 0x0000000b250572a4 */ /* 0x000fe2000f8e0208 */
[----:B------:R-:W5:Y:S01]  /*c570*/  LD.E.128 R48, desc[UR50][R28.64] ;  /* 0x000000321c307980 */ /* 0x000f62000c101d00 */
[----:B------:R-:W-:Y:S01]  /*c580*/  UIMAD.WIDE.U32 UR6, UR37, UR10, UR6 ;  /* 0x0000000a250672a5 */ /* 0x000fe2000f8e0006 */
[----:B------:R-:W-:-:S02]  /*c590*/  ULDC.64 UR8, c[0x0][0xae0] ;  /* 0x0002b80000087ab9 */ /* 0x000fc40000000a00 */
[----:B------:R-:W5:Y:S04]  /*c5a0*/  LD.E.128 R40, desc[UR50][R20.64] ;  /* 0x0000003214287980 */ /* 0x000f68000c101d00 */
[----:B------:R-:W5:Y:S01]  /*c5b0*/  LD.E.128 R36, desc[UR50][R14.64] ;  /* 0x000000320e247980 */ /* 0x000f62000c101d00 */
[----:B0-----:R-:W-:Y:S01]  /*c5c0*/  @P2 SHF.R.U32.HI R7, RZ, R61, R0 ;  /* 0x0000003dff072219 */ /* 0x001fe20000011600 */
[----:B------:R-:W-:Y:S02]  /*c5d0*/  UIADD3 UR5, UR7, UR5, URZ ;  /* 0x0000000507057290 */ /* 0x000fe4000fffe03f */
[----:B------:R-:W5:Y:S01]  /*c5e0*/  LD.E.128 R24, desc[UR50][R12.64] ;  /* 0x000000320c187980 */ /* 0x000f62000c101d00 */
[--C-:B------:R-:W-:Y:S01]  /*c5f0*/  SHF.R.S32.HI R0, RZ, 0x1f, R7.reuse ;  /* 0x0000001fff007819 */ /* 0x100fe20000011407 */
[----:B-1----:R-:W-:-:S02]  /*c600*/  IMAD.MOV R9, RZ, RZ, -R7 ;  /* 0x000000ffff097224 */ /* 0x002fc400078e0a07 */
[----:B--2---:R-:W-:Y:S01]  /*c610*/  IMAD.U32 R5, RZ, RZ, UR7 ;  /* 0x00000007ff057e24 */ /* 0x004fe2000f8e00ff */
        /* <DEDUP_REMOVED lines=9> */
[----:B------:R-:W-:Y:S01]  /*c6b0*/  IMAD.U32 R4, RZ, RZ, UR6 ;  /* 0x00000006ff047e24 */ /* 0x000fe2000f8e00ff */
[----:B------:R-:W-:Y:S01]  /*c6c0*/  ULDC.64 UR6, c[0x0][0xad8] ;  /* 0x0002b60000067ab9 */ /* 0x000fe20000000a00 */
[----:B------:R-:W-:-:S02]  /*c6d0*/  IMAD.U32 R5, RZ, RZ, UR5 ;  /* 0x00000005ff057e24 */ /* 0x000fc4000f8e00ff */
[C---:B0-----:R-:W-:Y:S01]  /*c6e0*/  IMAD R11, R7.reuse, UR9, R0 ;  /* 0x00000009070b7c24 */ /* 0x041fe2000f8e0200 */
[----:B------:R-:W-:Y:S01]  /*c6f0*/  SHF.R.S32.HI R0, RZ, 0x1f, R9 ;  /* 0x0000001fff007819 */ /* 0x000fe20000011409 */
[----:B------:R-:W-:-:S04]  /*c700*/  IMAD.WIDE.U32 R4, R7, UR8, R4 ;  /* 0x0000000807047c25 */ /* 0x000fc8000f8e0004 */
[----:B------:R-:W-:Y:S02]  /*c710*/  IMAD.IADD R5, R5, 0x1, R11 ;  /* 0x0000000105057824 */ /* 0x000fe400078e020b */
[----:B------:R-:W-:Y:S02]  /*c720*/  IMAD R2, R0, UR6, RZ ;  /* 0x0000000600027c24 */ /* 0x000fe4000f8e02ff */
[----:B------:R-:W-:Y:S02]  /*c730*/  VIADD R8, R23, UR40 ;  /* 0x0000002817087c36 */ /* 0x000fe40008000000 */
        /* <DEDUP_REMOVED lines=21> */
[CC--:B-1----:R-:W-:Y:S02]  /*c890*/  @!P2 LEA R2, P4, R16.reuse, R4.reuse, 0x1 ;  /* 0x000000041002a211 */ /* 0x0c2fe400078808ff */
[C---:B------:R-:W-:Y:S02]  /*c8a0*/  @!P3 LEA R4, P5, R19.reuse, R4, 0x1 ;  /* 0x000000041304b211 */ /* 0x040fe400078a08ff */
[-C--:B0-2---:R-:W-:Y:S02]  /*c8b0*/  @!P2 LEA.HI.X R3, R16, R0.reuse, R193, 0x1, P4 ;  /* 0x000000001003a211 */ /* 0x085fe400020f0cc1 */
[----:B------:R-:W-:-:S03]  /*c8c0*/  @!P3 LEA.HI.X R5, R19, R0, R192, 0x1, P5 ;  /* 0x000000001305b211 */ /* 0x000fc600028f0cc0 */
[----:B-----5:R3:W-:Y:S04]  /*c8d0*/  @!P2 ST.E.128 desc[UR50][R2.64], R48 ;  /* 0x000000300200a985 */ /* 0x0207e8000c101d32 */
[----:B------:R3:W-:Y:S02]  /*c8e0*/  @!P3 ST.E.128 desc[UR50][R4.64], R56 ;  /* 0x000000380400b985 */ /* 0x0007e4000c101d32 */
.L_x_2496:
[----:B------:R-:W-:Y:S05]  /*c8f0*/  BSYNC B1 ;  /* 0x0000000000017941 */ /* 0x000fea0003800000 */
.L_x_2495:
        /* <DEDUP_REMOVED lines=9> */
[-C--:B0---4-:R-:W-:Y:S02]  /*c990*/  @!P3 LEA.HI.X R3, R16, R0.reuse, R193, 0x1, P0 ;  /* 0x000000001003b211 */ /* 0x091fe400000f0cc1 */
[----:B------:R-:W-:-:S03]  /*c9a0*/  @!P4 LEA.HI.X R5, R19, R0, R192, 0x1, P2 ;  /* 0x000000001305c211 */ /* 0x000fc600010f0cc0 */
[----:B-----5:R3:W-:Y:S04]  /*c9b0*/  @!P3 ST.E.128 desc[UR50][R2.64], R40 ;  /* 0x000000280200b985 */ /* 0x0207e8000c101d32 */
[----:B------:R3:W-:Y:S02]  /*c9c0*/  @!P4 ST.E.128 desc[UR50][R4.64], R52 ;  /* 0x000000340400c985 */ /* 0x0007e4000c101d32 */
.L_x_2498:
[----:B------:R-:W-:Y:S05]  /*c9d0*/  BSYNC B1 ;  /* 0x0000000000017941 */ /* 0x000fea0003800000 */
.L_x_2497:
        /* <DEDUP_REMOVED lines=13> */
.L_x_2500:
[----:B------:R-:W-:Y:S05]  /*cab0*/  BSYNC B1 ;  /* 0x0000000000017941 */ /* 0x000fea0003800000 */
.L_x_2499:
        /* <DEDUP_REMOVED lines=16> */
.L_x_2494:
        /* <DEDUP_REMOVED lines=50> */
.L_x_2503:
[----:B------:R-:W-:Y:S05]  /*cee0*/  BSYNC B1 ;  /* 0x0000000000017941 */ /* 0x000fea0003800000 */
.L_x_2502:
        /* <DEDUP_REMOVED lines=55> */
.L_x_2505:
[----:B------:R-:W-:Y:S05]  /*d260*/  BSYNC B1 ;  /* 0x0000000000017941 */ /* 0x000fea0003800000 */
.L_x_2504:
        /* <DEDUP_REMOVED lines=13> */
.L_x_2507:
[----:B------:R-:W-:Y:S05]  /*d340*/  BSYNC B1 ;  /* 0x0000000000017941 */ /* 0x000fea0003800000 */
.L_x_2506:
        /* <DEDUP_REMOVED lines=13> */
.L_x_2509:
[----:B------:R-:W-:Y:S05]  /*d420*/  BSYNC B1 ;  /* 0x0000000000017941 */ /* 0x000fea0003800000 */
.L_x_2508:
[----:B---3--:R-:W-:Y:S01]  /*d430*/  VIADD R3, R6, 0x60 ;  /* 0x0000006006037836 */ /* 0x008fe20000000000 */
[----:B0-----:R0:W3:Y:S04]  /*d440*/  SHFL.IDX PT, R0, R5, 0x3, 0x181f ;  /* 0x00781f0005007f89 */ /* 0x0010e800000e0000 */
[----:B------:R-:W-:Y:S01]  /*d450*/  ISETP.GE.AND P0, PT, R3, R9, PT ;  /* 0x000000090300720c */ /* 0x000fe20003f06270 */
[----:B-1----:R0:W1:-:S12]  /*d460*/  SHFL.IDX PT, R2, R4, 0x3, 0x181f ;  /* 0x00781f0004027f89 */ /* 0x00205800000e0000 */
[----:B0-----:R-:W-:Y:S05]  /*d470*/  @P0 BRA `(.L_x_2501) ;  /* 0x0000000000240947 */ /* 0x001fea0003800000 */
[----:B------:R-:W-:Y:S02]  /*d480*/  ULDC UR5, c[0x0][0xac8] ;  /* 0x0002b20000057ab9 */ /* 0x000fe40000000800 */
[----:B------:R-:W-:Y:S02]  /*d490*/  ISETP.GE.AND P2, PT, R16, UR5, PT ;  /* 0x0000000510007c0c */ /* 0x000fe4000bf46270 */
[----:B------:R-:W-:-:S11]  /*d4a0*/  ISETP.GE.AND P3, PT, R19, UR5, PT ;  /* 0x0000000513007c0c */ /* 0x000fd6000bf66270 */
[CC--:B-12-4-:R-:W-:Y:S02]  /*d4b0*/  @!P2 LEA R4, P0, R16.reuse, R2.reuse, 0x1 ;  /* 0x000000021004a211 */ /* 0x0d6fe400078008ff */
[C---:B------:R-:W-:Y:S02]  /*d4c0*/  @!P3 LEA R2, P1, R19.reuse, R2, 0x1 ;  /* 0x000000021302b211 */ /* 0x040fe400078208ff */
[-C--:B---3--:R-:W-:Y:S02]  /*d4d0*/  @!P2 LEA.HI.X R5, R16, R0.reuse, R193, 0x1, P0 ;  /* 0x000000001005a211 */ /* 0x088fe400000f0cc1 */
[----:B------:R-:W-:-:S03]  /*d4e0*/  @!P3 LEA.HI.X R3, R19, R0, R192, 0x1, P1 ;  /* 0x000000001303b211 */ /* 0x000fc600008f0cc0 */
[----:B------:R0:W-:Y:S04]  /*d4f0*/  @!P2 ST.E.128 desc[UR50][R4.64], RZ ;  /* 0x000000ff0400a985 */ /* 0x0001e8000c101d32 */
[----:B------:R0:W-:Y:S02]  /*d500*/  @!P3 ST.E.128 desc[UR50][R2.64], RZ ;  /* 0x000000ff0200b985 */ /* 0x0001e4000c101d32 */
.L_x_2501:
[----:B------:R-:W-:Y:S05]  /*d510*/  BSYNC B0 ;  /* 0x0000000000007941 */ /* 0x000fea0003800000 */
.L_x_2493:
[----:B------:R-:W-:Y:S02]  /*d520*/  ULDC UR5, c[0x0][0xc38] ;  /* 0x00030e0000057ab9 */ /* 0x000fe40000000800 */
[----:B------:R-:W-:-:S06]  /*d530*/  UISETP.GE.AND UP0, UPT, UR4, UR5, UPT ;  /* 0x000000050400728c */ /* 0x000fcc000bf06270 */
[----:B------:R-:W-:-:S13]  /*d540*/  PLOP3.LUT P0, PT, PT, PT, UP0, 0x80, 0x0 ;  /* 0x000000000000781c */ /* 0x000fda0003f0f008 */
[----:B------:R-:W-:Y:S05]  /*d550*/  @!P0 BRA `(.L_x_2510) ;  /* 0xffffff3400e88947 */ /* 0x000fea000383ffff */
[----:B------:R-:W-:Y:S05]  /*d560*/  EXIT ;  /* 0x000000000000794d */ /* 0x000fea0003800000 */
.L_x_2452:
[----:B------:R-:W-:-:S08]  /*d570*/  NOP ;  /* 0x0000000000007918 */ /* 0x000fd00000000000 */
[----:B------:R-:W0:-:S00]  /*d580*/  USETMAXREG.DEALLOC.CTAPOOL 0x28 ;  /* 0x00000028000079c8 */ /* 0x000e0000080e0500 */
[----:B0-----:R-:W-:-:S06]  /*d590*/  LOP3.LUT R0, R0, 0x3, RZ, 0xc0, !PT ;  /* 0x0000000300007812 */ /* 0x001fcc00078ec0ff */
[----:B------:R-:W0:Y:S01]  /*d5a0*/  S2UR UR5, SR_CTAID.X ;  /* 0x00000000000579c3 */ /* 0x000e220000002500 */
[----:B------:R-:W-:Y:S01]  /*d5b0*/  LOP3.LUT R16, R16, 0xffffefff, RZ, 0xc0, !PT ;  /* 0xffffefff10107812 */ /* 0x000fe200078ec0ff */
[----:B------:R-:W-:Y:S01]  /*d5c0*/  STL [R1+0x20], RZ ;  /* 0x000020ff01007387 */ /* 0x000fe20000100800 */
[----:B------:R-:W-:Y:S02]  /*d5d0*/  IMAD.MOV.U32 R35, RZ, RZ, 0x1 ;  /* 0x00000001ff237424 */ /* 0x000fe400078e00ff */
[----:B------:R-:W-:Y:S01]  /*d5e0*/  IMAD.MOV.U32 R29, RZ, RZ, RZ ;  /* 0x000000ffff1d7224 */ /* 0x000fe200078e00ff */
        /* <DEDUP_REMOVED lines=9> */
[----:B------:R-:W-:Y:S01]  /*d680*/  ULDC UR4, c[0x0][0x424] ;  /* 0x0001090000047ab9 */ /* 0x000fe20000000800 */
[----:B------:R-:W-:Y:S01]  /*d690*/  UISETP.NE.U32.AND UP0, UPT, UR6, URZ, UPT ;  /* 0x0000003f0600728c */ /* 0x000fe2000bf05070 */
[----:B------:R-:W-:Y:S01]  /*d6a0*/  ULDC UR8, c[0x0][0x2b8] ;  /* 0x0000ae0000087ab9 */ /* 0x000fe20000000800 */
[----:B------:R-:W-:Y:S02]  /*d6b0*/  ULDC UR39, c[0x0][0x288] ;  /* 0x0000a20000277ab9 */ /* 0x000fe40000000800 */
[----:B------:R-:W-:Y:S01]  /*d6c0*/  UISETP.NE.AND.EX UP0, UPT, UR7, URZ, UPT, UP0 ;  /* 0x0000003f0700728c */ /* 0x000fe2000bf05300 */
[----:B------:R-:W-:Y:S02]  /*d6d0*/  ULDC UR38, c[0x0][0x448] ;  /* 0x0001120000267ab9 */ /* 0x000fe40000000800 */
[----:B------:R-:W-:Y:S01]  /*d6e0*/  ULDC.64 UR6, c[0x0][0x2f0] ;  /* 0x0000bc0000067ab9 */ /* 0x000fe20000000a00 */
[----:B------:R-:W-:Y:S01]  /*d6f0*/  ULOP3.LUT UR45, UR36, 0x2, URZ, 0xfc, !UPT ;  /* 0x00000002242d7892 */ /* 0x000fe2000f8efc3f */
[C---:B0-----:R-:W-:Y:S01]  /*d700*/  IMAD.SHL.U32 R2, R7.reuse, 0x80, RZ ;  /* 0x0000008007027824 */ /* 0x041fe200078e00ff */
[C---:B------:R-:W-:Y:S01]  /*d710*/  LOP3.LUT R9, R7.reuse, 0x7f, RZ, 0xc0, !PT ;  /* 0x0000007f07097812 */ /* 0x040fe200078ec0ff */
[C---:B------:R-:W-:Y:S01]  /*d720*/  IMAD.SHL.U32 R4, R7.reuse, 0x20, RZ ;  /* 0x0000002007047824 */ /* 0x040fe200078e00ff */
[C---:B------:R-:W-:Y:S01]  /*d730*/  LOP3.LUT P0, RZ, R7.reuse, 0x4, RZ, 0xc0, !PT ;  /* 0x0000000407ff7812 */ /* 0x040fe2000780c0ff */
[C---:B------:R-:W-:Y:S01]  /*d740*/  IMAD.SHL.U32 R10, R7.reuse, 0x4, RZ ;  /* 0x00000004070a7824 */ /* 0x040fe200078e00ff */
[----:B------:R-:W-:Y:S01]  /*d750*/  SHF.R.U32.HI R0, RZ, 0x5, R9 ;  /* 0x00000005ff007819 */ /* 0x000fe20000011609 */
[----:B------:R-:W-:Y:S01]  /*d760*/  IMAD.SHL.U32 R8, R7, 0x2, RZ ;  /* 0x0000000207087824 */ /* 0x000fe200078e00ff */
[----:B------:R-:W-:-:S02]  /*d770*/  LOP3.LUT R3, R2, 0x380, RZ, 0xc0, !PT ;  /* 0x0000038002037812 */ /* 0x000fc400078ec0ff */
[----:B------:R-:W-:-:S03]  /*d780*/  LOP3.LUT R5, R4, 0x60, RZ, 0xc0, !PT ;  /* 0x0000006004057812 */ /* 0x000fc600078ec0ff */
[C---:B------:R-:W-:Y:S02]  /*d790*/  IMAD R3, R0.reuse, 0x10, R3 ;  /* 0x0000001000037824 */ /* 0x040fe400078e0203 */
[----:B------:R-:W-:Y:S01]  /*d7a0*/  IMAD R6, R0, 0x200, R5 ;  /* 0x0000020000067824 */ /* 0x000fe200078e0205 */
[C---:B------:R-:W-:Y:S01]  /*d7b0*/  LOP3.LUT R5, R4.reuse, 0x80, RZ, 0xc0, !PT ;  /* 0x0000008004057812 */ /* 0x040fe200078ec0ff */
[----:B------:R-:W-:Y:S01]  /*d7c0*/  IMAD.SHL.U32 R0, R7, 0x10, RZ ;  /* 0x0000001007007824 */ /* 0x000fe200078e00ff */
[----:B------:R-:W-:Y:S02]  /*d7d0*/  LOP3.LUT R4, R4, 0x100, RZ, 0xc0, !PT ;  /* 0x0000010004047812 */ /* 0x000fe400078ec0ff */
[----:B------:R-:W-:Y:S02]  /*d7e0*/  LOP3.LUT R5, R5, 0x10, R7, 0xf8, !PT ;  /* 0x0000001005057812 */ /* 0x000fe400078ef807 */
[----:B------:R-:W-:Y:S02]  /*d7f0*/  LOP3.LUT R7, R0, 0x3f0, RZ, 0xc0, !PT ;  /* 0x000003f000077812 */ /* 0x000fe400078ec0ff */
[----:B------:R-:W-:-:S02]  /*d800*/  LOP3.LUT R5, R5, 0x10, R10, 0x78, !PT ;  /* 0x0000001005057812 */ /* 0x000fc400078e780a */
[----:B------:R-:W-:Y:S02]  /*d810*/  LOP3.LUT R7, R7, 0x70, R8, 0x78, !PT ;  /* 0x0000007007077812 */ /* 0x000fe400078e7808 */
[----:B------:R-:W2:Y:S01]  /*d820*/  LDL R8, [R1+0x4] ;  /* 0x0000040001087983 */ /* 0x000ea20000100800 */
[----:B------:R-:W-:Y:S02]  /*d830*/  LOP3.LUT R3, R3, 0x70, R0, 0x78, !PT ;  /* 0x0000007003037812 */ /* 0x000fe400078e7800 */
[----:B------:R-:W-:Y:S02]  /*d840*/  LOP3.LUT R33, R0, 0x70, RZ, 0xc0, !PT ;  /* 0x0000007000217812 */ /* 0x000fe400078ec0ff */
[----:B------:R-:W-:Y:S02]  /*d850*/  IADD3 R4, R5, R6, R4 ;  /* 0x0000000605047210 */ /* 0x000fe40007ffe004 */
[----:B------:R-:W-:Y:S01]  /*d860*/  LOP3.LUT R2, R3, 0xc00, R2, 0xf8, !PT ;  /* 0x00000c0003027812 */ /* 0x000fe200078ef802 */
[----:B------:R-:W-:Y:S01]  /*d870*/  IMAD.U32 R3, RZ, RZ, UR5 ;  /* 0x00000005ff037e24 */ /* 0x000fe2000f8e00ff */
[----:B------:R-:W-:Y:S01]  /*d880*/  ISETP.GE.AND P2, PT, R33, UR7, PT ;  /* 0x0000000721007c0c */ /* 0x000fe2000bf46270 */
[----:B------:R0:W-:Y:S01]  /*d890*/  STL [R1+0xc], R4 ;  /* 0x00000c0401007387 */ /* 0x0001e20000100800 */
[----:B------:R-:W-:-:S03]  /*d8a0*/  MOV R17, 0x400 ;  /* 0x0000040000117802 */ /* 0x000fc60000000f00 */
[----:B------:R1:W-:Y:S04]  /*d8b0*/  STL [R1+0x10], R2 ;  /* 0x0000100201007387 */ /* 0x0003e80000100800 */
[----:B------:R3:W-:Y:S01]  /*d8c0*/  STL [R1+0x18], R3 ;  /* 0x0000180301007387 */ /* 0x0007e20000100800 */
[----:B0-----:R-:W-:Y:S01]  /*d8d0*/  SHF.R.U32.HI R4, RZ, 0x3, R9 ;  /* 0x00000003ff047819 */ /* 0x001fe20000011609 */
[----:B-1----:R-:W-:Y:S01]  /*d8e0*/  IMAD.MOV.U32 R2, RZ, RZ, 0x40 ;  /* 0x00000040ff027424 */ /* 0x002fe200078e00ff */
[----:B------:R-:W-:Y:S02]  /*d8f0*/  ISETP.GE.AND P1, PT, R33, UR7, PT ;  /* 0x0000000721007c0c */ /* 0x000fe4000bf26270 */
[----:B---3--:R-:W-:Y:S02]  /*d900*/  LOP3.LUT R3, R7, 0x400, R0, 0xf8, !PT ;  /* 0x0000040007037812 */ /* 0x008fe400078ef800 */
[----:B------:R-:W-:-:S02]  /*d910*/  LOP3.LUT R16, R16, 0xfffffffe, RZ, 0xc0, !PT ;  /* 0xfffffffe10107812 */ /* 0x000fc400078ec0ff */
[----:B------:R-:W-:Y:S02]  /*d920*/  LOP3.LUT R4, R4, 0x70, R0, 0xf8, !PT ;  /* 0x0000007004047812 */ /* 0x000fe400078ef800 */
[----:B------:R-:W-:Y:S01]  /*d930*/  SEL R5, R2, 0xffffffc0, !P0 ;  /* 0xffffffc002057807 */ /* 0x000fe20004000000 */
[----:B------:R0:W-:Y:S01]  /*d940*/  STL [R1+0x8], R3 ;  /* 0x0000080301007387 */ /* 0x0001e20000100800 */
[----:B------:R-:W-:-:S03]  /*d950*/  @P2 LOP3.LUT R16, R16, 0x1, RZ, 0xfc, !PT ;  /* 0x0000000110102812 */ /* 0x000fc600078efcff */
[----:B------:R0:W-:Y:S01]  /*d960*/  STL [R1+0x20], RZ ;  /* 0x000020ff01007387 */ /* 0x0001e20000100800 */
[----:B------:R-:W-:-:S03]  /*d970*/  LOP3.LUT R16, R16, 0xfffffdff, RZ, 0xc0, !PT ;  /* 0xfffffdff10107812 */ /* 0x000fc600078ec0ff */
[----:B------:R0:W-:Y:S01]  /*d980*/  STL [R1+0x14], R5 ;  /* 0x0000140501007387 */ /* 0x0001e20000100800 */
[----:B------:R-:W-:Y:S01]  /*d990*/  USEL UR4, UR4, 0x1, UP0 ;  /* 0x0000000104047887 */ /* 0x000fe20008000000 */
[----:B------:R-:W-:Y:S02]  /*d9a0*/  @P1 LOP3.LUT R16, R16, 0x200, RZ, 0xfc, !PT ;  /* 0x0000020010101812 */ /* 0x000fe400078efcff */
[----:B------:R-:W-:Y:S01]  /*d9b0*/  ISETP.GE.AND P1, PT, R33, UR8, PT ;  /* 0x0000000821007c0c */ /* 0x000fe2000bf26270 */
[----:B------:R-:W-:-:S04]  /*d9c0*/  UIMAD UR37, UR4, UR6, URZ ;  /* 0x00000006042572a4 */ /* 0x000fc8000f8e023f */
[----:B------:R-:W-:Y:S01]  /*d9d0*/  UIADD3 UR4, UR37, 0x9f, URZ ;  /* 0x0000009f25047890 */ /* 0x000fe2000fffe03f */
[----:B------:R-:W-:-:S03]  /*d9e0*/  LOP3.LUT R16, R16, 0xfffff7ff, RZ, 0xc0, !PT ;  /* 0xfffff7ff10107812 */ /* 0x000fc600078ec0ff */
[----:B------:R-:W-:Y:S01]  /*d9f0*/  UIMAD.WIDE UR4, UR4, 0x66666667, URZ ;  /* 0x66666667040478a5 */ /* 0x000fe2000f8e023f */
[----:B------:R-:W-:Y:S01]  /*da00*/  IMAD.MOV.U32 R35, RZ, RZ, 0x1 ;  /* 0x00000001ff237424 */ /* 0x000fe200078e00ff */
[----:B------:R-:W-:Y:S01]  /*da10*/  LOP3.LUT R2, R4, 0x80, RZ, 0xfc, !PT ;  /* 0x0000008004027812 */ /* 0x000fe200078efcff */
[----:B------:R-:W-:Y:S01]  /*da20*/  IMAD.MOV.U32 R29, RZ, RZ, RZ ;  /* 0x000000ffff1d7224 */ /* 0x000fe200078e00ff */
[----:B------:R-:W-:Y:S01]  /*da30*/  USHF.R.U32.HI UR40, URZ, 0x1f, UR5 ;  /* 0x0000001f3f287899 */ /* 0x000fe20008011605 */
[----:B------:R-:W-:Y:S01]  /*da40*/  @P1 LOP3.LUT R16, R16, 0x800, RZ, 0xfc, !PT ;  /* 0x0000080010101812 */ /* 0x000fe200078efcff */
[----:B------:R-:W-:Y:S02]  /*da50*/  UIMAD UR38, UR38, UR39, URZ ;  /* 0x00000027262672a4 */ /* 0x000fe4000f8e023f */
[----:B------:R-:W-:Y:S02]  /*da60*/  ULOP3.LUT UR46, UR36, 0x1, URZ, 0xfc, !UPT ;  /* 0x00000001242e7892 */ /* 0x000fe4000f8efc3f */
[----:B------:R-:W-:-:S02]  /*da70*/  UIADD3 UR39, UR37, 0xa0, -UR39 ;  /* 0x000000a025277890 */ /* 0x000fc4000fffe827 */
[----:B------:R-:W-:Y:S01]  /*da80*/  ULEA.HI.SX32 UR40, UR5, UR40, 0x1a ;  /* 0x0000002805287291 */ /* 0x000fe2000f8fd23f */
[----:B------:R-:W-:Y:S01]  /*da90*/  ULDC UR47, c[0x0][0xc] ;  /* 0x00000300002f7ab9 */ /* 0x000fe20000000800 */
[----:B--2---:R-:W-:-:S05]  /*daa0*/  LEA R17, R8, R17, 0x18 ;  /* 0x0000001108117211 */ /* 0x004fca00078ec0ff */
[----:B------:R-:W-:-:S05]  /*dab0*/  IMAD.IADD R0, R17, 0x1, R3 ;  /* 0x0000000111007824 */ /* 0x000fca00078e0203 */
[----:B------:R0:W-:Y:S02]  /*dac0*/  STL [R1+0x1c], R0 ;  /* 0x00001c0001007387 */ /* 0x0001e40000100800 */
.L_x_2576:
        /* <DEDUP_REMOVED lines=23> */
.L_x_2512:
[----:B------:R-:W-:Y:S01]  /*dc40*/  ULDC UR8, c[0x0][0xc54] ;  /* 0x0003150000087ab9 */ /* 0x000fe20000000800 */
[----:B------:R-:W-:Y:S01]  /*dc50*/  UMOV UR6, UR7 ;  /* 0x0000000700067c82 */ /* 0x000fe20008000000 */
[----:B------:R-:W-:-:S11]  /*dc60*/  UISETP.NE.AND UP0, UPT, UR8, 0x1, UPT ;  /* 0x000000010800788c */ /* 0x000fd6000bf05270 */
[----:B------:R-:W-:Y:S02]  /*dc70*/  @UP0 ULDC.64 UR10, c[0x0][0xc58] ;  /* 0x00031600000a0ab9 */ /* 0x000fe40000000a00 */
[----:B------:R-:W-:-:S04]  /*dc80*/  UIMAD.WIDE.U32 UR4, UR7, UR10, URZ ;  /* 0x0000000a070472a5 */ /* 0x000fc8000f8e003f */
[----:B------:R-:W-:-:S04]  /*dc90*/  @UP0 USHF.R.U32.HI UR6, URZ, UR11, UR5 ;  /* 0x0000000b3f060299 */ /* 0x000fc80008011605 */
[----:B------:R-:W-:-:S12]  /*dca0*/  UIMAD UR4, UR6, UR8, URZ ;  /* 0x00000008060472a4 */ /* 0x000fd8000f8e023f */
.L_x_2513:
        /* <DEDUP_REMOVED lines=23> */
[----:B------:R-:W-:Y:S01]  /*de20*/  UISETP.NE.AND UP2, UPT, UR5, 0x1, UPT ;  /* 0x000000010500788c */ /* 0x000fe2000bf45270 */
[----:B------:R-:W-:Y:S01]  /*de30*/  BSSY B7, `(.L_x_2514) ;  /* 0x0000498000077945 */ /* 0x000fe20003800000 */
[----:B------:R-:W-:Y:S02]  /*de40*/  UIADD3 UR43, UR43, UR4, URZ ;  /* 0x000000042b2b7290 */ /* 0x000fe4000fffe03f */
[----:B------:R-:W-:Y:S02]  /*de50*/  UP2UR UR48, UPR, URZ, 0x4 ;  /* 0x000000043f307883 */ /* 0x000fe40008000000 */
[----:B------:R-:W-:-:S04]  /*de60*/  USHF.L.U32 UR6, UR43, 0x7, URZ ;  /* 0x000000072b067899 */ /* 0x000fc8000800063f */
[----:B------:R-:W-:Y:S01]  /*de70*/  UIADD3 UR6, UR6, 0x7f, URZ ;  /* 0x0000007f06067890 */ /* 0x000fe2000fffe03f */
[----:B------:R-:W-:Y:S01]  /*de80*/  @UP2 ULDC UR4, c[0x0][0x44c] ;  /* 0x0001130000042ab9 */ /* 0x000fe20000000800 */
[----:B------:R-:W-:Y:S02]  /*de90*/  @UP2 ULDC UR7, c[0x0][0x450] ;  /* 0x0001140000072ab9 */ /* 0x000fe40000000800 */
[----:B------:R-:W-:-:S04]  /*dea0*/  UIMAD.WIDE.U32 UR4, UR6, UR4, URZ ;  /* 0x00000004060472a5 */ /* 0x000fc8000f8e003f */
[----:B------:R-:W-:-:S04]  /*deb0*/  @UP2 USHF.R.U32.HI UR6, URZ, UR7, UR5 ;  /* 0x000000073f062299 */ /* 0x000fc80008011605 */
[----:B------:R-:W-:-:S04]  /*dec0*/  UIADD3 UR4, UR39, UR6, URZ ;  /* 0x0000000627047290 */ /* 0x000fc8000fffe03f */
[----:B------:R-:W-:-:S04]  /*ded0*/  UIMAD.WIDE UR4, UR4, 0x66666667, URZ ;  /* 0x66666667040478a5 */ /* 0x000fc8000f8e023f */
[----:B------:R-:W-:-:S04]  /*dee0*/  USHF.R.U32.HI UR4, URZ, 0x1f, UR5 ;  /* 0x0000001f3f047899 */ /* 0x000fc80008011605 */
[----:B------:R-:W-:-:S04]  /*def0*/  ULEA.HI.SX32 UR4, UR5, UR4, 0x1a ;  /* 0x0000000405047291 */ /* 0x000fc8000f8fd23f */
[----:B------:R-:W-:-:S04]  /*df00*/  UISETP.LT.AND UP0, UPT, UR40, UR4, UPT ;  /* 0x000000042800728c */ /* 0x000fc8000bf01270 */
[----:B------:R-:W-:-:S06]  /*df10*/  USEL UR44, UR40, UR4, UP0 ;  /* 0x00000004282c7287 */ /* 0x000fcc0008000000 */
[----:B------:R-:W-:Y:S01]  /*df20*/  ISETP.LT.AND P0, PT, RZ, UR44, PT ;  /* 0x0000002cff007c0c */ /* 0x000fe2000bf01270 */
[----:B--2---:R0:W-:-:S12]  /*df30*/  STL [R1], R22 ;  /* 0x0000001601007387 */ /* 0x0041d80000100800 */
        /* <DEDUP_REMOVED lines=19> */
.L_x_2515:
        /* <DEDUP_REMOVED lines=20> */
.L_x_2518:
[----:B------:R-:W-:Y:S05]  /*e1b0*/  BSYNC B6 ;  /* 0x0000000000067941 */ /* 0x000fea0003800000 */
.L_x_2517:
        /* <DEDUP_REMOVED lines=22> */
.L_x_2520:
[----:B------:R-:W-:Y:S05]  /*e320*/  BSYNC B6 ;  /* 0x0000000000067941 */ /* 0x000fea0003800000 */
.L_x_2519:
        /* <DEDUP_REMOVED lines=20> */
.L_x_2522:
[----:B------:R-:W-:Y:S05]  /*e470*/  BSYNC B6 ;  /* 0x0000000000067941 */ /* 0x000fea0003800000 */
.L_x_2521:
        /* <DEDUP_REMOVED lines=19> */
.L_x_2524:
[----:B------:R-:W-:Y:S05]  /*e5b0*/  BSYNC B6 ;  /* 0x0000000000067941 */ /* 0x000fea0003800000 */
.L_x_2523:
        /* <DEDUP_REMOVED lines=18> */
.L_x_2596:
        /* <DEDUP_REMOVED lines=71> */
.L_x_2526:
[----:B------:R-:W-:Y:S01]  /*eb50*/  IMAD R0, R29, 0x8, R17 ;  /* 0x000000081d007824 */ /* 0x000fe200078e0211 */
[----:B------:R-:W-:Y:S01]  /*eb60*/  SHF.L.U32 R26, R35, 0x1f, RZ ;  /* 0x0000001f231a7819 */ /* 0x000fe200000006ff */
[----:B------:R-:W-:Y:S01]  /*eb70*/  BSSY B0, `(.L_x_2527) ;  /* 0x0000004000007945 */ /* 0x000fe20003800000 */
[----:B0-----:R-:W-:Y:S02]  /*eb80*/  SHF.R.S32.HI R22, RZ, 0x1f, R8 ;  /* 0x0000001fff167819 */ /* 0x001fe40000011408 */
[----:B------:R-:W0:Y:S02]  /*eb90*/  SYNCS.PHASECHK.TRANS64.TRYWAIT P0, [R0+URZ+0x22880], R26 ;  /* 0x0228801a000075a7 */ /* 0x000e24000800017f */
[----:B0-----:R-:W-:Y:S05]  /*eba0*/  @!P0 BRA `(.L_x_2528) ;  /* 0x00000044004c8947 */ /* 0x001fea0003800000 */
.L_x_2597:
[----:B------:R-:W-:Y:S05]  /*ebb0*/  BSYNC B0 ;  /* 0x0000000000007941 */ /* 0x000fea0003800000 */
.L_x_2527:
        /* <DEDUP_REMOVED lines=122> */
.L_x_2619:
        /* <DEDUP_REMOVED lines=10> */
.L_x_2530:
        /* <DEDUP_REMOVED lines=11> */
.L_x_2531:
[----:B------:R1:W-:Y:S01]  /*f4b0*/  SYNCS.ARRIVE.TRANS64.A1T0 RZ, [R0+URZ+0x22870], RZ ;  /* 0x022870ff00ff79a7 */ /* 0x0003e2000810003f */
[----:B------:R-:W-:Y:S05]  /*f4c0*/  @!P6 BRA `(.L_x_2532) ;  /* 0x000000000004e947 */ /* 0x000fea0003800000 */
[----:B------:R-:W-:Y:S01]  /*f4d0*/  BPT.TRAP 0x1 ;  /* 0x000000040000795c */ /* 0x000fe20000300000 */
.L_x_2532:
[----:B------:R-:W2:Y:S01]  /*f4e0*/  SYNCS.PHASECHK.TRANS64.TRYWAIT P0, [R0+URZ+0x22840], R26 ;  /* 0x0228401a000075a7 */ /* 0x000ea2000800017f */
[----:B------:R-:W-:Y:S04]  /*f4f0*/  BSSY B0, `(.L_x_2533) ;  /* 0x0000002000007945 */ /* 0x000fe80003800000 */
[----:B--2---:R-:W-:Y:S05]  /*f500*/  @!P0 BRA `(.L_x_2534) ;  /* 0x0000004800308947 */ /* 0x004fea0003800000 */
.L_x_2620:
[----:B------:R-:W-:Y:S05]  /*f510*/  BSYNC B0 ;  /* 0x0000000000007941 */ /* 0x000fea0003800000 */
.L_x_2533:
        /* <DEDUP_REMOVED lines=103> */
.L_x_2642:
        /* <DEDUP_REMOVED lines=9> */
.L_x_2536:
        /* <DEDUP_REMOVED lines=11> */
.L_x_2537:
        /* <DEDUP_REMOVED lines=23> */
.L_x_2539:
[----:B------:R-:W-:Y:S05]  /*fe40*/  BSYNC B6 ;  /* 0x0000000000067941 */ /* 0x000fea0003800000 */
.L_x_2538:
[----:B------:R0:W5:Y:S01]  /*fe50*/  LDL R8, [R1+0x1c] ;  /* 0x00001c0001087983 */ /* 0x0001620000100800 */
[----:B------:R-:W-:Y:S01]  /*fe60*/  UISETP.NE.AND UP0, UPT, UR48, URZ, UPT ;  /* 0x0000003f3000728c */ /* 0x000fe2000bf05270 */
[----:B------:R-:W-:Y:S01]  /*fe70*/  IMAD.U32 R4, RZ, RZ, UR43 ;  /* 0x0000002bff047e24 */ /* 0x000fe2000f8e00ff */
[----:B------:R-:W1:Y:S01]  /*fe80*/  S2R R2, SR_TID.X ;  /* 0x0000000000027919 */ /* 0x000e620000002100 */
[----:B------:R-:W-:Y:S01]  /*fe90*/  R2UR UR6, R36 ;  /* 0x00000000240672ca */ /* 0x000fe200000e0000 */
[----:B------:R-:W-:Y:S02]  /*fea0*/  ULDC.64 UR8, c[0x0][0x2d8] ;  /* 0x0000b60000087ab9 */ /* 0x000fe40000000a00 */
[----:B------:R-:W-:Y:S02]  /*feb0*/  PLOP3.LUT P0, PT, PT, PT, UP0, 0x80, 0x0 ;  /* 0x000000000000781c */ /* 0x000fe40003f0f008 */
[----:B------:R-:W-:-:S03]  /*fec0*/  LOP3.LUT P5, RZ, R16, 0x800, RZ, 0xc0, !PT ;  /* 0x0000080010ff7812 */ /* 0x000fc600078ac0ff */
[----:B------:R-:W-:Y:S01]  /*fed0*/  @UP0 ULDC UR4, c[0x0][0x44c] ;  /* 0x0001130000040ab9 */ /* 0x000fe20000000800 */
[C---:B-1----:R-:W-:Y:S01]  /*fee0*/  LOP3.LUT R19, R2.reuse, 0x7f, RZ, 0xc0, !PT ;  /* 0x0000007f02137812 */ /* 0x042fe200078ec0ff */
[----:B------:R-:W-:-:S03]  /*fef0*/  IMAD.SHL.U32 R2, R2, 0x10, RZ ;  /* 0x0000001002027824 */ /* 0x000fc600078e00ff */
[----:B------:R-:W-:-:S04]  /*ff00*/  SHF.R.U32.HI R19, RZ, 0x3, R19 ;  /* 0x00000003ff137819 */ /* 0x000fc80000011613 */
[----:B------:R-:W-:-:S05]  /*ff10*/  LOP3.LUT R2, R19, 0x70, R2, 0xf8, !PT ;  /* 0x0000007013027812 */ /* 0x000fca00078ef802 */
[----:B------:R-:W-:-:S04]  /*ff20*/  IMAD R4, R4, 0x80, R2 ;  /* 0x0000008004047824 */ /* 0x000fc800078e0202 */
        /* <DEDUP_REMOVED lines=41> */
[----:B------:R-:W-:-:S03]  /*101c0*/  IMAD.U32 R4, RZ, RZ, UR43 ;  /* 0x0000002bff047e24 */ /* 0x000fc6000f8e00ff */
[----:B------:R-:W1:Y:S01]  /*101d0*/  SHFL.IDX PT, R2, R5, RZ, 0x181f ;  /* 0x00181fff05027589 */ /* 0x000e6200000e0000 */
[----:B------:R-:W-:-:S03]  /*101e0*/  IMAD R4, R4, 0x80, R10 ;  /* 0x0000008004047824 */ /* 0x000fc600078e020a */
[----:B------:R-:W-:Y:S01]  /*101f0*/  SHFL.IDX PT, R6, R5, 0x1, 0x181f ;  /* 0x00381f0005067f89 */ /* 0x000fe200000e0000 */
[C---:B------:R-:W-:Y:S01]  /*10200*/  VIADD R7, R4.reuse, 0x10 ;  /* 0x0000001004077836 */ /* 0x040fe20000000000 */
[----:B------:R-:W-:-:S13]  /*10210*/  ISETP.GE.AND P1, PT, R4, UR38, PT ;  /* 0x0000002604007c0c */ /* 0x000fda000bf26270 */
        /* <DEDUP_REMOVED lines=46> */
.L_x_2659:
        /* <DEDUP_REMOVED lines=10> */
.L_x_2541:
        /* <DEDUP_REMOVED lines=18> */
.L_x_2660:
[----:B------:R-:W-:Y:S05]  /*106c0*/  BSYNC B0 ;  /* 0x0000000000007941 */ /* 0x000fea0003800000 */
.L_x_2542:
[----:B------:R-:W-:-:S06]  /*106d0*/  UISETP.GE.AND UP0, UPT, UR44, 0x2, UPT ;  /* 0x000000022c00788c */ /* 0x000fcc000bf06270 */
[----:B------:R-:W-:-:S13]  /*106e0*/  PLOP3.LUT P0, PT, PT, PT, UP0, 0x40, 0x0 ;  /* 0x000000000000781c */ /* 0x000fda0003f0e808 */
[----:B------:R-:W-:Y:S05]  /*106f0*/  @P0 BRA `(.L_x_2544) ;  /* 0x0000001800280947 */ /* 0x000fea0003800000 */
[----:B------:R-:W-:Y:S01]  /*10700*/  UIADD3 UR4, UR44, -0x2, URZ ;  /* 0xfffffffe2c047890 */ /* 0x000fe2000fffe03f */
[----:B------:R-:W-:Y:S02]  /*10710*/  IMAD.MOV.U32 R23, RZ, RZ, R35 ;  /* 0x000000ffff177224 */ /* 0x000fe400078e0023 */
[----:B------:R-:W-:-:S03]  /*10720*/  IMAD.MOV.U32 R22, RZ, RZ, R29 ;  /* 0x000000ffff167224 */ /* 0x000fc600078e001d */
[----:B------:R-:W-:-:S07]  /*10730*/  IMAD.U32 R31, RZ, RZ, UR4 ;  /* 0x00000004ff1f7e24 */ /* 0x000fce000f8e00ff */
.L_x_2564:
        /* <DEDUP_REMOVED lines=63> */
[----:B------:R-:W-:Y:S02]  /*10b30*/  ISETP.GT.AND P1, PT, R0, RZ, PT ;  /* 0x000000ff0000720c */ /* 0x000fe40003f24270 */
[----:B---3--:R-:W-:Y:S01]  /*10b40*/  SHF.R.S32.HI R27, RZ, 0x1f, R8 ;  /* 0x0000001fff1b7819 */ /* 0x008fe20000011408 */
[----:B------:R-:W-:Y:S10]  /*10b50*/  @!P2 BRA `(.L_x_2545) ;  /* 0x000000000004a947 */ /* 0x000ff40003800000 */
[----:B------:R-:W-:Y:S01]  /*10b60*/  BPT.TRAP 0x1 ;  /* 0x000000040000795c */ /* 0x000fe20000300000 */
.L_x_2545:
[----:B------:R-:W-:Y:S01]  /*10b70*/  IMAD R0, R29, 0x8, R17 ;  /* 0x000000081d007824 */ /* 0x000fe200078e0211 */
[----:B------:R-:W-:Y:S01]  /*10b80*/  SHF.L.U32 R28, R35, 0x1f, RZ ;  /* 0x0000001f231c7819 */ /* 0x000fe200000006ff */
[----:B------:R-:W-:Y:S01]  /*10b90*/  BSSY B0, `(.L_x_2546) ;  /* 0x0000004000007945 */ /* 0x000fe20003800000 */
[----:B------:R-:W-:Y:S02]  /*10ba0*/  SHF.R.S32.HI R25, RZ, 0x1f, R4 ;  /* 0x0000001fff197819 */ /* 0x000fe40000011404 */
[----:B------:R-:W0:Y:S02]  /*10bb0*/  SYNCS.PHASECHK.TRANS64.TRYWAIT P0, [R0+URZ+0x22880], R28 ;  /* 0x0228801c000075a7 */ /* 0x000e24000800017f */
[----:B0-----:R-:W-:Y:S05]  /*10bc0*/  @!P0 BRA `(.L_x_2547) ;  /* 0x0000004400b88947 */ /* 0x001fea0003800000 */
.L_x_2661:
[----:B------:R-:W-:Y:S05]  /*10bd0*/  BSYNC B0 ;  /* 0x0000000000007941 */ /* 0x000fea0003800000 */
.L_x_2546:
        /* <DEDUP_REMOVED lines=83> */
.L_x_2683:
        /* <DEDUP_REMOVED lines=8> */
.L_x_2549:
        /* <DEDUP_REMOVED lines=11> */
.L_x_2550:
[----:B------:R2:W-:Y:S01]  /*11240*/  SYNCS.ARRIVE.TRANS64.A1T0 RZ, [R0+URZ+0x22870], RZ ;  /* 0x022870ff00ff79a7 */ /* 0x0005e2000810003f */
[----:B------:R-:W-:Y:S05]  /*11250*/  @!P3 BRA `(.L_x_2551) ;  /* 0x000000000004b947 */ /* 0x000fea0003800000 */
[----:B------:R-:W-:Y:S01]  /*11260*/  BPT.TRAP 0x1 ;  /* 0x000000040000795c */ /* 0x000fe20000300000 */
.L_x_2551:
[----:B------:R-:W3:Y:S01]  /*11270*/  SYNCS.PHASECHK.TRANS64.TRYWAIT P0, [R0+URZ+0x22840], R28 ;  /* 0x0228401c000075a7 */ /* 0x000ee2000800017f */
[----:B------:R-:W-:Y:S04]  /*11280*/  BSSY B0, `(.L_x_2552) ;  /* 0x0000002000007945 */ /* 0x000fe80003800000 */
[----:B---3--:R-:W-:Y:S05]  /*11290*/  @!P0 BRA `(.L_x_2553) ;  /* 0x0000004800c48947 */ /* 0x008fea0003800000 */
.L_x_2684:
[----:B------:R-:W-:Y:S05]  /*112a0*/  BSYNC B0 ;  /* 0x0000000000007941 */ /* 0x000fea0003800000 */
.L_x_2552:
        /* <DEDUP_REMOVED lines=79> */
.L_x_2706:
        /* <DEDUP_REMOVED lines=8> */
.L_x_2555:
        /* <DEDUP_REMOVED lines=11> */
.L_x_2556:
[----:B------:R3:W-:Y:S02]  /*118d0*/  SYNCS.ARRIVE.TRANS64.A1T0 RZ, [R0+URZ+0x22830], RZ ;  /* 0x022830ff00ff79a7 */ /* 0x0007e4000810003f */
[----:B---3--:R-:W-:-:S05]  /*118e0*/  IMAD.U32 R0, RZ, RZ, UR46 ;  /* 0x0000002eff007e24 */ /* 0x008fca000f8e00ff */
[----:B------:R-:W-:-:S13]  /*118f0*/  ISETP.NE.AND P0, PT, R0, 0x3, PT ;  /* 0x000000030000780c */ /* 0x000fda0003f05270 */
[----:B------:R-:W-:Y:S05]  /*11900*/  @!P0 BRA `(.L_x_2557) ;  /* 0x0000000000048947 */ /* 0x000fea0003800000 */
[----:B------:R-:W-:Y:S01]  /*11910*/  BPT.TRAP 0x1 ;  /* 0x000000040000795c */ /* 0x000fe20000300000 */
.L_x_2557:
[----:B------:R-:W-:Y:S01]  /*11920*/  LOP3.LUT R0, R23, 0x1, RZ, 0x3c, !PT ;  /* 0x0000000117007812 */ /* 0x000fe200078e3cff */
[----:B------:R-:W-:Y:S01]  /*11930*/  IMAD R19, R22, 0x8, R17 ;  /* 0x0000000816137824 */ /* 0x000fe200078e0211 */
[----:B------:R-:W-:Y:S02]  /*11940*/  BSSY B0, `(.L_x_2558) ;  /* 0x0000004000007945 */ /* 0x000fe40003800000 */
[----:B------:R-:W-:-:S04]  /*11950*/  SHF.L.U32 R0, R0, 0x1f, RZ ;  /* 0x0000001f00007819 */ /* 0x000fc800000006ff */
[----:B------:R-:W0:Y:S02]  /*11960*/  SYNCS.PHASECHK.TRANS64.TRYWAIT P2, [R19+URZ+0x22870], R0 ;  /* 0x02287000130075a7 */ /* 0x000e24000804017f */
[----:B0-----:R-:W-:Y:S05]  /*11970*/  @!P2 BRA `(.L_x_2559) ;  /* 0x0000004c00c4a947 */ /* 0x001fea0003800000 */
.L_x_2707:
[----:B------:R-:W-:Y:S05]  /*11980*/  BSYNC B0 ;  /* 0x0000000000007941 */ /* 0x000fea0003800000 */
.L_x_2558:
[----:B------:R-:W-:-:S05]  /*11990*/  IMAD.U32 R2, RZ, RZ, UR45 ;  /* 0x0000002dff027e24 */ /* 0x000fca000f8e00ff */
[----:B------:R-:W-:-:S13]  /*119a0*/  ISETP.NE.AND P2, PT, R2, 0x3, PT ;  /* 0x000000030200780c */ /* 0x000fda0003f45270 */
[----:B------:R-:W-:Y:S05]  /*119b0*/  @!P2 BRA `(.L_x_2560) ;  /* 0x000000000004a947 */ /* 0x000fea0003800000 */
[----:B------:R-:W-:Y:S01]  /*119c0*/  BPT.TRAP 0x1 ;  /* 0x000000040000795c */ /* 0x000fe20000300000 */
.L_x_2560:
[----:B------:R-:W-:Y:S01]  /*119d0*/  SHF.L.U32 R2, R23, 0x1f, RZ ;  /* 0x0000001f17027819 */ /* 0x000fe200000006ff */
[----:B0-----:R-:W-:-:S03]  /*119e0*/  IMAD R0, R22, 0x5000, RZ ;  /* 0x0000500016007824 */ /* 0x001fc600078e02ff */
[----:B------:R-:W0:Y:S02]  /*119f0*/  SYNCS.PHASECHK.TRANS64.TRYWAIT P2, [R19+URZ+0x22860], R2 ;  /* 0x02286002130075a7 */ /* 0x000e24000804017f */
[----:B0-----:R-:W-:Y:S05]  /*11a00*/  @!P2 BRA `(.L_x_2561) ;  /* 0x0000004c00b4a947 */ /* 0x001fea0003800000 */
.L_x_2708:
        /* <DEDUP_REMOVED lines=78> */
.L_x_2562:
[----:B-1----:R1:W-:Y:S01]  /*11ef0*/  SYNCS.ARRIVE.TRANS64.A1T0 RZ, [R19+URZ+0x22850], RZ ;  /* 0x022850ff13ff79a7 */ /* 0x0023e2000810003f */
[----:B------:R-:W-:Y:S06]  /*11f00*/  BAR.SYNC.DEFER_BLOCKING 0x2, 0x80 ;  /* 0x0082000000007b1d */ /* 0x000fec0000010000 */
[----:B------:R-:W-:Y:S05]  /*11f10*/  @!P0 BRA `(.L_x_2563) ;  /* 0x0000000000048947 */ /* 0x000fea0003800000 */
[----:B------:R-:W-:Y:S01]  /*11f20*/  BPT.TRAP 0x1 ;  /* 0x000000040000795c */ /* 0x000fe20000300000 */
.L_x_2563:
[----:B0-----:R-:W2:Y:S01]  /*11f30*/  LDL R0, [R1+0x4] ;  /* 0x0000040001007983 */ /* 0x001ea20000100800 */
[----:B-1----:R-:W-:Y:S02]  /*11f40*/  VIADD R19, R19, 0x22880 ;  /* 0x0002288013137836 */ /* 0x002fe40000000000 */
[----:B------:R-:W-:Y:S02]  /*11f50*/  IMAD.MOV.U32 R23, RZ, RZ, R35 ;  /* 0x000000ffff177224 */ /* 0x000fe400078e0023 */
[----:B------:R-:W-:Y:S01]  /*11f60*/  IMAD.MOV.U32 R22, RZ, RZ, R29 ;  /* 0x000000ffff167224 */ /* 0x000fe200078e001d */
[----:B--2---:R-:W-:-:S04]  /*11f70*/  PRMT R19, R0, 0x654, R19 ;  /* 0x0000065400137816 */ /* 0x004fc80000000013 */
[----:B------:R1:W-:Y:S01]  /*11f80*/  SYNCS.ARRIVE.TRANS64.RED.A1T0 RZ, [R19+URZ], RZ ;  /* 0x000000ff13ff79a7 */ /* 0x0003e2000810043f */
[----:B------:R-:W-:Y:S05]  /*11f90*/  @P1 BRA `(.L_x_2564) ;  /* 0xffffffe400e81947 */ /* 0x000fea000383ffff */
.L_x_2544:
        /* <DEDUP_REMOVED lines=19> */
.L_x_2566:
[----:B------:R-:W-:Y:S05]  /*120d0*/  BSYNC B0 ;  /* 0x0000000000007941 */ /* 0x000fea0003800000 */
.L_x_2565:
[----:B------:R-:W-:-:S13]  /*120e0*/  ISETP.NE.AND P1, PT, R6, 0x3, PT ;  /* 0x000000030600780c */ /* 0x000fda0003f25270 */
[----:B------:R-:W-:Y:S05]  /*120f0*/  @!P1 BRA `(.L_x_2567) ;  /* 0x0000000000049947 */ /* 0x000fea0003800000 */
[----:B------:R-:W-:Y:S01]  /*12100*/  BPT.TRAP 0x1 ;  /* 0x000000040000795c */ /* 0x000fe20000300000 */
.L_x_2567:
[----:B------:R-:W-:Y:S01]  /*12110*/  LOP3.LUT R3, R35, 0x1, RZ, 0x3c, !PT ;  /* 0x0000000123037812 */ /* 0x000fe200078e3cff */
[----:B------:R-:W-:Y:S01]  /*12120*/  IMAD R18, R29, 0x8, R17 ;  /* 0x000000081d127824 */ /* 0x000fe200078e0211 */
[----:B------:R-:W-:Y:S02]  /*12130*/  BSSY B0, `(.L_x_2568) ;  /* 0x0000004000007945 */ /* 0x000fe40003800000 */
[----:B------:R-:W-:-:S04]  /*12140*/  SHF.L.U32 R3, R3, 0x1f, RZ ;  /* 0x0000001f03037819 */ /* 0x000fc800000006ff */
[----:B------:R-:W2:Y:S02]  /*12150*/  SYNCS.PHASECHK.TRANS64.TRYWAIT P2, [R18+URZ+0x22870], R3 ;  /* 0x02287003120075a7 */ /* 0x000ea4000804017f */
[----:B--2---:R-:W-:Y:S05]  /*12160*/  @!P2 BRA `(.L_x_2569) ;  /* 0x0000004400f0a947 */ /* 0x004fea0003800000 */
.L_x_2709:
[----:B------:R-:W-:Y:S05]  /*12170*/  BSYNC B0 ;  /* 0x0000000000007941 */ /* 0x000fea0003800000 */
.L_x_2568:
[----:B0-----:R-:W-:-:S05]  /*12180*/  IMAD.U32 R0, RZ, RZ, UR45 ;  /* 0x0000002dff007e24 */ /* 0x001fca000f8e00ff */
[----:B------:R-:W-:-:S13]  /*12190*/  ISETP.NE.AND P2, PT, R0, 0x3, PT ;  /* 0x000000030000780c */ /* 0x000fda0003f45270 */
[----:B------:R-:W-:Y:S05]  /*121a0*/  @!P2 BRA `(.L_x_2570) ;  /* 0x000000000004a947 */ /* 0x000fea0003800000 */
[----:B------:R-:W-:Y:S01]  /*121b0*/  BPT.TRAP 0x1 ;  /* 0x000000040000795c */ /* 0x000fe20000300000 */
.L_x_2570:
[----:B--2---:R-:W-:Y:S01]  /*121c0*/  SHF.L.U32 R3, R35, 0x1f, RZ ;  /* 0x0000001f23037819 */ /* 0x004fe200000006ff */
[----:B------:R-:W-:-:S03]  /*121d0*/  IMAD R0, R29, 0x5000, RZ ;  /* 0x000050001d007824 */ /* 0x000fc600078e02ff */
[----:B------:R-:W0:Y:S02]  /*121e0*/  SYNCS.PHASECHK.TRANS64.TRYWAIT P2, [R18+URZ+0x22860], R3 ;  /* 0x02286003120075a7 */ /* 0x000e24000804017f */
[----:B0-----:R-:W-:Y:S05]  /*121f0*/  @!P2 BRA `(.L_x_2571) ;  /* 0x0000004400e0a947 */ /* 0x001fea0003800000 */
.L_x_2710:
        /* <DEDUP_REMOVED lines=78> */
.L_x_2572:
[----:B-1----:R1:W-:Y:S01]  /*126e0*/  SYNCS.ARRIVE.TRANS64.A1T0 RZ, [R18+URZ+0x22850], RZ ;  /* 0x022850ff12ff79a7 */ /* 0x0023e2000810003f */
[----:B------:R-:W-:Y:S06]  /*126f0*/  BAR.SYNC.DEFER_BLOCKING 0x2, 0x80 ;  /* 0x0082000000007b1d */ /* 0x000fec0000010000 */
[----:B------:R-:W-:Y:S05]  /*12700*/  @!P1 BRA `(.L_x_2573) ;  /* 0x0000000000049947 */ /* 0x000fea0003800000 */
[----:B------:R-:W-:Y:S01]  /*12710*/  BPT.TRAP 0x1 ;  /* 0x000000040000795c */ /* 0x000fe20000300000 */
.L_x_2573:
        /* <DEDUP_REMOVED lines=9> */
.L_x_2516:
[----:B------:R-:W-:Y:S05]  /*127b0*/  BSYNC B7 ;  /* 0x0000000000077941 */ /* 0x000fea0003800000 */
.L_x_2514:
        /* <DEDUP_REMOVED lines=14> */
.L_x_2574:
        /* <DEDUP_REMOVED lines=10> */
.L_x_2575:
[----:B--2---:R-:W2:Y:S01]  /*12940*/  LDL R0, [R1+0x18] ;  /* 0x0000180001007983 */ /* 0x004ea20000100800 */
[----:B------:R-:W-:Y:S02]  /*12950*/  ULDC UR4, c[0x0][0xc38] ;  /* 0x00030e0000047ab9 */ /* 0x000fe40000000800 */
[----:B--2---:R-:W-:-:S13]  /*12960*/  ISETP.GE.AND P0, PT, R0, UR4, PT ;  /* 0x0000000400007c0c */ /* 0x004fda000bf06270 */
[----:B------:R-:W-:Y:S05]  /*12970*/  @!P0 BRA `(.L_x_2576) ;  /* 0xffffffb000548947 */ /* 0x000fea000383ffff */
.L_x_2511:
        /* <DEDUP_REMOVED lines=12> */
.L_x_2711:
[----:B------:R-:W-:Y:S05]  /*12a40*/  BSYNC B0 ;  /* 0x0000000000007941 */ /* 0x000fea0003800000 */
.L_x_2577:
[----:B------:R-:W-:-:S03]  /*12a50*/  UMOV UR4, 0xffffffff ;  /* 0xffffffff00047882 */ /* 0x000fc60000000000 */
[----:B------:R-:W-:Y:S05]  /*12a60*/  BRA.DIV UR4, `(.L_x_2579) ;  /* 0x0000003e04ec7947 */ /* 0x000fea000b800000 */
[----:B-1----:R-:W1:Y:S02]  /*12a70*/  S2R R0, SR_TID.X ;  /* 0x0000000000007919 */ /* 0x002e640000002100 */
[----:B-1----:R-:W-:-:S04]  /*12a80*/  SHF.R.U32.HI R0, RZ, 0x5, R0 ;  /* 0x00000005ff007819 */ /* 0x002fc80000011600 */
[----:B------:R-:W-:-:S05]  /*12a90*/  LOP3.LUT R0, R0, 0x3, RZ, 0xc0, !PT ;  /* 0x0000000300007812 */ /* 0x000fca00078ec0ff */
[----:B------:R1:W2:Y:S02]  /*12aa0*/  SHFL.IDX PT, R14, R0, RZ, 0x1f ;  /* 0x00001fff000e7589 */ /* 0x0002a400000e0000 */
.L_x_2714:
[----:B--2---:R-:W-:Y:S01]  /*12ab0*/  ISETP.NE.AND P0, PT, R14, RZ, PT ;  /* 0x000000ff0e00720c */ /* 0x004fe20003f05270 */
[----:B------:R-:W-:-:S12]  /*12ac0*/  BSSY B0, `(.L_x_2580) ;  /* 0x000002c000007945 */ /* 0x000fd80003800000 */
[----:B------:R-:W-:Y:S05]  /*12ad0*/  @P0 BRA `(.L_x_2581) ;  /* 0x0000000000a80947 */ /* 0x000fea0003800000 */
[----:B------:R-:W-:-:S03]  /*12ae0*/  UMOV UR4, 0xffffffff ;  /* 0xffffffff00047882 */ /* 0x000fc60000000000 */
[----:B------:R-:W-:Y:S05]  /*12af0*/  BRA.DIV UR4, `(.L_x_2582) ;  /* 0x0000003e04fc7947 */ /* 0x000fea000b800000 */
[----:B------:R-:W-:-:S13]  /*12b00*/  ELECT P6, URZ, PT ;  /* 0x00000000003f782f */ /* 0x000fda00038c0000 */
.L_x_2717:
[----:B------:R-:W-:Y:S05]  /*12b10*/  @!P6 BRA `(.L_x_2581) ;  /* 0x000000000098e947 */ /* 0x000fea0003800000 */
[----:B------:R-:W-:-:S06]  /*12b20*/  ULOP3.LUT UR4, UR36, 0x2, URZ, 0xfc, !UPT ;  /* 0x0000000224047892 */ /* 0x000fcc000f8efc3f */
[----:B-1----:R-:W-:-:S05]  /*12b30*/  IMAD.U32 R0, RZ, RZ, UR4 ;  /* 0x00000004ff007e24 */ /* 0x002fca000f8e00ff */
[----:B------:R-:W-:-:S13]  /*12b40*/  ISETP.NE.AND P0, PT, R0, 0x3, PT ;  /* 0x000000030000780c */ /* 0x000fda0003f05270 */
[----:B------:R-:W-:Y:S05]  /*12b50*/  @!P0 BRA `(.L_x_2583) ;  /* 0x0000000000048947 */ /* 0x000fea0003800000 */
[----:B------:R-:W-:Y:S01]  /*12b60*/  BPT.TRAP 0x1 ;  /* 0x000000040000795c */ /* 0x000fe20000300000 */
.L_x_2583:
[----:B------:R-:W-:Y:S01]  /*12b70*/  IMAD R3, R29, 0x8, R5 ;  /* 0x000000081d037824 */ /* 0x000fe200078e0205 */
[----:B------:R-:W-:Y:S01]  /*12b80*/  SHF.L.U32 R2, R35, 0x1f, RZ ;  /* 0x0000001f23027819 */ /* 0x000fe200000006ff */
[----:B------:R-:W-:-:S03]  /*12b90*/  VIADD R29, R29, 0x1 ;  /* 0x000000011d1d7836 */ /* 0x000fc60000000000 */
[----:B------:R-:W1:Y:S02]  /*12ba0*/  SYNCS.PHASECHK.TRANS64.TRYWAIT P1, [R3+URZ+0x22840], R2 ;  /* 0x02284002030075a7 */ /* 0x000e64000802017f */
[----:B------:R-:W-:-:S04]  /*12bb0*/  ISETP.NE.AND P2, PT, R29, 0x2, PT ;  /* 0x000000021d00780c */ /* 0x000fc80003f45270 */
[----:B------:R-:W-:Y:S01]  /*12bc0*/  SEL R0, RZ, 0x1, P2 ;  /* 0x00000001ff007807 */ /* 0x000fe20001000000 */
[----:B-1----:R-:W-:Y:S08]  /*12bd0*/  @!P1 BRA `(.L_x_2584) ;  /* 0x0000003c00e49947 */ /* 0x002ff00003800000 */
.L_x_2718:
[----:B------:R-:W-:Y:S02]  /*12be0*/  SEL R29, R29, RZ, P2 ;  /* 0x000000ff1d1d7207 */ /* 0x000fe40001000000 */
[----:B------:R-:W-:Y:S01]  /*12bf0*/  LOP3.LUT R0, R35, R0, RZ, 0x3c, !PT ;  /* 0x0000000023007212 */ /* 0x000fe200078e3cff */
[----:B------:R-:W-:Y:S06]  /*12c00*/  @!P0 BRA `(.L_x_2585) ;  /* 0x0000000000048947 */ /* 0x000fec0003800000 */
[----:B------:R-:W-:Y:S01]  /*12c10*/  BPT.TRAP 0x1 ;  /* 0x000000040000795c */ /* 0x000fe20000300000 */
.L_x_2585:
[----:B------:R-:W-:Y:S01]  /*12c20*/  IMAD R29, R29, 0x8, R5 ;  /* 0x000000081d1d7824 */ /* 0x000fe200078e0205 */
[----:B------:R-:W-:-:S04]  /*12c30*/  SHF.L.U32 R0, R0, 0x1f, RZ ;  /* 0x0000001f00007819 */ /* 0x000fc800000006ff */
[----:B------:R-:W2:Y:S02]  /*12c40*/  SYNCS.PHASECHK.TRANS64.TRYWAIT P1, [R29+URZ+0x22840], R0 ;  /* 0x022840001d0075a7 */ /* 0x000ea4000802017f */
[----:B--2---:R-:W-:Y:S05]  /*12c50*/  @!P1 BRA `(.L_x_2586) ;  /* 0x0000003c00d89947 */ /* 0x004fea0003800000 */
.L_x_2719:
[----:B------:R-:W-:Y:S05]  /*12c60*/  @!P0 BRA `(.L_x_2587) ;  /* 0x0000000000048947 */ /* 0x000fea0003800000 */
[----:B------:R-:W-:Y:S01]  /*12c70*/  BPT.TRAP 0x1 ;  /* 0x000000040000795c */ /* 0x000fe20000300000 */
.L_x_2587:
[----:B------:R-:W3:Y:S02]  /*12c80*/  SYNCS.PHASECHK.TRANS64.TRYWAIT P1, [R3+URZ+0x22860], R2 ;  /* 0x02286002030075a7 */ /* 0x000ee4000802017f */
[----:B---3--:R-:W-:Y:S05]  /*12c90*/  @!P1 BRA `(.L_x_2588) ;  /* 0x0000003c00dc9947 */ /* 0x008fea0003800000 */
.L_x_2720:
[----:B------:R-:W-:Y:S05]  /*12ca0*/  @!P0 BRA `(.L_x_2589) ;  /* 0x0000000000048947 */ /* 0x000fea0003800000 */
[----:B------:R-:W-:Y:S01]  /*12cb0*/  BPT.TRAP 0x1 ;  /* 0x000000040000795c */ /* 0x000fe20000300000 */
.L_x_2589:
[----:B------:R-:W4:Y:S02]  /*12cc0*/  SYNCS.PHASECHK.TRANS64.TRYWAIT P1, [R29+URZ+0x22860], R0 ;  /* 0x022860001d0075a7 */ /* 0x000f24000802017f */
[----:B----4-:R-:W-:Y:S05]  /*12cd0*/  @!P1 BRA `(.L_x_2590) ;  /* 0x0000003c00e09947 */ /* 0x010fea0003800000 */
.L_x_2721:
[----:B------:R-:W-:Y:S05]  /*12ce0*/  @!P0 BRA `(.L_x_2591) ;  /* 0x0000000000048947 */ /* 0x000fea0003800000 */
[----:B------:R-:W-:Y:S01]  /*12cf0*/  BPT.TRAP 0x1 ;  /* 0x000000040000795c */ /* 0x000fe20000300000 */
.L_x_2591:
[----:B------:R-:W5:Y:S02]  /*12d00*/  SYNCS.PHASECHK.TRANS64.TRYWAIT P1, [R3+URZ+0x22880], R2 ;  /* 0x02288002030075a7 */ /* 0x000f64000802017f */
[----:B-----5:R-:W-:Y:S05]  /*12d10*/  @!P1 BRA `(.L_x_2592) ;  /* 0x0000003c00e49947 */ /* 0x020fea0003800000 */
.L_x_2722:
[----:B------:R-:W-:Y:S05]  /*12d20*/  @!P0 BRA `(.L_x_2593) ;  /* 0x0000000000048947 */ /* 0x000fea0003800000 */
[----:B------:R-:W-:Y:S01]  /*12d30*/  BPT.TRAP 0x1 ;  /* 0x000000040000795c */ /* 0x000fe20000300000 */
.L_x_2593:
[----:B------:R0:W0:Y:S02]  /*12d40*/  SYNCS.PHASECHK.TRANS64.TRYWAIT P0, [R29+URZ+0x22880], R0 ;  /* 0x022880001d0075a7 */ /* 0x000024000800017f */
[----:B0-----:R-:W-:Y:S05]  /*12d50*/  @!P0 NANOSLEEP.SYNCS 0x989680 ;  /* 0x009896800000895d */ /* 0x001fea0003900000 */
[----:B------:R-:W0:Y:S02]  /*12d60*/  @!P0 SYNCS.PHASECHK.TRANS64 P0, [R29+URZ+0x22880], R0 ;  /* 0x022880001d0085a7 */ /* 0x000e24000800007f */
[----:B0-----:R-:W-:Y:S05]  /*12d70*/  @!P0 BRA `(.L_x_2593) ;  /* 0xfffffffc00f08947 */ /* 0x001fea000383ffff */
.L_x_2581:
[----:B------:R-:W-:Y:S05]  /*12d80*/  BSYNC B0 ;  /* 0x0000000000007941 */ /* 0x000fea0003800000 */
.L_x_2580:
[----:B------:R-:W-:Y:S05]  /*12d90*/  EXIT ;  /* 0x000000000000794d */ /* 0x000fea0003800000 */
.L_x_2458:
[----:B0-----:R-:W-:-:S04]  /*12da0*/  IMAD.U32 R3, RZ, RZ, UR43 ;  /* 0x0000002bff037e24 */ /* 0x001fc8000f8e00ff */
[----:B------:R0:W1:Y:S03]  /*12db0*/  SYNCS.PHASECHK.TRANS64.TRYWAIT P1, [R3+URZ+0x22800], R0 ;  /* 0x02280000030075a7 */ /* 0x000066000802017f */
[----:B-1----:R-:W-:Y:S05]  /*12dc0*/  @!P1 NANOSLEEP.SYNCS 0x989680 ;  /* 0x009896800000995d */ /* 0x002fea0003900000 */
[----:B------:R-:W1:Y:S02]  /*12dd0*/  @!P1 SYNCS.PHASECHK.TRANS64 P1, [R3+URZ+0x22800], R0 ;  /* 0x02280000030095a7 */ /* 0x000e64000802007f */
[----:B-1----:R-:W-:Y:S05]  /*12de0*/  @!P1 BRA `(.L_x_2458) ;  /* 0xfffffffc00ec9947 */ /* 0x002fea000383ffff */
[----:B------:R-:W-:Y:S05]  /*12df0*/  BRA `(.L_x_2594) ;  /* 0xfffffee800d87947 */ /* 0x000fea000383ffff */
.L_x_2462:
[----:B-1----:R1:W2:Y:S02]  /*12e00*/  SYNCS.PHASECHK.TRANS64.TRYWAIT P1, [R0+URZ+0x22830], R3 ;  /* 0x02283003000075a7 */ /* 0x0022a4000802017f */
[----:B--2---:R-:W-:Y:S05]  /*12e10*/  @!P1 NANOSLEEP.SYNCS 0x989680 ;  /* 0x009896800000995d */ /* 0x004fea0003900000 */
[----:B------:R-:W2:Y:S02]  /*12e20*/  @!P1 SYNCS.PHASECHK.TRANS64 P1, [R0+URZ+0x22830], R3 ;  /* 0x02283003000095a7 */ /* 0x000ea4000802007f */
[----:B--2---:R-:W-:Y:S05]  /*12e30*/  @!P1 BRA `(.L_x_2462) ;  /* 0xfffffffc00f09947 */ /* 0x004fea000383ffff */
[----:B------:R-:W-:Y:S05]  /*12e40*/  BRA `(.L_x_2461) ;  /* 0xfffffee800f47947 */ /* 0x000fea000383ffff */
.L_x_2468:
[----:B-1----:R-:W-:-:S04]  /*12e50*/  IMAD.U32 R5, RZ, RZ, UR6 ;  /* 0x00000006ff057e24 */ /* 0x002fc8000f8e00ff */
[----:B------:R1:W2:Y:S03]  /*12e60*/  SYNCS.PHASECHK.TRANS64.TRYWAIT P1, [R5+URZ+0x22830], R4 ;  /* 0x02283004050075a7 */ /* 0x0002a6000802017f */
[----:B--2---:R-:W-:Y:S05]  /*12e70*/  @!P1 NANOSLEEP.SYNCS 0x989680 ;  /* 0x009896800000995d */ /* 0x004fea0003900000 */
[----:B------:R-:W2:Y:S02]  /*12e80*/  @!P1 SYNCS.PHASECHK.TRANS64 P1, [R5+URZ+0x22830], R4 ;  /* 0x02283004050095a7 */ /* 0x000ea4000802007f */
[----:B--2---:R-:W-:Y:S05]  /*12e90*/  @!P1 BRA `(.L_x_2468) ;  /* 0xfffffffc00ec9947 */ /* 0x004fea000383ffff */
[----:B------:R-:W-:Y:S05]  /*12ea0*/  BRA `(.L_x_2465) ;  /* 0xffffff1800e47947 */ /* 0x000fea000383ffff */
.L_x_2472:
[----:B-1----:R-:W-:-:S04]  /*12eb0*/  IMAD.U32 R5, RZ, RZ, UR6 ;  /* 0x00000006ff057e24 */ /* 0x002fc8000f8e00ff */
[----:B------:R1:W2:Y:S03]  /*12ec0*/  SYNCS.PHASECHK.TRANS64.TRYWAIT P1, [R5+URZ+0x22850], R4 ;  /* 0x02285004050075a7 */ /* 0x0002a6000802017f */
[----:B--2---:R-:W-:Y:S05]  /*12ed0*/  @!P1 NANOSLEEP.SYNCS 0x989680 ;  /* 0x009896800000995d */ /* 0x004fea0003900000 */
[----:B------:R-:W2:Y:S02]  /*12ee0*/  @!P1 SYNCS.PHASECHK.TRANS64 P1, [R5+URZ+0x22850], R4 ;  /* 0x02285004050095a7 */ /* 0x000ea4000802007f */
[----:B--2---:R-:W-:Y:S05]  /*12ef0*/  @!P1 BRA `(.L_x_2472) ;  /* 0xfffffffc00ec9947 */ /* 0x004fea000383ffff */
[----:B------:R-:W-:Y:S05]  /*12f00*/  BRA `(.L_x_2469) ;  /* 0xffffff2400007947 */ /* 0x000fea000383ffff */
.L_x_2480:
[----:B-1----:R-:W-:-:S04]  /*12f10*/  IMAD.U32 R5, RZ, RZ, UR6 ;  /* 0x00000006ff057e24 */ /* 0x002fc8000f8e00ff */
[----:B------:R1:W2:Y:S03]  /*12f20*/  SYNCS.PHASECHK.TRANS64.TRYWAIT P1, [R5+URZ+0x22830], R4 ;  /* 0x02283004050075a7 */ /* 0x0002a6000802017f */
[----:B--2---:R-:W-:Y:S05]  /*12f30*/  @!P1 NANOSLEEP.SYNCS 0x989680 ;  /* 0x009896800000995d */ /* 0x004fea0003900000 */
[----:B------:R-:W2:Y:S02]  /*12f40*/  @!P1 SYNCS.PHASECHK.TRANS64 P1, [R5+URZ+0x22830], R4 ;  /* 0x02283004050095a7 */ /* 0x000ea4000802007f */
[----:B--2---:R-:W-:Y:S05]  /*12f50*/  @!P1 BRA `(.L_x_2480) ;  /* 0xfffffffc00ec9947 */ /* 0x004fea000383ffff */
[----:B------:R-:W-:Y:S05]  /*12f60*/  BRA `(.L_x_2477) ;  /* 0xffffff4c00ec7947 */ /* 0x000fea000383ffff */
.L_x_2484:
[----:B-1----:R-:W-:-:S04]  /*12f70*/  IMAD.U32 R5, RZ, RZ, UR6 ;  /* 0x00000006ff057e24 */ /* 0x002fc8000f8e00ff */
[----:B------:R1:W2:Y:S03]  /*12f80*/  SYNCS.PHASECHK.TRANS64.TRYWAIT P1, [R5+URZ+0x22850], R4 ;  /* 0x02285004050075a7 */ /* 0x0002a6000802017f */
[----:B--2---:R-:W-:Y:S05]  /*12f90*/  @!P1 NANOSLEEP.SYNCS 0x989680 ;  /* 0x009896800000995d */ /* 0x004fea0003900000 */
[----:B------:R-:W2:Y:S02]  /*12fa0*/  @!P1 SYNCS.PHASECHK.TRANS64 P1, [R5+URZ+0x22850], R4 ;  /* 0x02285004050095a7 */ /* 0x000ea4000802007f */
[----:B--2---:R-:W-:Y:S05]  /*12fb0*/  @!P1 BRA `(.L_x_2484) ;  /* 0xfffffffc00ec9947 */ /* 0x004fea000383ffff */
[----:B------:R-:W-:Y:S05]  /*12fc0*/  BRA `(.L_x_2481) ;  /* 0xffffff5800087947 */ /* 0x000fea000383ffff */
.L_x_2491:
[----:B-1----:R-:W-:-:S04]  /*12fd0*/  IMAD.U32 R6, RZ, RZ, UR9 ;  /* 0x00000009ff067e24 */ /* 0x002fc8000f8e00ff */
[----:B------:R1:W2:Y:S03]  /*12fe0*/  SYNCS.PHASECHK.TRANS64.TRYWAIT P1, [R6+URZ+0x22850], R3 ;  /* 0x02285003060075a7 */ /* 0x0002a6000802017f */
[----:B--2---:R-:W-:Y:S05]  /*12ff0*/  @!P1 NANOSLEEP.SYNCS 0x989680 ;  /* 0x009896800000995d */ /* 0x004fea0003900000 */
[----:B------:R-:W2:Y:S02]  /*13000*/  @!P1 SYNCS.PHASECHK.TRANS64 P1, [R6+URZ+0x22850], R3 ;  /* 0x02285003060095a7 */ /* 0x000ea4000802007f */
[----:B--2---:R-:W-:Y:S05]  /*13010*/  @!P1 BRA `(.L_x_2491) ;  /* 0xfffffffc00ec9947 */ /* 0x004fea000383ffff */
[----:B------:R-:W-:Y:S05]  /*13020*/  BRA `(.L_x_2490) ;  /* 0xffffff7400e07947 */ /* 0x000fea000383ffff */
.L_x_2525:
        /* <DEDUP_REMOVED lines=10> */
.L_x_2595:
[----:B------:R-:W-:Y:S05]  /*130d0*/  BRA `(.L_x_2596) ;  /* 0xffffffb400807947 */ /* 0x000fea000383ffff */
.L_x_2528:
[----:B0-----:R0:W1:Y:S02]  /*130e0*/  SYNCS.PHASECHK.TRANS64.TRYWAIT P0, [R0+URZ+0x22880], R26 ;  /* 0x0228801a000075a7 */ /* 0x001064000800017f */
[----:B-1----:R-:W-:Y:S05]  /*130f0*/  @!P0 NANOSLEEP.SYNCS 0x989680 ;  /* 0x009896800000895d */ /* 0x002fea0003900000 */
[----:B------:R-:W1:Y:S02]  /*13100*/  @!P0 SYNCS.PHASECHK.TRANS64 P0, [R0+URZ+0x22880], R26 ;  /* 0x0228801a000085a7 */ /* 0x000e64000800007f */
[----:B-1----:R-:W-:Y:S05]  /*13110*/  @!P0 BRA `(.L_x_2528) ;  /* 0xfffffffc00f08947 */ /* 0x002fea000383ffff */
[----:B------:R-:W-:Y:S05]  /*13120*/  BRA `(.L_x_2597) ;  /* 0xffffffb800a07947 */ /* 0x000fea000383ffff */
.L_x_2529:
        /* <DEDUP_REMOVED lines=8> */
.L_x_2599:
[----:B------:R-:W-:Y:S05]  /*131b0*/  BSYNC B0 ;  /* 0x0000000000007941 */ /* 0x000fea0003800000 */
.L_x_2598:
        /* <DEDUP_REMOVED lines=14> */
.L_x_2600:
[----:B------:R-:W-:Y:S02]  /*132a0*/  IMAD.MOV.U32 R13, RZ, RZ, R10 ;  /* 0x000000ffff0d7224 */ /* 0x000fe400078e000a */
[----:B------:R-:W-:Y:S02]  /*132b0*/  IMAD.MOV.U32 R12, RZ, RZ, 0x1 ;  /* 0x00000001ff0c7424 */ /* 0x000fe400078e00ff */
[----:B------:R-:W-:-:S07]  /*132c0*/  IMAD.MOV.U32 R2, RZ, RZ, R14 ;  /* 0x000000ffff027224 */ /* 0x000fce00078e000e */
[----:B------:R-:W-:Y:S05]  /*132d0*/  WARPSYNC.COLLECTIVE R15, `(.L_x_2601) ;  /* 0x000000000f087348 */ /* 0x000fea0003c00000 */
[----:B------:R0:W1:Y:S02]  /*132e0*/  SHFL.IDX P6, R14, R13, R12, R11 ;  /* 0x0000000c0d0e7389 */ /* 0x00006400000c000b */
[----:B01----:R-:W-:Y:S01]  /*132f0*/  ENDCOLLECTIVE ;  /* 0x000000000000791b */ /* 0x003fe20003800000 */
.L_x_2601:
        /* <DEDUP_REMOVED lines=12> */
.L_x_2602:
[----:B------:R-:W-:Y:S02]  /*133c0*/  IMAD.MOV.U32 R13, RZ, RZ, R10 ;  /* 0x000000ffff0d7224 */ /* 0x000fe400078e000a */
[----:B------:R-:W-:Y:S02]  /*133d0*/  IMAD.MOV.U32 R12, RZ, RZ, 0x2 ;  /* 0x00000002ff0c7424 */ /* 0x000fe400078e00ff */
[----:B------:R-:W-:-:S07]  /*133e0*/  IMAD.MOV.U32 R2, RZ, RZ, R14 ;  /* 0x000000ffff027224 */ /* 0x000fce00078e000e */
[----:B------:R-:W-:Y:S05]  /*133f0*/  WARPSYNC.COLLECTIVE R15, `(.L_x_2603) ;  /* 0x000000000f087348 */ /* 0x000fea0003c00000 */
[----:B------:R0:W1:Y:S02]  /*13400*/  SHFL.IDX P6, R14, R13, R12, R11 ;  /* 0x0000000c0d0e7389 */ /* 0x00006400000c000b */
[----:B01----:R-:W-:Y:S01]  /*13410*/  ENDCOLLECTIVE ;  /* 0x000000000000791b */ /* 0x003fe20003800000 */
.L_x_2603:
        /* <DEDUP_REMOVED lines=12> */
.L_x_2604:
[----:B------:R-:W-:Y:S02]  /*134e0*/  IMAD.MOV.U32 R13, RZ, RZ, R10 ;  /* 0x000000ffff0d7224 */ /* 0x000fe400078e000a */
[----:B------:R-:W-:Y:S02]  /*134f0*/  IMAD.MOV.U32 R12, RZ, RZ, 0x3 ;  /* 0x00000003ff0c7424 */ /* 0x000fe400078e00ff */
[----:B------:R-:W-:-:S07]  /*13500*/  IMAD.MOV.U32 R2, RZ, RZ, R14 ;  /* 0x000000ffff027224 */ /* 0x000fce00078e000e */
[----:B------:R-:W-:Y:S05]  /*13510*/  WARPSYNC.COLLECTIVE R15, `(.L_x_2605) ;  /* 0x000000000f087348 */ /* 0x000fea0003c00000 */
[----:B------:R0:W1:Y:S02]  /*13520*/  SHFL.IDX P6, R14, R13, R12, R11 ;  /* 0x0000000c0d0e7389 */ /* 0x00006400000c000b */
[----:B01----:R-:W-:Y:S01]  /*13530*/  ENDCOLLECTIVE ;  /* 0x000000000000791b */ /* 0x003fe20003800000 */
.L_x_2605:
        /* <DEDUP_REMOVED lines=12> */
.L_x_2606:
[----:B------:R-:W-:Y:S02]  /*13600*/  IMAD.MOV.U32 R13, RZ, RZ, R10 ;  /* 0x000000ffff0d7224 */ /* 0x000fe400078e000a */
[----:B------:R-:W-:Y:S02]  /*13610*/  IMAD.MOV.U32 R12, RZ, RZ, 0x4 ;  /* 0x00000004ff0c7424 */ /* 0x000fe400078e00ff */
[----:B------:R-:W-:-:S07]  /*13620*/  IMAD.MOV.U32 R2, RZ, RZ, R14 ;  /* 0x000000ffff027224 */ /* 0x000fce00078e000e */
[----:B------:R-:W-:Y:S05]  /*13630*/  WARPSYNC.COLLECTIVE R15, `(.L_x_2607) ;  /* 0x000000000f087348 */ /* 0x000fea0003c00000 */
[----:B------:R0:W1:Y:S02]  /*13640*/  SHFL.IDX P6, R14, R13, R12, R11 ;  /* 0x0000000c0d0e7389 */ /* 0x00006400000c000b */
[----:B01----:R-:W-:Y:S01]  /*13650*/  ENDCOLLECTIVE ;  /* 0x000000000000791b */ /* 0x003fe20003800000 */
.L_x_2607:
        /* <DEDUP_REMOVED lines=12> */
.L_x_2608:
[----:B------:R-:W-:Y:S02]  /*13720*/  IMAD.MOV.U32 R13, RZ, RZ, R10 ;  /* 0x000000ffff0d7224 */ /* 0x000fe400078e000a */
[----:B------:R-:W-:Y:S02]  /*13730*/  IMAD.MOV.U32 R12, RZ, RZ, 0x5 ;  /* 0x00000005ff0c7424 */ /* 0x000fe400078e00ff */
[----:B------:R-:W-:-:S07]  /*13740*/  IMAD.MOV.U32 R2, RZ, RZ, R14 ;  /* 0x000000ffff027224 */ /* 0x000fce00078e000e */
[----:B------:R-:W-:Y:S05]  /*13750*/  WARPSYNC.COLLECTIVE R15, `(.L_x_2609) ;  /* 0x000000000f087348 */ /* 0x000fea0003c00000 */
[----:B------:R0:W1:Y:S02]  /*13760*/  SHFL.IDX P6, R14, R13, R12, R11 ;  /* 0x0000000c0d0e7389 */ /* 0x00006400000c000b */
[----:B01----:R-:W-:Y:S01]  /*13770*/  ENDCOLLECTIVE ;  /* 0x000000000000791b */ /* 0x003fe20003800000 */
.L_x_2609:
        /* <DEDUP_REMOVED lines=12> */
.L_x_2610:
[----:B------:R-:W-:Y:S02]  /*13840*/  IMAD.MOV.U32 R13, RZ, RZ, R10 ;  /* 0x000000ffff0d7224 */ /* 0x000fe400078e000a */
[----:B------:R-:W-:Y:S02]  /*13850*/  IMAD.MOV.U32 R12, RZ, RZ, 0x6 ;  /* 0x00000006ff0c7424 */ /* 0x000fe400078e00ff */
[----:B------:R-:W-:-:S07]  /*13860*/  IMAD.MOV.U32 R2, RZ, RZ, R14 ;  /* 0x000000ffff027224 */ /* 0x000fce00078e000e */
[----:B------:R-:W-:Y:S05]  /*13870*/  WARPSYNC.COLLECTIVE R15, `(.L_x_2611) ;  /* 0x000000000f087348 */ /* 0x000fea0003c00000 */
[----:B------:R0:W1:Y:S02]  /*13880*/  SHFL.IDX P6, R14, R13, R12, R11 ;  /* 0x0000000c0d0e7389 */ /* 0x00006400000c000b */
[----:B01----:R-:W-:Y:S01]  /*13890*/  ENDCOLLECTIVE ;  /* 0x000000000000791b */ /* 0x003fe20003800000 */
.L_x_2611:
        /* <DEDUP_REMOVED lines=12> */
.L_x_2612:
[----:B------:R-:W-:Y:S02]  /*13960*/  IMAD.MOV.U32 R13, RZ, RZ, R10 ;  /* 0x000000ffff0d7224 */ /* 0x000fe400078e000a */
[----:B------:R-:W-:Y:S02]  /*13970*/  IMAD.MOV.U32 R12, RZ, RZ, 0x7 ;  /* 0x00000007ff0c7424 */ /* 0x000fe400078e00ff */
[----:B------:R-:W-:-:S07]  /*13980*/  IMAD.MOV.U32 R2, RZ, RZ, R14 ;  /* 0x000000ffff027224 */ /* 0x000fce00078e000e */
[----:B------:R-:W-:Y:S05]  /*13990*/  WARPSYNC.COLLECTIVE R15, `(.L_x_2613) ;  /* 0x000000000f087348 */ /* 0x000fea0003c00000 */
[----:B------:R0:W1:Y:S02]  /*139a0*/  SHFL.IDX P6, R14, R13, R12, R11 ;  /* 0x0000000c0d0e7389 */ /* 0x00006400000c000b */
[----:B01----:R-:W-:Y:S01]  /*139b0*/  ENDCOLLECTIVE ;  /* 0x000000000000791b */ /* 0x003fe20003800000 */
.L_x_2613:
        /* <DEDUP_REMOVED lines=12> */
.L_x_2614:
[----:B------:R-:W-:Y:S02]  /*13a80*/  IMAD.MOV.U32 R13, RZ, RZ, R21 ;  /* 0x000000ffff0d7224 */ /* 0x000fe400078e0015 */
[----:B------:R-:W-:Y:S02]  /*13a90*/  IMAD.MOV.U32 R12, RZ, RZ, RZ ;  /* 0x000000ffff0c7224 */ /* 0x000fe400078e00ff */
[----:B------:R-:W-:-:S07]  /*13aa0*/  IMAD.MOV.U32 R2, RZ, RZ, R14 ;  /* 0x000000ffff027224 */ /* 0x000fce00078e000e */
[----:B------:R-:W-:Y:S05]  /*13ab0*/  WARPSYNC.COLLECTIVE R15, `(.L_x_2615) ;  /* 0x000000000f087348 */ /* 0x000fea0003c00000 */
[----:B------:R0:W1:Y:S02]  /*13ac0*/  SHFL.IDX P6, R14, R13, R12, R11 ;  /* 0x0000000c0d0e7389 */ /* 0x00006400000c000b */
[----:B01----:R-:W-:Y:S01]  /*13ad0*/  ENDCOLLECTIVE ;  /* 0x000000000000791b */ /* 0x003fe20003800000 */
.L_x_2615:
        /* <DEDUP_REMOVED lines=12> */
.L_x_2616:
[----:B------:R-:W-:Y:S02]  /*13ba0*/  IMAD.MOV.U32 R13, RZ, RZ, R21 ;  /* 0x000000ffff0d7224 */ /* 0x000fe400078e0015 */
[----:B------:R-:W-:Y:S02]  /*13bb0*/  IMAD.MOV.U32 R12, RZ, RZ, 0x1 ;  /* 0x00000001ff0c7424 */ /* 0x000fe400078e00ff */
[----:B------:R-:W-:-:S07]  /*13bc0*/  IMAD.MOV.U32 R2, RZ, RZ, R14 ;  /* 0x000000ffff027224 */ /* 0x000fce00078e000e */
[----:B------:R-:W-:Y:S05]  /*13bd0*/  WARPSYNC.COLLECTIVE R15, `(.L_x_2617) ;  /* 0x000000000f087348 */ /* 0x000fea0003c00000 */
[----:B------:R0:W1:Y:S02]  /*13be0*/  SHFL.IDX P6, R14, R13, R12, R11 ;  /* 0x0000000c0d0e7389 */ /* 0x00006400000c000b */
[----:B01----:R-:W-:Y:S01]  /*13bf0*/  ENDCOLLECTIVE ;  /* 0x000000000000791b */ /* 0x003fe20003800000 */
.L_x_2617:
        /* <DEDUP_REMOVED lines=15> */
.L_x_2618:
        /* <DEDUP_REMOVED lines=14> */
.L_x_2534:
[----:B--2---:R2:W3:Y:S02]  /*13dd0*/  SYNCS.PHASECHK.TRANS64.TRYWAIT P0, [R0+URZ+0x22840], R26 ;  /* 0x0228401a000075a7 */ /* 0x0044e4000800017f */
[----:B---3--:R-:W-:Y:S05]  /*13de0*/  @!P0 NANOSLEEP.SYNCS 0x989680 ;  /* 0x009896800000895d */ /* 0x008fea0003900000 */
[----:B------:R-:W3:Y:S02]  /*13df0*/  @!P0 SYNCS.PHASECHK.TRANS64 P0, [R0+URZ+0x22840], R26 ;  /* 0x0228401a000085a7 */ /* 0x000ee4000800007f */
[----:B---3--:R-:W-:Y:S05]  /*13e00*/  @!P0 BRA `(.L_x_2534) ;  /* 0xfffffffc00f08947 */ /* 0x008fea000383ffff */
[----:B------:R-:W-:Y:S05]  /*13e10*/  BRA `(.L_x_2620) ;  /* 0xffffffb400bc7947 */ /* 0x000fea000383ffff */
.L_x_2535:
        /* <DEDUP_REMOVED lines=8> */
.L_x_2622:
[----:B------:R-:W-:Y:S05]  /*13ea0*/  BSYNC B0 ;  /* 0x0000000000007941 */ /* 0x000fea0003800000 */
.L_x_2621:
        /* <DEDUP_REMOVED lines=8> */
.L_x_2623:
        /* <DEDUP_REMOVED lines=13> */
.L_x_2624:
[----:B------:R-:W-:Y:S02]  /*14000*/  IMAD.MOV.U32 R13, RZ, RZ, R8 ;  /* 0x000000ffff0d7224 */ /* 0x000fe400078e0008 */
[----:B------:R-:W-:-:S07]  /*14010*/  IMAD.MOV.U32 R2, RZ, RZ, R14 ;  /* 0x000000ffff027224 */ /* 0x000fce00078e000e */
[----:B------:R-:W-:Y:S05]  /*14020*/  WARPSYNC.COLLECTIVE R15, `(.L_x_2625) ;  /* 0x000000000f087348 */ /* 0x000fea0003c00000 */
[----:B------:R0:W1:Y:S02]  /*14030*/  SHFL.IDX P6, R14, R13, R12, R11 ;  /* 0x0000000c0d0e7389 */ /* 0x00006400000c000b */
[----:B01----:R-:W-:Y:S01]  /*14040*/  ENDCOLLECTIVE ;  /* 0x000000000000791b */ /* 0x003fe20003800000 */
.L_x_2625:
        /* <DEDUP_REMOVED lines=13> */
.L_x_2626:
[----:B------:R-:W-:Y:S02]  /*14120*/  IMAD.MOV.U32 R13, RZ, RZ, R8 ;  /* 0x000000ffff0d7224 */ /* 0x000fe400078e0008 */
[----:B------:R-:W-:-:S07]  /*14130*/  IMAD.MOV.U32 R2, RZ, RZ, R14 ;  /* 0x000000ffff027224 */ /* 0x000fce00078e000e */
[----:B------:R-:W-:Y:S05]  /*14140*/  WARPSYNC.COLLECTIVE R15, `(.L_x_2627) ;  /* 0x000000000f087348 */ /* 0x000fea0003c00000 */
[----:B------:R0:W1:Y:S02]  /*14150*/  SHFL.IDX P6, R14, R13, R12, R11 ;  /* 0x0000000c0d0e7389 */ /* 0x00006400000c000b */
[----:B01----:R-:W-:Y:S01]  /*14160*/  ENDCOLLECTIVE ;  /* 0x000000000000791b */ /* 0x003fe20003800000 */
.L_x_2627:
        /* <DEDUP_REMOVED lines=14> */
.L_x_2628:
[----:B------:R-:W-:Y:S02]  /*14250*/  IMAD.MOV.U32 R13, RZ, RZ, R8 ;  /* 0x000000ffff0d7224 */ /* 0x000fe400078e0008 */
[----:B------:R-:W-:-:S07]  /*14260*/  IMAD.MOV.U32 R9, RZ, RZ, R14 ;  /* 0x000000ffff097224 */ /* 0x000fce00078e000e */
[----:B------:R-:W-:Y:S05]  /*14270*/  WARPSYNC.COLLECTIVE R15, `(.L_x_2629) ;  /* 0x000000000f087348 */ /* 0x000fea0003c00000 */
[----:B------:R0:W1:Y:S02]  /*14280*/  SHFL.IDX P6, R14, R13, R12, R11 ;  /* 0x0000000c0d0e7389 */ /* 0x00006400000c000b */
[----:B01----:R-:W-:Y:S01]  /*14290*/  ENDCOLLECTIVE ;  /* 0x000000000000791b */ /* 0x003fe20003800000 */
.L_x_2629:
[----:B------:R-:W-:Y:S02]  /*142a0*/  IMAD.MOV.U32 R13, RZ, RZ, R6 ;  /* 0x000000ffff0d7224 */ /* 0x000fe400078e0006 */
[----:B------:R-:W-:Y:S01]  /*142b0*/  IMAD.MOV.U32 R12, RZ, RZ, 0x4 ;  /* 0x00000004ff0c7424 */ /* 0x000fe200078e00ff */
[----:B------:R-:W-:-:S05]  /*142c0*/  @P5 IADD3 R14, P0, R33, R14, RZ ;  /* 0x0000000e210e5210 */ /* 0x000fca0007f1e0ff */
[----:B------:R-:W-:-:S08]  /*142d0*/  @P5 IMAD.MOV.U32 R2, RZ, RZ, R14 ;  /* 0x000000ffff025224 */ /* 0x000fd000078e000e */
[----:B------:R-:W-:Y:S05]  /*142e0*/  WARPSYNC.COLLECTIVE R15, `(.L_x_2630) ;  /* 0x000000000f087348 */ /* 0x000fea0003c00000 */
[----:B------:R0:W1:Y:S02]  /*142f0*/  SHFL.IDX P6, R14, R13, R12, R11 ;  /* 0x0000000c0d0e7389 */ /* 0x00006400000c000b */
[----:B01----:R-:W-:Y:S01]  /*14300*/  ENDCOLLECTIVE ;  /* 0x000000000000791b */ /* 0x003fe20003800000 */
.L_x_2630:
        /* <DEDUP_REMOVED lines=12> */
.L_x_2631:
[----:B------:R-:W-:Y:S02]  /*143d0*/  IMAD.MOV.U32 R13, RZ, RZ, R6 ;  /* 0x000000ffff0d7224 */ /* 0x000fe400078e0006 */
[----:B------:R-:W-:Y:S01]  /*143e0*/  IMAD.MOV.U32 R12, RZ, RZ, 0x5 ;  /* 0x00000005ff0c7424 */ /* 0x000fe200078e00ff */
[----:B------:R-:W-:-:S05]  /*143f0*/  @P4 IADD3 R14, P0, R33, R14, RZ ;  /* 0x0000000e210e4210 */ /* 0x000fca0007f1e0ff */
[----:B------:R-:W-:-:S08]  /*14400*/  @P4 IMAD.MOV.U32 R2, RZ, RZ, R14 ;  /* 0x000000ffff024224 */ /* 0x000fd000078e000e */
[----:B------:R-:W-:Y:S05]  /*14410*/  WARPSYNC.COLLECTIVE R15, `(.L_x_2632) ;  /* 0x000000000f087348 */ /* 0x000fea0003c00000 */
[----:B------:R0:W1:Y:S02]  /*14420*/  SHFL.IDX P6, R14, R13, R12, R11 ;  /* 0x0000000c0d0e7389 */ /* 0x00006400000c000b */
[----:B01----:R-:W-:Y:S01]  /*14430*/  ENDCOLLECTIVE ;  /* 0x000000000000791b */ /* 0x003fe20003800000 */
.L_x_2632:
        /* <DEDUP_REMOVED lines=12> */
.L_x_2633:
[----:B------:R-:W-:Y:S02]  /*14500*/  IMAD.MOV.U32 R13, RZ, RZ, R6 ;  /* 0x000000ffff0d7224 */ /* 0x000fe400078e0006 */
[----:B------:R-:W-:Y:S01]  /*14510*/  IMAD.MOV.U32 R12, RZ, RZ, 0x6 ;  /* 0x00000006ff0c7424 */ /* 0x000fe200078e00ff */
[----:B------:R-:W-:-:S05]  /*14520*/  @P4 IADD3 R14, P0, R33, R14, RZ ;  /* 0x0000000e210e4210 */ /* 0x000fca0007f1e0ff */
[----:B------:R-:W-:-:S08]  /*14530*/  @P4 IMAD.MOV.U32 R2, RZ, RZ, R14 ;  /* 0x000000ffff024224 */ /* 0x000fd000078e000e */
[----:B------:R-:W-:Y:S05]  /*14540*/  WARPSYNC.COLLECTIVE R15, `(.L_x_2634) ;  /* 0x000000000f087348 */ /* 0x000fea0003c00000 */
[----:B------:R0:W1:Y:S02]  /*14550*/  SHFL.IDX P6, R14, R13, R12, R11 ;  /* 0x0000000c0d0e7389 */ /* 0x00006400000c000b */
[----:B01----:R-:W-:Y:S01]  /*14560*/  ENDCOLLECTIVE ;  /* 0x000000000000791b */ /* 0x003fe20003800000 */
.L_x_2634:
        /* <DEDUP_REMOVED lines=11> */
.L_x_2635:
[----:B------:R-:W-:Y:S02]  /*14620*/  IMAD.MOV.U32 R13, RZ, RZ, R6 ;  /* 0x000000ffff0d7224 */ /* 0x000fe400078e0006 */
[----:B------:R-:W-:Y:S01]  /*14630*/  IMAD.MOV.U32 R12, RZ, RZ, 0x7 ;  /* 0x00000007ff0c7424 */ /* 0x000fe200078e00ff */
[----:B------:R-:W-:-:S05]  /*14640*/  @P5 IADD3 R14, P0, R33, R14, RZ ;  /* 0x0000000e210e5210 */ /* 0x000fca0007f1e0ff */
[----:B------:R-:W-:-:S08]  /*14650*/  @P5 IMAD.MOV.U32 R2, RZ, RZ, R14 ;  /* 0x000000ffff025224 */ /* 0x000fd000078e000e */
[----:B------:R-:W-:Y:S05]  /*14660*/  WARPSYNC.COLLECTIVE R15, `(.L_x_2636) ;  /* 0x000000000f087348 */ /* 0x000fea0003c00000 */
[----:B------:R0:W1:Y:S02]  /*14670*/  SHFL.IDX P6, R14, R13, R12, R11 ;  /* 0x0000000c0d0e7389 */ /* 0x00006400000c000b */
[----:B01----:R-:W-:Y:S01]  /*14680*/  ENDCOLLECTIVE ;  /* 0x000000000000791b */ /* 0x003fe20003800000 */
.L_x_2636:
        /* <DEDUP_REMOVED lines=11> */
.L_x_2637:
[----:B------:R-:W-:Y:S02]  /*14740*/  IMAD.MOV.U32 R13, RZ, RZ, R5 ;  /* 0x000000ffff0d7224 */ /* 0x000fe400078e0005 */
[----:B------:R-:W-:Y:S01]  /*14750*/  IMAD.MOV.U32 R12, RZ, RZ, RZ ;  /* 0x000000ffff0c7224 */ /* 0x000fe200078e00ff */
[----:B------:R-:W-:-:S05]  /*14760*/  @P3 IADD3 R14, P0, R33, R14, RZ ;  /* 0x0000000e210e3210 */ /* 0x000fca0007f1e0ff */
[----:B------:R-:W-:-:S08]  /*14770*/  @P3 IMAD.MOV.U32 R2, RZ, RZ, R14 ;  /* 0x000000ffff023224 */ /* 0x000fd000078e000e */
[----:B------:R-:W-:Y:S05]  /*14780*/  WARPSYNC.COLLECTIVE R15, `(.L_x_2638) ;  /* 0x000000000f087348 */ /* 0x000fea0003c00000 */
[----:B------:R0:W1:Y:S02]  /*14790*/  SHFL.IDX P6, R14, R13, R12, R11 ;  /* 0x0000000c0d0e7389 */ /* 0x00006400000c000b */
[----:B01----:R-:W-:Y:S01]  /*147a0*/  ENDCOLLECTIVE ;  /* 0x000000000000791b */ /* 0x003fe20003800000 */
.L_x_2638:
        /* <DEDUP_REMOVED lines=11> */
.L_x_2639:
[----:B------:R-:W-:Y:S02]  /*14860*/  IMAD.MOV.U32 R13, RZ, RZ, R5 ;  /* 0x000000ffff0d7224 */ /* 0x000fe400078e0005 */
[----:B------:R-:W-:Y:S01]  /*14870*/  IMAD.MOV.U32 R12, RZ, RZ, 0x1 ;  /* 0x00000001ff0c7424 */ /* 0x000fe200078e00ff */
[----:B------:R-:W-:-:S05]  /*14880*/  @P1 IADD3 R14, P0, R33, R14, RZ ;  /* 0x0000000e210e1210 */ /* 0x000fca0007f1e0ff */
[----:B------:R-:W-:-:S08]  /*14890*/  @P1 IMAD.MOV.U32 R2, RZ, RZ, R14 ;  /* 0x000000ffff021224 */ /* 0x000fd000078e000e */
[----:B------:R-:W-:Y:S05]  /*148a0*/  WARPSYNC.COLLECTIVE R15, `(.L_x_2640) ;  /* 0x000000000f087348 */ /* 0x000fea0003c00000 */
[----:B------:R0:W1:Y:S02]  /*148b0*/  SHFL.IDX P6, R14, R13, R12, R11 ;  /* 0x0000000c0d0e7389 */ /* 0x00006400000c000b */
[----:B01----:R-:W-:Y:S01]  /*148c0*/  ENDCOLLECTIVE ;  /* 0x000000000000791b */ /* 0x003fe20003800000 */
.L_x_2640:
        /* <DEDUP_REMOVED lines=11> */
.L_x_2641:
[----:B------:R-:W-:Y:S05]  /*14980*/  BRA `(.L_x_2642) ;  /* 0xffffffb000807947 */ /* 0x000fea000383ffff */
.L_x_2540:
[----:B------:R-:W-:Y:S02]  /*14990*/  IMAD.MOV.U32 R13, RZ, RZ, R5 ;  /* 0x000000ffff0d7224 */ /* 0x000fe400078e0005 */
[----:B------:R-:W-:Y:S02]  /*149a0*/  IMAD.MOV.U32 R12, RZ, RZ, RZ ;  /* 0x000000ffff0c7224 */ /* 0x000fe400078e00ff */
[----:B------:R-:W-:Y:S02]  /*149b0*/  IMAD.MOV.U32 R11, RZ, RZ, 0x181f ;  /* 0x0000181fff0b7424 */ /* 0x000fe400078e00ff */
[----:B------:R-:W-:Y:S02]  /*149c0*/  IMAD.MOV.U32 R15, RZ, RZ, -0x1 ;  /* 0xffffffffff0f7424 */ /* 0x000fe400078e00ff */
[----:B------:R-:W-:-:S07]  /*149d0*/  IMAD.U32 R4, RZ, RZ, UR43 ;  /* 0x0000002bff047e24 */ /* 0x000fce000f8e00ff */
[----:B-----5:R-:W-:Y:S05]  /*149e0*/  WARPSYNC.COLLECTIVE R15, `(.L_x_2643) ;  /* 0x000000000f087348 */ /* 0x020fea0003c00000 */
[----:B------:R0:W1:Y:S02]  /*149f0*/  SHFL.IDX P6, R14, R13, R12, R11 ;  /* 0x0000000c0d0e7389 */ /* 0x00006400000c000b */
[----:B01---5:R-:W-:Y:S01]  /*14a00*/  ENDCOLLECTIVE ;  /* 0x000000000000791b */ /* 0x023fe20003800000 */
.L_x_2643:
[----:B------:R-:W-:-:S04]  /*14a10*/  IMAD R4, R4, 0x80, R10 ;  /* 0x0000008004047824 */ /* 0x000fc800078e020a */
[C---:B------:R-:W-:Y:S01]  /*14a20*/  VIADD R6, R4.reuse, 0x10 ;  /* 0x0000001004067836 */ /* 0x040fe20000000000 */
[----:B------:R-:W-:Y:S01]  /*14a30*/  ISETP.GE.AND P1, PT, R4, UR38, PT ;  /* 0x0000002604007c0c */ /* 0x000fe2000bf26270 */
[----:B------:R-:W-:Y:S02]  /*14a40*/  IMAD.MOV.U32 R13, RZ, RZ, R0 ;  /* 0x000000ffff0d7224 */ /* 0x000fe400078e0000 */
[----:B------:R-:W-:-:S10]  /*14a50*/  IMAD.MOV.U32 R2, RZ, RZ, R14 ;  /* 0x000000ffff027224 */ /* 0x000fd400078e000e */
[----:B------:R-:W-:Y:S05]  /*14a60*/  WARPSYNC.COLLECTIVE R15, `(.L_x_2644) ;  /* 0x000000000f087348 */ /* 0x000fea0003c00000 */
[----:B------:R0:W1:Y:S02]  /*14a70*/  SHFL.IDX P6, R14, R13, R12, R11 ;  /* 0x0000000c0d0e7389 */ /* 0x00006400000c000b */
[----:B01----:R-:W-:Y:S01]  /*14a80*/  ENDCOLLECTIVE ;  /* 0x000000000000791b */ /* 0x003fe20003800000 */
.L_x_2644:
        /* <DEDUP_REMOVED lines=8> */
.L_x_2645:
        /* <DEDUP_REMOVED lines=10> */
.L_x_2646:
[----:B------:R-:W-:Y:S02]  /*14bb0*/  IMAD.MOV.U32 R13, RZ, RZ, R5 ;  /* 0x000000ffff0d7224 */ /* 0x000fe400078e0005 */
[----:B------:R-:W-:Y:S01]  /*14bc0*/  IMAD.MOV.U32 R12, RZ, RZ, 0x2 ;  /* 0x00000002ff0c7424 */ /* 0x000fe200078e00ff */
[----:B------:R-:W-:-:S13]  /*14bd0*/  @!P1 IADD3 R2, P0, R33, R14, RZ ;  /* 0x0000000e21029210 */ /* 0x000fda0007f1e0ff */
[----:B------:R-:W-:Y:S05]  /*14be0*/  WARPSYNC.COLLECTIVE R15, `(.L_x_2647) ;  /* 0x000000000f087348 */ /* 0x000fea0003c00000 */
[----:B------:R0:W1:Y:S02]  /*14bf0*/  SHFL.IDX P6, R14, R13, R12, R11 ;  /* 0x0000000c0d0e7389 */ /* 0x00006400000c000b */
[----:B01----:R-:W-:Y:S01]  /*14c00*/  ENDCOLLECTIVE ;  /* 0x000000000000791b */ /* 0x003fe20003800000 */
.L_x_2647:
        /* <DEDUP_REMOVED lines=12> */
.L_x_2648:
[----:B------:R-:W-:Y:S02]  /*14cd0*/  IMAD.MOV.U32 R13, RZ, RZ, R5 ;  /* 0x000000ffff0d7224 */ /* 0x000fe400078e0005 */
[----:B------:R-:W-:Y:S01]  /*14ce0*/  IMAD.MOV.U32 R12, RZ, RZ, 0x3 ;  /* 0x00000003ff0c7424 */ /* 0x000fe200078e00ff */
[----:B------:R-:W-:-:S13]  /*14cf0*/  @!P1 IADD3 R2, P0, R33, R14, RZ ;  /* 0x0000000e21029210 */ /* 0x000fda0007f1e0ff */
[----:B------:R-:W-:Y:S05]  /*14d00*/  WARPSYNC.COLLECTIVE R15, `(.L_x_2649) ;  /* 0x000000000f087348 */ /* 0x000fea0003c00000 */
[----:B------:R0:W1:Y:S02]  /*14d10*/  SHFL.IDX P6, R14, R13, R12, R11 ;  /* 0x0000000c0d0e7389 */ /* 0x00006400000c000b */
[----:B01----:R-:W-:Y:S01]  /*14d20*/  ENDCOLLECTIVE ;  /* 0x000000000000791b */ /* 0x003fe20003800000 */
.L_x_2649:
        /* <DEDUP_REMOVED lines=12> */
.L_x_2650:
[----:B------:R-:W-:Y:S02]  /*14df0*/  IMAD.MOV.U32 R13, RZ, RZ, R5 ;  /* 0x000000ffff0d7224 */ /* 0x000fe400078e0005 */
[----:B------:R-:W-:Y:S01]  /*14e00*/  IMAD.MOV.U32 R12, RZ, RZ, 0x4 ;  /* 0x00000004ff0c7424 */ /* 0x000fe200078e00ff */
[----:B------:R-:W-:-:S13]  /*14e10*/  @!P1 IADD3 R2, P0, R33, R14, RZ ;  /* 0x0000000e21029210 */ /* 0x000fda0007f1e0ff */
[----:B------:R-:W-:Y:S05]  /*14e20*/  WARPSYNC.COLLECTIVE R15, `(.L_x_2651) ;  /* 0x000000000f087348 */ /* 0x000fea0003c00000 */
[----:B------:R0:W1:Y:S02]  /*14e30*/  SHFL.IDX P6, R14, R13, R12, R11 ;  /* 0x0000000c0d0e7389 */ /* 0x00006400000c000b */
[----:B01----:R-:W-:Y:S01]  /*14e40*/  ENDCOLLECTIVE ;  /* 0x000000000000791b */ /* 0x003fe20003800000 */
.L_x_2651:
        /* <DEDUP_REMOVED lines=12> */
.L_x_2652:
[----:B------:R-:W-:Y:S02]  /*14f10*/  IMAD.MOV.U32 R13, RZ, RZ, R5 ;  /* 0x000000ffff0d7224 */ /* 0x000fe400078e0005 */
[----:B------:R-:W-:Y:S01]  /*14f20*/  IMAD.MOV.U32 R12, RZ, RZ, 0x5 ;  /* 0x00000005ff0c7424 */ /* 0x000fe200078e00ff */
[----:B------:R-:W-:-:S13]  /*14f30*/  @!P1 IADD3 R2, P0, R33, R14, RZ ;  /* 0x0000000e21029210 */ /* 0x000fda0007f1e0ff */
[----:B------:R-:W-:Y:S05]  /*14f40*/  WARPSYNC.COLLECTIVE R15, `(.L_x_2653) ;  /* 0x000000000f087348 */ /* 0x000fea0003c00000 */
[----:B------:R0:W1:Y:S02]  /*14f50*/  SHFL.IDX P6, R14, R13, R12, R11 ;  /* 0x0000000c0d0e7389 */ /* 0x00006400000c000b */
[----:B01----:R-:W-:Y:S01]  /*14f60*/  ENDCOLLECTIVE ;  /* 0x000000000000791b */ /* 0x003fe20003800000 */
.L_x_2653:
        /* <DEDUP_REMOVED lines=12> */
.L_x_2654:
[----:B------:R-:W-:Y:S02]  /*15030*/  IMAD.MOV.U32 R13, RZ, RZ, R5 ;  /* 0x000000ffff0d7224 */ /* 0x000fe400078e0005 */
[----:B------:R-:W-:Y:S01]  /*15040*/  IMAD.MOV.U32 R12, RZ, RZ, 0x6 ;  /* 0x00000006ff0c7424 */ /* 0x000fe200078e00ff */
[----:B------:R-:W-:-:S13]  /*15050*/  @!P1 IADD3 R2, P0, R33, R14, RZ ;  /* 0x0000000e21029210 */ /* 0x000fda0007f1e0ff */
[----:B------:R-:W-:Y:S05]  /*15060*/  WARPSYNC.COLLECTIVE R15, `(.L_x_2655) ;  /* 0x000000000f087348 */ /* 0x000fea0003c00000 */
[----:B------:R0:W1:Y:S02]  /*15070*/  SHFL.IDX P6, R14, R13, R12, R11 ;  /* 0x0000000c0d0e7389 */ /* 0x00006400000c000b */
[----:B01----:R-:W-:Y:S01]  /*15080*/  ENDCOLLECTIVE ;  /* 0x000000000000791b */ /* 0x003fe20003800000 */
.L_x_2655:
        /* <DEDUP_REMOVED lines=12> */
.L_x_2656:
[----:B------:R-:W-:Y:S02]  /*15150*/  IMAD.MOV.U32 R13, RZ, RZ, R5 ;  /* 0x000000ffff0d7224 */ /* 0x000fe400078e0005 */
[----:B------:R-:W-:Y:S01]  /*15160*/  IMAD.MOV.U32 R12, RZ, RZ, 0x7 ;  /* 0x00000007ff0c7424 */ /* 0x000fe200078e00ff */
[----:B------:R-:W-:-:S13]  /*15170*/  @!P1 IADD3 R2, P0, R33, R14, RZ ;  /* 0x0000000e21029210 */ /* 0x000fda0007f1e0ff */
[----:B------:R-:W-:Y:S05]  /*15180*/  WARPSYNC.COLLECTIVE R15, `(.L_x_2657) ;  /* 0x000000000f087348 */ /* 0x000fea0003c00000 */
[----:B------:R0:W1:Y:S02]  /*15190*/  SHFL.IDX P6, R14, R13, R12, R11 ;  /* 0x0000000c0d0e7389 */ /* 0x00006400000c000b */
[----:B01----:R-:W-:Y:S01]  /*151a0*/  ENDCOLLECTIVE ;  /* 0x000000000000791b */ /* 0x003fe20003800000 */
.L_x_2657:
        /* <DEDUP_REMOVED lines=10> */
.L_x_2658:
[----:B------:R-:W-:Y:S05]  /*15250*/  BRA `(.L_x_2659) ;  /* 0xffffffb000a87947 */ /* 0x000fea000383ffff */
.L_x_2543:
[----:B0-----:R0:W1:Y:S02]  /*15260*/  SYNCS.PHASECHK.TRANS64.TRYWAIT P0, [R17+URZ+0x22820], R0 ;  /* 0x02282000110075a7 */ /* 0x001064000800017f */
[----:B-1----:R-:W-:Y:S05]  /*15270*/  @!P0 NANOSLEEP.SYNCS 0x989680 ;  /* 0x009896800000895d */ /* 0x002fea0003900000 */
[----:B------:R-:W1:Y:S02]  /*15280*/  @!P0 SYNCS.PHASECHK.TRANS64 P0, [R17+URZ+0x22820], R0 ;  /* 0x02282000110085a7 */ /* 0x000e64000800007f */
[----:B-1----:R-:W-:Y:S05]  /*15290*/  @!P0 BRA `(.L_x_2543) ;  /* 0xfffffffc00f08947 */ /* 0x002fea000383ffff */
[----:B------:R-:W-:Y:S05]  /*152a0*/  BRA `(.L_x_2660) ;  /* 0xffffffb400047947 */ /* 0x000fea000383ffff */
.L_x_2547:
[----:B0-----:R0:W1:Y:S02]  /*152b0*/  SYNCS.PHASECHK.TRANS64.TRYWAIT P0, [R0+URZ+0x22880], R28 ;  /* 0x0228801c000075a7 */ /* 0x001064000800017f */
[----:B-1----:R-:W-:Y:S05]  /*152c0*/  @!P0 NANOSLEEP.SYNCS 0x989680 ;  /* 0x009896800000895d */ /* 0x002fea0003900000 */
[----:B------:R-:W1:Y:S02]  /*152d0*/  @!P0 SYNCS.PHASECHK.TRANS64 P0, [R0+URZ+0x22880], R28 ;  /* 0x0228801c000085a7 */ /* 0x000e64000800007f */
[----:B-1----:R-:W-:Y:S05]  /*152e0*/  @!P0 BRA `(.L_x_2547) ;  /* 0xfffffffc00f08947 */ /* 0x002fea000383ffff */
[----:B------:R-:W-:Y:S05]  /*152f0*/  BRA `(.L_x_2661) ;  /* 0xffffffb800347947 */ /* 0x000fea000383ffff */
.L_x_2548:
        /* <DEDUP_REMOVED lines=8> */
.L_x_2663:
[----:B------:R-:W-:Y:S05]  /*15380*/  BSYNC B0 ;  /* 0x0000000000007941 */ /* 0x000fea0003800000 */
.L_x_2662:
        /* <DEDUP_REMOVED lines=8> */
.L_x_2664:
        /* <DEDUP_REMOVED lines=8> */
.L_x_2665:
        /* <DEDUP_REMOVED lines=10> */
.L_x_2666:
[----:B------:R-:W-:Y:S02]  /*15530*/  IMAD.MOV.U32 R13, RZ, RZ, R20 ;  /* 0x000000ffff0d7224 */ /* 0x000fe400078e0014 */
[----:B------:R-:W-:Y:S02]  /*15540*/  IMAD.MOV.U32 R12, RZ, RZ, 0x2 ;  /* 0x00000002ff0c7424 */ /* 0x000fe400078e00ff */
[----:B------:R-:W-:-:S07]  /*15550*/  IMAD.MOV.U32 R2, RZ, RZ, R14 ;  /* 0x000000ffff027224 */ /* 0x000fce00078e000e */
[----:B------:R-:W-:Y:S05]  /*15560*/  WARPSYNC.COLLECTIVE R15, `(.L_x_2667) ;  /* 0x000000000f087348 */ /* 0x000fea0003c00000 */
[----:B------:R0:W1:Y:S02]  /*15570*/  SHFL.IDX P6, R14, R13, R12, R11 ;  /* 0x0000000c0d0e7389 */ /* 0x00006400000c000b */
[----:B01----:R-:W-:Y:S01]  /*15580*/  ENDCOLLECTIVE ;  /* 0x000000000000791b */ /* 0x003fe20003800000 */
.L_x_2667:
        /* <DEDUP_REMOVED lines=11> */
.L_x_2668:
[----:B------:R-:W-:Y:S02]  /*15640*/  IMAD.MOV.U32 R13, RZ, RZ, R20 ;  /* 0x000000ffff0d7224 */ /* 0x000fe400078e0014 */
[----:B------:R-:W-:Y:S02]  /*15650*/  IMAD.MOV.U32 R12, RZ, RZ, 0x3 ;  /* 0x00000003ff0c7424 */ /* 0x000fe400078e00ff */
[----:B------:R-:W-:-:S07]  /*15660*/  IMAD.MOV.U32 R2, RZ, RZ, R14 ;  /* 0x000000ffff027224 */ /* 0x000fce00078e000e */
[----:B------:R-:W-:Y:S05]  /*15670*/  WARPSYNC.COLLECTIVE R15, `(.L_x_2669) ;  /* 0x000000000f087348 */ /* 0x000fea0003c00000 */
[----:B------:R0:W1:Y:S02]  /*15680*/  SHFL.IDX P6, R14, R13, R12, R11 ;  /* 0x0000000c0d0e7389 */ /* 0x00006400000c000b */
[----:B01----:R-:W-:Y:S01]  /*15690*/  ENDCOLLECTIVE ;  /* 0x000000000000791b */ /* 0x003fe20003800000 */
.L_x_2669:
        /* <DEDUP_REMOVED lines=11> */
.L_x_2670:
[----:B------:R-:W-:Y:S02]  /*15750*/  IMAD.MOV.U32 R13, RZ, RZ, R20 ;  /* 0x000000ffff0d7224 */ /* 0x000fe400078e0014 */
[----:B------:R-:W-:Y:S01]  /*15760*/  IMAD.MOV.U32 R12, RZ, RZ, 0x4 ;  /* 0x00000004ff0c7424 */ /* 0x000fe200078e00ff */
[----:B------:R-:W-:-:S13]  /*15770*/  IADD3 R2, P0, R33, R14, RZ ;  /* 0x0000000e21027210 */ /* 0x000fda0007f1e0ff */
[----:B------:R-:W-:Y:S05]  /*15780*/  WARPSYNC.COLLECTIVE R15, `(.L_x_2671) ;  /* 0x000000000f087348 */ /* 0x000fea0003c00000 */
[----:B------:R0:W1:Y:S02]  /*15790*/  SHFL.IDX P6, R14, R13, R12, R11 ;  /* 0x0000000c0d0e7389 */ /* 0x00006400000c000b */
[----:B01----:R-:W-:Y:S01]  /*157a0*/  ENDCOLLECTIVE ;  /* 0x000000000000791b */ /* 0x003fe20003800000 */
.L_x_2671:
        /* <DEDUP_REMOVED lines=10> */
.L_x_2672:
[----:B------:R-:W-:Y:S02]  /*15850*/  IMAD.MOV.U32 R13, RZ, RZ, R20 ;  /* 0x000000ffff0d7224 */ /* 0x000fe400078e0014 */
[----:B------:R-:W-:Y:S02]  /*15860*/  IMAD.MOV.U32 R12, RZ, RZ, 0x5 ;  /* 0x00000005ff0c7424 */ /* 0x000fe400078e00ff */
[----:B------:R-:W-:-:S07]  /*15870*/  IMAD.MOV.U32 R2, RZ, RZ, R14 ;  /* 0x000000ffff027224 */ /* 0x000fce00078e000e */
[----:B------:R-:W-:Y:S05]  /*15880*/  WARPSYNC.COLLECTIVE R15, `(.L_x_2673) ;  /* 0x000000000f087348 */ /* 0x000fea0003c00000 */
[----:B------:R0:W1:Y:S02]  /*15890*/  SHFL.IDX P6, R14, R13, R12, R11 ;  /* 0x0000000c0d0e7389 */ /* 0x00006400000c000b */
[----:B01----:R-:W-:Y:S01]  /*158a0*/  ENDCOLLECTIVE ;  /* 0x000000000000791b */ /* 0x003fe20003800000 */
.L_x_2673:
        /* <DEDUP_REMOVED lines=11> */
.L_x_2674:
[----:B------:R-:W-:Y:S02]  /*15960*/  IMAD.MOV.U32 R13, RZ, RZ, R20 ;  /* 0x000000ffff0d7224 */ /* 0x000fe400078e0014 */
[----:B------:R-:W-:Y:S01]  /*15970*/  IMAD.MOV.U32 R12, RZ, RZ, 0x6 ;  /* 0x00000006ff0c7424 */ /* 0x000fe200078e00ff */
[----:B------:R-:W-:-:S13]  /*15980*/  IADD3 R2, P0, R33, R14, RZ ;  /* 0x0000000e21027210 */ /* 0x000fda0007f1e0ff */
[----:B------:R-:W-:Y:S05]  /*15990*/  WARPSYNC.COLLECTIVE R15, `(.L_x_2675) ;  /* 0x000000000f087348 */ /* 0x000fea0003c00000 */
[----:B------:R0:W1:Y:S02]  /*159a0*/  SHFL.IDX P6, R14, R13, R12, R11 ;  /* 0x0000000c0d0e7389 */ /* 0x00006400000c000b */
[----:B01----:R-:W-:Y:S01]  /*159b0*/  ENDCOLLECTIVE ;  /* 0x000000000000791b */ /* 0x003fe20003800000 */
.L_x_2675:
        /* <DEDUP_REMOVED lines=10> */
.L_x_2676:
[----:B------:R-:W-:Y:S02]  /*15a60*/  IMAD.MOV.U32 R13, RZ, RZ, R20 ;  /* 0x000000ffff0d7224 */ /* 0x000fe400078e0014 */
[----:B------:R-:W-:Y:S02]  /*15a70*/  IMAD.MOV.U32 R12, RZ, RZ, 0x7 ;  /* 0x00000007ff0c7424 */ /* 0x000fe400078e00ff */
[----:B------:R-:W-:-:S07]  /*15a80*/  IMAD.MOV.U32 R2, RZ, RZ, R14 ;  /* 0x000000ffff027224 */ /* 0x000fce00078e000e */
[----:B------:R-:W-:Y:S05]  /*15a90*/  WARPSYNC.COLLECTIVE R15, `(.L_x_2677) ;  /* 0x000000000f087348 */ /* 0x000fea0003c00000 */
[----:B------:R0:W1:Y:S02]  /*15aa0*/  SHFL.IDX P6, R14, R13, R12, R11 ;  /* 0x0000000c0d0e7389 */ /* 0x00006400000c000b */
[----:B01----:R-:W-:Y:S01]  /*15ab0*/  ENDCOLLECTIVE ;  /* 0x000000000000791b */ /* 0x003fe20003800000 */
.L_x_2677:
        /* <DEDUP_REMOVED lines=11> */
.L_x_2678:
[----:B------:R-:W-:Y:S02]  /*15b70*/  IMAD.MOV.U32 R13, RZ, RZ, R21 ;  /* 0x000000ffff0d7224 */ /* 0x000fe400078e0015 */
[----:B------:R-:W-:Y:S02]  /*15b80*/  IMAD.MOV.U32 R12, RZ, RZ, RZ ;  /* 0x000000ffff0c7224 */ /* 0x000fe400078e00ff */
[----:B------:R-:W-:-:S07]  /*15b90*/  IMAD.MOV.U32 R5, RZ, RZ, R14 ;  /* 0x000000ffff057224 */ /* 0x000fce00078e000e */
[----:B------:R-:W-:Y:S05]  /*15ba0*/  WARPSYNC.COLLECTIVE R15, `(.L_x_2679) ;  /* 0x000000000f087348 */ /* 0x000fea0003c00000 */
[----:B------:R0:W1:Y:S02]  /*15bb0*/  SHFL.IDX P6, R14, R13, R12, R11 ;  /* 0x0000000c0d0e7389 */ /* 0x00006400000c000b */
[----:B01----:R-:W-:Y:S01]  /*15bc0*/  ENDCOLLECTIVE ;  /* 0x000000000000791b */ /* 0x003fe20003800000 */
.L_x_2679:
        /* <DEDUP_REMOVED lines=11> */
.L_x_2680:
[----:B------:R-:W-:Y:S02]  /*15c80*/  IMAD.MOV.U32 R13, RZ, RZ, R21 ;  /* 0x000000ffff0d7224 */ /* 0x000fe400078e0015 */
[----:B------:R-:W-:Y:S02]  /*15c90*/  IMAD.MOV.U32 R12, RZ, RZ, 0x1 ;  /* 0x00000001ff0c7424 */ /* 0x000fe400078e00ff */
[----:B------:R-:W-:-:S07]  /*15ca0*/  IMAD.MOV.U32 R2, RZ, RZ, R14 ;  /* 0x000000ffff027224 */ /* 0x000fce00078e000e */
[----:B------:R-:W-:Y:S05]  /*15cb0*/  WARPSYNC.COLLECTIVE R15, `(.L_x_2681) ;  /* 0x000000000f087348 */ /* 0x000fea0003c00000 */
[----:B------:R0:W1:Y:S02]  /*15cc0*/  SHFL.IDX P6, R14, R13, R12, R11 ;  /* 0x0000000c0d0e7389 */ /* 0x00006400000c000b */
[----:B01----:R-:W-:Y:S01]  /*15cd0*/  ENDCOLLECTIVE ;  /* 0x000000000000791b */ /* 0x003fe20003800000 */
.L_x_2681:
        /* <DEDUP_REMOVED lines=11> */
.L_x_2682:
[----:B------:R-:W-:Y:S01]  /*15d90*/  IMAD.MOV.U32 R2, RZ, RZ, R14 ;  /* 0x000000ffff027224 */ /* 0x000fe200078e000e */
[----:B------:R-:W-:Y:S06]  /*15da0*/  BRA `(.L_x_2683) ;  /* 0xffffffb000d87947 */ /* 0x000fec000383ffff */
.L_x_2553:
[----:B---3--:R3:W4:Y:S02]  /*15db0*/  SYNCS.PHASECHK.TRANS64.TRYWAIT P0, [R0+URZ+0x22840], R28 ;  /* 0x0228401c000075a7 */ /* 0x008724000800017f */
[----:B----4-:R-:W-:Y:S05]  /*15dc0*/  @!P0 NANOSLEEP.SYNCS 0x989680 ;  /* 0x009896800000895d */ /* 0x010fea0003900000 */
[----:B------:R-:W4:Y:S02]  /*15dd0*/  @!P0 SYNCS.PHASECHK.TRANS64 P0, [R0+URZ+0x22840], R28 ;  /* 0x0228401c000085a7 */ /* 0x000f24000800007f */
[----:B----4-:R-:W-:Y:S05]  /*15de0*/  @!P0 BRA `(.L_x_2553) ;  /* 0xfffffffc00f08947 */ /* 0x010fea000383ffff */
[----:B------:R-:W-:Y:S05]  /*15df0*/  BRA `(.L_x_2684) ;  /* 0xffffffb400287947 */ /* 0x000fea000383ffff */
.L_x_2554:
        /* <DEDUP_REMOVED lines=8> */
.L_x_2686:
[----:B------:R-:W-:Y:S05]  /*15e80*/  BSYNC B0 ;  /* 0x0000000000007941 */ /* 0x000fea0003800000 */
.L_x_2685:
        /* <DEDUP_REMOVED lines=8> */
.L_x_2687:
        /* <DEDUP_REMOVED lines=8> */
.L_x_2688:
        /* <DEDUP_REMOVED lines=9> */
.L_x_2689:
[----:B------:R-:W-:Y:S02]  /*16020*/  IMAD.MOV.U32 R13, RZ, RZ, R10 ;  /* 0x000000ffff0d7224 */ /* 0x000fe400078e000a */
[----:B------:R-:W-:Y:S01]  /*16030*/  IMAD.MOV.U32 R12, RZ, RZ, 0x2 ;  /* 0x00000002ff0c7424 */ /* 0x000fe200078e00ff */
[----:B------:R-:W-:-:S13]  /*16040*/  IADD3 R2, P0, R33, R14, RZ ;  /* 0x0000000e21027210 */ /* 0x000fda0007f1e0ff */
[----:B------:R-:W-:Y:S05]  /*16050*/  WARPSYNC.COLLECTIVE R15, `(.L_x_2690) ;  /* 0x000000000f087348 */ /* 0x000fea0003c00000 */
[----:B------:R0:W1:Y:S02]  /*16060*/  SHFL.IDX P6, R14, R13, R12, R11 ;  /* 0x0000000c0d0e7389 */ /* 0x00006400000c000b */
[----:B01----:R-:W-:Y:S01]  /*16070*/  ENDCOLLECTIVE ;  /* 0x000000000000791b */ /* 0x003fe20003800000 */
.L_x_2690:
        /* <DEDUP_REMOVED lines=10> */
.L_x_2691:
[----:B------:R-:W-:Y:S02]  /*16120*/  IMAD.MOV.U32 R13, RZ, RZ, R10 ;  /* 0x000000ffff0d7224 */ /* 0x000fe400078e000a */
[----:B------:R-:W-:Y:S02]  /*16130*/  IMAD.MOV.U32 R12, RZ, RZ, 0x3 ;  /* 0x00000003ff0c7424 */ /* 0x000fe400078e00ff */
[----:B------:R-:W-:-:S07]  /*16140*/  IMAD.MOV.U32 R2, RZ, RZ, R14 ;  /* 0x000000ffff027224 */ /* 0x000fce00078e000e */
[----:B------:R-:W-:Y:S05]  /*16150*/  WARPSYNC.COLLECTIVE R15, `(.L_x_2692) ;  /* 0x000000000f087348 */ /* 0x000fea0003c00000 */
[----:B------:R0:W1:Y:S02]  /*16160*/  SHFL.IDX P6, R14, R13, R12, R11 ;  /* 0x0000000c0d0e7389 */ /* 0x00006400000c000b */
[----:B01----:R-:W-:Y:S01]  /*16170*/  ENDCOLLECTIVE ;  /* 0x000000000000791b */ /* 0x003fe20003800000 */
.L_x_2692:
        /* <DEDUP_REMOVED lines=11> */
.L_x_2693:
[----:B------:R-:W-:Y:S02]  /*16230*/  IMAD.MOV.U32 R13, RZ, RZ, R10 ;  /* 0x000000ffff0d7224 */ /* 0x000fe400078e000a */
[----:B------:R-:W-:Y:S01]  /*16240*/  IMAD.MOV.U32 R12, RZ, RZ, 0x4 ;  /* 0x00000004ff0c7424 */ /* 0x000fe200078e00ff */
[----:B------:R-:W-:-:S13]  /*16250*/  IADD3 R2, P0, R33, R14, RZ ;  /* 0x0000000e21027210 */ /* 0x000fda0007f1e0ff */
[----:B------:R-:W-:Y:S05]  /*16260*/  WARPSYNC.COLLECTIVE R15, `(.L_x_2694) ;  /* 0x000000000f087348 */ /* 0x000fea0003c00000 */
[----:B------:R0:W1:Y:S02]  /*16270*/  SHFL.IDX P6, R14, R13, R12, R11 ;  /* 0x0000000c0d0e7389 */ /* 0x00006400000c000b */
[----:B01----:R-:W-:Y:S01]  /*16280*/  ENDCOLLECTIVE ;  /* 0x000000000000791b */ /* 0x003fe20003800000 */
.L_x_2694:
        /* <DEDUP_REMOVED lines=10> */
.L_x_2695:
[----:B------:R-:W-:Y:S02]  /*16330*/  IMAD.MOV.U32 R13, RZ, RZ, R10 ;  /* 0x000000ffff0d7224 */ /* 0x000fe400078e000a */
[----:B------:R-:W-:Y:S02]  /*16340*/  IMAD.MOV.U32 R12, RZ, RZ, 0x5 ;  /* 0x00000005ff0c7424 */ /* 0x000fe400078e00ff */
[----:B------:R-:W-:-:S07]  /*16350*/  IMAD.MOV.U32 R2, RZ, RZ, R14 ;  /* 0x000000ffff027224 */ /* 0x000fce00078e000e */
[----:B------:R-:W-:Y:S05]  /*16360*/  WARPSYNC.COLLECTIVE R15, `(.L_x_2696) ;  /* 0x000000000f087348 */ /* 0x000fea0003c00000 */
[----:B------:R0:W1:Y:S02]  /*16370*/  SHFL.IDX P6, R14, R13, R12, R11 ;  /* 0x0000000c0d0e7389 */ /* 0x00006400000c000b */
[----:B01----:R-:W-:Y:S01]  /*16380*/  ENDCOLLECTIVE ;  /* 0x000000000000791b */ /* 0x003fe20003800000 */
.L_x_2696:
        /* <DEDUP_REMOVED lines=11> */
.L_x_2697:
[----:B------:R-:W-:Y:S02]  /*16440*/  IMAD.MOV.U32 R13, RZ, RZ, R10 ;  /* 0x000000ffff0d7224 */ /* 0x000fe400078e000a */
[----:B------:R-:W-:Y:S01]  /*16450*/  IMAD.MOV.U32 R12, RZ, RZ, 0x6 ;  /* 0x00000006ff0c7424 */ /* 0x000fe200078e00ff */
[----:B------:R-:W-:-:S13]  /*16460*/  IADD3 R2, P0, R33, R14, RZ ;  /* 0x0000000e21027210 */ /* 0x000fda0007f1e0ff */
[----:B------:R-:W-:Y:S05]  /*16470*/  WARPSYNC.COLLECTIVE R15, `(.L_x_2698) ;  /* 0x000000000f087348 */ /* 0x000fea0003c00000 */
[----:B------:R0:W1:Y:S02]  /*16480*/  SHFL.IDX P6, R14, R13, R12, R11 ;  /* 0x0000000c0d0e7389 */ /* 0x00006400000c000b */
[----:B01----:R-:W-:Y:S01]  /*16490*/  ENDCOLLECTIVE ;  /* 0x000000000000791b */ /* 0x003fe20003800000 */
.L_x_2698:
        /* <DEDUP_REMOVED lines=10> */
.L_x_2699:
[----:B------:R-:W-:Y:S02]  /*16540*/  IMAD.MOV.U32 R13, RZ, RZ, R10 ;  /* 0x000000ffff0d7224 */ /* 0x000fe400078e000a */
[----:B------:R-:W-:Y:S02]  /*16550*/  IMAD.MOV.U32 R12, RZ, RZ, 0x7 ;  /* 0x00000007ff0c7424 */ /* 0x000fe400078e00ff */
[----:B------:R-:W-:-:S07]  /*16560*/  IMAD.MOV.U32 R2, RZ, RZ, R14 ;  /* 0x000000ffff027224 */ /* 0x000fce00078e000e */
[----:B------:R-:W-:Y:S05]  /*16570*/  WARPSYNC.COLLECTIVE R15, `(.L_x_2700) ;  /* 0x000000000f087348 */ /* 0x000fea0003c00000 */
[----:B------:R0:W1:Y:S02]  /*16580*/  SHFL.IDX P6, R14, R13, R12, R11 ;  /* 0x0000000c0d0e7389 */ /* 0x00006400000c000b */
[----:B01----:R-:W-:Y:S01]  /*16590*/  ENDCOLLECTIVE ;  /* 0x000000000000791b */ /* 0x003fe20003800000 */
.L_x_2700:
        /* <DEDUP_REMOVED lines=11> */
.L_x_2701:
[----:B------:R-:W-:Y:S02]  /*16650*/  IMAD.MOV.U32 R13, RZ, RZ, R9 ;  /* 0x000000ffff0d7224 */ /* 0x000fe400078e0009 */
[----:B------:R-:W-:Y:S02]  /*16660*/  IMAD.MOV.U32 R12, RZ, RZ, RZ ;  /* 0x000000ffff0c7224 */ /* 0x000fe400078e00ff */
[----:B------:R-:W-:-:S07]  /*16670*/  IMAD.MOV.U32 R4, RZ, RZ, R14 ;  /* 0x000000ffff047224 */ /* 0x000fce00078e000e */
[----:B------:R-:W-:Y:S05]  /*16680*/  WARPSYNC.COLLECTIVE R15, `(.L_x_2702) ;  /* 0x000000000f087348 */ /* 0x000fea0003c00000 */
[----:B------:R0:W1:Y:S02]  /*16690*/  SHFL.IDX P6, R14, R13, R12, R11 ;  /* 0x0000000c0d0e7389 */ /* 0x00006400000c000b */
[----:B01----:R-:W-:Y:S01]  /*166a0*/  ENDCOLLECTIVE ;  /* 0x000000000000791b */ /* 0x003fe20003800000 */
.L_x_2702:
        /* <DEDUP_REMOVED lines=11> */
.L_x_2703:
[----:B------:R-:W-:Y:S02]  /*16760*/  IMAD.MOV.U32 R13, RZ, RZ, R9 ;  /* 0x000000ffff0d7224 */ /* 0x000fe400078e0009 */
[----:B------:R-:W-:Y:S02]  /*16770*/  IMAD.MOV.U32 R12, RZ, RZ, 0x1 ;  /* 0x00000001ff0c7424 */ /* 0x000fe400078e00ff */
[----:B------:R-:W-:-:S07]  /*16780*/  IMAD.MOV.U32 R2, RZ, RZ, R14 ;  /* 0x000000ffff027224 */ /* 0x000fce00078e000e */
[----:B------:R-:W-:Y:S05]  /*16790*/  WARPSYNC.COLLECTIVE R15, `(.L_x_2704) ;  /* 0x000000000f087348 */ /* 0x000fea0003c00000 */
[----:B------:R0:W1:Y:S02]  /*167a0*/  SHFL.IDX P6, R14, R13, R12, R11 ;  /* 0x0000000c0d0e7389 */ /* 0x00006400000c000b */
[----:B01----:R-:W-:Y:S01]  /*167b0*/  ENDCOLLECTIVE ;  /* 0x000000000000791b */ /* 0x003fe20003800000 */
.L_x_2704:
        /* <DEDUP_REMOVED lines=11> */
.L_x_2705:
[----:B------:R-:W-:Y:S01]  /*16870*/  IMAD.MOV.U32 R8, RZ, RZ, R14 ;  /* 0x000000ffff087224 */ /* 0x000fe200078e000e */
[----:B------:R-:W-:Y:S06]  /*16880*/  BRA `(.L_x_2706) ;  /* 0xffffffac00c47947 */ /* 0x000fec000383ffff */
.L_x_2559:
[----:B0-----:R0:W1:Y:S02]  /*16890*/  SYNCS.PHASECHK.TRANS64.TRYWAIT P2, [R19+URZ+0x22870], R0 ;  /* 0x02287000130075a7 */ /* 0x001064000804017f */
[----:B-1----:R-:W-:Y:S05]  /*168a0*/  @!P2 NANOSLEEP.SYNCS 0x989680 ;  /* 0x009896800000a95d */ /* 0x002fea0003900000 */
[----:B------:R-:W1:Y:S02]  /*168b0*/  @!P2 SYNCS.PHASECHK.TRANS64 P2, [R19+URZ+0x22870], R0 ;  /* 0x022870001300a5a7 */ /* 0x000e64000804007f */
[----:B-1----:R-:W-:Y:S05]  /*168c0*/  @!P2 BRA `(.L_x_2559) ;  /* 0xfffffffc00f0a947 */ /* 0x002fea000383ffff */
[----:B------:R-:W-:Y:S05]  /*168d0*/  BRA `(.L_x_2707) ;  /* 0xffffffb000287947 */ /* 0x000fea000383ffff */
.L_x_2561:
[----:B0-----:R0:W1:Y:S02]  /*168e0*/  SYNCS.PHASECHK.TRANS64.TRYWAIT P2, [R19+URZ+0x22860], R2 ;  /* 0x02286002130075a7 */ /* 0x001064000804017f */
[----:B-1----:R-:W-:Y:S05]  /*168f0*/  @!P2 NANOSLEEP.SYNCS 0x989680 ;  /* 0x009896800000a95d */ /* 0x002fea0003900000 */
[----:B------:R-:W1:Y:S02]  /*16900*/  @!P2 SYNCS.PHASECHK.TRANS64 P2, [R19+URZ+0x22860], R2 ;  /* 0x022860021300a5a7 */ /* 0x000e64000804007f */
[----:B-1----:R-:W-:Y:S05]  /*16910*/  @!P2 BRA `(.L_x_2561) ;  /* 0xfffffffc00f0a947 */ /* 0x002fea000383ffff */
[----:B------:R-:W-:Y:S05]  /*16920*/  BRA `(.L_x_2708) ;  /* 0xffffffb000387947 */ /* 0x000fea000383ffff */
.L_x_2569:
[----:B--2---:R2:W3:Y:S02]  /*16930*/  SYNCS.PHASECHK.TRANS64.TRYWAIT P2, [R18+URZ+0x22870], R3 ;  /* 0x02287003120075a7 */ /* 0x0044e4000804017f */
[----:B---3--:R-:W-:Y:S05]  /*16940*/  @!P2 NANOSLEEP.SYNCS 0x989680 ;  /* 0x009896800000a95d */ /* 0x008fea0003900000 */
[----:B------:R-:W3:Y:S02]  /*16950*/  @!P2 SYNCS.PHASECHK.TRANS64 P2, [R18+URZ+0x22870], R3 ;  /* 0x022870031200a5a7 */ /* 0x000ee4000804007f */
[----:B---3--:R-:W-:Y:S05]  /*16960*/  @!P2 BRA `(.L_x_2569) ;  /* 0xfffffffc00f0a947 */ /* 0x008fea000383ffff */
[----:B------:R-:W-:Y:S05]  /*16970*/  BRA `(.L_x_2709) ;  /* 0xffffffb400fc7947 */ /* 0x000fea000383ffff */
.L_x_2571:
[----:B0-----:R0:W2:Y:S02]  /*16980*/  SYNCS.PHASECHK.TRANS64.TRYWAIT P2, [R18+URZ+0x22860], R3 ;  /* 0x02286003120075a7 */ /* 0x0010a4000804017f */
[----:B--2---:R-:W-:Y:S05]  /*16990*/  @!P2 NANOSLEEP.SYNCS 0x989680 ;  /* 0x009896800000a95d */ /* 0x004fea0003900000 */
[----:B------:R-:W2:Y:S02]  /*169a0*/  @!P2 SYNCS.PHASECHK.TRANS64 P2, [R18+URZ+0x22860], R3 ;  /* 0x022860031200a5a7 */ /* 0x000ea4000804007f */
[----:B--2---:R-:W-:Y:S05]  /*169b0*/  @!P2 BRA `(.L_x_2571) ;  /* 0xfffffffc00f0a947 */ /* 0x004fea000383ffff */
[----:B------:R-:W-:Y:S05]  /*169c0*/  BRA `(.L_x_2710) ;  /* 0xffffffb8000c7947 */ /* 0x000fea000383ffff */
.L_x_2578:
[----:B-1----:R1:W2:Y:S02]  /*169d0*/  SYNCS.PHASECHK.TRANS64.TRYWAIT P0, [R5+URZ+0x22820], R0 ;  /* 0x02282000050075a7 */ /* 0x0022a4000800017f */
[----:B--2---:R-:W-:Y:S05]  /*169e0*/  @!P0 NANOSLEEP.SYNCS 0x989680 ;  /* 0x009896800000895d */ /* 0x004fea0003900000 */
[----:B------:R-:W2:Y:S02]  /*169f0*/  @!P0 SYNCS.PHASECHK.TRANS64 P0, [R5+URZ+0x22820], R0 ;  /* 0x02282000050085a7 */ /* 0x000ea4000800007f */
[----:B--2---:R-:W-:Y:S05]  /*16a00*/  @!P0 BRA `(.L_x_2578) ;  /* 0xfffffffc00f08947 */ /* 0x004fea000383ffff */
[----:B------:R-:W-:Y:S05]  /*16a10*/  BRA `(.L_x_2711) ;  /* 0xffffffc000087947 */ /* 0x000fea000383ffff */
.L_x_2579:
        /* <DEDUP_REMOVED lines=11> */
.L_x_2713:
[----:B------:R-:W-:Y:S05]  /*16ad0*/  BSYNC B0 ;  /* 0x0000000000007941 */ /* 0x000fea0003800000 */
.L_x_2712:
[----:B------:R-:W-:Y:S05]  /*16ae0*/  BRA `(.L_x_2714) ;  /* 0xffffffbc00f07947 */ /* 0x000fea000383ffff */
.L_x_2582:
[----:B------:R-:W-:Y:S01]  /*16af0*/  BSSY B1, `(.L_x_2715) ;  /* 0x0000006000017945 */ /* 0x000fe20003800000 */
[----:B------:R-:W-:-:S07]  /*16b00*/  IMAD.MOV.U32 R15, RZ, RZ, -0x1 ;  /* 0xffffffffff0f7424 */ /* 0x000fce00078e00ff */
[----:B01----:R-:W-:Y:S05]  /*16b10*/  WARPSYNC.COLLECTIVE R15, `(.L_x_2716) ;  /* 0x000000000f0c7348 */ /* 0x003fea0003c00000 */
[----:B------:R-:W-:Y:S02]  /*16b20*/  ELECT P6, UR62, PT ;  /* 0x00000000003e782f */ /* 0x000fe400038c0000 */
[----:B------:R-:W-:Y:S01]  /*16b30*/  MOV R14, UR62 ;  /* 0x0000003e000e7c02 */ /* 0x000fe20008000f00 */
[----:B01----:R-:W-:Y:S10]  /*16b40*/  ENDCOLLECTIVE ;  /* 0x000000000000791b */ /* 0x003ff40003800000 */
.L_x_2716:
[----:B------:R-:W-:Y:S05]  /*16b50*/  BSYNC B1 ;  /* 0x0000000000017941 */ /* 0x000fea0003800000 */
.L_x_2715:
[----:B------:R-:W-:Y:S05]  /*16b60*/  BRA `(.L_x_2717) ;  /* 0xffffffbc00e87947 */ /* 0x000fea000383ffff */
.L_x_2584:
[----:B-1----:R1:W2:Y:S02]  /*16b70*/  SYNCS.PHASECHK.TRANS64.TRYWAIT P1, [R3+URZ+0x22840], R2 ;  /* 0x02284002030075a7 */ /* 0x0022a4000802017f */
[----:B--2---:R-:W-:Y:S05]  /*16b80*/  @!P1 NANOSLEEP.SYNCS 0x989680 ;  /* 0x009896800000995d */ /* 0x004fea0003900000 */
[----:B------:R-:W2:Y:S02]  /*16b90*/  @!P1 SYNCS.PHASECHK.TRANS64 P1, [R3+URZ+0x22840], R2 ;  /* 0x02284002030095a7 */ /* 0x000ea4000802007f */
[----:B--2---:R-:W-:Y:S05]  /*16ba0*/  @!P1 BRA `(.L_x_2584) ;  /* 0xfffffffc00f09947 */ /* 0x004fea000383ffff */
[----:B------:R-:W-:Y:S05]  /*16bb0*/  BRA `(.L_x_2718) ;  /* 0xffffffc000087947 */ /* 0x000fea000383ffff */
.L_x_2586:
[----:B--2---:R2:W3:Y:S02]  /*16bc0*/  SYNCS.PHASECHK.TRANS64.TRYWAIT P1, [R29+URZ+0x22840], R0 ;  /* 0x022840001d0075a7 */ /* 0x0044e4000802017f */
[----:B---3--:R-:W-:Y:S05]  /*16bd0*/  @!P1 NANOSLEEP.SYNCS 0x989680 ;  /* 0x009896800000995d */ /* 0x008fea0003900000 */
[----:B------:R-:W3:Y:S02]  /*16be0*/  @!P1 SYNCS.PHASECHK.TRANS64 P1, [R29+URZ+0x22840], R0 ;  /* 0x022840001d0095a7 */ /* 0x000ee4000802007f */
[----:B---3--:R-:W-:Y:S05]  /*16bf0*/  @!P1 BRA `(.L_x_2586) ;  /* 0xfffffffc00f09947 */ /* 0x008fea000383ffff */
[----:B------:R-:W-:Y:S05]  /*16c00*/  BRA `(.L_x_2719) ;  /* 0xffffffc000147947 */ /* 0x000fea000383ffff */
.L_x_2588:
[----:B---3--:R3:W4:Y:S02]  /*16c10*/  SYNCS.PHASECHK.TRANS64.TRYWAIT P1, [R3+URZ+0x22860], R2 ;  /* 0x02286002030075a7 */ /* 0x008724000802017f */
[----:B----4-:R-:W-:Y:S05]  /*16c20*/  @!P1 NANOSLEEP.SYNCS 0x989680 ;  /* 0x009896800000995d */ /* 0x010fea0003900000 */
[----:B------:R-:W4:Y:S02]  /*16c30*/  @!P1 SYNCS.PHASECHK.TRANS64 P1, [R3+URZ+0x22860], R2 ;  /* 0x02286002030095a7 */ /* 0x000f24000802007f */
[----:B----4-:R-:W-:Y:S05]  /*16c40*/  @!P1 BRA `(.L_x_2588) ;  /* 0xfffffffc00f09947 */ /* 0x010fea000383ffff */
[----:B------:R-:W-:Y:S05]  /*16c50*/  BRA `(.L_x_2720) ;  /* 0xffffffc000107947 */ /* 0x000fea000383ffff */
.L_x_2590:
[----:B----4-:R4:W0:Y:S02]  /*16c60*/  SYNCS.PHASECHK.TRANS64.TRYWAIT P1, [R29+URZ+0x22860], R0 ;  /* 0x022860001d0075a7 */ /* 0x010824000802017f */
[----:B0-----:R-:W-:Y:S05]  /*16c70*/  @!P1 NANOSLEEP.SYNCS 0x989680 ;  /* 0x009896800000995d */ /* 0x001fea0003900000 */
[----:B------:R-:W0:Y:S02]  /*16c80*/  @!P1 SYNCS.PHASECHK.TRANS64 P1, [R29+URZ+0x22860], R0 ;  /* 0x022860001d0095a7 */ /* 0x000e24000802007f */
[----:B0-----:R-:W-:Y:S05]  /*16c90*/  @!P1 BRA `(.L_x_2590) ;  /* 0xfffffffc00f09947 */ /* 0x001fea000383ffff */
[----:B------:R-:W-:Y:S05]  /*16ca0*/  BRA `(.L_x_2721) ;  /* 0xffffffc0000c7947 */ /* 0x000fea000383ffff */
.L_x_2592:
[----:B------:R0:W0:Y:S02]  /*16cb0*/  SYNCS.PHASECHK.TRANS64.TRYWAIT P1, [R3+URZ+0x22880], R2 ;  /* 0x02288002030075a7 */ /* 0x000024000802017f */
[----:B0-----:R-:W-:Y:S05]  /*16cc0*/  @!P1 NANOSLEEP.SYNCS 0x989680 ;  /* 0x009896800000995d */ /* 0x001fea0003900000 */
[----:B------:R-:W0:Y:S02]  /*16cd0*/  @!P1 SYNCS.PHASECHK.TRANS64 P1, [R3+URZ+0x22880], R2 ;  /* 0x02288002030095a7 */ /* 0x000e24000802007f */
[----:B0-----:R-:W-:Y:S05]  /*16ce0*/  @!P1 BRA `(.L_x_2592) ;  /* 0xfffffffc00f09947 */ /* 0x001fea000383ffff */
[----:B------:R-:W-:Y:S05]  /*16cf0*/  BRA `(.L_x_2722) ;  /* 0xffffffc000087947 */ /* 0x000fea000383ffff */
.L_x_2723:
        /* <DEDUP_REMOVED lines=16> */
.L_x_3628:


//--------------------- .text._ZN7cutlass13device_kernelIN5flash11enable_sm90INS1_16FlashAttnFwdSm90INS1_25CollectiveMainloopFwdSm90ILi2EN4cute5tupleIJNS5_1CILi1EEES8_S8_EEENS6_IJNS7_ILi128EEENS7_ILi160EEESA_EEELi128ENS_12float_e4m3_tEfNS_4arch4Sm90ELb1ELb0ELb0ELb1ELb1ELb0ELb0ELb1ELb1ELb1ELb0ELb0EEENS1_21CollectiveEpilogueFwdINS6_IJSA_SA_SB_EEES9_NS_10bfloat16_tESF_Li256ELb1ELb1ELb0ELb1EEENS1_36VarlenDynamicPersistentTileSchedulerILi128ELi160ELi256ELi128ELb0ELb1ELb1ELb1ELb1ELb1EEEEEEEEEvNT_6ParamsE --------------------------
	.section	.text._ZN7cutlass13device_kernelIN5flash11enable_sm90INS1_16FlashAttnFwdSm90INS1_25CollectiveMainloopFwdSm90ILi2EN4cute5tupleIJNS5_1CILi1EEES8_S8_EEENS6_IJNS7_ILi128EEENS7_ILi160EEESA_EEELi128ENS_12float_e4m3_tEfNS_4arch4Sm90ELb1ELb0ELb0ELb1ELb1ELb0ELb0ELb1ELb1ELb1ELb0ELb0EEENS1_21CollectiveEpilogueFwdINS6_IJSA_SA_SB_EEES9_NS_10bfloat16_tESF_Li256ELb1ELb1ELb0ELb1EEENS1_36VarlenDynamicPersistentTileSchedulerILi128ELi160ELi256ELi128ELb0ELb1ELb1ELb1ELb1ELb1EEEEEEEEEvNT_6ParamsE,"ax",@progbits
	.align	128
.text._ZN7cutlass13device_kernelIN5flash11enable_sm90INS1_16FlashAttnFwdSm90INS1_25CollectiveMainloopFwdSm90ILi2EN4cute5tupleIJNS5_1CILi1EEES8_S8_EEENS6_IJNS7_ILi128EEENS7_ILi160EEESA_EEELi128ENS_12float_e4m3_tEfNS_4arch4Sm90ELb1ELb0ELb0ELb1ELb1ELb0ELb0ELb1ELb1ELb1ELb0ELb0EEENS1_21CollectiveEpilogueFwdINS6_IJSA_SA_SB_EEES9_NS_10bfloat16_tESF_Li256ELb1ELb1ELb0ELb1EEENS1_36VarlenDynamicPersistentTileSchedulerILi128ELi160ELi256ELi128ELb0ELb1ELb1ELb1ELb1ELb1EEEEEEEEEvNT_6ParamsE:
        .type           _ZN7cutlass13device_kernelIN5flash11enable_sm90INS1_16FlashAttnFwdSm90INS1_25CollectiveMainloopFwdSm90ILi2EN4cute5tupleIJNS5_1CILi1EEES8_S8_EEENS6_IJNS7_ILi128EEENS7_ILi160EEESA_EEELi128ENS_12float_e4m3_tEfNS_4arch4Sm90ELb1ELb0ELb0ELb1ELb1ELb0ELb0ELb1ELb1ELb1ELb0ELb0EEENS1_21CollectiveEpilogueFwdINS6_IJSA_SA_SB_EEES9_NS_10bfloat16_tESF_Li256ELb1ELb1ELb0ELb1EEENS1_36VarlenDynamicPersistentTileSchedulerILi128ELi160ELi256ELi128ELb0ELb1ELb1ELb1ELb1ELb1EEEEEEEEEvNT_6ParamsE,@function
        .size           _ZN7cutlass13device_kernelIN5flash11enable_sm90INS1_16FlashAttnFwdSm90INS1_25CollectiveMainloopFwdSm90ILi2EN4cute5tupleIJNS5_1CILi1EEES8_S8_EEENS6_IJNS7_ILi128EEENS7_ILi160EEESA_EEELi128ENS_12float_e4m3_tEfNS_4arch4Sm90ELb1ELb0ELb0ELb1ELb1ELb0ELb0ELb1ELb1ELb1ELb0ELb0EEENS1_21CollectiveEpilogueFwdINS6_IJSA_SA_SB_EEES9_NS_10bfloat16_tESF_Li256ELb1ELb1ELb0ELb1EEENS1_36VarlenDynamicPersistentTileSchedulerILi128ELi160ELi256ELi128ELb0ELb1ELb1ELb1ELb1ELb1EEEEEEEEEvNT_6ParamsE,(.L_x_3629 - _ZN7cutlass13device_kernelIN5flash11enable_sm90INS1_16FlashAttnFwdSm90INS1_25CollectiveMainloopFwdSm90ILi2EN4cute5tupleIJNS5_1CILi1EEES8_S8_EEENS6_IJNS7_ILi128EEENS7_ILi160EEESA_EEELi128ENS_12float_e4m3_tEfNS_4arch4Sm90ELb1ELb0ELb0ELb1ELb1ELb0ELb0ELb1ELb1ELb1ELb0ELb0EEENS1_21CollectiveEpilogueFwdINS6_IJSA_SA_SB_EEES9_NS_10bfloat16_tESF_Li256ELb1ELb1ELb0ELb1EEENS1_36VarlenDynamicPersistentTileSchedulerILi128ELi160ELi256ELi128ELb0ELb1ELb1ELb1ELb1ELb1EEEEEEEEEvNT_6ParamsE)
        .other          _ZN7cutlass13device_kernelIN5flash11enable_sm90INS1_16FlashAttnFwdSm90INS1_25CollectiveMainloopFwdSm90ILi2EN4cute5tupleIJNS5_1CILi1EEES8_S8_EEENS6_IJNS7_ILi128EEENS7_ILi160EEESA_EEELi128ENS_12float_e4m3_tEfNS_4arch4Sm90ELb1ELb0ELb0ELb1ELb1ELb0ELb0ELb1ELb1ELb1ELb0ELb0EEENS1_21CollectiveEpilogueFwdINS6_IJSA_SA_SB_EEES9_NS_10bfloat16_tESF_Li256ELb1ELb1ELb0ELb1EEENS1_36VarlenDynamicPersistentTileSchedulerILi128ELi160ELi256ELi128ELb0ELb1ELb1ELb1ELb1ELb1EEEEEEEEEvNT_6ParamsE,@"STO_CUDA_ENTRY STV_DEFAULT"
_ZN7cutlass13device_kernelIN5flash11enable_sm90INS1_16FlashAttnFwdSm90INS1_25CollectiveMainloopFwdSm90ILi2EN4cute5tupleIJNS5_1CILi1EEES8_S8_EEENS6_IJNS7_ILi128EEENS7_ILi160EEESA_EEELi128ENS_12float_e4m3_tEfNS_4arch4Sm90ELb1ELb0ELb0ELb1ELb1ELb0ELb0ELb1ELb1ELb1ELb0ELb0EEENS1_21CollectiveEpilogueFwdINS6_IJSA_SA_SB_EEES9_NS_10bfloat16_tESF_Li256ELb1ELb1ELb0ELb1EEENS1_36VarlenDynamicPersistentTileSchedulerILi128ELi160ELi256ELi128ELb0ELb1ELb1ELb1ELb1ELb1EEEEEEEEEvNT_6ParamsE:
        /* <DEDUP_REMOVED lines=45> */
.L_x_2724:
        /* <DEDUP_REMOVED lines=22> */
.L_x_2725:
        /* <DEDUP_REMOVED lines=18> */
.L_x_2726:
        /* <DEDUP_REMOVED lines=22> */
.L_x_2727:
        /* <DEDUP_REMOVED lines=24> */
.L_x_2728:
        /* <DEDUP_REMOVED lines=8> */
.L_x_2730:
        /* <DEDUP_REMOVED lines=25> */
[----:B------:R-:W-:Y:S02]  /*0a40*/  UMOV UR45, URZ ;  /* 0x0000003f002d7c82 */ /* 0x000fe40008000000 */
[CC--:B------:R-:W-:Y:S02]  /*0a50*/  LEA.HI R0, R3.reuse, R194.reuse, RZ, 0x7 ;  /* 0x000000c203007211 */ /* 0x0c0fe400078f38ff */
[----:B------:R-:W-:-:S02]  /*0a60*/  LEA.HI R4, R3, R194, RZ, 0x5 ;  /* 0x000000c203047211 */ /* 0x000fc400078f28ff */
[----:B------:R-:W-:Y:S02]  /*0a70*/  LOP3.LUT R5, R0, 0xffffff80, RZ, 0xc0, !PT ;  /* 0xffffff8000057812 */ /* 0x000fe400078ec0ff */
[CC--:B------:R-:W-:Y:S01]  /*0a80*/  LEA.HI R2, R3.reuse, R194.reuse, RZ, 0x4 ;  /* 0x000000c203027211 */ /* 0x0c0fe200078f20ff */
[----:B------:R-:W-:Y:S01]  /*0a90*/  IMAD.SHL.U32 R4, R4, 0x20, RZ ;  /* 0x0000002004047824 */ /* 0x000fe200078e00ff */
[----:B------:R-:W-:Y:S01]  /*0aa0*/  LEA.HI R10, R3, R194, RZ, 0x2 ;  /* 0x000000c2030a7211 */ /* 0x000fe200078f10ff */
[----:B------:R-:W-:Y:S01]  /*0ab0*/  IMAD.IADD R188, R194, 0x1, -R5 ;  /* 0x00000001c2bc7824 */ /* 0x000fe200078e0a05 */
[----:B------:R-:W-:Y:S02]  /*0ac0*/  LOP3.LUT R5, R2, 0x3fffff0, RZ, 0xc0, !PT ;  /* 0x03fffff002057812 */ /* 0x000fe400078ec0ff */
[----:B------:R-:W-:Y:S02]  /*0ad0*/  LOP3.LUT R4, R4, 0xfffffc00, RZ, 0xc0, !PT ;  /* 0xfffffc0004047812 */ /* 0x000fe400078ec0ff */
[----:B------:R-:W-:Y:S01]  /*0ae0*/  SHF.R.S32.HI R9, RZ, 0x1f, R188 ;  /* 0x0000001fff097819 */ /* 0x000fe200000114bc */
[----:B------:R-:W-:Y:S01]  /*0af0*/  IMAD.IADD R5, R194, 0x1, -R5 ;  /* 0x00000001c2057824 */ /* 0x000fe200078e0a05 */
[----:B------:R-:W-:-:S02]  /*0b00*/  SHF.R.S32.HI R7, RZ, 0x4, R2 ;  /* 0x00000004ff077819 */ /* 0x000fc40000011402 */
[----:B------:R-:W-:Y:S01]  /*0b10*/  LEA.HI R6, R9, R188, RZ, 0x2 ;  /* 0x000000bc09067211 */ /* 0x000fe200078f10ff */
[----:B------:R-:W-:Y:S01]  /*0b20*/  IMAD R191, R5, 0x40, R4 ;  /* 0x0000004005bf7824 */ /* 0x000fe200078e0204 */
[----:B------:R-:W-:Y:S02]  /*0b30*/  LOP3.LUT R5, R10, 0xfffffffc, RZ, 0xc0, !PT ;  /* 0xfffffffc0a057812 */ /* 0x000fe400078ec0ff */
[--C-:B------:R-:W-:Y:S02]  /*0b40*/  SHF.R.S32.HI R8, RZ, 0x2, R6.reuse ;  /* 0x00000002ff087819 */ /* 0x100fe40000011406 */
[----:B------:R-:W-:Y:S01]  /*0b50*/  SHF.R.S32.HI R11, RZ, 0x1f, R6 ;  /* 0x0000001fff0b7819 */ /* 0x000fe20000011406 */
[----:B------:R-:W-:Y:S01]  /*0b60*/  IMAD.IADD R4, R194, 0x1, -R5 ;  /* 0x00000001c2047824 */ /* 0x000fe200078e0a05 */
[----:B------:R-:W-:Y:S02]  /*0b70*/  LEA.HI R2, R2, R7, RZ, 0x1 ;  /* 0x0000000702027211 */ /* 0x000fe400078f08ff */
[----:B------:R-:W-:-:S02]  /*0b80*/  LEA.HI R3, R3, R194, RZ, 0x3 ;  /* 0x000000c203037211 */ /* 0x000fc400078f18ff */
[----:B------:R-:W-:Y:S02]  /*0b90*/  LEA.HI R11, R11, R8, RZ, 0x3 ;  /* 0x000000080b0b7211 */ /* 0x000fe400078f18ff */
[----:B------:R-:W-:Y:S02]  /*0ba0*/  SHF.R.S32.HI R189, RZ, 0x7, R0 ;  /* 0x00000007ffbd7819 */ /* 0x000fe40000011400 */
[----:B------:R-:W-:Y:S02]  /*0bb0*/  LOP3.LUT R2, R2, 0x1ffffffe, RZ, 0xc0, !PT ;  /* 0x1ffffffe02027812 */ /* 0x000fe400078ec0ff */
[----:B------:R-:W-:Y:S02]  /*0bc0*/  LOP3.LUT R5, R3, 0xfffffff8, RZ, 0xc0, !PT ;  /* 0xfffffff803057812 */ /* 0x000fe400078ec0ff */
[----:B------:R-:W-:Y:S01]  /*0bd0*/  LOP3.LUT R11, R11, 0xfffffff8, RZ, 0xc0, !PT ;  /* 0xfffffff80b0b7812 */ /* 0x000fe200078ec0ff */
[----:B------:R-:W-:Y:S01]  /*0be0*/  IMAD.IADD R2, R7, 0x1, -R2 ;  /* 0x0000000107027824 */ /* 0x000fe200078e0a02 */
[----:B------:R-:W-:Y:S01]  /*0bf0*/  LEA.HI R9, R9, R188, RZ, 0x5 ;  /* 0x000000bc09097211 */ /* 0x000fe200078f28ff */
[----:B------:R-:W-:Y:S01]  /*0c00*/  IMAD.IADD R22, R194, 0x1, -R5 ;  /* 0x00000001c2167824 */ /* 0x000fe200078e0a05 */
[----:B------:R-:W-:Y:S01]  /*0c10*/  LEA.HI R0, R0, R189, RZ, 0x1 ;  /* 0x000000bd00007211 */ /* 0x000fe200078f08ff */
[----:B------:R-:W-:Y:S01]  /*0c20*/  IMAD.IADD R8, R8, 0x1, -R11 ;  /* 0x0000000108087824 */ /* 0x000fe200078e0a0b */
[----:B------:R-:W-:Y:S01]  /*0c30*/  SHF.R.S32.HI R9, RZ, 0x5, R9 ;  /* 0x00000005ff097819 */ /* 0x000fe20000011409 */
[----:B------:R-:W-:Y:S01]  /*0c40*/  IMAD.SHL.U32 R16, R22, 0x8, RZ ;  /* 0x0000000816107824 */ /* 0x000fe200078e00ff */
[----:B------:R-:W-:Y:S01]  /*0c50*/  LEA.HI R7, R4, R4, RZ, 0x1 ;  /* 0x0000000404077211 */ /* 0x000fe200078f08ff */
[----:B------:R-:W-:Y:S01]  /*0c60*/  IMAD R191, R2, 0x8, R191 ;  /* 0x0000000802bf7824 */ /* 0x000fe200078e02bf */
[----:B------:R-:W-:Y:S01]  /*0c70*/  LOP3.LUT R0, R0, 0x3fffffe, RZ, 0xc0, !PT ;  /* 0x03fffffe00007812 */ /* 0x000fe200078ec0ff */
[----:B------:R-:W-:Y:S01]  /*0c80*/  IMAD R9, R9, 0x10, R8 ;  /* 0x0000001009097824 */ /* 0x000fe200078e0208 */
[----:B------:R-:W-:Y:S01]  /*0c90*/  LOP3.LUT R7, R7, 0x1ffffffe, RZ, 0xc0, !PT ;  /* 0x1ffffffe07077812 */ /* 0x000fe200078ec0ff */
[----:B------:R-:W-:Y:S01]  /*0ca0*/  VIADD R19, R16, 0x40 ;  /* 0x0000004010137836 */ /* 0x000fe20000000000 */
        /* <DEDUP_REMOVED lines=9> */
.L_x_2790:
[----:B012---:R-:W0:Y:S01]  /*0d40*/  LDC.64 R2, c[0x0][0xc88] ;  /* 0x00032200ff027b82 */ /* 0x007e220000000a00 */
[----:B------:R-:W-:Y:S01]  /*0d50*/  ULDC.64 UR6, c[0x0][0xa28] ;  /* 0x00028a0000067ab9 */ /* 0x000fe20000000a00 */
[----:B------:R-:W-:Y:S01]  /*0d60*/  ULDC.64 UR8, c[0x0][0xa18] ;  /* 0x0002860000087ab9 */ /* 0x000fe20000000a00 */
[----:B------:R-:W-:Y:S01]  /*0d70*/  ULDC UR4, c[0x0][0x424] ;  /* 0x0001090000047ab9 */ /* 0x000fe20000000800 */
[----:B0-----:R-:W-:-:S06]  /*0d80*/  IMAD.WIDE R2, R47, 0x4, R2 ;  /* 0x000000042f027825 */ /* 0x001fcc00078e0202 */
[----:B------:R-:W2:Y:S01]  /*0d90*/  LDG.E R2, desc[UR54][R2.64] ;  /* 0x0000003602027981 */ /* 0x000ea2000c1e1900 */
[----:B------:R-:W-:Y:S02]  /*0da0*/  UISETP.NE.U32.AND UP0, UPT, UR6, URZ, UPT ;  /* 0x0000003f0600728c */ /* 0x000fe4000bf05070 */
[----:B------:R-:W-:Y:S02]  /*0db0*/  UISETP.NE.U32.AND UP1, UPT, UR8, URZ, UPT ;  /* 0x0000003f0800728c */ /* 0x000fe4000bf25070 */
[----:B------:R-:W-:Y:S02]  /*0dc0*/  UISETP.NE.AND.EX UP0, UPT, UR7, URZ, UPT, UP0 ;  /* 0x0000003f0700728c */ /* 0x000fe4000bf05300 */
[----:B------:R-:W-:-:S04]  /*0dd0*/  UISETP.NE.AND.EX UP1, UPT, UR9, URZ, UPT, UP1 ;  /* 0x0000003f0900728c */ /* 0x000fc8000bf25310 */
[----:B------:R-:W-:Y:S02]  /*0de0*/  PLOP3.LUT P0, PT, PT, PT, UP0, 0x80, 0x0 ;  /* 0x000000000000781c */ /* 0x000fe40003f0f008 */
[----:B------:R-:W-:Y:S02]  /*0df0*/  PLOP3.LUT P2, PT, PT, PT, UP1, 0x80, 0x0 ;  /* 0x000000000000781c */ /* 0x000fe40003f4f018 */
[----:B--2---:R-:W-:-:S13]  /*0e00*/  R2UR UR37, R2 ;  /* 0x00000000022572ca */ /* 0x004fda00000e0000 */
[----:B------:R-:W-:Y:S02]  /*0e10*/  USHF.R.S32.HI UR38, URZ, 0x1f, UR37 ;  /* 0x0000001f3f267899 */ /* 0x000fe40008011425 */
[----:B------:R-:W-:-:S04]  /*0e20*/  @UP0 ULEA UR6, UP2, UR37, UR6, 0x2 ;  /* 0x0000000625060291 */ /* 0x000fc8000f84103f */
[----:B------:R-:W-:Y:S02]  /*0e30*/  @UP0 ULEA.HI.X UR7, UR37, UR7, UR38, 0x2, UP2 ;  /* 0x0000000725070291 */ /* 0x000fe400090f1426 */
[----:B------:R-:W-:Y:S01]  /*0e40*/  @UP1 ULEA UR8, UP0, UR37, UR8, 0x2 ;  /* 0x0000000825081291 */ /* 0x000fe2000f80103f */
[----:B------:R-:W-:-:S03]  /*0e50*/  IMAD.U32 R2, RZ, RZ, UR6 ;  /* 0x00000006ff027e24 */ /* 0x000fc6000f8e00ff */
[----:B------:R-:W-:Y:S01]  /*0e60*/  @UP1 ULEA.HI.X UR9, UR37, UR9, UR38, 0x2, UP0 ;  /* 0x0000000925091291 */ /* 0x000fe200080f1426 */
[----:B------:R-:W-:Y:S01]  /*0e70*/  IMAD.U32 R3, RZ, RZ, UR7 ;  /* 0x00000007ff037e24 */ /* 0x000fe2000f8e00ff */
[----:B------:R-:W-:Y:S01]  /*0e80*/  ULDC.64 UR6, c[0x0][0x418] ;  /* 0x0001060000067ab9 */ /* 0x000fe20000000a00 */
[----:B------:R-:W-:-:S03]  /*0e90*/  IMAD.U32 R4, RZ, RZ, UR8 ;  /* 0x00000008ff047e24 */ /* 0x000fc6000f8e00ff */
[----:B------:R-:W-:Y:S01]  /*0ea0*/  IMAD.U32 R5, RZ, RZ, UR9 ;  /* 0x00000009ff057e24 */ /* 0x000fe2000f8e00ff */
[----:B------:R-:W2:Y:S01]  /*0eb0*/  @P0 LDG.E R2, desc[UR54][R2.64] ;  /* 0x0000003602020981 */ /* 0x000ea2000c1e1900 */
[----:B------:R-:W-:Y:S01]  /*0ec0*/  UISETP.NE.U32.AND UP0, UPT, UR6, URZ, UPT ;  /* 0x0000003f0600728c */ /* 0x000fe2000bf05070 */
[----:B------:R-:W-:Y:S02]  /*0ed0*/  ULDC.64 UR8, c[0x0][0xa20] ;  /* 0x0002880000087ab9 */ /* 0x000fe40000000a00 */
[----:B---3--:R-:W3:Y:S01]  /*0ee0*/  @P2 LDG.E R4, desc[UR54][R4.64] ;  /* 0x0000003604042981 */ /* 0x008ee2000c1e1900 */
[----:B------:R-:W-:Y:S01]  /*0ef0*/  UISETP.NE.AND.EX UP0, UPT, UR7, URZ, UPT, UP0 ;  /* 0x0000003f0700728c */ /* 0x000fe2000bf05300 */
[----:B------:R-:W-:Y:S01]  /*0f00*/  ISETP.NE.U32.AND P1, PT, RZ, UR8, PT ;  /* 0x00000008ff007c0c */ /* 0x000fe2000bf25070 */
[----:B------:R-:W-:Y:S01]  /*0f10*/  ULDC UR6, c[0x0][0x2f0] ;  /* 0x0000bc0000067ab9 */ /* 0x000fe20000000800 */
[----:B------:R-:W-:Y:S01]  /*0f20*/  UMOV UR50, URZ ;  /* 0x0000003f00327c82 */ /* 0x000fe20008000000 */
[----:B------:R-:W-:Y:S01]  /*0f30*/  USEL UR4, UR4, 0x1, UP0 ;  /* 0x0000000104047887 */ /* 0x000fe20008000000 */
[----:B------:R-:W-:-:S03]  /*0f40*/  ISETP.NE.AND.EX P1, PT, RZ, UR9, PT, P1 ;  /* 0x00000009ff007c0c */ /* 0x000fc6000bf25310 */
[----:B------:R-:W-:Y:S01]  /*0f50*/  UIMAD UR4, UR4, UR6, URZ ;  /* 0x00000006040472a4 */ /* 0x000fe2000f8e023f */
[----:B--2---:R-:W-:Y:S02]  /*0f60*/  @P0 R2UR UR50, R2 ;  /* 0x00000000023202ca */ /* 0x004fe400000e0000 */
[----:B---3--:R-:W-:Y:S01]  /*0f70*/  @P2 R2UR UR51, R4 ;  /* 0x00000000043322ca */ /* 0x008fe200000e0000 */
[----:B----4-:R-:W-:-:S14]  /*0f80*/  @P2 BRA `(.L_x_2731) ;  /* 0x0000000000382947 */ /* 0x010fdc0003800000 */
[----:B------:R-:W-:Y:S01]  /*0f90*/  ULDC.64 UR6, c[0x0][0xa00] ;  /* 0x0002800000067ab9 */ /* 0x000fe20000000a00 */
[----:B------:R-:W-:Y:S01]  /*0fa0*/  ULDC UR51, c[0x0][0x288] ;  /* 0x0000a20000337ab9 */ /* 0x000fe20000000800 */
        /* <DEDUP_REMOVED lines=12> */
.L_x_2731:
[----:B------:R-:W-:Y:S01]  /*1070*/  UMOV UR39, UR49 ;  /* 0x0000003100277c82 */ /* 0x000fe20008000000 */
[----:B------:R-:W-:Y:S05]  /*1080*/  @!P1 BRA `(.L_x_2732) ;  /* 0x00000000001c9947 */ /* 0x000fea0003800000 */
[----:B------:R-:W-:-:S04]  /*1090*/  ULEA UR4, UP0, UR37, UR8, 0x2 ;  /* 0x0000000825047291 */ /* 0x000fc8000f80103f */
[----:B------:R-:W-:Y:S02]  /*10a0*/  ULEA.HI.X UR6, UR37, UR9, UR38, 0x2, UP0 ;  /* 0x0000000925067291 */ /* 0x000fe400080f1426 */
[----:B------:R-:W-:-:S04]  /*10b0*/  IMAD.U32 R2, RZ, RZ, UR4 ;  /* 0x00000004ff027e24 */ /* 0x000fc8000f8e00ff */
[----:B------:R-:W-:-:S05]  /*10c0*/  IMAD.U32 R3, RZ, RZ, UR6 ;  /* 0x00000006ff037e24 */ /* 0x000fca000f8e00ff */
[----:B------:R-:W2:Y:S02]  /*10d0*/  LDG.E R2, desc[UR54][R2.64] ;  /* 0x0000003602027981 */ /* 0x000ea4000c1e1900 */
[----:B--2---:R-:W-:Y:S01]  /*10e0*/  R2UR UR4, R2 ;  /* 0x00000000020472ca */ /* 0x004fe200000e0000 */
[----:B------:R-:W-:-:S14]  /*10f0*/  BRA `(.L_x_2733) ;  /* 0x0000000000347947 */ /* 0x000fdc0003800000 */
.L_x_2732:
        /* <DEDUP_REMOVED lines=13> */
.L_x_2733:
[----:B------:R-:W-:Y:S01]  /*11d0*/  ULDC.64 UR8, c[0x0][0x990] ;  /* 0x0002640000087ab9 */ /* 0x000fe20000000a00 */
[----:B------:R-:W-:Y:S01]  /*11e0*/  ULDC.64 UR6, c[0x0][0x998] ;  /* 0x0002660000067ab9 */ /* 0x000fe20000000a00 */
[----:B------:R-:W-:Y:S01]  /*11f0*/  UISETP.NE.U32.AND UP0, UPT, UR8, URZ, UPT ;  /* 0x0000003f0800728c */ /* 0x000fe2000bf05070 */
[----:B------:R-:W-:Y:S01]  /*1200*/  IMAD.MOV.U32 R7, RZ, RZ, 0x3f800000 ;  /* 0x3f800000ff077424 */ /* 0x000fe200078e00ff */
        /* <DEDUP_REMOVED lines=9> */
[----:B------:R-:W-:Y:S02]  /*12a0*/  @UP0 UIMAD UR10, UR38, UR16, URZ ;  /* 0x00000010260a02a4 */ /* 0x000fe4000f8e023f */
[----:B------:R-:W-:Y:S02]  /*12b0*/  @UP1 UIMAD UR12, UR38, UR18, URZ ;  /* 0x00000012260c12a4 */ /* 0x000fe4000f8e023f */
[----:B------:R-:W-:Y:S02]  /*12c0*/  @UP0 UIMAD UR17, UR37, UR17, UR10 ;  /* 0x00000011251102a4 */ /* 0x000fe4000f8e020a */
[----:B------:R-:W-:Y:S02]  /*12d0*/  @UP1 UIMAD.WIDE.U32 UR10, UR37, UR18, URZ ;  /* 0x00000012250a12a5 */ /* 0x000fe4000f8e003f */
[----:B------:R-:W-:-:S02]  /*12e0*/  @UP0 UIMAD.WIDE.U32 UR14, UR37, UR16, URZ ;  /* 0x00000010250e02a5 */ /* 0x000fc4000f8e003f */
[----:B------:R-:W-:Y:S02]  /*12f0*/  @UP1 UIMAD UR18, UR37, UR19, UR12 ;  /* 0x00000013251212a4 */ /* 0x000fe4000f8e020c */
[----:B------:R-:W-:Y:S02]  /*1300*/  @UP1 USHF.R.S32.HI UR19, URZ, 0x1f, UR49 ;  /* 0x0000001f3f131899 */ /* 0x000fe40008011431 */
[----:B------:R-:W-:Y:S01]  /*1310*/  @UP0 USHF.R.S32.HI UR16, URZ, 0x1f, UR49 ;  /* 0x0000001f3f100899 */ /* 0x000fe20008011431 */
[----:B------:R-:W-:Y:S01]  /*1320*/  @UP1 ULDC.64 UR12, c[0x0][0x9c0] ;  /* 0x00027000000c1ab9 */ /* 0x000fe20000000a00 */
[----:B------:R-:W-:Y:S02]  /*1330*/  @UP0 UIADD3 UR15, UR15, UR17, URZ ;  /* 0x000000110f0f0290 */ /* 0x000fe4000fffe03f */
[----:B------:R-:W-:Y:S02]  /*1340*/  @UP1 UIMAD UR17, UR19, UR12, URZ ;  /* 0x0000000c131112a4 */ /* 0x000fe4000f8e023f */
[----:B------:R-:W-:-:S02]  /*1350*/  @UP0 UIMAD UR16, UR16, UR20, URZ ;  /* 0x00000014101002a4 */ /* 0x000fc4000f8e023f */
[----:B------:R-:W-:Y:S02]  /*1360*/  @UP1 UIADD3 UR11, UR11, UR18, URZ ;  /* 0x000000120b0b1290 */ /* 0x000fe4000fffe03f */
[----:B------:R-:W-:Y:S02]  /*1370*/  @UP1 UIMAD UR17, UR49, UR13, UR17 ;  /* 0x0000000d311112a4 */ /* 0x000fe4000f8e0211 */
[----:B------:R-:W-:Y:S02]  /*1380*/  @UP0 UIMAD UR16, UR49, UR21, UR16 ;  /* 0x00000015311002a4 */ /* 0x000fe4000f8e0210 */
[----:B------:R-:W-:Y:S02]  /*1390*/  @UP0 UIMAD.WIDE.U32 UR14, UR49, UR20, UR14 ;  /* 0x00000014310e02a5 */ /* 0x000fe4000f8e000e */
[----:B------:R-:W-:Y:S02]  /*13a0*/  @UP1 UIMAD.WIDE.U32 UR12, UR49, UR12, UR10 ;  /* 0x0000000c310c12a5 */ /* 0x000fe4000f8e000a */
[----:B------:R-:W-:-:S02]  /*13b0*/  @UP0 UIADD3 UR11, UR15, UR16, URZ ;  /* 0x000000100f0b0290 */ /* 0x000fc4000fffe03f */
[----:B------:R-:W-:Y:S02]  /*13c0*/  @UP0 ULEA UR8, UP2, UR14, UR8, 0x2 ;  /* 0x000000080e080291 */ /* 0x000fe4000f84103f */
[----:B------:R-:W-:Y:S02]  /*13d0*/  @UP1 UIADD3 UR10, UR13, UR17, URZ ;  /* 0x000000110d0a1290 */ /* 0x000fe4000fffe03f */
[----:B------:R-:W-:Y:S02]  /*13e0*/  @UP1 ULEA UR6, UP3, UR12, UR6, 0x2 ;  /* 0x000000060c061291 */ /* 0x000fe4000f86103f */
[----:B------:R-:W-:Y:S01]  /*13f0*/  @UP0 ULEA.HI.X UR9, UR14, UR9, UR11, 0x2, UP2 ;  /* 0x000000090e090291 */ /* 0x000fe200090f140b */
[----:B------:R-:W-:Y:S01]  /*1400*/  IMAD.U32 R2, RZ, RZ, UR8 ;  /* 0x00000008ff027e24 */ /* 0x000fe2000f8e00ff */
[----:B------:R-:W-:Y:S02]  /*1410*/  @UP1 ULEA.HI.X UR7, UR12, UR7, UR10, 0x2, UP3 ;  /* 0x000000070c071291 */ /* 0x000fe400098f140a */
[----:B------:R-:W-:Y:S01]  /*1420*/  IMAD.U32 R4, RZ, RZ, UR6 ;  /* 0x00000006ff047e24 */ /* 0x000fe2000f8e00ff */
[----:B------:R-:W-:Y:S01]  /*1430*/  USHF.L.U32 UR40, UR5, 0x7, URZ ;  /* 0x0000000705287899 */ /* 0x000fe2000800063f */
[----:B------:R-:W-:Y:S01]  /*1440*/  IMAD.U32 R3, RZ, RZ, UR9 ;  /* 0x00000009ff037e24 */ /* 0x000fe2000f8e00ff */
[----:B------:R-:W-:Y:S01]  /*1450*/  ULDC UR6, c[0x0][0x988] ;  /* 0x0002620000067ab9 */ /* 0x000fe20000000800 */
[----:B------:R-:W-:Y:S01]  /*1460*/  IMAD.U32 R5, RZ, RZ, UR7 ;  /* 0x00000007ff057e24 */ /* 0x000fe2000f8e00ff */
[----:B------:R-:W-:-:S02]  /*1470*/  ULDC UR5, c[0x0][0x448] ;  /* 0x0001120000057ab9 */ /* 0x000fc40000000800 */
[----:B------:R0:W2:Y:S04]  /*1480*/  @P0 LDG.E R7, desc[UR54][R2.64] ;  /* 0x0000003602070981 */ /* 0x0000a8000c1e1900 */
[----:B------:R-:W2:Y:S01]  /*1490*/  @P1 LDG.E R0, desc[UR54][R4.64] ;  /* 0x0000003604001981 */ /* 0x000ea2000c1e1900 */
[----:B------:R-:W-:Y:S01]  /*14a0*/  UISETP.NE.AND UP4, UPT, UR5, 0x1, UPT ;  /* 0x000000010500788c */ /* 0x000fe2000bf85270 */
[----:B------:R-:W-:Y:S01]  /*14b0*/  PLOP3.LUT P0, PT, PT, PT, PT, 0x80, 0x0 ;  /* 0x000000000000781c */ /* 0x000fe20003f0f070 */
[----:B------:R-:W-:Y:S01]  /*14c0*/  UIADD3 UR50, -UR50, UR4, URZ ;  /* 0x0000000432327290 */ /* 0x000fe2000fffe13f */
[----:B------:R-:W-:Y:S01]  /*14d0*/  CS2R R86, SRZ ;  /* 0x0000000000567805 */ /* 0x000fe2000001ff00 */
[----:B------:R-:W-:Y:S01]  /*14e0*/  UP2UR UR52, UPR, URZ, 0x10 ;  /* 0x000000103f347883 */ /* 0x000fe20008000000 */
[----:B0-----:R-:W-:Y:S01]  /*14f0*/  IMAD.MOV.U32 R2, RZ, RZ, RZ ;  /* 0x000000ffff027224 */ /* 0x001fe200078e00ff */
[----:B------:R-:W-:Y:S01]  /*1500*/  UIADD3 UR7, UR50, 0xa0, -UR51 ;  /* 0x000000a032077890 */ /* 0x000fe2000fffe833 */
[----:B------:R-:W-:-:S02]  /*1510*/  CS2R R84, SRZ ;  /* 0x0000000000547805 */ /* 0x000fc4000001ff00 */
[----:B------:R-:W-:Y:S02]  /*1520*/  CS2R R8, SRZ ;  /* 0x0000000000087805 */ /* 0x000fe4000001ff00 */
[----:B------:R-:W-:Y:S02]  /*1530*/  CS2R R78, SRZ ;  /* 0x00000000004e7805 */ /* 0x000fe4000001ff00 */
[----:B------:R-:W-:Y:S01]  /*1540*/  CS2R R10, SRZ ;  /* 0x00000000000a7805 */ /* 0x000fe2000001ff00 */
[----:B------:R-:W-:Y:S01]  /*1550*/  @UP4 ULDC UR4, c[0x0][0x44c] ;  /* 0x0001130000044ab9 */ /* 0x000fe20000000800 */
[----:B------:R-:W-:Y:S01]  /*1560*/  @UP4 ULDC UR8, c[0x0][0x450] ;  /* 0x0001140000084ab9 */ /* 0x000fe20000000800 */
        /* <DEDUP_REMOVED lines=24> */
[----:B------:R-:W-:Y:S01]  /*16f0*/  CS2R R92, SRZ ;  /* 0x00000000005c7805 */ /* 0x000fe2000001ff00 */
[----:B------:R-:W-:Y:S01]  /*1700*/  IMAD.MOV.U32 R65, RZ, RZ, RZ ;  /* 0x000000ffff417224 */ /* 0x000fe200078e00ff */
[----:B------:R-:W-:Y:S01]  /*1710*/  CS2R R94, SRZ ;  /* 0x00000000005e7805 */ /* 0x000fe2000001ff00 */
[----:B--2---:R-:W-:Y:S01]  /*1720*/  FMUL.FTZ R0, R7, R0 ;  /* 0x0000000007007220 */ /* 0x004fe20000410000 */
[----:B------:R-:W-:-:S03]  /*1730*/  CS2R R6, SRZ ;  /* 0x0000000000067805 */ /* 0x000fc6000001ff00 */
[----:B------:R-:W-:Y:S01]  /*1740*/  FMUL.FTZ R0, R0, UR6 ;  /* 0x0000000600007c20 */ /* 0x000fe20008410000 */
[----:B------:R-:W-:-:S04]  /*1750*/  UIADD3 UR6, UR40, 0x7f, URZ ;  /* 0x0000007f28067890 */ /* 0x000fc8000fffe03f */
[----:B------:R-:W-:Y:S01]  /*1760*/  UIMAD.WIDE.U32 UR4, UR6, UR4, URZ ;  /* 0x00000004060472a5 */ /* 0x000fe2000f8e003f */
[----:B------:R-:W-:Y:S01]  /*1770*/  R2UR UR41, R0 ;  /* 0x00000000002972ca */ /* 0x000fe200000e0000 */
[----:B------:R-:W-:Y:S01]  /*1780*/  UIADD3 UR4, UR50, 0x9f, URZ ;  /* 0x0000009f32047890 */ /* 0x000fe2000fffe03f */
[----:B------:R-:W-:Y:S01]  /*1790*/  IMAD.MOV.U32 R0, RZ, RZ, RZ ;  /* 0x000000ffff007224 */ /* 0x000fe200078e00ff */
        /* <DEDUP_REMOVED lines=44> */
.L_x_2735:
        /* <DEDUP_REMOVED lines=9> */
.L_x_2890:
[----:B------:R-:W-:Y:S05]  /*1af0*/  @!P0 BRA `(.L_x_2737) ;  /* 0x0000000000048947 */ /* 0x000fea0003800000 */
[----:B------:R-:W-:Y:S01]  /*1b00*/  BPT.TRAP 0x1 ;  /* 0x000000040000795c */ /* 0x000fe20000300000 */
.L_x_2737:
[----:B0-----:R-:W-:Y:S02]  /*1b10*/  IMAD.U32 R0, RZ, RZ, UR45 ;  /* 0x0000002dff007e24 */ /* 0x001fe4000f8e00ff */
[----:B------:R-:W-:-:S03]  /*1b20*/  IMAD.U32 R3, RZ, RZ, UR46 ;  /* 0x0000002eff037e24 */ /* 0x000fc6000f8e00ff */
[----:B------:R-:W-:Y:S02]  /*1b30*/  LEA R0, R0, UR43, 0x3 ;  /* 0x0000002b00007c11 */ /* 0x000fe4000f8e18ff */
[----:B------:R-:W-:-:S04]  /*1b40*/  SHF.L.U32 R3, R3, 0x1f, RZ ;  /* 0x0000001f03037819 */ /* 0x000fc800000006ff */
[----:B------:R0:W1:Y:S01]  /*1b50*/  SYNCS.PHASECHK.TRANS64.TRYWAIT P1, [R0+URZ+0x22830], R3 ;  /* 0x02283003000075a7 */ /* 0x000062000802017f */
[----:B------:R-:W-:Y:S05]  /*1b60*/  @!P0 BRA `(.L_x_2738) ;  /* 0x0000000000048947 */ /* 0x000fea0003800000 */
[----:B------:R-:W-:Y:S01]  /*1b70*/  BPT.TRAP 0x1 ;  /* 0x000000040000795c */ /* 0x000fe20000300000 */
.L_x_2738:
[----:B-1----:R-:W-:Y:S05]  /*1b80*/  @P1 BRA `(.L_x_2739) ;  /* 0x0000000000081947 */ /* 0x002fea0003800000 */
[----:B------:R-:W1:Y:S02]  /*1b90*/  SYNCS.PHASECHK.TRANS64.TRYWAIT P1, [R0+URZ+0x22830], R3 ;  /* 0x02283003000075a7 */ /* 0x000e64000802017f */
[----:B-1----:R-:W-:Y:S05]  /*1ba0*/  @!P1 BRA `(.L_x_2740) ;  /* 0x0000012c00749947 */ /* 0x002fea0003800000 */
.L_x_2739:
        /* <DEDUP_REMOVED lines=135> */
.L_x_2741:
[----:B------:R-:W-:Y:S01]  /*2420*/  UISETP.NE.AND UP0, UPT, UR52, URZ, UPT ;  /* 0x0000003f3400728c */ /* 0x000fe2000bf05270 */
[----:B------:R-:W-:Y:S01]  /*2430*/  VIADD R4, R18, UR40 ;  /* 0x0000002812047c36 */ /* 0x000fe20008000000 */
[----:B------:R-:W-:Y:S01]  /*2440*/  UMOV UR7, 0xffffff60 ;  /* 0xffffff6000077882 */ /* 0x000fe20000000000 */
[----:B------:R-:W-:Y:S01]  /*2450*/  IMAD.U32 R11, RZ, RZ, UR51 ;  /* 0x00000033ff0b7e24 */ /* 0x000fe2000f8e00ff */
[----:B------:R-:W-:Y:S01]  /*2460*/  UIMAD UR7, UR53, UR7, 0xa1 ;  /* 0x000000a1350774a4 */ /* 0x000fe2000f8e0207 */
        /* <DEDUP_REMOVED lines=10> */
[----:B------:R-:W-:Y:S01]  /*2510*/  UIMAD UR6, UR53, -0xa0, UR50 ;  /* 0xffffff60350678a4 */ /* 0x000fe2000f8e0232 */
[----:B------:R-:W-:-:S03]  /*2520*/  IMAD.U32 R2, RZ, RZ, UR7 ;  /* 0x00000007ff027e24 */ /* 0x000fc6000f8e00ff */
[----:B------:R-:W0:Y:S01]  /*2530*/  SHFL.IDX PT, R5, R4, 0x1, 0x1c1f ;  /* 0x003c1f0004057f89 */ /* 0x000e2200000e0000 */
[----:B------:R-:W-:Y:S01]  /*2540*/  UIADD3 UR6, UR6, 0xa0, URZ ;  /* 0x000000a006067890 */ /* 0x000fe2000fffe03f */
[----:B------:R-:W-:Y:S02]  /*2550*/  IMAD R2, R17, -0x2, R2 ;  /* 0xfffffffe11027824 */ /* 0x000fe400078e0202 */
[----:B------:R-:W1:Y:S03]  /*2560*/  SHFL.IDX PT, R4, R4, RZ, 0x1c1f ;  /* 0x001c1fff04047589 */ /* 0x000e6600000e0000 */
[----:B------:R-:W-:Y:S01]  /*2570*/  IMAD.U32 R10, RZ, RZ, UR6 ;  /* 0x00000006ff0a7e24 */ /* 0x000fe2000f8e00ff */
[----:B------:R-:W-:Y:S01]  /*2580*/  IADD3 R11, -R11, UR50, R2 ;  /* 0x000000320b0b7c10 */ /* 0x000fe2000fffe102 */
[----:B------:R-:W-:Y:S02]  /*2590*/  @UP0 ULDC UR6, c[0x0][0x44c] ;  /* 0x0001130000060ab9 */ /* 0x000fe40000000800 */
[----:B------:R-:W-:Y:S01]  /*25a0*/  IMAD R10, R17, -0x2, R10 ;  /* 0xfffffffe110a7824 */ /* 0x000fe200078e020a */
[----:B------:R-:W-:-:S04]  /*25b0*/  UIMAD.WIDE.U32 UR6, UR40, UR6, URZ ;  /* 0x00000006280672a5 */ /* 0x000fc8000f8e003f */
[----:B------:R-:W-:-:S04]  /*25c0*/  @UP0 USHF.R.U32.HI UR10, URZ, UR14, UR7 ;  /* 0x0000000e3f0a0299 */ /* 0x000fc80008011607 */
[----:B------:R-:W-:Y:S01]  /*25d0*/  UIADD3 UR6, UR10, UR50, -UR51 ;  /* 0x000000320a067290 */ /* 0x000fe2000fffe833 */
[----:B0-----:R-:W-:-:S03]  /*25e0*/  VIADDMNMX R5, R5, R11, R10, PT ;  /* 0x0000000b05057246 */ /* 0x001fc6000380010a */
        /* <DEDUP_REMOVED lines=126> */
[----:B------:R-:W-:Y:S02]  /*2dd0*/  FMNMX.FTZ R2, R38, R5, !PT ;  /* 0x0000000526027209 */ /* 0x000fe40007810000 */
[----:B-1----:R-:W-:Y:S02]  /*2de0*/  VIADDMNMX R86, R4, R11, R10, PT ;  /* 0x0000000b04567246 */ /* 0x002fe4000380010a */
[----:B------:R-:W-:Y:S01]  /*2df0*/  FMNMX.FTZ R8, R39, R2, !PT ;  /* 0x0000000227087209 */ /* 0x000fe20007810000 */
[----:B------:R-:W-:Y:S01]  /*2e00*/  IMAD.U32 R2, RZ, RZ, UR41 ;  /* 0x00000029ff027e24 */ /* 0x000fe2000f8e00ff */
[C---:B------:R-:W-:Y:S02]  /*2e10*/  ISETP.GT.AND P2, PT, R86.reuse, 0x1, PT ;  /* 0x000000015600780c */ /* 0x040fe40003f44270 */
[----:B------:R-:W-:Y:S01]  /*2e20*/  ISETP.GT.AND P3, PT, R86, 0x8, PT ;  /* 0x000000085600780c */ /* 0x000fe20003f64270 */
[----:B------:R-:W0:Y:S01]  /*2e30*/  SHFL.BFLY PT, R5, R8, 0x2, 0x1f ;  /* 0x0c401f0008057f89 */ /* 0x000e2200000e0000 */
[----:B------:R-:W-:-:S02]  /*2e40*/  FSEL R89, R89, -INF , P2 ;  /* 0xff80000059597808 */ /* 0x000fc40001000000 */
[----:B------:R-:W-:Y:S02]  /*2e50*/  FSEL R92, R92, -INF , P3 ;  /* 0xff8000005c5c7808 */ /* 0x000fe40001800000 */
[----:B------:R-:W-:-:S04]  /*2e60*/  ISETP.GT.AND P2, PT, R86, 0x10, PT ;  /* 0x000000105600780c */ /* 0x000fc80003f44270 */
[----:B------:R-:W-:Y:S02]  /*2e70*/  FSEL R96, R96, -INF , P2 ;  /* 0xff80000060607808 */ /* 0x000fe40001000000 */
[----:B------:R-:W-:-:S04]  /*2e80*/  ISETP.GT.AND P2, PT, R86, 0x18, PT ;  /* 0x000000185600780c */ /* 0x000fc80003f44270 */
[----:B------:R-:W-:Y:S02]  /*2e90*/  FSEL R100, R100, -INF , P2 ;  /* 0xff80000064647808 */ /* 0x000fe40001000000 */
[----:B------:R-:W-:-:S04]  /*2ea0*/  ISETP.GT.AND P2, PT, R86, 0x21, PT ;  /* 0x000000215600780c */ /* 0x000fc80003f44270 */
[----:B------:R-:W-:Y:S02]  /*2eb0*/  FSEL R73, R73, -INF , P2 ;  /* 0xff80000049497808 */ /* 0x000fe40001000000 */
[----:B------:R-:W-:Y:S02]  /*2ec0*/  ISETP.GT.AND P2, PT, R86, 0x29, PT ;  /* 0x000000295600780c */ /* 0x000fe40003f44270 */
[----:B0-----:R-:W-:Y:S02]  /*2ed0*/  FMNMX.FTZ R12, R8, R5, !PT ;  /* 0x00000005080c7209 */ /* 0x001fe40007810000 */
[----:B------:R-:W-:Y:S02]  /*2ee0*/  FSEL R77, R77, -INF , P2 ;  /* 0xff8000004d4d7808 */ /* 0x000fe40001000000 */
[----:B------:R-:W-:Y:S01]  /*2ef0*/  ISETP.GT.AND P2, PT, R86, 0x31, PT ;  /* 0x000000315600780c */ /* 0x000fe20003f44270 */
[----:B------:R-:W0:Y:S03]  /*2f00*/  SHFL.BFLY PT, R5, R12, 0x1, 0x1f ;  /* 0x0c201f000c057f89 */ /* 0x000e2600000e0000 */
[----:B------:R-:W-:-:S02]  /*2f10*/  FSEL R81, R81, -INF , P2 ;  /* 0xff80000051517808 */ /* 0x000fc40001000000 */
        /* <DEDUP_REMOVED lines=9> */
[C---:B------:R-:W-:Y:S01]  /*2fb0*/  FSETP.NEU.FTZ.AND P1, PT, R5.reuse, -INF , PT ;  /* 0xff8000000500780b */ /* 0x040fe20003f3d000 */
[----:B------:R-:W-:-:S01]  /*2fc0*/  FFMA.FTZ R2, R5, R2, -8 ;  /* 0xc100000005027423 */ /* 0x000fc20000010002 */
[----:B------:R-:W-:-:S04]  /*2fd0*/  ISETP.GT.AND P2, PT, R86, 0x59, PT ;  /* 0x000000595600780c */ /* 0x000fc80003f44270 */
[----:B------:R-:W-:Y:S02]  /*2fe0*/  FSEL R2, R2, RZ, P1 ;  /* 0x000000ff02027208 */ /* 0x000fe40000800000 */
[----:B------:R-:W-:Y:S02]  /*2ff0*/  ISETP.GT.AND P1, PT, R86, RZ, PT ;  /* 0x000000ff5600720c */ /* 0x000fe40003f24270 */
[----:B------:R-:W-:Y:S01]  /*3000*/  FSEL R69, R69, -INF , P2 ;  /* 0xff80000045457808 */ /* 0x000fe20001000000 */
[----:B------:R-:W-:-:S01]  /*3010*/  FFMA.FTZ R10, R13, UR41, -R2 ;  /* 0x000000290d0a7c23 */ /* 0x000fc20008010802 */
[----:B------:R-:W-:Y:S01]  /*3020*/  FSEL R88, R88, -INF , P1 ;  /* 0xff80000058587808 */ /* 0x000fe20000800000 */
        /* <DEDUP_REMOVED lines=14> */
[----:B------:R-:W-:Y:S01]  /*3110*/  MUFU.EX2 R6, R6 ;  /* 0x0000000600067308 */ /* 0x000fe20000000800 */
[----:B------:R-:W-:Y:S01]  /*3120*/  FMNMX.FTZ R4, R96, R13, !PT ;  /* 0x0000000d60047209 */ /* 0x000fe20007810000 */
[--C-:B------:R-:W-:Y:S01]  /*3130*/  FFMA.FTZ R9, R95, UR41, -R2.reuse ;  /* 0x000000295f097c23 */ /* 0x100fe20008010802 */
[C---:B------:R-:W-:Y:S01]  /*3140*/  ISETP.GT.AND P1, PT, R86.reuse, 0x19, PT ;  /* 0x000000195600780c */ /* 0x040fe20003f24270 */
[--C-:B------:R-:W-:Y:S01]  /*3150*/  FFMA.FTZ R11, R99, UR41, -R2.reuse ;  /* 0x00000029630b7c23 */ /* 0x100fe20008010802 */
[----:B------:R-:W-:Y:S01]  /*3160*/  FMNMX.FTZ R15, R97, R4, !PT ;  /* 0x00000004610f7209 */ /* 0x000fe20007810000 */
[--C-:B------:R-:W-:Y:S01]  /*3170*/  FFMA.FTZ R103, R103, UR41, -R2.reuse ;  /* 0x0000002967677c23 */ /* 0x100fe20008010802 */
[----:B------:R-:W-:Y:S01]  /*3180*/  FSEL R101, R101, -INF , P1 ;  /* 0xff80000065657808 */ /* 0x000fe20000800000 */
[----:B------:R-:W0:Y:S01]  /*3190*/  MUFU.EX2 R7, R7 ;  /* 0x0000000700077308 */ /* 0x000e220000000800 */
[----:B------:R-:W-:Y:S01]  /*31a0*/  ISETP.GT.AND P1, PT, R86, 0x20, PT ;  /* 0x000000205600780c */ /* 0x000fe20003f24270 */
[--C-:B------:R-:W-:Y:S01]  /*31b0*/  FFMA.FTZ R105, R105, UR41, -R2.reuse ;  /* 0x0000002969697c23 */ /* 0x100fe20008010802 */
[----:B------:R-:W-:Y:S01]  /*31c0*/  FMNMX.FTZ R4, R100, R15, !PT ;  /* 0x0000000f64047209 */ /* 0x000fe20007810000 */
[--C-:B------:R-:W-:Y:S01]  /*31d0*/  FFMA.FTZ R20, R107, UR41, -R2.reuse ;  /* 0x000000296b147c23 */ /* 0x100fe20008010802 */
[----:B------:R-:W-:Y:S01]  /*31e0*/  FSEL R72, R72, -INF , P1 ;  /* 0xff80000048487808 */ /* 0x000fe20000800000 */
[--C-:B------:R-:W-:Y:S01]  /*31f0*/  FFMA.FTZ R109, R109, UR41, -R2.reuse ;  /* 0x000000296d6d7c23 */ /* 0x100fe20008010802 */
[----:B------:R-:W-:Y:S01]  /*3200*/  FMNMX.FTZ R15, R101, R4, !PT ;  /* 0x00000004650f7209 */ /* 0x000fe20007810000 */
[----:B------:R-:W1:Y:S01]  /*3210*/  MUFU.EX2 R8, R8 ;  /* 0x0000000800087308 */ /* 0x000e620000000800 */
[----:B------:R-:W-:Y:S01]  /*3220*/  ISETP.GT.AND P1, PT, R86, 0x28, PT ;  /* 0x000000285600780c */ /* 0x000fe20003f24270 */
[--C-:B------:R-:W-:Y:S01]  /*3230*/  FFMA.FTZ R111, R111, UR41, -R2.reuse ;  /* 0x000000296f6f7c23 */ /* 0x100fe20008010802 */
[----:B------:R-:W-:Y:S01]  /*3240*/  FMNMX.FTZ R4, R72, R15, !PT ;  /* 0x0000000f48047209 */ /* 0x000fe20007810000 */
[--C-:B------:R-:W-:Y:S01]  /*3250*/  FFMA.FTZ R57, R113, UR41, -R2.reuse ;  /* 0x0000002971397c23 */ /* 0x100fe20008010802 */
[----:B------:R-:W-:Y:S01]  /*3260*/  FSEL R76, R76, -INF , P1 ;  /* 0xff8000004c4c7808 */ /* 0x000fe20000800000 */
[--C-:B------:R-:W-:Y:S01]  /*3270*/  FFMA.FTZ R58, R115, UR41, -R2.reuse ;  /* 0x00000029733a7c23 */ /* 0x100fe20008010802 */
[----:B------:R-:W-:Y:S01]  /*3280*/  FMNMX.FTZ R21, R73, R4, !PT ;  /* 0x0000000449157209 */ /* 0x000fe20007810000 */
[----:B------:R-:W2:Y:S01]  /*3290*/  MUFU.EX2 R9, R9 ;  /* 0x0000000900097308 */ /* 0x000ea20000000800 */
[----:B------:R-:W-:Y:S01]  /*32a0*/  ISETP.GT.AND P1, PT, R86, 0x30, PT ;  /* 0x000000305600780c */ /* 0x000fe20003f24270 */
[----:B0-----:R-:W-:Y:S01]  /*32b0*/  FADD.FTZ R95, R6, R7 ;  /* 0x00000007065f7221 */ /* 0x001fe20000010000 */
[----:B------:R-:W-:Y:S01]  /*32c0*/  FMNMX.FTZ R4, R76, R21, !PT ;  /* 0x000000154c047209 */ /* 0x000fe20007810000 */
[--C-:B------:R-:W-:Y:S01]  /*32d0*/  FFMA.FTZ R47, R47, UR41, -R2.reuse ;  /* 0x000000292f2f7c23 */ /* 0x100fe20008010802 */
[----:B------:R-:W-:Y:S01]  /*32e0*/  FSEL R80, R80, -INF , P1 ;  /* 0xff80000050507808 */ /* 0x000fe20000800000 */
[--C-:B------:R-:W-:Y:S01]  /*32f0*/  FFMA.FTZ R26, R26, UR41, -R2.reuse ;  /* 0x000000291a1a7c23 */ /* 0x100fe20008010802 */
[----:B------:R-:W-:Y:S01]  /*3300*/  FMNMX.FTZ R21, R77, R4, !PT ;  /* 0x000000044d157209 */ /* 0x000fe20007810000 */
[----:B------:R-:W-:Y:S01]  /*3310*/  MUFU.EX2 R10, R10 ;  /* 0x0000000a000a7308 */ /* 0x000fe20000000800 */
[----:B------:R-:W-:Y:S01]  /*3320*/  ISETP.GT.AND P1, PT, R86, 0x38, PT ;  /* 0x000000385600780c */ /* 0x000fe20003f24270 */
[--C-:B------:R-:W-:Y:S01]  /*3330*/  FFMA.FTZ R27, R27, UR41, -R2.reuse ;  /* 0x000000291b1b7c23 */ /* 0x100fe20008010802 */
        /* <DEDUP_REMOVED lines=15> */
[----:B------:R-:W-:Y:S01]  /*3430*/  FFMA.FTZ R39, R39, UR41, -R2 ;  /* 0x0000002927277c23 */ /* 0x000fe20008010802 */
[----:B------:R-:W-:-:S02]  /*3440*/  FMNMX.FTZ R59, R62, R59, !PT ;  /* 0x0000003b3e3b7209 */ /* 0x000fc40007810000 */
[----:B------:R-:W-:Y:S02]  /*3450*/  FSEL R60, R60, -INF , P1 ;  /* 0xff8000003c3c7808 */ /* 0x000fe40000800000 */
[----:B------:R-:W-:Y:S01]  /*3460*/  FMNMX.FTZ R59, R74, R59, !PT ;  /* 0x0000003b4a3b7209 */ /* 0x000fe20007810000 */
[----:B------:R-:W-:Y:S01]  /*3470*/  MUFU.EX2 R13, R103 ;  /* 0x00000067000d7308 */ /* 0x000fe20000000800 */
[----:B------:R-:W-:Y:S02]  /*3480*/  ISETP.GT.AND P1, PT, R86, 0x50, PT ;  /* 0x000000505600780c */ /* 0x000fe40003f24270 */
        /* <DEDUP_REMOVED lines=8> */
[----:B------:R0:W-:Y:S01]  /*3510*/  MUFU.EX2 R59, R82 ;  /* 0x00000052003b7308 */ /* 0x0001e20000000800 */
        /* <DEDUP_REMOVED lines=8> */
[----:B0-----:R-:W-:Y:S01]  /*35a0*/  FSEL R82, R41, -INF , P2 ;  /* 0xff80000029527808 */ /* 0x001fe20001000000 */
        /* <DEDUP_REMOVED lines=29> */
[----:B------:R-:W-:Y:S01]  /*3780*/  MUFU.EX2 R58, R58 ;  /* 0x0000003a003a7308 */ /* 0x000fe20000000800 */
[----:B------:R-:W-:Y:S02]  /*3790*/  FMNMX.FTZ R4, R53, R4, !PT ;  /* 0x0000000435047209 */ /* 0x000fe40007810000 */
[C---:B------:R-:W-:Y:S02]  /*37a0*/  ISETP.GT.AND P1, PT, R86.reuse, 0x88, PT ;  /* 0x000000885600780c */ /* 0x040fe40003f24270 */
[----:B------:R-:W-:Y:S01]  /*37b0*/  FSEL R66, R25, -INF , P2 ;  /* 0xff80000019427808 */ /* 0x000fe20001000000 */
[----:B------:R-:W-:Y:S01]  /*37c0*/  FFMA.FTZ R25, R67, UR41, -R2 ;  /* 0x0000002943197c23 */ /* 0x000fe20008010802 */
[----:B0-----:R-:W-:Y:S01]  /*37d0*/  FMNMX.FTZ R75, R63, R4, !PT ;  /* 0x000000043f4b7209 */ /* 0x001fe20007810000 */
[----:B------:R0:W-:Y:S01]  /*37e0*/  MUFU.EX2 R24, R87 ;  /* 0x0000005700187308 */ /* 0x0001e20000000800 */
[----:B------:R-:W-:-:S02]  /*37f0*/  ISETP.GT.AND P2, PT, R86, 0x89, PT ;  /* 0x000000895600780c */ /* 0x000fc40003f44270 */
[----:B------:R-:W-:Y:S01]  /*3800*/  FSEL R67, R28, -INF , P1 ;  /* 0xff8000001c437808 */ /* 0x000fe20000800000 */
[----:B------:R-:W-:-:S01]  /*3810*/  FFMA.FTZ R28, R70, UR41, -R2 ;  /* 0x00000029461c7c23 */ /* 0x000fc20008010802 */
[----:B------:R-:W-:Y:S02]  /*3820*/  FMNMX.FTZ R4, R66, R75, !PT ;  /* 0x0000004b42047209 */ /* 0x000fe40007810000 */
        /* <DEDUP_REMOVED lines=18> */
[----:B------:R-:W-:Y:S01]  /*3950*/  FSEL R37, R37, -INF , P2 ;  /* 0xff80000025257808 */ /* 0x000fe20001000000 */
[----:B------:R-:W-:-:S01]  /*3960*/  FFMA.FTZ R42, R46, UR41, -R2 ;  /* 0x000000292e2a7c23 */ /* 0x000fc20008010802 */
[----:B------:R-:W-:Y:S01]  /*3970*/  FMNMX.FTZ R4, R71, R4, !PT ;  /* 0x0000000447047209 */ /* 0x000fe20007810000 */
[----:B------:R-:W-:-:S01]  /*3980*/  FFMA.FTZ R46, R51, UR41, -R2 ;  /* 0x00000029332e7c23 */ /* 0x000fc20008010802 */
[--C-:B------:R-:W-:Y:S01]  /*3990*/  FFMA.FTZ R51, R55, UR41, -R2.reuse ;  /* 0x0000002937337c23 */ /* 0x100fe20008010802 */
[----:B------:R-:W-:Y:S01]  /*39a0*/  IMAD.U32 R55, RZ, RZ, UR41 ;  /* 0x00000029ff377e24 */ /* 0x000fe2000f8e00ff */
[----:B------:R-:W-:Y:S01]  /*39b0*/  FMNMX.FTZ R4, R37, R4, !PT ;  /* 0x0000000425047209 */ /* 0x000fe20007810000 */
[----:B------:R-:W-:-:S01]  /*39c0*/  FFMA.FTZ R43, R50, UR41, -R2 ;  /* 0x00000029322b7c23 */ /* 0x000fc20008010802 */
[----:B------:R-:W-:Y:S01]  /*39d0*/  FFMA.FTZ R50, R54, UR41, -R2 ;  /* 0x0000002936327c23 */ /* 0x000fe20008010802 */
[----:B------:R-:W-:Y:S02]  /*39e0*/  MUFU.EX2 R25, R25 ;  /* 0x0000001900197308 */ /* 0x000fe40000000800 */
[----:B0-----:R-:W0:Y:S06]  /*39f0*/  SHFL.BFLY PT, R87, R4, 0x2, 0x1f ;  /* 0x0c401f0004577f89 */ /* 0x001e2c00000e0000 */
        /* <DEDUP_REMOVED lines=11> */
[----:B------:R-:W-:-:S06]  /*3ab0*/  FFMA.FTZ R54, R4, R55, -8 ;  /* 0xc100000004367423 */ /* 0x000fcc0000010037 */
[----:B------:R-:W-:Y:S01]  /*3ac0*/  MUFU.EX2 R46, R46 ;  /* 0x0000002e002e7308 */ /* 0x000fe20000000800 */
        /* <DEDUP_REMOVED lines=12> */
[----:B-1----:R-:W-:Y:S01]  /*3b90*/  FADD.FTZ R88, R8, R95 ;  /* 0x0000005f08587221 */ /* 0x002fe20000010000 */
[----:B------:R-:W-:-:S01]  /*3ba0*/  FFMA.FTZ R72, R72, UR41, -R87 ;  /* 0x0000002948487c23 */ /* 0x000fc20008010857 */
[--C-:B------:R-:W-:Y:S01]  /*3bb0*/  FFMA.FTZ R73, R73, UR41, -R87.reuse ;  /* 0x0000002949497c23 */ /* 0x100fe20008010857 */
[----:B------:R-:W-:-:S01]  /*3bc0*/  FFMA.FTZ R76, R76, UR41, -R87 ;  /* 0x000000294c4c7c23 */ /* 0x000fc20008010857 */
[----:B------:R-:W0:Y:S01]  /*3bd0*/  MUFU.EX2 R55, R55 ;  /* 0x0000003700377308 */ /* 0x000e220000000800 */
[----:B--2---:R-:W-:-:S01]  /*3be0*/  FADD.FTZ R99, R9, R88 ;  /* 0x0000005809637221 */ /* 0x004fc20000010000 */
        /* <DEDUP_REMOVED lines=32> */
[----:B------:R-:W-:-:S06]  /*3df0*/  FFMA.FTZ R37, R37, UR41, -R87 ;  /* 0x0000002925257c23 */ /* 0x000fcc0008010857 */
[----:B------:R-:W4:Y:S08]  /*3e00*/  MUFU.EX2 R100, R100 ;  /* 0x0000006400647308 */ /* 0x000f300000000800 */
[----:B------:R1:W-:Y:S08]  /*3e10*/  MUFU.EX2 R89, R74 ;  /* 0x0000004a00597308 */ /* 0x0003f00000000800 */
[----:B------:R-:W5:Y:S01]  /*3e20*/  MUFU.EX2 R101, R101 ;  /* 0x0000006500657308 */ /* 0x000f620000000800 */
        /* <DEDUP_REMOVED lines=10> */
[----:B------:R-:W-:-:S01]  /*3ed0*/  FADD.FTZ R2, R12, R99 ;  /* 0x000000630c027221 */ /* 0x000fc20000010000 */
[----:B------:R-:W-:Y:S01]  /*3ee0*/  F2FP.SATFINITE.E4M3.F32.PACK_AB_MERGE_C R12, R13, R12, RZ ;  /* 0x0000000c0d0c723e */ /* 0x000fe200048070ff */
[----:B------:R-:W0:Y:S01]  /*3ef0*/  MUFU.EX2 R73, R73 ;  /* 0x0000004900497308 */ /* 0x000e220000000800 */
[----:B----4-:R-:W-:-:S01]  /*3f00*/  FADD.FTZ R0, R100, R95 ;  /* 0x0000005f64007221 */ /* 0x010fc20000010000 */
[----:B------:R-:W-:Y:S01]  /*3f10*/  FADD.FTZ R99, R13, R2 ;  /* 0x000000020d637221 */ /* 0x000fe20000010000 */
[----:B------:R-:W-:-:S02]  /*3f20*/  F2FP.SATFINITE.E4M3.F32.PACK_AB_MERGE_C R187, R11, R10, R12 ;  /* 0x0000000a0bbb723e */ /* 0x000fc4000480700c */
[----:B-----5:R-:W-:Y:S01]  /*3f30*/  FADD.FTZ R95, R101, R0 ;  /* 0x00000000655f7221 */ /* 0x020fe20000010000 */
[----:B------:R-:W-:-:S01]  /*3f40*/  FADD.FTZ R74, R14, R99 ;  /* 0x000000630e4a7221 */ /* 0x000fc20000010000 */
[----:B------:R-:W-:Y:S01]  /*3f50*/  F2FP.SATFINITE.E4M3.F32.PACK_AB_MERGE_C R100, R101, R100, RZ ;  /* 0x000000646564723e */ /* 0x000fe200048070ff */
[----:B------:R-:W2:Y:S01]  /*3f60*/  MUFU.EX2 R76, R76 ;  /* 0x0000004c004c7308 */ /* 0x000ea20000000800 */
[----:B-1----:R-:W-:-:S01]  /*3f70*/  FADD.FTZ R2, R72, R95 ;  /* 0x0000005f48027221 */ /* 0x002fc20000010000 */
[----:B------:R-:W-:Y:S01]  /*3f80*/  FADD.FTZ R99, R15, R74 ;  /* 0x0000004a0f637221 */ /* 0x000fe20000010000 */
[----:B------:R-:W-:Y:S02]  /*3f90*/  F2FP.SATFINITE.E4M3.F32.PACK_AB_MERGE_C R186, R97, R86, R100 ;  /* 0x0000005661ba723e */ /* 0x000fe40004807064 */
[----:B------:R-:W-:Y:S01]  /*3fa0*/  CS2R R86, SRZ ;  /* 0x0000000000567805 */ /* 0x000fe2000001ff00 */
[----:B------:R-:W-:-:S01]  /*3fb0*/  FADD.FTZ R74, R20, R99 ;  /* 0x00000063144a7221 */ /* 0x000fc20000010000 */
        /* <DEDUP_REMOVED lines=17> */
[----:B------:R-:W-:-:S03]  /*40d0*/  CS2R R56, SRZ ;  /* 0x0000000000387805 */ /* 0x000fc6000001ff00 */
        /* <DEDUP_REMOVED lines=10> */
[----:B---3--:R-:W-:Y:S01]  /*4180*/  F2FP.SATFINITE.E4M3.F32.PACK_AB_MERGE_C R84, R85, R84, RZ ;  /* 0x000000545554723e */ /* 0x008fe200048070ff */
[----:B------:R1:W-:Y:S01]  /*4190*/  MUFU.EX2 R91, R82 ;  /* 0x00000052005b7308 */ /* 0x0003e20000000800 */
[----:B------:R-:W-:Y:S02]  /*41a0*/  CS2R R58, SRZ ;  /* 0x00000000003a7805 */ /* 0x000fe4000001ff00 */
[----:B------:R-:W-:Y:S02]  /*41b0*/  F2FP.SATFINITE.E4M3.F32.PACK_AB_MERGE_C R182, R81, R80, R84 ;  /* 0x0000005051b6723e */ /* 0x000fe40004807054 */
[----:B------:R-:W-:-:S03]  /*41c0*/  CS2R R80, SRZ ;  /* 0x0000000000507805 */ /* 0x000fc6000001ff00 */
[----:B------:R-:W2:Y:S01]  /*41d0*/  MUFU.EX2 R61, R61 ;  /* 0x0000003d003d7308 */ /* 0x000ea20000000800 */
[----:B-1----:R-:W-:Y:S01]  /*41e0*/  F2FP.SATFINITE.E4M3.F32.PACK_AB_MERGE_C R82, R9, R8, RZ ;  /* 0x000000080952723e */ /* 0x002fe200048070ff */
[----:B------:R-:W-:Y:S01]  /*41f0*/  FADD.FTZ R9, R85, R2 ;  /* 0x0000000255097221 */ /* 0x000fe20000010000 */
[----:B------:R-:W-:-:S01]  /*4200*/  FADD.FTZ R8, R40, R83 ;  /* 0x0000005328087221 */ /* 0x000fc20000010000 */
[----:B------:R-:W-:Y:S02]  /*4210*/  CS2R R84, SRZ ;  /* 0x0000000000547805 */ /* 0x000fe4000001ff00 */
[----:B------:R-:W-:Y:S01]  /*4220*/  F2FP.SATFINITE.E4M3.F32.PACK_AB_MERGE_C R185, R7, R6, R82 ;  /* 0x0000000607b9723e */ /* 0x000fe20004807052 */
[----:B-----5:R-:W-:Y:S01]  /*4230*/  FADD.FTZ R2, R62, R9 ;  /* 0x000000093e027221 */ /* 0x020fe20000010000 */
[----:B------:R-:W-:-:S01]  /*4240*/  FADD.FTZ R13, R41, R8 ;  /* 0x00000008290d7221 */ /* 0x000fc20000010000 */
[----:B------:R-:W1:Y:S01]  /*4250*/  MUFU.EX2 R64, R64 ;  /* 0x0000004000407308 */ /* 0x000e620000000800 */
[----:B------:R-:W-:Y:S01]  /*4260*/  CS2R R82, SRZ ;  /* 0x0000000000527805 */ /* 0x000fe2000001ff00 */
[----:B------:R-:W-:Y:S01]  /*4270*/  FADD.FTZ R9, R89, R2 ;  /* 0x0000000259097221 */ /* 0x000fe20000010000 */
[----:B------:R-:W-:-:S01]  /*4280*/  FADD.FTZ R8, R44, R13 ;  /* 0x0000000d2c087221 */ /* 0x000fc20000010000 */
[----:B------:R-:W-:-:S02]  /*4290*/  F2FP.SATFINITE.E4M3.F32.PACK_AB_MERGE_C R44, R45, R44, RZ ;  /* 0x0000002c2d2c723e */ /* 0x000fc400048070ff */
[----:B0-----:R-:W-:-:S01]  /*42a0*/  FADD.FTZ R2, R60, R9 ;  /* 0x000000093c027221 */ /* 0x001fc20000010000 */
[----:B------:R-:W-:Y:S01]  /*42b0*/  FADD.FTZ R13, R45, R8 ;  /* 0x000000082d0d7221 */ /* 0x000fe20000010000 */
[----:B------:R-:W0:Y:S01]  /*42c0*/  MUFU.EX2 R65, R65 ;  /* 0x0000004100417308 */ /* 0x000e220000000800 */
[C---:B--2---:R-:W-:Y:S01]  /*42d0*/  F2FP.SATFINITE.E4M3.F32.PACK_AB_MERGE_C R60, R61.reuse, R60, RZ ;  /* 0x0000003c3d3c723e */ /* 0x044fe200048070ff */
[----:B------:R-:W-:Y:S01]  /*42e0*/  FADD.FTZ R9, R61, R2 ;  /* 0x000000023d097221 */ /* 0x000fe20000010000 */
[----:B------:R-:W-:-:S01]  /*42f0*/  FADD.FTZ R8, R24, R13 ;  /* 0x0000000d18087221 */ /* 0x000fc20000010000 */
[----:B------:R-:W-:Y:S02]  /*4300*/  F2FP.SATFINITE.E4M3.F32.PACK_AB_MERGE_C R177, R41, R40, R44 ;  /* 0x0000002829b1723e */ /* 0x000fe4000480702c */
[----:B------:R-:W-:Y:S02]  /*4310*/  CS2R R44, SRZ ;  /* 0x00000000002c7805 */ /* 0x000fe4000001ff00 */
[----:B------:R-:W-:-:S02]  /*4320*/  F2FP.SATFINITE.E4M3.F32.PACK_AB_MERGE_C R176, R89, R62, R60 ;  /* 0x0000003e59b0723e */ /* 0x000fc4000480703c */
[----:B------:R-:W-:Y:S01]  /*4330*/  CS2R R60, SRZ ;  /* 0x00000000003c7805 */ /* 0x000fe2000001ff00 */
[----:B------:R-:W2:Y:S01]  /*4340*/  MUFU.EX2 R68, R68 ;  /* 0x0000004400447308 */ /* 0x000ea20000000800 */
[----:B-1----:R-:W-:-:S01]  /*4350*/  FADD.FTZ R2, R64, R9 ;  /* 0x0000000940027221 */ /* 0x002fc20000010000 */
[----:B------:R-:W-:Y:S01]  /*4360*/  FADD.FTZ R9, R25, R8 ;  /* 0x0000000819097221 */ /* 0x000fe20000010000 */
[----:B------:R-:W-:-:S03]  /*4370*/  CS2R R40, SRZ ;  /* 0x0000000000287805 */ /* 0x000fc6000001ff00 */
[----:B------:R-:W-:Y:S01]  /*4380*/  FADD.FTZ R6, R28, R9 ;  /* 0x000000091c067221 */ /* 0x000fe20000010000 */
[----:B------:R-:W-:Y:S01]  /*4390*/  F2FP.SATFINITE.E4M3.F32.PACK_AB_MERGE_C R28, R33, R28, RZ ;  /* 0x0000001c211c723e */ /* 0x000fe200048070ff */
[----:B------:R-:W1:Y:S01]  /*43a0*/  MUFU.EX2 R69, R69 ;  /* 0x0000004500457308 */ /* 0x000e620000000800 */
[----:B0-----:R-:W-:-:S01]  /*43b0*/  FADD.FTZ R7, R65, R2 ;  /* 0x0000000241077221 */ /* 0x001fc20000010000 */
[----:B------:R-:W-:Y:S01]  /*43c0*/  FADD.FTZ R6, R33, R6 ;  /* 0x0000000621067221 */ /* 0x000fe20000010000 */
[----:B------:R-:W-:Y:S02]  /*43d0*/  F2FP.SATFINITE.E4M3.F32.PACK_AB_MERGE_C R179, R25, R24, R28 ;  /* 0x0000001819b3723e */ /* 0x000fe4000480701c */
[----:B------:R-:W-:-:S03]  /*43e0*/  CS2R R24, SRZ ;  /* 0x0000000000187805 */ /* 0x000fc6000001ff00 */
[----:B------:R-:W0:Y:S01]  /*43f0*/  MUFU.EX2 R78, R78 ;  /* 0x0000004e004e7308 */ /* 0x000e220000000800 */
[----:B--2---:R-:W-:-:S01]  /*4400*/  FADD.FTZ R2, R68, R7 ;  /* 0x0000000744027221 */ /* 0x004fc20000010000 */
[----:B------:R-:W-:-:S04]  /*4410*/  FADD.FTZ R7, R29, R6 ;  /* 0x000000061d077221 */ /* 0x000fc80000010000 */
[----:B------:R-:W-:Y:S02]  /*4420*/  FADD.FTZ R7, R36, R7 ;  /* 0x0000000724077221 */ /* 0x000fe40000010000 */
[----:B------:R-:W2:Y:S01]  /*4430*/  MUFU.EX2 R79, R79 ;  /* 0x0000004f004f7308 */ /* 0x000ea20000000800 */
[C---:B-1----:R-:W-:Y:S01]  /*4440*/  F2FP.SATFINITE.E4M3.F32.PACK_AB_MERGE_C R68, R69.reuse, R68, RZ ;  /* 0x000000444544723e */ /* 0x042fe200048070ff */
[----:B------:R-:W-:Y:S01]  /*4450*/  FADD.FTZ R69, R69, R2 ;  /* 0x0000000245457221 */ /* 0x000fe20000010000 */
[----:B------:R-:W-:-:S01]  /*4460*/  FADD.FTZ R8, R42, R7 ;  /* 0x000000072a087221 */ /* 0x000fc20000010000 */
[----:B------:R-:W-:Y:S02]  /*4470*/  F2FP.SATFINITE.E4M3.F32.PACK_AB_MERGE_C R42, R47, R42, RZ ;  /* 0x0000002a2f2a723e */ /* 0x000fe400048070ff */
[----:B------:R-:W-:Y:S01]  /*4480*/  F2FP.SATFINITE.E4M3.F32.PACK_AB_MERGE_C R178, R65, R64, R68 ;  /* 0x0000004041b2723e */ /* 0x000fe20004807044 */
[----:B------:R-:W-:Y:S01]  /*4490*/  FADD.FTZ R8, R47, R8 ;  /* 0x000000082f087221 */ /* 0x000fe20000010000 */
[----:B------:R-:W1:Y:S01]  /*44a0*/  MUFU.EX2 R48, R48 ;  /* 0x0000003000307308 */ /* 0x000e620000000800 */
[----:B0-----:R-:W-:-:S01]  /*44b0*/  FADD.FTZ R6, R78, R69 ;  /* 0x000000454e067221 */ /* 0x001fc20000010000 */
[----:B------:R-:W-:Y:S01]  /*44c0*/  F2FP.SATFINITE.E4M3.F32.PACK_AB_MERGE_C R173, R36, R29, R42 ;  /* 0x0000001d24ad723e */ /* 0x000fe2000480702a */
[----:B------:R-:W-:-:S01]  /*44d0*/  FADD.FTZ R11, R43, R8 ;  /* 0x000000082b0b7221 */ /* 0x000fc20000010000 */
[----:B------:R-:W-:Y:S01]  /*44e0*/  CS2R R68, SRZ ;  /* 0x0000000000447805 */ /* 0x000fe2000001ff00 */
[----:B------:R-:W-:-:S01]  /*44f0*/  FADD.FTZ R6, R91, R6 ;  /* 0x000000065b067221 */ /* 0x000fc20000010000 */
[----:B------:R-:W-:Y:S01]  /*4500*/  CS2R R64, SRZ ;  /* 0x0000000000407805 */ /* 0x000fe2000001ff00 */
[----:B------:R-:W-:-:S01]  /*4510*/  FADD.FTZ R11, R46, R11 ;  /* 0x0000000b2e0b7221 */ /* 0x000fc20000010000 */
[----:B------:R-:W0:Y:S01]  /*4520*/  MUFU.EX2 R49, R49 ;  /* 0x0000003100317308 */ /* 0x000e220000000800 */
[----:B--2---:R-:W-:-:S01]  /*4530*/  FADD.FTZ R7, R79, R6 ;  /* 0x000000064f077221 */ /* 0x004fc20000010000 */
[----:B------:R-:W-:-:S02]  /*4540*/  F2FP.SATFINITE.E4M3.F32.PACK_AB_MERGE_C R79, R0, R79, RZ ;  /* 0x0000004f004f723e */ /* 0x000fc400048070ff */
[----:B------:R-:W-:Y:S01]  /*4550*/  CS2R R28, SRZ ;  /* 0x00000000001c7805 */ /* 0x000fe2000001ff00 */
[----:B------:R-:W-:Y:S01]  /*4560*/  FADD.FTZ R9, R0, R7 ;  /* 0x0000000700097221 */ /* 0x000fe20000010000 */
[----:B------:R-:W-:Y:S02]  /*4570*/  F2FP.SATFINITE.E4M3.F32.PACK_AB_MERGE_C R172, R91, R78, R79 ;  /* 0x0000004e5bac723e */ /* 0x000fe4000480704f */
[----:B------:R-:W-:Y:S01]  /*4580*/  CS2R R78, SRZ ;  /* 0x00000000004e7805 */ /* 0x000fe2000001ff00 */
        /* <DEDUP_REMOVED lines=9> */
[C---:B0-----:R-:W-:Y:S01]  /*4620*/  F2FP.SATFINITE.E4M3.F32.PACK_AB_MERGE_C R50, R51.reuse, R50, RZ ;  /* 0x000000323332723e */ /* 0x041fe200048070ff */
[----:B------:R-:W-:-:S03]  /*4630*/  FADD.FTZ R51, R51, R6 ;  /* 0x0000000633337221 */ /* 0x000fc60000010000 */
[----:B------:R-:W-:Y:S02]  /*4640*/  F2FP.SATFINITE.E4M3.F32.PACK_AB_MERGE_C R175, R46, R43, R50 ;  /* 0x0000002b2eaf723e */ /* 0x000fe40004807032 */
[----:B------:R-:W-:Y:S02]  /*4650*/  CS2R R46, SRZ ;  /* 0x00000000002e7805 */ /* 0x000fe4000001ff00 */
[----:B------:R-:W-:Y:S01]  /*4660*/  CS2R R42, SRZ ;  /* 0x00000000002a7805 */ /* 0x000fe2000001ff00 */
[----:B------:R-:W0:Y:S01]  /*4670*/  MUFU.EX2 R63, R63 ;  /* 0x0000003f003f7308 */ /* 0x000e220000000800 */
[----:B--2---:R-:W-:-:S01]  /*4680*/  FADD.FTZ R0, R53, R0 ;  /* 0x0000000035007221 */ /* 0x004fc20000010000 */
[----:B------:R-:W-:-:S04]  /*4690*/  F2FP.SATFINITE.E4M3.F32.PACK_AB_MERGE_C R52, R53, R52, RZ ;  /* 0x000000343534723e */ /* 0x000fc800048070ff */
[----:B------:R-:W-:Y:S02]  /*46a0*/  F2FP.SATFINITE.E4M3.F32.PACK_AB_MERGE_C R174, R49, R48, R52 ;  /* 0x0000003031ae723e */ /* 0x000fe40004807034 */
[----:B------:R-:W-:Y:S01]  /*46b0*/  CS2R R52, SRZ ;  /* 0x0000000000347805 */ /* 0x000fe2000001ff00 */
[----:B------:R-:W2:Y:S01]  /*46c0*/  MUFU.EX2 R27, R27 ;  /* 0x0000001b001b7308 */ /* 0x000ea20000000800 */
[----:B-1----:R-:W-:-:S01]  /*46d0*/  FADD.FTZ R8, R26, R51 ;  /* 0x000000331a087221 */ /* 0x002fc20000010000 */
[----:B------:R-:W-:Y:S02]  /*46e0*/  CS2R R50, SRZ ;  /* 0x0000000000327805 */ /* 0x000fe4000001ff00 */
[----:B------:R-:W-:-:S04]  /*46f0*/  CS2R R48, SRZ ;  /* 0x0000000000307805 */ /* 0x000fc8000001ff00 */
        /* <DEDUP_REMOVED lines=8> */
[----:B------:R0:W3:Y:S01]  /*4780*/  MUFU.EX2 R2, R75 ;  /* 0x0000004b00027308 */ /* 0x0000e20000000800 */
[----:B--2---:R-:W-:-:S07]  /*4790*/  FADD.FTZ R9, R67, R0 ;  /* 0x0000000043097221 */ /* 0x004fce0000010000 */
[----:B------:R-:W2:Y:S01]  /*47a0*/  MUFU.EX2 R34, R34 ;  /* 0x0000002200227308 */ /* 0x000ea20000000800 */
[C---:B-1----:R-:W-:Y:S01]  /*47b0*/  F2FP.SATFINITE.E4M3.F32.PACK_AB_MERGE_C R30, R31.reuse, R30, RZ ;  /* 0x0000001e1f1e723e */ /* 0x042fe200048070ff */
[----:B------:R-:W-:Y:S01]  /*47c0*/  FADD.FTZ R31, R31, R8 ;  /* 0x000000081f1f7221 */ /* 0x000fe20000010000 */
[----:B0-----:R-:W-:Y:S02]  /*47d0*/  CS2R R74, SRZ ;  /* 0x00000000004a7805 */ /* 0x001fe4000001ff00 */
[----:B------:R-:W-:Y:S02]  /*47e0*/  F2FP.SATFINITE.E4M3.F32.PACK_AB_MERGE_C R169, R27, R26, R30 ;  /* 0x0000001a1ba9723e */ /* 0x000fe4000480701e */
[----:B------:R-:W-:Y:S01]  /*47f0*/  CS2R R26, SRZ ;  /* 0x00000000001a7805 */ /* 0x000fe2000001ff00 */
[----:B------:R-:W0:Y:S01]  /*4800*/  MUFU.EX2 R32, R32 ;  /* 0x0000002000207308 */ /* 0x000e220000000800 */
[----:B---3--:R-:W-:-:S01]  /*4810*/  FADD.FTZ R9, R2, R9 ;  /* 0x0000000902097221 */ /* 0x008fc20000010000 */
[----:B------:R-:W-:-:S04]  /*4820*/  F2FP.SATFINITE.E4M3.F32.PACK_AB_MERGE_C R67, R2, R67, RZ ;  /* 0x000000430243723e */ /* 0x000fc800048070ff */
[----:B------:R-:W-:Y:S02]  /*4830*/  F2FP.SATFINITE.E4M3.F32.PACK_AB_MERGE_C R168, R66, R63, R67 ;  /* 0x0000003f42a8723e */ /* 0x000fe40004807043 */
[----:B------:R-:W-:Y:S01]  /*4840*/  CS2R R66, SRZ ;  /* 0x0000000000427805 */ /* 0x000fe2000001ff00 */
[----:B------:R-:W1:Y:S01]  /*4850*/  MUFU.EX2 R35, R35 ;  /* 0x0000002300237308 */ /* 0x000e620000000800 */
[----:B--2---:R-:W-:-:S01]  /*4860*/  FADD.FTZ R2, R34, R31 ;  /* 0x0000001f22027221 */ /* 0x004fc20000010000 */
[----:B------:R-:W-:Y:S02]  /*4870*/  CS2R R62, SRZ ;  /* 0x00000000003e7805 */ /* 0x000fe4000001ff00 */
[----:B------:R-:W-:-:S04]  /*4880*/  CS2R R30, SRZ ;  /* 0x00000000001e7805 */ /* 0x000fc8000001ff00 */
[----:B------:R-:W2:Y:S01]  /*4890*/  MUFU.EX2 R7, R70 ;  /* 0x0000004600077308 */ /* 0x000ea20000000800 */
[----:B0-----:R-:W-:-:S07]  /*48a0*/  FADD.FTZ R0, R32, R9 ;  /* 0x0000000920007221 */ /* 0x001fce0000010000 */
[----:B------:R-:W-:Y:S01]  /*48b0*/  MUFU.EX2 R38, R38 ;  /* 0x0000002600267308 */ /* 0x000fe20000000800 */
[----:B-1----:R-:W-:-:S07]  /*48c0*/  FADD.FTZ R9, R35, R2 ;  /* 0x0000000223097221 */ /* 0x002fce0000010000 */
[----:B------:R-:W-:Y:S01]  /*48d0*/  MUFU.EX2 R71, R71 ;  /* 0x0000004700477308 */ /* 0x000fe20000000800 */
[----:B--2---:R-:W-:-:S07]  /*48e0*/  FADD.FTZ R0, R7, R0 ;  /* 0x0000000007007221 */ /* 0x004fce0000010000 */
        /* <DEDUP_REMOVED lines=20> */
[----:B------:R-:W-:-:S07]  /*4a30*/  IMAD.MOV.U32 R87, RZ, RZ, RZ ;  /* 0x000000ffff577224 */ /* 0x000fce00078e00ff */
.L_x_2753:
[----:B------:R-:W-:Y:S01]  /*4a40*/  ISETP.NE.AND P2, PT, RZ, UR44, PT ;  /* 0x0000002cff007c0c */ /* 0x000fe2000bf45270 */
[----:B------:R-:W-:-:S04]  /*4a50*/  UISETP.NE.AND UP0, UPT, UR29, 0x1, UPT ;  /* 0x000000011d00788c */ /* 0x000fc8000bf05270 */
[----:B------:R-:W-:-:S04]  /*4a60*/  USEL UR46, URZ, 0x1, UP0 ;  /* 0x000000013f2e7887 */ /* 0x000fc80008000000 */
[----:B------:R-:W-:-:S04]  /*4a70*/  ULOP3.LUT UR46, UR31, UR46, URZ, 0x3c, !UPT ;  /* 0x0000002e1f2e7292 */ /* 0x000fc8000f8e3c3f */
[----:B------:R-:W-:Y:S08]  /*4a80*/  @P2 BRA `(.L_x_2743) ;  /* 0x0000000000382947 */ /* 0x000ff00003800000 */
[----:B------:R-:W-:Y:S05]  /*4a90*/  @!P0 BRA `(.L_x_2744) ;  /* 0x0000000000048947 */ /* 0x000fea0003800000 */
[----:B------:R-:W-:Y:S01]  /*4aa0*/  BPT.TRAP 0x1 ;  /* 0x000000040000795c */ /* 0x000fe20000300000 */
.L_x_2744:
        /* <DEDUP_REMOVED lines=9> */
.L_x_2745:
[----:B-1----:R-:W-:Y:S05]  /*4b40*/  @P1 BRA `(.L_x_2743) ;  /* 0x0000000000081947 */ /* 0x002fea0003800000 */
[----:B------:R-:W1:Y:S02]  /*4b50*/  SYNCS.PHASECHK.TRANS64.TRYWAIT P1, [UR6+0x22830], R4 ;  /* 0x02283004ff0075a7 */ /* 0x000e640008020146 */
[----:B-1----:R-:W-:Y:S05]  /*4b60*/  @!P1 BRA `(.L_x_2746) ;  /* 0x000000fc00989947 */ /* 0x002fea0003800000 */
.L_x_2743:
        /* <DEDUP_REMOVED lines=132> */
.L_x_2748:
[----:B------:R-:W-:Y:S01]  /*53b0*/  ULEA UR6, UR29, UR43, 0x3 ;  /* 0x0000002b1d067291 */ /* 0x000fe2000f8e183f */
[----:B------:R-:W-:-:S05]  /*53c0*/  IMAD.U32 R4, RZ, RZ, UR31 ;  /* 0x0000001fff047e24 */ /* 0x000fca000f8e00ff */
[----:B------:R-:W-:-:S04]  /*53d0*/  SHF.L.U32 R4, R4, 0x1f, RZ ;  /* 0x0000001f04047819 */ /* 0x000fc800000006ff */
[----:B------:R0:W1:Y:S01]  /*53e0*/  SYNCS.PHASECHK.TRANS64.TRYWAIT P1, [UR6+0x22850], R4 ;  /* 0x02285004ff0075a7 */ /* 0x0000620008020146 */
[----:B------:R-:W-:Y:S05]  /*53f0*/  @!P0 BRA `(.L_x_2749) ;  /* 0x0000000000048947 */ /* 0x000fea0003800000 */
[----:B------:R-:W-:Y:S01]  /*5400*/  BPT.TRAP 0x1 ;  /* 0x000000040000795c */ /* 0x000fe20000300000 */
.L_x_2749:
[----:B-1----:R-:W-:Y:S05]  /*5410*/  @P1 BRA `(.L_x_2747) ;  /* 0x0000000000081947 */ /* 0x002fea0003800000 */
[----:B------:R-:W1:Y:S02]  /*5420*/  SYNCS.PHASECHK.TRANS64.TRYWAIT P1, [UR6+0x22850], R4 ;  /* 0x02285004ff0075a7 */ /* 0x000e640008020146 */
[----:B-1----:R-:W-:Y:S05]  /*5430*/  @!P1 BRA `(.L_x_2750) ;  /* 0x000000f4007c9947 */ /* 0x002fea0003800000 */
.L_x_2747:
        /* <DEDUP_REMOVED lines=36> */
.L_x_2751:
[----:B------:R-:W-:Y:S01]  /*5680*/  UISETP.NE.AND UP0, UPT, UR52, URZ, UPT ;  /* 0x0000003f3400728c */ /* 0x000fe2000bf05270 */
[----:B------:R-:W-:Y:S02]  /*5690*/  VIADD R15, R18, UR40 ;  /* 0x00000028120f7c36 */ /* 0x000fe40008000000 */
[----:B------:R-:W-:Y:S02]  /*56a0*/  IMAD.MOV.U32 R14, RZ, RZ, -0x2 ;  /* 0xfffffffeff0e7424 */ /* 0x000fe400078e00ff */
[----:B------:R-:W-:Y:S01]  /*56b0*/  IMAD.U32 R9, RZ, RZ, UR51 ;  /* 0x00000033ff097e24 */ /* 0x000fe2000f8e00ff */
[----:B------:R-:W-:Y:S01]  /*56c0*/  PLOP3.LUT P1, PT, PT, PT, UP0, 0x80, 0x0 ;  /* 0x000000000000781c */ /* 0x000fe20003f2f008 */
[----:B------:R-:W-:Y:S01]  /*56d0*/  IMAD.U32 R177, RZ, RZ, UR41 ;  /* 0x00000029ffb17e24 */ /* 0x000fe2000f8e00ff */
        /* <DEDUP_REMOVED lines=8> */
[----:B------:R-:W-:Y:S01]  /*5760*/  IMAD R14, R17, R14, UR6 ;  /* 0x00000006110e7e24 */ /* 0x000fe2000f8e020e */
[----:B------:R-:W1:Y:S01]  /*5770*/  SHFL.IDX PT, R15, R15, 0x1, 0x1c1f ;  /* 0x003c1f000f0f7f89 */ /* 0x000e6200000e0000 */
[----:B------:R-:W-:-:S03]  /*5780*/  ULEA UR6, UR45, UR43, 0x3 ;  /* 0x0000002b2d067291 */ /* 0x000fc6000f8e183f */
[----:B------:R-:W-:Y:S01]  /*5790*/  IADD3 R14, -R9, UR50, R14 ;  /* 0x00000032090e7c10 */ /* 0x000fe2000fffe10e */
[----:B------:R-:W-:-:S04]  /*57a0*/  UIADD3 UR6, UR6, 0x22840, URZ ;  /* 0x0002284006067890 */ /* 0x000fc8000fffe03f */
[----:B------:R-:W-:-:S09]  /*57b0*/  UPRMT UR6, UR42, 0x654, UR6 ;  /* 0x000006542a067896 */ /* 0x000fd20008000006 */
[----:B------:R-:W-:Y:S01]  /*57c0*/  SYNCS.ARRIVE.TRANS64.RED.A1T0 RZ, [UR6], RZ ;  /* 0x000000ffffff79a7 */ /* 0x000fe20008100406 */
[----:B0-----:R-:W-:-:S05]  /*57d0*/  IMAD.IADD R4, R14, 0x1, R5 ;  /* 0x000000010e047824 */ /* 0x001fca00078e0205 */
        /* <DEDUP_REMOVED lines=43> */
[----:B------:R-:W-:Y:S01]  /*5a90*/  FSEL R5, R148, -INF , P1 ;  /* 0xff80000094057808 */ /* 0x000fe20000800000 */
[----:B-1----:R-:W-:Y:S01]  /*5aa0*/  IMAD.IADD R148, R14, 0x1, R15 ;  /* 0x000000010e947824 */ /* 0x002fe200078e020f */
        /* <DEDUP_REMOVED lines=75> */
[----:B------:R-:W-:-:S02]  /*5f60*/  ISETP.GT.AND P2, PT, R148, RZ, PT ;  /* 0x000000ff9400720c */ /* 0x000fc40003f44270 */
[----:B------:R-:W-:Y:S02]  /*5f70*/  FMNMX.FTZ R10, R101, R4, !PT ;  /* 0x00000004650a7209 */ /* 0x000fe40007810000 */
[----:B------:R-:W-:Y:S02]  /*5f80*/  ISETP.GT.AND P3, PT, R148, 0x1, PT ;  /* 0x000000019400780c */ /* 0x000fe40003f64270 */
[----:B------:R-:W-:Y:S01]  /*5f90*/  FSEL R154, R154, -INF , P2 ;  /* 0xff8000009a9a7808 */ /* 0x000fe20001000000 */
[----:B------:R-:W0:Y:S01]  /*5fa0*/  SHFL.BFLY PT, R175, R10, 0x2, 0x1f ;  /* 0x0c401f000aaf7f89 */ /* 0x000e2200000e0000 */
[----:B------:R-:W-:Y:S02]  /*5fb0*/  ISETP.GT.AND P2, PT, R148, 0x8, PT ;  /* 0x000000089400780c */ /* 0x000fe40003f44270 */
[----:B------:R-:W-:Y:S02]  /*5fc0*/  FSEL R155, R155, -INF , P3 ;  /* 0xff8000009b9b7808 */ /* 0x000fe40001800000 */
[----:B------:R-:W-:-:S02]  /*5fd0*/  FMNMX.FTZ R20, R154, R7, !PT ;  /* 0x000000079a147209 */ /* 0x000fc40007810000 */
[----:B------:R-:W-:Y:S02]  /*5fe0*/  ISETP.GT.AND P3, PT, R148, 0x9, PT ;  /* 0x000000099400780c */ /* 0x000fe40003f64270 */
[----:B------:R-:W-:Y:S02]  /*5ff0*/  FSEL R158, R158, -INF , P2 ;  /* 0xff8000009e9e7808 */ /* 0x000fe40001000000 */
[C---:B------:R-:W-:Y:S02]  /*6000*/  ISETP.GT.AND P2, PT, R148.reuse, 0x10, PT ;  /* 0x000000109400780c */ /* 0x040fe40003f44270 */
[----:B------:R-:W-:Y:S02]  /*6010*/  FSEL R159, R159, -INF , P3 ;  /* 0xff8000009f9f7808 */ /* 0x000fe40001800000 */
[----:B------:R-:W-:Y:S02]  /*6020*/  ISETP.GT.AND P3, PT, R148, 0x11, PT ;  /* 0x000000119400780c */ /* 0x000fe40003f64270 */
[----:B------:R-:W-:-:S02]  /*6030*/  FSEL R162, R162, -INF , P2 ;  /* 0xff800000a2a27808 */ /* 0x000fc40001000000 */
[C---:B------:R-:W-:Y:S02]  /*6040*/  ISETP.GT.AND P2, PT, R148.reuse, 0x18, PT ;  /* 0x000000189400780c */ /* 0x040fe40003f44270 */
[----:B------:R-:W-:Y:S02]  /*6050*/  FSEL R163, R163, -INF , P3 ;  /* 0xff800000a3a37808 */ /* 0x000fe40001800000 */
[----:B------:R-:W-:Y:S02]  /*6060*/  ISETP.GT.AND P3, PT, R148, 0x19, PT ;  /* 0x000000199400780c */ /* 0x000fe40003f64270 */
[----:B0-----:R-:W-:Y:S02]  /*6070*/  FMNMX.FTZ R175, R10, R175, !PT ;  /* 0x000000af0aaf7209 */ /* 0x001fe40007810000 */
[----:B------:R-:W-:Y:S02]  /*6080*/  FSEL R166, R166, -INF , P2 ;  /* 0xff800000a6a67808 */ /* 0x000fe40001000000 */
[----:B------:R-:W-:Y:S01]  /*6090*/  FSEL R167, R167, -INF , P3 ;  /* 0xff800000a7a77808 */ /* 0x000fe20001800000 */
[----:B------:R-:W0:Y:S01]  /*60a0*/  SHFL.BFLY PT, R4, R175, 0x1, 0x1f ;  /* 0x0c201f00af047f89 */ /* 0x000e2200000e0000 */
[----:B------:R-:W-:-:S02]  /*60b0*/  ISETP.GT.AND P2, PT, R148, 0x20, PT ;  /* 0x000000209400780c */ /* 0x000fc40003f44270 */
        /* <DEDUP_REMOVED lines=9> */
[----:B------:R-:W-:Y:S02]  /*6150*/  FSEL R146, R146, -INF , P2 ;  /* 0xff80000092927808 */ /* 0x000fe40001000000 */
[----:B------:R-:W-:Y:S02]  /*6160*/  ISETP.GT.AND P2, PT, R148, 0x38, PT ;  /* 0x000000389400780c */ /* 0x000fe40003f44270 */
[----:B0-----:R-:W-:-:S02]  /*6170*/  FMNMX.FTZ R4, R175, R4, !PT ;  /* 0x00000004af047209 */ /* 0x001fc40007810000 */
[----:B------:R-:W-:Y:S02]  /*6180*/  FSEL R147, R147, -INF , P3 ;  /* 0xff80000093937808 */ /* 0x000fe40001800000 */
[C---:B------:R-:W-:Y:S01]  /*6190*/  FSETP.NEU.FTZ.AND P1, PT, R4.reuse, -INF , PT ;  /* 0xff8000000400780b */ /* 0x040fe20003f3d000 */
[----:B------:R-:W-:-:S01]  /*61a0*/  FFMA.FTZ R8, R4, R177, -8 ;  /* 0xc100000004087423 */ /* 0x000fc200000100b1 */
[----:B------:R-:W-:Y:S02]  /*61b0*/  ISETP.GT.AND P3, PT, R148, 0x39, PT ;  /* 0x000000399400780c */ /* 0x000fe40003f64270 */
[----:B------:R-:W-:Y:S02]  /*61c0*/  FSEL R150, R150, -INF , P2 ;  /* 0xff80000096967808 */ /* 0x000fe40001000000 */
[----:B------:R-:W-:Y:S02]  /*61d0*/  FSEL R8, R8, RZ, P1 ;  /* 0x000000ff08087208 */ /* 0x000fe40000800000 */
[----:B------:R-:W-:-:S02]  /*61e0*/  FSEL R151, R151, -INF , P3 ;  /* 0xff80000097977808 */ /* 0x000fc40001800000 */
        /* <DEDUP_REMOVED lines=93> */
[----:B------:R-:W-:Y:S02]  /*67c0*/  FSEL R114, R114, -INF , P2 ;  /* 0xff80000072727808 */ /* 0x000fe40001000000 */
[----:B------:R-:W-:Y:S01]  /*67d0*/  FMNMX.FTZ R5, R111, R152, !PT ;  /* 0x000000986f057209 */ /* 0x000fe20007810000 */
[----:B------:R-:W-:Y:S01]  /*67e0*/  MUFU.EX2 R12, R12 ;  /* 0x0000000c000c7308 */ /* 0x000fe20000000800 */
[----:B------:R-:W-:Y:S01]  /*67f0*/  ISETP.GT.AND P2, PT, R148, 0x78, PT ;  /* 0x000000789400780c */ /* 0x000fe20003f44270 */
[----:B0-----:R-:W-:Y:S01]  /*6800*/  FFMA.FTZ R153, R128, UR41, -R8 ;  /* 0x0000002980997c23 */ /* 0x001fe20008010808 */
[----:B------:R-:W-:-:S02]  /*6810*/  FSEL R115, R115, -INF , P3 ;  /* 0xff80000073737808 */ /* 0x000fc40001800000 */
[----:B------:R-:W-:Y:S02]  /*6820*/  FMNMX.FTZ R152, R114, R5, !PT ;  /* 0x0000000572987209 */ /* 0x000fe40007810000 */
[----:B------:R-:W-:Y:S01]  /*6830*/  ISETP.GT.AND P3, PT, R148, 0x79, PT ;  /* 0x000000799400780c */ /* 0x000fe20003f64270 */
[----:B------:R-:W-:Y:S01]  /*6840*/  MUFU.EX2 R13, R13 ;  /* 0x0000000d000d7308 */ /* 0x000fe20000000800 */
[----:B------:R-:W-:Y:S02]  /*6850*/  FSEL R128, R118, -INF , P2 ;  /* 0xff80000076807808 */ /* 0x000fe40001000000 */
[----:B------:R-:W-:Y:S02]  /*6860*/  FMNMX.FTZ R5, R115, R152, !PT ;  /* 0x0000009873057209 */ /* 0x000fe40007810000 */
[----:B------:R-:W-:Y:S01]  /*6870*/  FSEL R152, R119, -INF , P3 ;  /* 0xff80000077987808 */ /* 0x000fe20001800000 */
[----:B------:R-:W-:Y:S01]  /*6880*/  FFMA.FTZ R119, R129, UR41, -R8 ;  /* 0x0000002981777c23 */ /* 0x000fe20008010808 */
[----:B------:R-:W-:Y:S01]  /*6890*/  ISETP.GT.AND P2, PT, R148, 0x80, PT ;  /* 0x000000809400780c */ /* 0x000fe20003f44270 */
[----:B------:R0:W-:Y:S01]  /*68a0*/  MUFU.EX2 R118, R153 ;  /* 0x0000009900767308 */ /* 0x0001e20000000800 */
[----:B------:R-:W-:-:S02]  /*68b0*/  FMNMX.FTZ R5, R128, R5, !PT ;  /* 0x0000000580057209 */ /* 0x000fc40007810000 */
[----:B------:R-:W-:Y:S02]  /*68c0*/  ISETP.GT.AND P3, PT, R148, 0x81, PT ;  /* 0x000000819400780c */ /* 0x000fe40003f64270 */
[----:B------:R-:W-:Y:S02]  /*68d0*/  FSEL R90, R90, -INF , P2 ;  /* 0xff8000005a5a7808 */ /* 0x000fe40001000000 */
[----:B------:R-:W-:Y:S01]  /*68e0*/  FMNMX.FTZ R5, R152, R5, !PT ;  /* 0x0000000598057209 */ /* 0x000fe20007810000 */
[----:B------:R-:W-:Y:S01]  /*68f0*/  MUFU.EX2 R122, R156 ;  /* 0x0000009c007a7308 */ /* 0x000fe20000000800 */
[----:B0-----:R-:W-:-:S01]  /*6900*/  FFMA.FTZ R153, R132, UR41, -R8 ;  /* 0x0000002984997c23 */ /* 0x001fc20008010808 */
[----:B------:R-:W-:Y:S02]  /*6910*/  ISETP.GT.AND P2, PT, R148, 0x88, PT ;  /* 0x000000889400780c */ /* 0x000fe40003f44270 */
[----:B------:R-:W-:Y:S02]  /*6920*/  FSEL R91, R91, -INF , P3 ;  /* 0xff8000005b5b7808 */ /* 0x000fe40001800000 */
[----:B------:R-:W-:-:S02]  /*6930*/  FMNMX.FTZ R132, R90, R5, !PT ;  /* 0x000000055a847209 */ /* 0x000fc40007810000 */
[----:B------:R-:W-:Y:S01]  /*6940*/  ISETP.GT.AND P3, PT, R148, 0x89, PT ;  /* 0x000000899400780c */ /* 0x000fe20003f64270 */
[----:B------:R-:W-:Y:S01]  /*6950*/  MUFU.EX2 R14, R14 ;  /* 0x0000000e000e7308 */ /* 0x000fe20000000800 */
[----:B------:R-:W-:Y:S02]  /*6960*/  FSEL R129, R94, -INF , P2 ;  /* 0xff8000005e817808 */ /* 0x000fe40001000000 */
[----:B------:R-:W-:Y:S02]  /*6970*/  FMNMX.FTZ R132, R91, R132, !PT ;  /* 0x000000845b847209 */ /* 0x000fe40007810000 */
[----:B------:R-:W-:Y:S02]  /*6980*/  ISETP.GT.AND P2, PT, R148, 0x90, PT ;  /* 0x000000909400780c */ /* 0x000fe40003f44270 */
[----:B------:R-:W-:Y:S01]  /*6990*/  FSEL R95, R95, -INF , P3 ;  /* 0xff8000005f5f7808 */ /* 0x000fe20001800000 */
[----:B------:R0:W-:Y:S01]  /*69a0*/  MUFU.EX2 R94, R153 ;  /* 0x00000099005e7308 */ /* 0x0001e20000000800 */
[----:B------:R-:W-:-:S02]  /*69b0*/  FMNMX.FTZ R132, R129, R132, !PT ;  /* 0x0000008481847209 */ /* 0x000fc40007810000 */
[----:B------:R-:W-:Y:S02]  /*69c0*/  ISETP.GT.AND P3, PT, R148, 0x91, PT ;  /* 0x000000919400780c */ /* 0x000fe40003f64270 */
[----:B------:R-:W-:Y:S02]  /*69d0*/  FSEL R98, R98, -INF , P2 ;  /* 0xff80000062627808 */ /* 0x000fe40001000000 */
[----:B------:R-:W-:Y:S01]  /*69e0*/  FMNMX.FTZ R5, R95, R132, !PT ;  /* 0x000000845f057209 */ /* 0x000fe20007810000 */
[----:B------:R-:W-:Y:S01]  /*69f0*/  MUFU.EX2 R15, R15 ;  /* 0x0000000f000f7308 */ /* 0x000fe20000000800 */
[----:B------:R-:W-:Y:S01]  /*6a00*/  ISETP.GT.AND P2, PT, R148, 0x98, PT ;  /* 0x000000989400780c */ /* 0x000fe20003f44270 */
[----:B0-----:R-:W-:Y:S01]  /*6a10*/  FFMA.FTZ R153, R104, UR41, -R8 ;  /* 0x0000002968997c23 */ /* 0x001fe20008010808 */
[----:B------:R-:W-:Y:S02]  /*6a20*/  FSEL R99, R99, -INF , P3 ;  /* 0xff80000063637808 */ /* 0x000fe40001800000 */
[----:B------:R-:W-:-:S02]  /*6a30*/  FMNMX.FTZ R132, R98, R5, !PT ;  /* 0x0000000562847209 */ /* 0x000fc40007810000 */
[----:B------:R-:W-:Y:S01]  /*6a40*/  ISETP.GT.AND P3, PT, R148, 0x99, PT ;  /* 0x000000999400780c */ /* 0x000fe20003f64270 */
[----:B------:R-:W-:Y:S01]  /*6a50*/  MUFU.EX2 R20, R20 ;  /* 0x0000001400147308 */ /* 0x000fe20000000800 */
[----:B------:R-:W-:Y:S02]  /*6a60*/  FSEL R104, R102, -INF , P2 ;  /* 0xff80000066687808 */ /* 0x000fe40001000000 */
[----:B------:R-:W-:Y:S02]  /*6a70*/  FMNMX.FTZ R5, R99, R132, !PT ;  /* 0x0000008463057209 */ /* 0x000fe40007810000 */
[----:B------:R-:W-:Y:S02]  /*6a80*/  FSEL R103, R103, -INF , P3 ;  /* 0xff80000067677808 */ /* 0x000fe40001800000 */
[----:B------:R-:W-:Y:S01]  /*6a90*/  FMNMX.FTZ R132, R104, R5, !PT ;  /* 0x0000000568847209 */ /* 0x000fe20007810000 */
[----:B------:R0:W-:Y:S01]  /*6aa0*/  MUFU.EX2 R102, R153 ;  /* 0x0000009900667308 */ /* 0x0001e20000000800 */
[----:B------:R-:W-:-:S02]  /*6ab0*/  FSEL R161, R4, RZ, P1 ;  /* 0x000000ff04a17208 */ /* 0x000fc40000800000 */
[----:B------:R-:W-:-:S03]  /*6ac0*/  FMNMX.FTZ R132, R103, R132, !PT ;  /* 0x0000008467847209 */ /* 0x000fc60007810000 */
[----:B------:R-:W-:Y:S02]  /*6ad0*/  FADD.FTZ R161, -R161, R6 ;  /* 0x00000006a1a17221 */ /* 0x000fe40000010100 */
[----:B------:R-:W1:Y:S01]  /*6ae0*/  SHFL.BFLY PT, R5, R132, 0x2, 0x1f ;  /* 0x0c401f0084057f89 */ /* 0x000e6200000e0000 */
[----:B------:R-:W-:Y:S08]  /*6af0*/  MUFU.EX2 R21, R21 ;  /* 0x0000001500157308 */ /* 0x000ff00000000800 */
[----:B------:R-:W-:Y:S08]  /*6b00*/  MUFU.EX2 R136, R136 ;  /* 0x0000008800887308 */ /* 0x000ff00000000800 */
[----:B------:R-:W-:Y:S01]  /*6b10*/  MUFU.EX2 R137, R137 ;  /* 0x0000008900897308 */ /* 0x000fe20000000800 */
[----:B-1----:R-:W-:Y:S01]  /*6b20*/  FMNMX.FTZ R148, R132, R5, !PT ;  /* 0x0000000584947209 */ /* 0x002fe20007810000 */
[----:B------:R-:W-:-:S06]  /*6b30*/  IMAD.U32 R132, RZ, RZ, UR41 ;  /* 0x00000029ff847e24 */ /* 0x000fcc000f8e00ff */
[----:B------:R-:W-:Y:S01]  /*6b40*/  MUFU.EX2 R140, R140 ;  /* 0x0000008c008c7308 */ /* 0x000fe20000000800 */
[----:B------:R-:W1:Y:S07]  /*6b50*/  SHFL.BFLY PT, R5, R148, 0x1, 0x1f ;  /* 0x0c201f0094057f89 */ /* 0x000e6e00000e0000 */
[----:B------:R-:W-:Y:S08]  /*6b60*/  MUFU.EX2 R141, R141 ;  /* 0x0000008d008d7308 */ /* 0x000ff00000000800 */
[----:B------:R-:W-:Y:S08]  /*6b70*/  MUFU.EX2 R149, R149 ;  /* 0x0000009500957308 */ /* 0x000ff00000000800 */
[----:B------:R-:W-:Y:S01]  /*6b80*/  MUFU.EX2 R120, R120 ;  /* 0x0000007800787308 */ /* 0x000fe20000000800 */
[----:B-1----:R-:W-:-:S04]  /*6b90*/  FMNMX.FTZ R5, R148, R5, !PT ;  /* 0x0000000594057209 */ /* 0x002fc80007810000 */
[C---:B------:R-:W-:Y:S01]  /*6ba0*/  FSETP.NEU.FTZ.AND P2, PT, R5.reuse, -INF , PT ;  /* 0xff8000000500780b */ /* 0x040fe20003f5d000 */
[----:B------:R-:W-:-:S02]  /*6bb0*/  FFMA.FTZ R132, R5, R132, -8 ;  /* 0xc100000005847423 */ /* 0x000fc40000010084 */
[----:B------:R-:W-:Y:S01]  /*6bc0*/  MUFU.EX2 R121, R121 ;  /* 0x0000007900797308 */ /* 0x000fe20000000800 */
[----:B------:R-:W-:Y:S02]  /*6bd0*/  FSEL R160, R5, RZ, P2 ;  /* 0x000000ff05a07208 */ /* 0x000fe40001000000 */
[----:B------:R-:W-:-:S03]  /*6be0*/  FSEL R8, R132, RZ, P2 ;  /* 0x000000ff84087208 */ /* 0x000fc60001000000 */
[----:B------:R-:W-:Y:S02]  /*6bf0*/  FADD.FTZ R160, -R160, R7 ;  /* 0x00000007a0a07221 */ /* 0x000fe40000010100 */
[----:B------:R-:W-:Y:S01]  /*6c00*/  MUFU.EX2 R125, R125 ;  /* 0x0000007d007d7308 */ /* 0x000fe20000000800 */
[----:B------:R-:W-:-:S01]  /*6c10*/  FFMA.FTZ R148, R158, UR41, -R8 ;  /* 0x000000299e947c23 */ /* 0x000fc20008010808 */
[----:B------:R-:W-:Y:S01]  /*6c20*/  FMUL.FTZ R158, R161, UR41 ;  /* 0x00000029a19e7c20 */ /* 0x000fe20008410000 */
[----:B0-----:R-:W-:-:S01]  /*6c30*/  FFMA.FTZ R153, R154, UR41, -R8 ;  /* 0x000000299a997c23 */ /* 0x001fc20008010808 */
[----:B------:R-:W-:Y:S01]  /*6c40*/  FMUL.FTZ R160, R160, UR41 ;  /* 0x00000029a0a07c20 */ /* 0x000fe20008410000 */
        /* <DEDUP_REMOVED lines=37> */
[----:B------:R-:W-:Y:S01]  /*6ea0*/  FADD.FTZ R0, R10, R145 ;  /* 0x000000910a007221 */ /* 0x000fe20000010000 */
[----:B------:R-:W-:-:S01]  /*6eb0*/  FFMA.FTZ R91, R91, UR41, -R8 ;  /* 0x000000295b5b7c23 */ /* 0x000fc20008010808 */
[--C-:B------:R-:W-:Y:S01]  /*6ec0*/  FFMA.FTZ R129, R129, UR41, -R8.reuse ;  /* 0x0000002981817c23 */ /* 0x100fe20008010808 */
[----:B------:R-:W-:-:S01]  /*6ed0*/  FFMA.FTZ R99, R99, UR41, -R8 ;  /* 0x0000002963637c23 */ /* 0x000fc20008010808 */
[----:B------:R-:W-:Y:S01]  /*6ee0*/  FADD.FTZ R135, R11, R0 ;  /* 0x000000000b877221 */ /* 0x000fe20000010000 */
[----:B------:R-:W-:-:S01]  /*6ef0*/  FFMA.FTZ R104, R104, UR41, -R8 ;  /* 0x0000002968687c23 */ /* 0x000fc20008010808 */
        /* <DEDUP_REMOVED lines=37> */
[----:B------:R-:W-:-:S06]  /*7150*/  FADD.FTZ R0, R126, R145 ;  /* 0x000000917e007221 */ /* 0x000fcc0000010000 */
[----:B------:R-:W0:Y:S01]  /*7160*/  MUFU.EX2 R144, R144 ;  /* 0x0000009000907308 */ /* 0x000e220000000800 */
[----:B--2---:R-:W-:-:S01]  /*7170*/  FADD.FTZ R2, R150, R135 ;  /* 0x0000008796027221 */ /* 0x004fc20000010000 */
[----:B------:R-:W-:-:S04]  /*7180*/  FADD.FTZ R135, R149, R0 ;  /* 0x0000000095877221 */ /* 0x000fc80000010000 */
[----:B------:R-:W-:Y:S01]  /*7190*/  FADD.FTZ R0, R120, R135 ;  /* 0x0000008778007221 */ /* 0x000fe20000010000 */
[----:B------:R-:W-:-:S01]  /*71a0*/  FFMA.FTZ R135, R152, UR41, -R8 ;  /* 0x0000002998877c23 */ /* 0x000fc20008010808 */
        /* <DEDUP_REMOVED lines=11> */
[----:B-1----:R-:W-:-:S07]  /*7260*/  FADD.FTZ R2, R6, R161 ;  /* 0x000000a106027221 */ /* 0x002fce0000010000 */
[----:B------:R-:W1:Y:S01]  /*7270*/  MUFU.EX2 R119, R119 ;  /* 0x0000007700777308 */ /* 0x000e620000000800 */
[----:B0-----:R-:W-:-:S07]  /*7280*/  FADD.FTZ R2, R7, R2 ;  /* 0x0000000207027221 */ /* 0x001fce0000010000 */
[----:B------:R-:W0:Y:S01]  /*7290*/  MUFU.EX2 R130, R130 ;  /* 0x0000008200827308 */ /* 0x000e220000000800 */
[----:B--2---:R-:W-:-:S07]  /*72a0*/  FADD.FTZ R145, R127, R2 ;  /* 0x000000027f917221 */ /* 0x004fce0000010000 */
[----:B------:R-:W2:Y:S01]  /*72b0*/  MUFU.EX2 R131, R131 ;  /* 0x0000008300837308 */ /* 0x000ea20000000800 */
[----:B-1----:R-:W-:-:S04]  /*72c0*/  FADD.FTZ R161, R119, R0 ;  /* 0x0000000077a17221 */ /* 0x002fc80000010000 */
[----:B------:R-:W-:-:S03]  /*72d0*/  FADD.FTZ R2, R94, R161 ;  /* 0x000000a15e027221 */ /* 0x000fc60000010000 */
        /* <DEDUP_REMOVED lines=12> */
[----:B-1----:R-:W-:-:S01]  /*73a0*/  FADD.FTZ R145, R105, R0 ;  /* 0x0000000069917221 */ /* 0x002fc20000010000 */
[--C-:B------:R-:W-:Y:S01]  /*73b0*/  FFMA.FTZ R0, R95, UR41, -R8.reuse ;  /* 0x000000295f007c23 */ /* 0x100fe20008010808 */
[----:B------:R-:W-:-:S01]  /*73c0*/  FFMA.FTZ R95, R98, UR41, -R8 ;  /* 0x00000029625f7c23 */ /* 0x000fc20008010808 */
[----:B------:R-:W-:-:S04]  /*73d0*/  FFMA.FTZ R8, R103, UR41, -R8 ;  /* 0x0000002967087c23 */ /* 0x000fc80008010808 */
        /* <DEDUP_REMOVED lines=17> */
[----:B------:R-:W-:Y:S08]  /*74f0*/  MUFU.EX2 R117, R117 ;  /* 0x0000007500757308 */ /* 0x000ff00000000800 */
[----:B------:R-:W1:Y:S08]  /*7500*/  MUFU.EX2 R135, R135 ;  /* 0x0000008700877308 */ /* 0x000e700000000800 */
[----:B------:R-:W-:Y:S08]  /*7510*/  MUFU.EX2 R88, R88 ;  /* 0x0000005800587308 */ /* 0x000ff00000000800 */
[----:B------:R-:W2:Y:S08]  /*7520*/  MUFU.EX2 R90, R90 ;  /* 0x0000005a005a7308 */ /* 0x000eb00000000800 */
[----:B------:R-:W-:Y:S08]  /*7530*/  MUFU.EX2 R89, R89 ;  /* 0x0000005900597308 */ /* 0x000ff00000000800 */
[----:B------:R3:W-:Y:S08]  /*7540*/  MUFU.EX2 R163, R129 ;  /* 0x0000008100a37308 */ /* 0x0007f00000000800 */
[----:B------:R-:W4:Y:S01]  /*7550*/  MUFU.EX2 R91, R91 ;  /* 0x0000005b005b7308 */ /* 0x000f220000000800 */
[----:B---3--:R-:W-:-:S01]  /*7560*/  FADD.FTZ R129, R113, R2 ;  /* 0x0000000271817221 */ /* 0x008fc20000010000 */
[----:B0-----:R-:W-:-:S04]  /*7570*/  FADD.FTZ R2, R128, R145 ;  /* 0x0000009180027221 */ /* 0x001fc80000010000 */
[----:B-1----:R-:W-:Y:S02]  /*7580*/  FADD.FTZ R145, R135, R2 ;  /* 0x0000000287917221 */ /* 0x002fe40000010000 */
        /* <DEDUP_REMOVED lines=31> */
.L_x_2752:
        /* <DEDUP_REMOVED lines=116> */
.L_x_2742:
[----:B------:R-:W-:-:S13]  /*7ec0*/  ISETP.LE.AND P1, PT, RZ, UR30, PT ;  /* 0x0000001eff007c0c */ /* 0x000fda000bf23270 */
[----:B------:R-:W-:Y:S05]  /*7ed0*/  @!P1 BRA `(.L_x_2754) ;  /* 0x0000002800409947 */ /* 0x000fea0003800000 */
[----:B------:R-:W-:Y:S01]  /*7ee0*/  IMAD.MOV.U32 R6, RZ, RZ, R5 ;  /* 0x000000ffff067224 */ /* 0x000fe200078e0005 */
[----:B------:R-:W-:Y:S01]  /*7ef0*/  UMOV UR29, UR46 ;  /* 0x0000002e001d7c82 */ /* 0x000fe20008000000 */
[----:B------:R-:W-:Y:S01]  /*7f00*/  IMAD.MOV.U32 R7, RZ, RZ, R4 ;  /* 0x000000ffff077224 */ /* 0x000fe200078e0004 */
[----:B------:R-:W-:-:S06]  /*7f10*/  UMOV UR28, UR45 ;  /* 0x0000002d001c7c82 */ /* 0x000fcc0008000000 */
.L_x_2765:
        /* <DEDUP_REMOVED lines=9> */
.L_x_2756:
[----:B------:R-:W-:Y:S01]  /*7fb0*/  ULEA UR6, UR45, UR43, 0x3 ;  /* 0x0000002b2d067291 */ /* 0x000fe2000f8e183f */
[----:B------:R-:W-:-:S05]  /*7fc0*/  IMAD.U32 R4, RZ, RZ, UR46 ;  /* 0x0000002eff047e24 */ /* 0x000fca000f8e00ff */
[----:B------:R-:W-:-:S04]  /*7fd0*/  SHF.L.U32 R4, R4, 0x1f, RZ ;  /* 0x0000001f04047819 */ /* 0x000fc800000006ff */
[----:B------:R0:W1:Y:S01]  /*7fe0*/  SYNCS.PHASECHK.TRANS64.TRYWAIT P1, [UR6+0x22830], R4 ;  /* 0x02283004ff0075a7 */ /* 0x0000620008020146 */
[----:B------:R-:W-:Y:S05]  /*7ff0*/  @!P0 BRA `(.L_x_2757) ;  /* 0x0000000000048947 */ /* 0x000fea0003800000 */
[----:B------:R-:W-:Y:S01]  /*8000*/  BPT.TRAP 0x1 ;  /* 0x000000040000795c */ /* 0x000fe20000300000 */
.L_x_2757:
[----:B-1----:R-:W-:Y:S05]  /*8010*/  @P1 BRA `(.L_x_2755) ;  /* 0x0000000000081947 */ /* 0x002fea0003800000 */
[----:B------:R-:W1:Y:S02]  /*8020*/  SYNCS.PHASECHK.TRANS64.TRYWAIT P1, [UR6+0x22830], R4 ;  /* 0x02283004ff0075a7 */ /* 0x000e640008020146 */
[----:B-1----:R-:W-:Y:S05]  /*8030*/  @!P1 BRA `(.L_x_2758) ;  /* 0x000000c800949947 */ /* 0x002fea0003800000 */
.L_x_2755:
[----:B-1----:R-:W1:Y:S01]  /*8040*/  S2R R5, SR_TID.X ;  /* 0x0000000000057919 */ /* 0x002e620000002100 */
        /* <DEDUP_REMOVED lines=128> */
.L_x_2760:
[----:B------:R-:W-:Y:S01]  /*8850*/  ULEA UR6, UR28, UR43, 0x3 ;  /* 0x0000002b1c067291 */ /* 0x000fe2000f8e183f */
[----:B------:R-:W-:-:S05]  /*8860*/  IMAD.U32 R4, RZ, RZ, UR29 ;  /* 0x0000001dff047e24 */ /* 0x000fca000f8e00ff */
[----:B------:R-:W-:-:S04]  /*8870*/  SHF.L.U32 R4, R4, 0x1f, RZ ;  /* 0x0000001f04047819 */ /* 0x000fc800000006ff */
[----:B------:R0:W1:Y:S01]  /*8880*/  SYNCS.PHASECHK.TRANS64.TRYWAIT P1, [UR6+0x22850], R4 ;  /* 0x02285004ff0075a7 */ /* 0x0000620008020146 */
[----:B------:R-:W-:Y:S05]  /*8890*/  @!P0 BRA `(.L_x_2761) ;  /* 0x0000000000048947 */ /* 0x000fea0003800000 */
[----:B------:R-:W-:Y:S01]  /*88a0*/  BPT.TRAP 0x1 ;  /* 0x000000040000795c */ /* 0x000fe20000300000 */
.L_x_2761:
[----:B-1----:R-:W-:Y:S05]  /*88b0*/  @P1 BRA `(.L_x_2759) ;  /* 0x0000000000081947 */ /* 0x002fea0003800000 */
[----:B------:R-:W1:Y:S02]  /*88c0*/  SYNCS.PHASECHK.TRANS64.TRYWAIT P1, [UR6+0x22850], R4 ;  /* 0x02285004ff0075a7 */ /* 0x000e640008020146 */
[----:B-1----:R-:W-:Y:S05]  /*88d0*/  @!P1 BRA `(.L_x_2762) ;  /* 0x000000c000849947 */ /* 0x002fea0003800000 */
.L_x_2759:
        /* <DEDUP_REMOVED lines=36> */
.L_x_2763:
        /* <DEDUP_REMOVED lines=344> */
.L_x_2764:
        /* <DEDUP_REMOVED lines=116> */
.L_x_2754:
[----:B------:R-:W-:Y:S06]  /*a7e0*/  BAR.ARV 0x8, 0x180 ;  /* 0x0206000000007b1d */ /* 0x000fec0000002000 */
[----:B------:R-:W-:Y:S05]  /*a7f0*/  @!P0 BRA `(.L_x_2766) ;  /* 0x0000000000048947 */ /* 0x000fea0003800000 */
[----:B------:R-:W-:Y:S01]  /*a800*/  BPT.TRAP 0x1 ;  /* 0x000000040000795c */ /* 0x000fe20000300000 */
.L_x_2766:
[----:B------:R-:W-:Y:S01]  /*a810*/  ULEA UR9, UR45, UR43, 0x3 ;  /* 0x0000002b2d097291 */ /* 0x000fe2000f8e183f */
[----:B------:R-:W-:-:S05]  /*a820*/  IMAD.U32 R3, RZ, RZ, UR46 ;  /* 0x0000002eff037e24 */ /* 0x000fca000f8e00ff */
[----:B------:R-:W-:-:S04]  /*a830*/  SHF.L.U32 R3, R3, 0x1f, RZ ;  /* 0x0000001f03037819 */ /* 0x000fc800000006ff */
[----:B------:R0:W1:Y:S01]  /*a840*/  SYNCS.PHASECHK.TRANS64.TRYWAIT P1, [UR9+0x22850], R3 ;  /* 0x02285003ff0075a7 */ /* 0x0000620008020149 */
[----:B------:R-:W-:Y:S05]  /*a850*/  @!P0 BRA `(.L_x_2767) ;  /* 0x0000000000048947 */ /* 0x000fea0003800000 */
[----:B------:R-:W-:Y:S01]  /*a860*/  BPT.TRAP 0x1 ;  /* 0x000000040000795c */ /* 0x000fe20000300000 */
.L_x_2767:
[----:B-1----:R-:W-:Y:S05]  /*a870*/  @P1 BRA `(.L_x_2768) ;  /* 0x0000000000081947 */ /* 0x002fea0003800000 */
[----:B------:R-:W1:Y:S02]  /*a880*/  SYNCS.PHASECHK.TRANS64.TRYWAIT P1, [UR9+0x22850], R3 ;  /* 0x02285003ff0075a7 */ /* 0x000e640008020149 */
[----:B-1----:R-:W-:Y:S05]  /*a890*/  @!P1 BRA `(.L_x_2769) ;  /* 0x000000a000ac9947 */ /* 0x002fea0003800000 */
.L_x_2768:
        /* <DEDUP_REMOVED lines=88> */
.L_x_2770:
        /* <DEDUP_REMOVED lines=74> */
.L_x_2734:
        /* <DEDUP_REMOVED lines=24> */
[----:B------:R-:W-:Y:S01]  /*b440*/  UISETP.NE.AND.EX UP0, UPT, UR7, URZ, UPT, UP0 ;  /* 0x0000003f0700728c */ /* 0x000fe2000bf05300 */
[----:B------:R-:W-:Y:S02]  /*b450*/  F2FP.BF16.F32.PACK_AB R11, R78, R11 ;  /* 0x0000000b4e0b723e */ /* 0x000fe400000010ff */
[----:B------:R-:W-:Y:S01]  /*b460*/  F2FP.BF16.F32.PACK_AB R10, R79, R10 ;  /* 0x0000000a4f0a723e */ /* 0x000fe200000010ff */
[----:B------:R-:W-:Y:S01]  /*b470*/  ULDC.64 UR6, c[0x0][0xc00] ;  /* 0x0003000000067ab9 */ /* 0x000fe20000000a00 */
[----:B0-----:R-:W-:Y:S01]  /*b480*/  LOP3.LUT P0, R4, R50, 0x3, RZ, 0xc0, !PT ;  /* 0x0000000332047812 */ /* 0x001fe2000780c0ff */
[----:B------:R-:W-:Y:S01]  /*b490*/  UIMAD.WIDE UR6, UR37, 0x4, UR6 ;  /* 0x00000004250678a5 */ /* 0x000fe2000f8e0206 */
[----:B------:R-:W-:-:S02]  /*b4a0*/  F2FP.BF16.F32.PACK_AB R26, R55, R26 ;  /* 0x0000001a371a723e */ /* 0x000fc400000010ff */
[----:B------:R-:W-:Y:S02]  /*b4b0*/  ISETP.EQ.OR P0, PT, R4, 0x3, !P0 ;  /* 0x000000030400780c */ /* 0x000fe40004702670 */
[----:B------:R-:W-:Y:S02]  /*b4c0*/  F2FP.BF16.F32.PACK_AB R9, R84, R9 ;  /* 0x000000095409723e */ /* 0x000fe400000010ff */
[----:B------:R-:W-:Y:S02]  /*b4d0*/  SEL R58, R11, R10, P0 ;  /* 0x0000000a0b3a7207 */ /* 0x000fe40000000000 */
[----:B------:R-:W-:Y:S02]  /*b4e0*/  SEL R55, R10, R11, P0 ;  /* 0x0000000b0a377207 */ /* 0x000fe40000000000 */
[----:B------:R-:W-:Y:S02]  /*b4f0*/  F2FP.BF16.F32.PACK_AB R8, R85, R8 ;  /* 0x000000085508723e */ /* 0x000fe400000010ff */
[----:B------:R-:W-:-:S02]  /*b500*/  F2FP.BF16.F32.PACK_AB R38, R38, R49 ;  /* 0x000000312626723e */ /* 0x000fc400000010ff */
[----:B------:R-:W-:Y:S02]  /*b510*/  F2FP.BF16.F32.PACK_AB R39, R39, R34 ;  /* 0x000000222727723e */ /* 0x000fe400000010ff */
        /* <DEDUP_REMOVED lines=9> */
[----:B------:R-:W-:Y:S02]  /*b5b0*/  F2FP.BF16.F32.PACK_AB R36, R36, R41 ;  /* 0x000000292424723e */ /* 0x000fe400000010ff */
[----:B------:R-:W-:Y:S02]  /*b5c0*/  F2FP.BF16.F32.PACK_AB R30, R30, R43 ;  /* 0x0000002b1e1e723e */ /* 0x000fe400000010ff */
[----:B------:R-:W-:-:S02]  /*b5d0*/  IADD3 R61, P1, R6, 0x40, RZ ;  /* 0x00000040063d7810 */ /* 0x000fc40007f3e0ff */
[----:B------:R-:W-:Y:S02]  /*b5e0*/  IADD3 R63, P2, R6, 0x60, RZ ;  /* 0x00000060063f7810 */ /* 0x000fe40007f5e0ff */
[----:B------:R-:W-:Y:S02]  /*b5f0*/  LOP3.LUT R10, R61, 0x380, RZ, 0xc0, !PT ;  /* 0x000003803d0a7812 */ /* 0x000fe400078ec0ff */
[----:B------:R-:W-:Y:S02]  /*b600*/  SEL R46, R9, R8, P0 ;  /* 0x00000008092e7207 */ /* 0x000fe40000000000 */
[----:B------:R-:W-:Y:S02]  /*b610*/  SHF.R.U64 R10, R10, 0x3, RZ ;  /* 0x000000030a0a7819 */ /* 0x000fe400000012ff */
[----:B------:R-:W-:Y:S02]  /*b620*/  SEL R45, R8, R9, P0 ;  /* 0x00000009082d7207 */ /* 0x000fe40000000000 */
[----:B------:R-:W-:-:S02]  /*b630*/  IADD3 R67, P4, R6, 0x4020, RZ ;  /* 0x0000402006437810 */ /* 0x000fc40007f9e0ff */
[----:B------:R-:W-:Y:S02]  /*b640*/  F2FP.BF16.F32.PACK_AB R27, R54, R27 ;  /* 0x0000001b361b723e */ /* 0x000fe400000010ff */
[----:B------:R-:W-:Y:S02]  /*b650*/  LOP3.LUT R9, R6, 0x380, RZ, 0xc0, !PT ;  /* 0x0000038006097812 */ /* 0x000fe400078ec0ff */
[----:B------:R-:W-:Y:S02]  /*b660*/  F2FP.BF16.F32.PACK_AB R32, R53, R32 ;  /* 0x000000203520723e */ /* 0x000fe400000010ff */
[----:B------:R-:W-:Y:S02]  /*b670*/  SEL R44, R13, R12, P0 ;  /* 0x0000000c0d2c7207 */ /* 0x000fe40000000000 */
[----:B------:R-:W-:Y:S01]  /*b680*/  SEL R43, R12, R13, P0 ;  /* 0x0000000d0c2b7207 */ /* 0x000fe20000000000 */
[----:B------:R-:W-:Y:S01]  /*b690*/  IMAD.X R13, RZ, RZ, R7, P4 ;  /* 0x000000ffff0d7224 */ /* 0x000fe200020e0607 */
[----:B------:R-:W-:-:S02]  /*b6a0*/  SEL R50, R38, R39, P0 ;  /* 0x0000002726327207 */ /* 0x000fc40000000000 */
[----:B------:R-:W-:Y:S02]  /*b6b0*/  SEL R54, R25, R24, P0 ;  /* 0x0000001819367207 */ /* 0x000fe40000000000 */
[----:B------:R-:W-:Y:S01]  /*b6c0*/  SEL R51, R24, R25, P0 ;  /* 0x0000001918337207 */ /* 0x000fe20000000000 */
[----:B------:R-:W-:Y:S01]  /*b6d0*/  IMAD.X R25, RZ, RZ, R7, P1 ;  /* 0x000000ffff197224 */ /* 0x000fe200008e0607 */
[----:B------:R-:W-:Y:S02]  /*b6e0*/  IADD3 R59, P6, R6, 0x20, RZ ;  /* 0x00000020063b7810 */ /* 0x000fe40007fde0ff */
[----:B------:R-:W-:Y:S02]  /*b6f0*/  SEL R39, R39, R38, P0 ;  /* 0x0000002627277207 */ /* 0x000fe40000000000 */
[----:B------:R-:W-:Y:S02]  /*b700*/  LOP3.LUT R12, R63, 0x380, RZ, 0xc0, !PT ;  /* 0x000003803f0c7812 */ /* 0x000fe400078ec0ff */
[----:B------:R-:W-:-:S02]  /*b710*/  LOP3.LUT R24, R10, R61, RZ, 0x3c, !PT ;  /* 0x0000003d0a187212 */ /* 0x000fc400078e3cff */
[----:B------:R-:W-:Y:S02]  /*b720*/  F2FP.BF16.F32.PACK_AB R29, R60, R29 ;  /* 0x0000001d3c1d723e */ /* 0x000fe400000010ff */
[----:B------:R-:W-:Y:S02]  /*b730*/  SEL R42, R37, R36, P0 ;  /* 0x00000024252a7207 */ /* 0x000fe40000000000 */
[----:B------:R-:W-:Y:S02]  /*b740*/  SEL R38, R31, R30, P0 ;  /* 0x0000001e1f267207 */ /* 0x000fe40000000000 */
[----:B------:R-:W-:Y:S02]  /*b750*/  LOP3.LUT R10, R67, 0x380, RZ, 0xc0, !PT ;  /* 0x00000380430a7812 */ /* 0x000fe400078ec0ff */
[----:B------:R-:W-:Y:S02]  /*b760*/  SEL R37, R36, R37, P0 ;  /* 0x0000002524257207 */ /* 0x000fe40000000000 */
[----:B------:R-:W-:-:S02]  /*b770*/  SEL R31, R30, R31, P0 ;  /* 0x0000001f1e1f7207 */ /* 0x000fc40000000000 */
[----:B------:R-:W-:Y:S02]  /*b780*/  SHF.R.U64 R9, R9, 0x3, RZ ;  /* 0x0000000309097819 */ /* 0x000fe400000012ff */
[----:B------:R-:W-:Y:S02]  /*b790*/  F2FP.BF16.F32.PACK_AB R21, R68, R21 ;  /* 0x000000154415723e */ /* 0x000fe400000010ff */
[----:B------:R-:W-:Y:S02]  /*b7a0*/  F2FP.BF16.F32.PACK_AB R20, R69, R20 ;  /* 0x000000144514723e */ /* 0x000fe400000010ff */
[----:B------:R-:W-:Y:S02]  /*b7b0*/  SEL R36, R33, R32, P0 ;  /* 0x0000002021247207 */ /* 0x000fe40000000000 */
[----:B------:R-:W-:Y:S02]  /*b7c0*/  SEL R30, R27, R26, P0 ;  /* 0x0000001a1b1e7207 */ /* 0x000fe40000000000 */
[----:B------:R-:W-:Y:S01]  /*b7d0*/  SEL R49, R26, R27, P0 ;  /* 0x0000001b1a317207 */ /* 0x000fe20000000000 */
[----:B------:R-:W-:Y:S01]  /*b7e0*/  IMAD.X R27, RZ, RZ, R7, P6 ;  /* 0x000000ffff1b7224 */ /* 0x000fe200030e0607 */
[----:B------:R-:W-:-:S02]  /*b7f0*/  F2FP.BF16.F32.PACK_AB R56, R56, R65 ;  /* 0x000000413838723e */ /* 0x000fc400000010ff */
[----:B------:R-:W-:Y:S02]  /*b800*/  SEL R33, R32, R33, P0 ;  /* 0x0000002120217207 */ /* 0x000fe40000000000 */
[----:B------:R-:W-:Y:S02]  /*b810*/  SHF.R.U64 R12, R12, 0x3, RZ ;  /* 0x000000030c0c7819 */ /* 0x000fe400000012ff */
[----:B------:R-:W-:Y:S02]  /*b820*/  F2FP.BF16.F32.PACK_AB R94, R94, R95 ;  /* 0x0000005f5e5e723e */ /* 0x000fe400000010ff */
[----:B------:R-:W-:Y:S02]  /*b830*/  F2FP.BF16.F32.PACK_AB R93, R92, R93 ;  /* 0x0000005d5c5d723e */ /* 0x000fe400000010ff */
[----:B------:R-:W-:Y:S02]  /*b840*/  F2FP.BF16.F32.PACK_AB R57, R48, R57 ;  /* 0x000000393039723e */ /* 0x000fe400000010ff */
[----:B------:R-:W-:-:S02]  /*b850*/  SEL R32, R29, R28, P0 ;  /* 0x0000001c1d207207 */ /* 0x000fc40000000000 */
[C---:B------:R-:W-:Y:S02]  /*b860*/  IADD3 R65, P3, R6.reuse, 0x4000, RZ ;  /* 0x0000400006417810 */ /* 0x040fe40007f7e0ff */
[C---:B------:R-:W-:Y:S02]  /*b870*/  IADD3 R69, P5, R6.reuse, 0x4040, RZ ;  /* 0x0000404006457810 */ /* 0x040fe40007fbe0ff */
[----:B------:R-:W-:Y:S02]  /*b880*/  IADD3 R62, P6, R6, 0x4060, RZ ;  /* 0x00004060063e7810 */ /* 0x000fe40007fde0ff */
[----:B------:R-:W-:Y:S01]  /*b890*/  SHF.R.U64 R10, R10, 0x3, RZ ;  /* 0x000000030a0a7819 */ /* 0x000fe200000012ff */
[----:B------:R-:W-:Y:S01]  /*b8a0*/  IMAD.X R11, RZ, RZ, R7, P5 ;  /* 0x000000ffff0b7224 */ /* 0x000fe200028e0607 */
[----:B------:R-:W-:Y:S02]  /*b8b0*/  F2FP.BF16.F32.PACK_AB R90, R90, R91 ;  /* 0x0000005b5a5a723e */ /* 0x000fe400000010ff */
[----:B------:R-:W-:-:S02]  /*b8c0*/  F2FP.BF16.F32.PACK_AB R89, R88, R89 ;  /* 0x000000595859723e */ /* 0x000fc400000010ff */
[----:B------:R-:W-:Y:S02]  /*b8d0*/  SEL R29, R28, R29, P0 ;  /* 0x0000001d1c1d7207 */ /* 0x000fe40000000000 */
[----:B------:R-:W-:Y:S01]  /*b8e0*/  LOP3.LUT R6, R9, R6, RZ, 0x3c, !PT ;  /* 0x0000000609067212 */ /* 0x000fe200078e3cff */
[--C-:B------:R-:W-:Y:S01]  /*b8f0*/  IMAD.X R9, RZ, RZ, R7.reuse, P6 ;  /* 0x000000ffff097224 */ /* 0x100fe200030e0607 */
[----:B------:R-:W-:Y:S02]  /*b900*/  SEL R28, R21, R20, P0 ;  /* 0x00000014151c7207 */ /* 0x000fe40000000000 */
[----:B------:R-:W-:Y:S01]  /*b910*/  SEL R41, R20, R21, P0 ;  /* 0x0000001514297207 */ /* 0x000fe20000000000 */
[----:B------:R-:W-:Y:S01]  /*b920*/  IMAD.X R21, RZ, RZ, R7, P2 ;  /* 0x000000ffff157224 */ /* 0x000fe200010e0607 */
[----:B------:R-:W-:Y:S02]  /*b930*/  LOP3.LUT R20, R12, R63, RZ, 0x3c, !PT ;  /* 0x0000003f0c147212 */ /* 0x000fe400078e3cff */
[----:B------:R-:W-:-:S02]  /*b940*/  SEL R34, R94, R93, P0 ;  /* 0x0000005d5e227207 */ /* 0x000fc40000000000 */
[----:B------:R-:W-:Y:S02]  /*b950*/  SEL R48, R56, R57, P0 ;  /* 0x0000003938307207 */ /* 0x000fe40000000000 */
[----:B------:R-:W-:Y:S02]  /*b960*/  LOP3.LUT R52, R69, 0x380, RZ, 0xc0, !PT ;  /* 0x0000038045347812 */ /* 0x000fe400078ec0ff */
[----:B------:R-:W-:Y:S02]  /*b970*/  LOP3.LUT R12, R10, R67, RZ, 0x3c, !PT ;  /* 0x000000430a0c7212 */ /* 0x000fe400078e3cff */
[----:B------:R-:W-:Y:S02]  /*b980*/  SEL R93, R93, R94, P0 ;  /* 0x0000005e5d5d7207 */ /* 0x000fe40000000000 */
[----:B------:R-:W-:Y:S02]  /*b990*/  SEL R40, R90, R89, P0 ;  /* 0x000000595a287207 */ /* 0x000fe40000000000 */
[----:B------:R-:W-:-:S02]  /*b9a0*/  SEL R57, R57, R56, P0 ;  /* 0x0000003839397207 */ /* 0x000fc40000000000 */
[----:B------:R-:W-:Y:S02]  /*b9b0*/  MOV R67, R6 ;  /* 0x0000000600437202 */ /* 0x000fe40000000f00 */
[----:B------:R-:W-:Y:S02]  /*b9c0*/  F2FP.BF16.F32.PACK_AB R15, R70, R15 ;  /* 0x0000000f460f723e */ /* 0x000fe400000010ff */
[----:B------:R-:W-:Y:S02]  /*b9d0*/  F2FP.BF16.F32.PACK_AB R14, R71, R14 ;  /* 0x0000000e470e723e */ /* 0x000fe400000010ff */
[----:B------:R-:W-:Y:S02]  /*b9e0*/  SEL R89, R89, R90, P0 ;  /* 0x0000005a59597207 */ /* 0x000fe40000000000 */
[----:B------:R-:W-:Y:S02]  /*b9f0*/  SHF.R.U64 R52, R52, 0x3, RZ ;  /* 0x0000000334347819 */ /* 0x000fe400000012ff */
[----:B------:R-:W-:-:S02]  /*ba00*/  SEL R56, R15, R14, P0 ;  /* 0x0000000e0f387207 */ /* 0x000fc40000000000 */
[----:B------:R-:W-:Y:S01]  /*ba10*/  SEL R53, R14, R15, P0 ;  /* 0x0000000f0e357207 */ /* 0x000fe20000000000 */
[----:B------:R-:W-:Y:S01]  /*ba20*/  IMAD.X R15, RZ, RZ, R7, P3 ;  /* 0x000000ffff0f7224 */ /* 0x000fe200018e0607 */
[----:B------:R-:W-:Y:S02]  /*ba30*/  SEL R60, R86, R87, P0 ;  /* 0x00000057563c7207 */ /* 0x000fe40000000000 */
[----:B------:R-:W-:Y:S02]  /*ba40*/  SEL R87, R87, R86, P0 ;  /* 0x0000005657577207 */ /* 0x000fe40000000000 */
[----:B------:R-:W-:Y:S02]  /*ba50*/  LOP3.LUT R8, R59, 0x380, RZ, 0xc0, !PT ;  /* 0x000003803b087812 */ /* 0x000fe400078ec0ff */
[----:B------:R-:W-:Y:S02]  /*ba60*/  LOP3.LUT R10, R52, R69, RZ, 0x3c, !PT ;  /* 0x00000045340a7212 */ /* 0x000fe400078e3cff */
[----:B------:R-:W-:-:S02]  /*ba70*/  MOV R64, R20 ;  /* 0x0000001400407202 */ /* 0x000fc40000000f00 */
[----:B------:R-:W-:Y:S02]  /*ba80*/  SHF.R.U64 R8, R8, 0x3, RZ ;  /* 0x0000000308087819 */ /* 0x000fe400000012ff */
[----:B------:R-:W-:Y:S02]  /*ba90*/  MOV R61, R10 ;  /* 0x0000000a003d7202 */ /* 0x000fe40000000f00 */
[----:B------:R-:W-:Y:S02]  /*baa0*/  LOP3.LUT R26, R8, R59, RZ, 0x3c, !PT ;  /* 0x0000003b081a7212 */ /* 0x000fe400078e3cff */
[----:B------:R-:W-:Y:S02]  /*bab0*/  LOP3.LUT R8, R65, 0x380, RZ, 0xc0, !PT ;  /* 0x0000038041087812 */ /* 0x000fe400078ec0ff */
[----:B------:R-:W-:Y:S02]  /*bac0*/  LOP3.LUT R59, R62, 0x380, RZ, 0xc0, !PT ;  /* 0x000003803e3b7812 */ /* 0x000fe400078ec0ff */
[----:B------:R-:W-:-:S02]  /*bad0*/  SHF.R.U64 R8, R8, 0x3, RZ ;  /* 0x0000000308087819 */ /* 0x000fc400000012ff */
[----:B------:R-:W-:Y:S02]  /*bae0*/  SHF.R.U64 R59, R59, 0x3, RZ ;  /* 0x000000033b3b7819 */ /* 0x000fe400000012ff */
[----:B------:R-:W-:Y:S02]  /*baf0*/  LOP3.LUT R14, R8, R65, RZ, 0x3c, !PT ;  /* 0x00000041080e7212 */ /* 0x000fe400078e3cff */
[----:B------:R-:W-:Y:S02]  /*bb00*/  LOP3.LUT R8, R59, R62, RZ, 0x3c, !PT ;  /* 0x0000003e3b087212 */ /* 0x000fe400078e3cff */
[----:B------:R-:W-:Y:S02]  /*bb10*/  MOV R63, R14 ;  /* 0x0000000e003f7202 */ /* 0x000fe40000000f00 */
[----:B------:R-:W-:Y:S02]  /*bb20*/  MOV R59, R8 ;  /* 0x00000008003b7202 */ /* 0x000fe40000000f00 */
[----:B------:R-:W-:-:S02]  /*bb30*/  MOV R62, R12 ;  /* 0x0000000c003e7202 */ /* 0x000fc40000000f00 */
[----:B------:R-:W-:Y:S02]  /*bb40*/  MOV R66, R26 ;  /* 0x0000001a00427202 */ /* 0x000fe40000000f00 */
[----:B------:R-:W-:Y:S02]  /*bb50*/  MOV R65, R24 ;  /* 0x0000001800417202 */ /* 0x000fe40000000f00 */
[----:B------:R-:W-:Y:S01]  /*bb60*/  PLOP3.LUT P2, PT, PT, PT, UP0, 0x80, 0x0 ;  /* 0x000000000000781c */ /* 0x000fe20003f4f008 */
[----:B------:R-:W-:Y:S01]  /*bb70*/  ULDC UR8, c[0x0][0xa88] ;  /* 0x0002a20000087ab9 */ /* 0x000fe20000000800 */
        /* <DEDUP_REMOVED lines=12> */
[----:B------:R-:W0:Y:S01]  /*bc40*/  SHFL.IDX PT, R37, R37, R6, 0x1c1f ;  /* 0x001c1f0625257589 */ /* 0x000e2200000e0000 */
[----:B-1----:R-:W-:Y:S02]  /*bc50*/  SEL R9, R48, R57, P0 ;  /* 0x0000003930097207 */ /* 0x002fe40000000000 */
[----:B------:R-:W-:Y:S01]  /*bc60*/  SEL R11, R57, R48, P0 ;  /* 0x00000030390b7207 */ /* 0x000fe20000000000 */
[----:B------:R-:W-:Y:S04]  /*bc70*/  SHFL.IDX PT, R38, R38, R35, 0x1c1f ;  /* 0x001c1f2326267589 */ /* 0x000fe800000e0000 */
[----:B------:R-:W1:Y:S01]  /*bc80*/  SHFL.IDX PT, R31, R31, R6, 0x1c1f ;  /* 0x001c1f061f1f7589 */ /* 0x000e6200000e0000 */
[----:B--2---:R-:W-:-:S02]  /*bc90*/  SEL R12, R40, R89, P0 ;  /* 0x00000059280c7207 */ /* 0x004fc40000000000 */
[----:B------:R-:W-:Y:S01]  /*bca0*/  SEL R14, R89, R40, P0 ;  /* 0x00000028590e7207 */ /* 0x000fe20000000000 */
[----:B------:R-:W-:Y:S04]  /*bcb0*/  SHFL.IDX PT, R36, R36, R35, 0x1c1f ;  /* 0x001c1f2324247589 */ /* 0x000fe800000e0000 */
[----:B------:R-:W2:Y:S01]  /*bcc0*/  SHFL.IDX PT, R33, R33, R6, 0x1c1f ;  /* 0x001c1f0621217589 */ /* 0x000ea200000e0000 */
[----:B---3--:R-:W-:Y:S02]  /*bcd0*/  SEL R13, R50, R39, P0 ;  /* 0x00000027320d7207 */ /* 0x008fe40000000000 */
[----:B------:R-:W-:Y:S01]  /*bce0*/  SEL R15, R39, R50, P0 ;  /* 0x00000032270f7207 */ /* 0x000fe20000000000 */
[----:B------:R2:W-:Y:S04]  /*bcf0*/  SHFL.IDX PT, R21, R30, R35, 0x1c1f ;  /* 0x001c1f231e157589 */ /* 0x0005e800000e0000 */
[----:B------:R-:W3:Y:S01]  /*bd00*/  SHFL.IDX PT, R52, R49, R6, 0x1c1f ;  /* 0x001c1f0631347589 */ /* 0x000ee200000e0000 */
[----:B0-----:R-:W-:-:S02]  /*bd10*/  SEL R24, R42, R37, P0 ;  /* 0x000000252a187207 */ /* 0x001fc40000000000 */
[----:B------:R-:W-:Y:S01]  /*bd20*/  SEL R26, R37, R42, P0 ;  /* 0x0000002a251a7207 */ /* 0x000fe20000000000 */
[----:B------:R-:W-:Y:S04]  /*bd30*/  SHFL.IDX PT, R32, R32, R35, 0x1c1f ;  /* 0x001c1f2320207589 */ /* 0x000fe800000e0000 */
[----:B------:R-:W-:Y:S01]  /*bd40*/  SHFL.IDX PT, R54, R54, R35, 0x1c1f ;  /* 0x001c1f2336367589 */ /* 0x000fe200000e0000 */
[----:B-1----:R-:W-:Y:S02]  /*bd50*/  SEL R25, R38, R31, P0 ;  /* 0x0000001f26197207 */ /* 0x002fe40000000000 */
[----:B------:R-:W-:Y:S01]  /*bd60*/  SEL R27, R31, R38, P0 ;  /* 0x000000261f1b7207 */ /* 0x000fe20000000000 */
[----:B------:R3:W0:Y:S04]  /*bd70*/  SHFL.IDX PT, R7, R29, R6, 0x1c1f ;  /* 0x001c1f061d077589 */ /* 0x00062800000e0000 */
[----:B------:R-:W1:Y:S01]  /*bd80*/  SHFL.IDX PT, R51, R51, R6, 0x1c1f ;  /* 0x001c1f0633337589 */ /* 0x000e6200000e0000 */
[----:B--2---:R-:W-:-:S03]  /*bd90*/  SEL R30, R33, R36, P0 ;  /* 0x00000024211e7207 */ /* 0x004fc60000000000 */
[----:B------:R2:W-:Y:S04]  /*bda0*/  SHFL.IDX PT, R20, R28, R35, 0x1c1f ;  /* 0x001c1f231c147589 */ /* 0x0005e800000e0000 */
[----:B------:R-:W-:Y:S01]  /*bdb0*/  SHFL.IDX PT, R44, R44, R35, 0x1c1f ;  /* 0x001c1f232c2c7589 */ /* 0x000fe200000e0000 */
[----:B---3--:R-:W-:Y:S02]  /*bdc0*/  SEL R29, R21, R52, P0 ;  /* 0x00000034151d7207 */ /* 0x008fe40000000000 */
[----:B------:R-:W-:Y:S01]  /*bdd0*/  SEL R31, R52, R21, P0 ;  /* 0x00000015341f7207 */ /* 0x000fe20000000000 */
[----:B------:R-:W-:Y:S01]  /*bde0*/  SHFL.IDX PT, R56, R56, R35, 0x1c1f ;  /* 0x001c1f2338387589 */ /* 0x000fe200000e0000 */
[----:B--2---:R-:W-:-:S03]  /*bdf0*/  SEL R28, R36, R33, P0 ;  /* 0x00000021241c7207 */ /* 0x004fc60000000000 */
[----:B------:R-:W2:Y:S04]  /*be00*/  SHFL.IDX PT, R41, R41, R6, 0x1c1f ;  /* 0x001c1f0629297589 */ /* 0x000ea800000e0000 */
[----:B------:R-:W3:Y:S01]  /*be10*/  SHFL.IDX PT, R43, R43, R6, 0x1c1f ;  /* 0x001c1f062b2b7589 */ /* 0x000ee200000e0000 */
[----:B0-----:R-:W-:Y:S02]  /*be20*/  SEL R36, R32, R7, P0 ;  /* 0x0000000720247207 */ /* 0x001fe40000000000 */
[----:B------:R-:W-:Y:S01]  /*be30*/  SEL R38, R7, R32, P0 ;  /* 0x0000002007267207 */ /* 0x000fe20000000000 */
[----:B------:R-:W0:Y:S01]  /*be40*/  SHFL.IDX PT, R53, R53, R6, 0x1c1f ;  /* 0x001c1f0635357589 */ /* 0x000e2200000e0000 */
[----:B-1----:R-:W-:Y:S01]  /*be50*/  SEL R37, R54, R51, P0 ;  /* 0x0000003336257207 */ /* 0x002fe20000000000 */
[----:B------:R-:W-:Y:S01]  /*be60*/  IMAD.U32 R7, RZ, RZ, UR7 ;  /* 0x00000007ff077e24 */ /* 0x000fe2000f8e00ff */
[----:B------:R-:W-:Y:S01]  /*be70*/  SEL R39, R51, R54, P0 ;  /* 0x0000003633277207 */ /* 0x000fe20000000000 */
[----:B------:R-:W-:Y:S06]  /*be80*/  BAR.SYNC.DEFER_BLOCKING 0x1, 0x100 ;  /* 0x0044000000007b1d */ /* 0x000fec0000010000 */
[----:B------:R-:W-:Y:S04]  /*be90*/  SHFL.IDX PT, R58, R58, R35, 0x1c1f ;  /* 0x001c1f233a3a7589 */ /* 0x000fe800000e0000 */
[----:B------:R-:W1:Y:S01]  /*bea0*/  SHFL.IDX PT, R55, R55, R6, 0x1c1f ;  /* 0x001c1f0637377589 */ /* 0x000e6200000e0000 */
[----:B--2---:R-:W-:-:S02]  /*beb0*/  SEL R32, R20, R41, P0 ;  /* 0x0000002914207207 */ /* 0x004fc40000000000 */
[----:B------:R-:W-:Y:S01]  /*bec0*/  SEL R34, R41, R20, P0 ;  /* 0x0000001429227207 */ /* 0x000fe20000000000 */
[----:B------:R-:W-:Y:S01]  /*bed0*/  SHFL.IDX PT, R46, R46, R35, 0x1c1f ;  /* 0x001c1f232e2e7589 */ /* 0x000fe200000e0000 */
[----:B---3--:R-:W-:Y:S02]  /*bee0*/  SEL R40, R44, R43, P0 ;  /* 0x0000002b2c287207 */ /* 0x008fe40000000000 */
[----:B------:R-:W-:Y:S01]  /*bef0*/  SEL R42, R43, R44, P0 ;  /* 0x0000002c2b2a7207 */ /* 0x000fe20000000000 */
[----:B------:R2:W-:Y:S01]  /*bf00*/  SHFL.IDX PT, R60, R60, R35, 0x1c1f ;  /* 0x001c1f233c3c7589 */ /* 0x0005e200000e0000 */
[----:B0-----:R-:W-:-:S03]  /*bf10*/  SEL R33, R56, R53, P0 ;  /* 0x0000003538217207 */ /* 0x001fc60000000000 */
[----:B------:R-:W0:Y:S04]  /*bf20*/  SHFL.IDX PT, R45, R45, R6, 0x1c1f ;  /* 0x001c1f062d2d7589 */ /* 0x000e2800000e0000 */
[----:B------:R3:W4:Y:S01]  /*bf30*/  SHFL.IDX PT, R87, R87, R6, 0x1c1f ;  /* 0x001c1f0657577589 */ /* 0x00072200000e0000 */
[----:B--2---:R-:W-:-:S03]  /*bf40*/  SEL R35, R53, R56, P0 ;  /* 0x0000003835237207 */ /* 0x004fc60000000000 */
[----:B------:R0:W-:Y:S04]  /*bf50*/  STSM.16.M88.4 [R67], R8 ;  /* 0x0000000843007844 */ /* 0x0001e80000000200 */
[----:B------:R-:W-:Y:S01]  /*bf60*/  STSM.16.M88.4 [R66], R12 ;  /* 0x0000000c42007844 */ /* 0x000fe20000000200 */
[----:B-1----:R-:W-:Y:S01]  /*bf70*/  SEL R41, R58, R55, P0 ;  /* 0x000000373a297207 */ /* 0x002fe20000000000 */
[----:B---3--:R-:W-:Y:S01]  /*bf80*/  IMAD.U32 R6, RZ, RZ, UR6 ;  /* 0x00000006ff067e24 */ /* 0x008fe2000f8e00ff */
[----:B------:R-:W-:Y:S01]  /*bf90*/  SEL R43, R55, R58, P0 ;  /* 0x0000003a372b7207 */ /* 0x000fe20000000000 */
[----:B------:R-:W-:Y:S01]  /*bfa0*/  STSM.16.M88.4 [R65], R24 ;  /* 0x0000001841007844 */ /* 0x000fe20000000200 */
[----:B------:R-:W-:-:S03]  /*bfb0*/  ULDC.64 UR6, c[0x0][0xc08] ;  /* 0x0003020000067ab9 */ /* 0x000fc60000000a00 */
[----:B------:R-:W-:Y:S01]  /*bfc0*/  STSM.16.M88.4 [R64], R28 ;  /* 0x0000001c40007844 */ /* 0x000fe20000000200 */
[----:B0-----:R-:W-:-:S03]  /*bfd0*/  SEL R8, R46, R45, P0 ;  /* 0x0000002d2e087207 */ /* 0x001fc60000000000 */
[----:B------:R-:W-:Y:S01]  /*bfe0*/  STSM.16.M88.4 [R63], R36 ;  /* 0x000000243f007844 */ /* 0x000fe20000000200 */
[----:B------:R-:W-:Y:S02]  /*bff0*/  SEL R10, R45, R46, P0 ;  /* 0x0000002e2d0a7207 */ /* 0x000fe40000000000 */
[----:B----4-:R-:W-:Y:S01]  /*c000*/  SEL R9, R60, R87, P0 ;  /* 0x000000573c097207 */ /* 0x010fe20000000000 */
[----:B------:R-:W-:Y:S01]  /*c010*/  STSM.16.M88.4 [R62], R32 ;  /* 0x000000203e007844 */ /* 0x000fe20000000200 */
[----:B------:R-:W-:Y:S01]  /*c020*/  SEL R11, R87, R60, P0 ;  /* 0x0000003c570b7207 */ /* 0x000fe20000000000 */
[----:B------:R-:W-:Y:S01]  /*c030*/  UISETP.NE.U32.AND UP1, UPT, UR6, URZ, UPT ;  /* 0x0000003f0600728c */ /* 0x000fe2000bf25070 */
[----:B------:R-:W0:Y:S01]  /*c040*/  LDC R46, c[0x0][0xbe8] ;  /* 0x0002fa00ff2e7b82 */ /* 0x000e220000000800 */
[----:B------:R-:W-:Y:S04]  /*c050*/  STSM.16.M88.4 [R61], R40 ;  /* 0x000000283d007844 */ /* 0x000fe80000000200 */
[----:B------:R1:W-:Y:S03]  /*c060*/  STSM.16.M88.4 [R59], R8 ;  /* 0x000000083b007844 */ /* 0x0003e60000000200 */
[----:B------:R-:W-:Y:S01]  /*c070*/  BAR.SYNC.DEFER_BLOCKING 0x1, 0x100 ;  /* 0x0044000000007b1d */ /* 0x000fe20000010000 */
[----:B------:R-:W-:-:S06]  /*c080*/  UISETP.NE.AND.EX UP1, UPT, UR7, URZ, UPT, UP1 ;  /* 0x0000003f0700728c */ /* 0x000fcc000bf25310 */
[----:B------:R-:W-:-:S05]  /*c090*/  PLOP3.LUT P0, PT, PT, PT, UP1, 0x80, 0x0 ;  /* 0x000000000000781c */ /* 0x000fca0003f0f018 */
[----:B------:R-:W-:-:S04]  /*c0a0*/  @UP1 ULEA UR6, UP2, UR37, UR6, 0x2 ;  /* 0x0000000625061291 */ /* 0x000fc8000f84103f */
[----:B------:R-:W-:Y:S01]  /*c0b0*/  @UP1 ULEA.HI.X UR7, UR37, UR7, UR38, 0x2, UP2 ;  /* 0x0000000725071291 */ /* 0x000fe200090f1426 */
[----:B-1----:R-:W-:Y:S02]  /*c0c0*/  IMAD.U32 R9, RZ, RZ, UR8 ;  /* 0x00000008ff097e24 */ /* 0x002fe4000f8e00ff */
[----:B------:R-:W-:-:S03]  /*c0d0*/  IMAD.U32 R10, RZ, RZ, UR6 ;  /* 0x00000006ff0a7e24 */ /* 0x000fc6000f8e00ff */
[----:B------:R-:W-:Y:S01]  /*c0e0*/  IMAD.U32 R11, RZ, RZ, UR7 ;  /* 0x00000007ff0b7e24 */ /* 0x000fe2000f8e00ff */
[----:B------:R-:W2:Y:S01]  /*c0f0*/  @P2 LDG.E R12, desc[UR54][R6.64] ;  /* 0x00000036060c2981 */ /* 0x000ea2000c1e1900 */
[----:B0-----:R-:W-:Y:S01]  /*c100*/  ISETP.NE.AND P1, PT, R46, 0x1, PT ;  /* 0x000000012e00780c */ /* 0x001fe20003f25270 */
[----:B------:R-:W-:Y:S02]  /*c110*/  UMOV UR4, URZ ;  /* 0x0000003f00047c82 */ /* 0x000fe40008000000 */
[----:B------:R0:W5:Y:S10]  /*c120*/  @P0 LDG.E R9, desc[UR54][R10.64] ;  /* 0x000000360a090981 */ /* 0x000174000c1e1900 */
[----:B------:R-:W1:Y:S08]  /*c130*/  @P1 LDC R13, c[0x0][0xbec] ;  /* 0x0002fb00ff0d1b82 */ /* 0x000e700000000800 */
[----:B------:R-:W3:Y:S01]  /*c140*/  @P1 LDC R14, c[0x0][0xbf0] ;  /* 0x0002fc00ff0e1b82 */ /* 0x000ee20000000800 */
[----:B--2---:R-:W-:Y:S01]  /*c150*/  @P2 R2UR UR4, R12 ;  /* 0x000000000c0422ca */ /* 0x004fe200000e0000 */
[----:B01-3--:R-:W-:-:S14]  /*c160*/  @P0 BRA `(.L_x_2773) ;  /* 0x0000000000100947 */ /* 0x00bfdc0003800000 */
[----:B------:R-:W-:Y:S05]  /*c170*/  @!P2 BRA `(.L_x_2773) ;  /* 0x00000000000ca947 */ /* 0x000fea0003800000 */
[----:B------:R-:W2:Y:S04]  /*c180*/  LDG.E R8, desc[UR54][R6.64] ;  /* 0x0000003606087981 */ /* 0x000ea8000c1e1900 */
[----:B-----5:R-:W2:Y:S02]  /*c190*/  LDG.E R9, desc[UR54][R6.64+0x4] ;  /* 0x0000043606097981 */ /* 0x020ea4000c1e1900 */
[----:B--2---:R-:W-:-:S07]  /*c1a0*/  IMAD.IADD R9, R9, 0x1, -R8 ;  /* 0x0000000109097824 */ /* 0x004fce00078e0a08 */
.L_x_2773:
[----:B------:R-:W-:Y:S01]  /*c1b0*/  USHF.R.S32.HI UR14, URZ, 0x1f, UR39 ;  /* 0x0000001f3f0e7899 */ /* 0x000fe20008011427 */
[----:B------:R-:W-:Y:S01]  /*c1c0*/  VIADD R8, R18, UR40 ;  /* 0x0000002812087c36 */ /* 0x000fe20008000000 */
[----:B------:R-:W-:Y:S01]  /*c1d0*/  ULDC.64 UR12, c[0x0][0xb90] ;  /* 0x0002e400000c7ab9 */ /* 0x000fe20000000a00 */
[----:B------:R-:W-:Y:S01]  /*c1e0*/  USHF.R.S32.HI UR9, URZ, 0x1f, UR4 ;  /* 0x0000001f3f097899 */ /* 0x000fe20008011404 */
[----:B------:R-:W-:Y:S01]  /*c1f0*/  VIADD R24, R190, UR40 ;  /* 0x00000028be187c36 */ /* 0x000fe20008000000 */
[----:B------:R-:W-:Y:S01]  /*c200*/  UIMAD UR10, UR14, UR12, URZ ;  /* 0x0000000c0e0a72a4 */ /* 0x000fe2000f8e023f */
[----:B------:R-:W-:Y:S01]  /*c210*/  @P1 IMAD.HI.U32 R7, R8, R13, RZ ;  /* 0x0000000d08071227 */ /* 0x000fe200078e00ff */
[----:B------:R-:W-:Y:S01]  /*c220*/  UMOV UR8, UR4 ;  /* 0x0000000400087c82 */ /* 0x000fe20008000000 */
[----:B------:R-:W-:Y:S01]  /*c230*/  USEL UR38, UR38, URZ, !UP0 ;  /* 0x0000003f26267287 */ /* 0x000fe2000c000000 */
[----:B------:R-:W0:Y:S01]  /*c240*/  @P1 LDC R49, c[0x0][0xbf0] ;  /* 0x0002fc00ff311b82 */ /* 0x000e220000000800 */
        /* <DEDUP_REMOVED lines=16> */
[----:B-----5:R-:W-:Y:S01]  /*c350*/  IMAD R53, R9, R46, RZ ;  /* 0x0000002e09357224 */ /* 0x020fe200078e02ff */
[----:B------:R-:W-:Y:S01]  /*c360*/  IADD3 R6, P2, R6, UR6, RZ ;  /* 0x0000000606067c10 */ /* 0x000fe2000ff5e0ff */
[----:B------:R-:W-:Y:S01]  /*c370*/  ULDC.64 UR10, c[0x0][0xaa0] ;  /* 0x0002a800000a7ab9 */ /* 0x000fe20000000a00 */
[----:B------:R-:W-:Y:S01]  /*c380*/  IMAD.U32 R10, RZ, RZ, UR8 ;  /* 0x00000008ff0a7e24 */ /* 0x000fe2000f8e00ff */
[----:B------:R-:W-:Y:S01]  /*c390*/  SHF.R.S32.HI R8, RZ, 0x1f, R11 ;  /* 0x0000001fff087819 */ /* 0x000fe2000001140b */
[----:B------:R-:W-:Y:S01]  /*c3a0*/  IMAD.X R9, RZ, RZ, R5, P3 ;  /* 0x000000ffff097224 */ /* 0x000fe200018e0605 */
[----:B------:R-:W-:-:S02]  /*c3b0*/  IADD3 R15, P0, R4, 0x1000, RZ ;  /* 0x00001000040f7810 */ /* 0x000fc40007f1e0ff */
[----:B------:R-:W-:Y:S01]  /*c3c0*/  IADD3.X R7, R7, UR7, R10, P2, !PT ;  /* 0x0000000707077c10 */ /* 0x000fe200097fe40a */
[----:B------:R-:W-:Y:S01]  /*c3d0*/  ULDC.64 UR6, c[0x0][0xb88] ;  /* 0x0002e20000067ab9 */ /* 0x000fe20000000a00 */
[----:B------:R-:W-:Y:S01]  /*c3e0*/  LOP3.LUT R10, R13, 0x380, RZ, 0xc0, !PT ;  /* 0x000003800d0a7812 */ /* 0x000fe200078ec0ff */
[----:B------:R-:W-:Y:S01]  /*c3f0*/  IMAD R14, R8, UR6, RZ ;  /* 0x00000006080e7c24 */ /* 0x000fe2000f8e02ff */
[----:B------:R-:W-:Y:S01]  /*c400*/  LOP3.LUT R12, R15, 0x380, RZ, 0xc0, !PT ;  /* 0x000003800f0c7812 */ /* 0x000fe200078ec0ff */
[C---:B------:R-:W-:Y:S01]  /*c410*/  IMAD.WIDE.U32 R6, R11.reuse, UR6, R6 ;  /* 0x000000060b067c25 */ /* 0x040fe2000f8e0006 */
[----:B------:R-:W-:Y:S02]  /*c420*/  SHF.R.U64 R8, R10, 0x3, RZ ;  /* 0x000000030a087819 */ /* 0x000fe400000012ff */
[----:B------:R-:W-:Y:S01]  /*c430*/  SHF.R.U64 R12, R12, 0x3, RZ ;  /* 0x000000030c0c7819 */ /* 0x000fe200000012ff */
[----:B------:R-:W-:Y:S01]  /*c440*/  IMAD R21, R11, UR7, R14 ;  /* 0x000000070b157c24 */ /* 0x000fe2000f8e020e */
[----:B------:R-:W-:Y:S01]  /*c450*/  LOP3.LUT R8, R8, R13, RZ, 0x3c, !PT ;  /* 0x0000000d08087212 */ /* 0x000fe200078e3cff */
[----:B------:R-:W-:Y:S01]  /*c460*/  ULDC.64 UR6, c[0x0][0xb50] ;  /* 0x0002d40000067ab9 */ /* 0x000fe20000000a00 */
[----:B------:R-:W-:Y:S01]  /*c470*/  LOP3.LUT R12, R12, R15, RZ, 0x3c, !PT ;  /* 0x0000000f0c0c7212 */ /* 0x000fe200078e3cff */
[----:B------:R-:W-:Y:S01]  /*c480*/  IMAD.IADD R13, R7, 0x1, R21 ;  /* 0x00000001070d7824 */ /* 0x000fe200078e0215 */
[----:B------:R-:W-:Y:S01]  /*c490*/  LEA R14, P4, R6, UR6, 0x2 ;  /* 0x00000006060e7c11 */ /* 0x000fe2000f8810ff */
[----:B------:R-:W-:Y:S01]  /*c4a0*/  VIADD R10, R24, 0x8 ;  /* 0x00000008180a7836 */ /* 0x000fe20000000000 */
[----:B------:R-:W-:-:S02]  /*c4b0*/  IADD3 R11, P2, R4, 0x3000, RZ ;  /* 0x00003000040b7810 */ /* 0x000fc40007f5e0ff */
[----:B------:R-:W-:Y:S01]  /*c4c0*/  LEA.HI.X R15, R6, UR7, R13, 0x2, P4 ;  /* 0x00000007060f7c11 */ /* 0x000fe2000a0f140d */
[----:B------:R-:W-:Y:S01]  /*c4d0*/  SHFL.IDX PT, R20, R14, RZ, 0x1c1f ;  /* 0x001c1fff0e147589 */ /* 0x000fe200000e0000 */
[----:B------:R-:W-:Y:S01]  /*c4e0*/  LOP3.LUT R7, R11, 0x380, RZ, 0xc0, !PT ;  /* 0x000003800b077812 */ /* 0x000fe200078ec0ff */
[--C-:B------:R-:W-:Y:S01]  /*c4f0*/  IMAD.X R13, RZ, RZ, R5.reuse, P0 ;  /* 0x000000ffff0d7224 */ /* 0x100fe200000e0605 */
[----:B------:R-:W-:Y:S01]  /*c500*/  LOP3.LUT P0, RZ, R188, 0x3, RZ, 0xc0, !PT ;  /* 0x00000003bcff7812 */ /* 0x000fe2000780c0ff */
[----:B------:R-:W1:Y:S01]  /*c510*/  SHFL.IDX PT, R21, R15, RZ, 0x1c1f ;  /* 0x001c1fff0f157589 */ /* 0x000e6200000e0000 */
[----:B------:R-:W-:Y:S01]  /*c520*/  SHF.R.U64 R6, R7, 0x3, RZ ;  /* 0x0000000307067819 */ /* 0x000fe200000012ff */
[----:B------:R-:W-:Y:S01]  /*c530*/  IMAD.X R7, RZ, RZ, R5, P2 ;  /* 0x000000ffff077224 */ /* 0x000fe200010e0605 */
[-C--:B------:R-:W-:Y:S01]  /*c540*/  ISETP.GE.OR P2, PT, R24, R53.reuse, P0 ;  /* 0x000000351800720c */ /* 0x080fe20000746670 */
[----:B------:R-:W-:Y:S01]  /*c550*/  SHFL.IDX PT, R44, R14, 0x1, 0x1c1f ;  /* 0x003c1f000e2c7f89 */ /* 0x000fe200000e0000 */
[----:B------:R-:W-:Y:S01]  /*c560*/  ISETP.GE.OR P0, PT, R10, R53, P0 ;  /* 0x000000350a00720c */ /* 0x000fe20000706670 */
[----:B------:R-:W-:Y:S01]  /*c570*/  UIMAD UR8, UR9, UR10, URZ ;  /* 0x0000000a090872a4 */ /* 0x000fe2000f8e023f */
[C---:B------:R-:W-:Y:S01]  /*c580*/  IADD3 R41, P6, R4.reuse, 0x4000, RZ ;  /* 0x0000400004297810 */ /* 0x040fe20007fde0ff */
[----:B------:R-:W2:Y:S01]  /*c590*/  SHFL.IDX PT, R45, R15, 0x1, 0x1c1f ;  /* 0x003c1f000f2d7f89 */ /* 0x000ea200000e0000 */
[----:B------:R-:W-:Y:S01]  /*c5a0*/  UIMAD.WIDE.U32 UR6, UR4, UR10, URZ ;  /* 0x0000000a040672a5 */ /* 0x000fe2000f8e003f */
[----:B------:R-:W-:-:S02]  /*c5b0*/  IADD3 R37, P5, R4, 0x5000, RZ ;  /* 0x0000500004257810 */ /* 0x000fc40007fbe0ff */
[----:B------:R-:W-:Y:S02]  /*c5c0*/  IADD3 R33, P4, R4, 0x6000, RZ ;  /* 0x0000600004217810 */ /* 0x000fe40007f9e0ff */
[----:B------:R-:W-:Y:S02]  /*c5d0*/  LOP3.LUT R6, R6, R11, RZ, 0x3c, !PT ;  /* 0x0000000b06067212 */ /* 0x000fe400078e3cff */
[C---:B------:R-:W-:Y:S01]  /*c5e0*/  LOP3.LUT R25, R4.reuse, 0x380, RZ, 0xc0, !PT ;  /* 0x0000038004197812 */ /* 0x040fe200078ec0ff */
[----:B-1----:R1:W-:Y:S01]  /*c5f0*/  @!P2 ST.E desc[UR54][R20.64], R2 ;  /* 0x000000021400a985 */ /* 0x0023e2000c101936 */
[----:B------:R-:W-:Y:S01]  /*c600*/  UIMAD UR8, UR4, UR11, UR8 ;  /* 0x0000000b040872a4 */ /* 0x000fe2000f8e0208 */
[----:B------:R-:W-:Y:S02]  /*c610*/  IADD3 R11, P3, R4, 0x7000, RZ ;  /* 0x00007000040b7810 */ /* 0x000fe40007f7e0ff */
[----:B------:R-:W-:Y:S01]  /*c620*/  ULDC.64 UR10, c[0x0][0xae8] ;  /* 0x0002ba00000a7ab9 */ /* 0x000fe20000000a00 */
[----:B------:R-:W-:-:S02]  /*c630*/  LOP3.LUT R40, R41, 0x380, RZ, 0xc0, !PT ;  /* 0x0000038029287812 */ /* 0x000fc400078ec0ff */
[----:B------:R-:W-:Y:S01]  /*c640*/  LOP3.LUT R36, R37, 0x380, RZ, 0xc0, !PT ;  /* 0x0000038025247812 */ /* 0x000fe200078ec0ff */
[----:B--2---:R2:W-:Y:S01]  /*c650*/  @!P0 ST.E desc[UR54][R44.64], R0 ;  /* 0x000000002c008985 */ /* 0x0045e2000c101936 */
[----:B------:R-:W-:Y:S02]  /*c660*/  LOP3.LUT R32, R33, 0x380, RZ, 0xc0, !PT ;  /* 0x0000038021207812 */ /* 0x000fe400078ec0ff */
[----:B------:R-:W-:Y:S01]  /*c670*/  SHF.R.U64 R25, R25, 0x3, RZ ;  /* 0x0000000319197819 */ /* 0x000fe200000012ff */
[----:B-1----:R-:W1:Y:S01]  /*c680*/  @P1 LDC R21, c[0x0][0xbec] ;  /* 0x0002fb00ff151b82 */ /* 0x002e620000000800 */
[----:B------:R-:W-:Y:S01]  /*c690*/  UIADD3 UR7, UR7, UR8, URZ ;  /* 0x0000000807077290 */ /* 0x000fe2000fffe03f */
[----:B------:R-:W-:Y:S01]  /*c6a0*/  LOP3.LUT R10, R11, 0x380, RZ, 0xc0, !PT ;  /* 0x000003800b0a7812 */ /* 0x000fe200078ec0ff */
[----:B------:R-:W-:Y:S01]  /*c6b0*/  UIMAD UR4, UR14, UR10, URZ ;  /* 0x0000000a0e0472a4 */ /* 0x000fe2000f8e023f */
[----:B------:R-:W-:Y:S01]  /*c6c0*/  SHF.R.U64 R40, R40, 0x3, RZ ;  /* 0x0000000328287819 */ /* 0x000fe200000012ff */
[----:B------:R-:W-:Y:S01]  /*c6d0*/  IMAD.X R29, RZ, RZ, R5, P3 ;  /* 0x000000ffff1d7224 */ /* 0x000fe200018e0605 */
[----:B------:R-:W-:Y:S01]  /*c6e0*/  SHF.R.U64 R36, R36, 0x3, RZ ;  /* 0x0000000324247819 */ /* 0x000fe200000012ff */
[----:B--2---:R-:W-:Y:S01]  /*c6f0*/  IMAD R0, R22, 0x20, R23 ;  /* 0x0000002016007824 */ /* 0x004fe200078e0217 */
        /* <DEDUP_REMOVED lines=9> */
[----:B------:R-:W-:Y:S01]  /*c790*/  SHF.R.U64 R4, R10, 0x3, RZ ;  /* 0x000000030a047819 */ /* 0x000fe200000012ff */
[----:B------:R-:W5:Y:S01]  /*c7a0*/  LD.E.128 R12, desc[UR54][R12.64] ;  /* 0x000000360c0c7980 */ /* 0x000f62000c101d00 */
[----:B------:R-:W-:-:S02]  /*c7b0*/  LOP3.LUT R40, R40, R41, RZ, 0x3c, !PT ;  /* 0x0000002928287212 */ /* 0x000fc400078e3cff */
[----:B------:R-:W-:Y:S01]  /*c7c0*/  LOP3.LUT R36, R36, R37, RZ, 0x3c, !PT ;  /* 0x0000002524247212 */ /* 0x000fe200078e3cff */
[----:B-1----:R-:W-:Y:S01]  /*c7d0*/  @P1 IMAD.HI.U32 R0, R2, R21, RZ ;  /* 0x0000001502001227 */ /* 0x002fe200078e00ff */
[----:B------:R-:W-:Y:S01]  /*c7e0*/  UIMAD UR4, UR37, UR9, UR4 ;  /* 0x00000009250472a4 */ /* 0x000fe2000f8e0204 */
[----:B------:R-:W-:Y:S01]  /*c7f0*/  LOP3.LUT R32, R32, R33, RZ, 0x3c, !PT ;  /* 0x0000002120207212 */ /* 0x000fe200078e3cff */
[----:B------:R-:W-:Y:S01]  /*c800*/  UIMAD.WIDE.U32 UR6, UR37, UR8, UR6 ;  /* 0x00000008250672a5 */ /* 0x000fe2000f8e0006 */
[--C-:B------:R-:W-:Y:S01]  /*c810*/  IMAD.X R41, RZ, RZ, R5.reuse, P6 ;  /* 0x000000ffff297224 */ /* 0x100fe200030e0605 */
[----:B0-----:R-:W-:Y:S01]  /*c820*/  @P1 SHF.R.U32.HI R45, RZ, R49, R0 ;  /* 0x00000031ff2d1219 */ /* 0x001fe20000011600 */
[--C-:B------:R-:W-:Y:S01]  /*c830*/  IMAD.X R37, RZ, RZ, R5.reuse, P5 ;  /* 0x000000ffff257224 */ /* 0x100fe200028e0605 */
[----:B------:R-:W-:Y:S01]  /*c840*/  UIADD3 UR4, UR7, UR4, URZ ;  /* 0x0000000407047290 */ /* 0x000fe2000fffe03f */
[----:B------:R-:W-:Y:S01]  /*c850*/  IMAD.X R33, RZ, RZ, R5, P4 ;  /* 0x000000ffff217224 */ /* 0x000fe200020e0605 */
[--C-:B------:R-:W-:Y:S01]  /*c860*/  SHF.R.S32.HI R0, RZ, 0x1f, R45.reuse ;  /* 0x0000001fff007819 */ /* 0x100fe2000001142d */
[----:B------:R-:W-:Y:S01]  /*c870*/  IMAD.MOV R49, RZ, RZ, -R45 ;  /* 0x000000ffff317224 */ /* 0x000fe200078e0a2d */
[----:B------:R-:W-:Y:S01]  /*c880*/  LOP3.LUT R28, R4, R11, RZ, 0x3c, !PT ;  /* 0x0000000b041c7212 */ /* 0x000fe200078e3cff */
[----:B------:R-:W-:Y:S01]  /*c890*/  IMAD.MOV.U32 R25, RZ, RZ, R5 ;  /* 0x000000ffff197224 */ /* 0x000fe200078e0005 */
[----:B------:R-:W-:Y:S01]  /*c8a0*/  ULDC.64 UR8, c[0x0][0xae0] ;  /* 0x0002b80000087ab9 */ /* 0x000fe20000000a00 */
[----:B------:R-:W-:Y:S01]  /*c8b0*/  IMAD R49, R46, R49, R2 ;  /* 0x000000312e317224 */ /* 0x000fe200078e0202 */
[----:B------:R-:W5:Y:S01]  /*c8c0*/  LD.E.128 R8, desc[UR54][R8.64] ;  /* 0x0000003608087980 */ /* 0x000f62000c101d00 */
[----:B------:R-:W-:-:S02]  /*c8d0*/  IMAD R0, R0, UR8, RZ ;  /* 0x0000000800007c24 */ /* 0x000fc4000f8e02ff */
[----:B------:R-:W-:Y:S01]  /*c8e0*/  IMAD.U32 R21, RZ, RZ, UR7 ;  /* 0x00000007ff157e24 */ /* 0x000fe2000f8e00ff */
[----:B------:R-:W5:Y:S01]  /*c8f0*/  LD.E.128 R24, desc[UR54][R24.64] ;  /* 0x0000003618187980 */ /* 0x000f62000c101d00 */
[----:B------:R-:W-:Y:S01]  /*c900*/  IMAD.U32 R20, RZ, RZ, UR6 ;  /* 0x00000006ff147e24 */ /* 0x000fe2000f8e00ff */
[----:B------:R-:W-:Y:S01]  /*c910*/  ULDC.64 UR6, c[0x0][0xad8] ;  /* 0x0002b60000067ab9 */ /* 0x000fe20000000a00 */
[----:B------:R-:W-:Y:S01]  /*c920*/  IMAD.U32 R21, RZ, RZ, UR4 ;  /* 0x00000004ff157e24 */ /* 0x000fe2000f8e00ff */
[----:B------:R-:W5:Y:S01]  /*c930*/  LD.E.128 R4, desc[UR54][R6.64] ;  /* 0x0000003606047980 */ /* 0x000f62000c101d00 */
[C---:B------:R-:W-:Y:S01]  /*c940*/  IMAD R51, R45.reuse, UR9, R0 ;  /* 0x000000092d337c24 */ /* 0x040fe2000f8e0200 */
[----:B------:R-:W-:Y:S02]  /*c950*/  SHF.R.S32.HI R0, RZ, 0x1f, R49 ;  /* 0x0000001fff007819 */ /* 0x000fe40000011431 */
[----:B------:R-:W5:Y:S01]  /*c960*/  LD.E.128 R40, desc[UR54][R40.64] ;  /* 0x0000003628287980 */ /* 0x000f62000c101d00 */
[----:B------:R-:W-:-:S03]  /*c970*/  IMAD.WIDE.U32 R20, R45, UR8, R20 ;  /* 0x000000082d147c25 */ /* 0x000fc6000f8e0014 */
[----:B------:R-:W5:Y:S04]  /*c980*/  LD.E.128 R36, desc[UR54][R36.64] ;  /* 0x0000003624247980 */ /* 0x000f68000c101d00 */
[----:B------:R-:W5:Y:S04]  /*c990*/  LD.E.128 R32, desc[UR54][R32.64] ;  /* 0x0000003620207980 */ /* 0x000f68000c101d00 */
[----:B------:R-:W5:Y:S01]  /*c9a0*/  LD.E.128 R28, desc[UR54][R28.64] ;  /* 0x000000361c1c7980 */ /* 0x000f62000c101d00 */
        /* <DEDUP_REMOVED lines=36> */
.L_x_2775:
[----:B------:R-:W-:Y:S05]  /*cbf0*/  BSYNC B1 ;  /* 0x0000000000017941 */ /* 0x000fea0003800000 */
.L_x_2774:
        /* <DEDUP_REMOVED lines=13> */
.L_x_2777:
[----:B------:R-:W-:Y:S05]  /*ccd0*/  BSYNC B1 ;  /* 0x0000000000017941 */ /* 0x000fea0003800000 */
.L_x_2776:
[----:B----4-:R4:W0:Y:S01]  /*cce0*/  SHFL.IDX PT, R0, R45, 0x2, 0x181f ;  /* 0x00581f002d007f89 */ /* 0x01082200000e0000 */
        /* <DEDUP_REMOVED lines=12> */
.L_x_2779:
[----:B------:R-:W-:Y:S05]  /*cdb0*/  BSYNC B1 ;  /* 0x0000000000017941 */ /* 0x000fea0003800000 */
.L_x_2778:
[----:B0-----:R-:W-:Y:S01]  /*cdc0*/  VIADD R0, R46, 0x60 ;  /* 0x000000602e007836 */ /* 0x001fe20000000000 */
[----:B--2-4-:R-:W4:Y:S04]  /*cdd0*/  SHFL.IDX PT, R45, R45, 0x3, 0x181f ;  /* 0x00781f002d2d7f89 */ /* 0x014f2800000e0000 */
[----:B------:R-:W-:Y:S01]  /*cde0*/  ISETP.GE.AND P0, PT, R0, R53, PT ;  /* 0x000000350000720c */ /* 0x000fe20003f06270 */
[----:B------:R-:W0:-:S12]  /*cdf0*/  SHFL.IDX PT, R44, R44, 0x3, 0x181f ;  /* 0x00781f002c2c7f89 */ /* 0x000e1800000e0000 */
[----:B------:R-:W-:Y:S05]  /*ce00*/  @P0 BRA `(.L_x_2780) ;  /* 0x0000000c00080947 */ /* 0x000fea0003800000 */
[----:B------:R-:W-:Y:S02]  /*ce10*/  ULDC UR4, c[0x0][0xac8] ;  /* 0x0002b20000047ab9 */ /* 0x000fe40000000800 */
[----:B------:R-:W-:-:S13]  /*ce20*/  ISETP.GE.AND P1, PT, R16, UR4, PT ;  /* 0x0000000410007c0c */ /* 0x000fda000bf26270 */
[----:B0-----:R-:W-:-:S04]  /*ce30*/  @!P1 LEA R2, P0, R16, R44, 0x1 ;  /* 0x0000002c10029211 */ /* 0x001fc800078008ff */
[----:B----4-:R-:W-:Y:S02]  /*ce40*/  @!P1 LEA.HI.X R3, R16, R45, R193, 0x1, P0 ;  /* 0x0000002d10039211 */ /* 0x010fe400000f0cc1 */
[----:B------:R-:W-:-:S03]  /*ce50*/  ISETP.GE.AND P0, PT, R19, UR4, PT ;  /* 0x0000000413007c0c */ /* 0x000fc6000bf06270 */
[----:B------:R0:W-:Y:S10]  /*ce60*/  @!P1 ST.E.128 desc[UR54][R2.64], R4 ;  /* 0x0000000402009985 */ /* 0x0001f4000c101d36 */
[----:B------:R-:W-:Y:S05]  /*ce70*/  @P0 BRA `(.L_x_2780) ;  /* 0x0000000800ec0947 */ /* 0x000fea0003800000 */
[----:B0-----:R-:W-:-:S04]  /*ce80*/  LEA R2, P0, R19, R44, 0x1 ;  /* 0x0000002c13027211 */ /* 0x001fc800078008ff */
[----:B------:R-:W-:-:S05]  /*ce90*/  LEA.HI.X R3, R19, R45, R192, 0x1, P0 ;  /* 0x0000002d13037211 */ /* 0x000fca00000f0cc0 */
[----:B------:R0:W-:Y:S01]  /*cea0*/  ST.E.128 desc[UR54][R2.64], R28 ;  /* 0x0000001c02007985 */ /* 0x0001e2000c101d36 */
[----:B------:R-:W-:Y:S05]  /*ceb0*/  BRA `(.L_x_2780) ;  /* 0x0000000800dc7947 */ /* 0x000fea0003800000 */
.L_x_2772:
        /* <DEDUP_REMOVED lines=33> */
.L_x_2781:
[----:B------:R-:W-:Y:S01]  /*d0d0*/  USEL UR37, UR37, URZ, !UP0 ;  /* 0x0000003f25257287 */ /* 0x000fe2000c000000 */
[----:B------:R-:W-:Y:S01]  /*d0e0*/  BSSY B1, `(.L_x_2782) ;  /* 0x000002c000017945 */ /* 0x000fe20003800000 */
[----:B------:R-:W-:-:S03]  /*d0f0*/  USEL UR38, UR38, URZ, !UP0 ;  /* 0x0000003f26267287 */ /* 0x000fc6000c000000 */
[----:B------:R-:W-:Y:S09]  /*d100*/  @P1 BRA `(.L_x_2783) ;  /* 0x0000000000a41947 */ /* 0x000ff20003800000 */
        /* <DEDUP_REMOVED lines=25> */
[----:B------:R-:W-:-:S03]  /*d2a0*/  IMAD.U32 R6, RZ, RZ, UR8 ;  /* 0x00000008ff067e24 */ /* 0x000fc6000f8e00ff */
[--C-:B------:R-:W-:Y:S01]  /*d2b0*/  SHF.R.S32.HI R3, RZ, 0x1f, R2.reuse ;  /* 0x0000001fff037819 */ /* 0x100fe20000011402 */
[----:B------:R-:W-:Y:S01]  /*d2c0*/  IMAD.MOV R5, RZ, RZ, -R2 ;  /* 0x000000ffff057224 */ /* 0x000fe200078e0a02 */
[----:B------:R-:W-:-:S03]  /*d2d0*/  IADD3 R2, P1, R2, UR6, RZ ;  /* 0x0000000602027c10 */ /* 0x000fc6000ff3e0ff */
[----:B------:R-:W-:Y:S01]  /*d2e0*/  IMAD R5, R7, R5, R4 ;  /* 0x0000000507057224 */ /* 0x000fe200078e0204 */
[----:B------:R-:W-:Y:S01]  /*d2f0*/  IADD3.X R3, R3, UR7, R6, P1, !PT ;  /* 0x0000000703037c10 */ /* 0x000fe20008ffe406 */
[----:B------:R-:W-:-:S03]  /*d300*/  ULDC.64 UR6, c[0x0][0xb50] ;  /* 0x0002d40000067ab9 */ /* 0x000fc60000000a00 */
[----:B------:R-:W-:Y:S01]  /*d310*/  SHF.R.S32.HI R4, RZ, 0x1f, R5 ;  /* 0x0000001fff047819 */ /* 0x000fe20000011405 */
[----:B------:R-:W-:-:S04]  /*d320*/  IMAD.WIDE.U32 R2, R5, UR12, R2 ;  /* 0x0000000c05027c25 */ /* 0x000fc8000f8e0002 */
[----:B------:R-:W-:-:S04]  /*d330*/  IMAD R4, R4, UR12, RZ ;  /* 0x0000000c04047c24 */ /* 0x000fc8000f8e02ff */
[----:B------:R-:W-:Y:S01]  /*d340*/  IMAD R7, R5, UR13, R4 ;  /* 0x0000000d05077c24 */ /* 0x000fe2000f8e0204 */
[----:B------:R-:W-:-:S03]  /*d350*/  LEA R4, P1, R2, UR6, 0x2 ;  /* 0x0000000602047c11 */ /* 0x000fc6000f8210ff */
[----:B------:R-:W-:-:S05]  /*d360*/  IMAD.IADD R3, R3, 0x1, R7 ;  /* 0x0000000103037824 */ /* 0x000fca00078e0207 */
[----:B------:R-:W-:Y:S01]  /*d370*/  LEA.HI.X R5, R2, UR7, R3, 0x2, P1 ;  /* 0x0000000702057c11 */ /* 0x000fe200088f1403 */
[----:B------:R-:W-:-:S05]  /*d380*/  IMAD.MOV.U32 R3, RZ, RZ, -0x800000 ;  /* 0xff800000ff037424 */ /* 0x000fca00078e00ff */
[----:B------:R0:W-:Y:S02]  /*d390*/  STG.E desc[UR54][R4.64], R3 ;  /* 0x0000000304007986 */ /* 0x0001e4000c101936 */
.L_x_2783:
[----:B------:R-:W-:Y:S05]  /*d3a0*/  BSYNC B1 ;  /* 0x0000000000017941 */ /* 0x000fea0003800000 */
.L_x_2782:
[----:B0-----:R-:W0:Y:S01]  /*d3b0*/  @P0 LDC R3, c[0x0][0xbf0] ;  /* 0x0002fc00ff030b82 */ /* 0x001e220000000800 */
[----:B------:R-:W-:Y:S01]  /*d3c0*/  ULDC.64 UR12, c[0x0][0xaa0] ;  /* 0x0002a800000c7ab9 */ /* 0x000fe20000000a00 */
[----:B------:R-:W-:Y:S01]  /*d3d0*/  IMAD R2, R22, 0x20, R23 ;  /* 0x0000002016027824 */ /* 0x000fe200078e0217 */
        /* <DEDUP_REMOVED lines=15> */
[----:B0-----:R-:W-:Y:S01]  /*d4d0*/  @P0 SHF.R.U32.HI R5, RZ, R3, R2 ;  /* 0x00000003ff050219 */ /* 0x001fe20000011602 */
        /* <DEDUP_REMOVED lines=42> */
.L_x_2785:
[----:B------:R-:W-:Y:S05]  /*d780*/  BSYNC B1 ;  /* 0x0000000000017941 */ /* 0x000fea0003800000 */
.L_x_2784:
        /* <DEDUP_REMOVED lines=13> */
.L_x_2787:
[----:B------:R-:W-:Y:S05]  /*d860*/  BSYNC B1 ;  /* 0x0000000000017941 */ /* 0x000fea0003800000 */
.L_x_2786:
        /* <DEDUP_REMOVED lines=13> */
.L_x_2789:
[----:B------:R-:W-:Y:S05]  /*d940*/  BSYNC B1 ;  /* 0x0000000000017941 */ /* 0x000fea0003800000 */
.L_x_2788:
        /* <DEDUP_REMOVED lines=14> */
.L_x_2780:
[----:B------:R-:W-:Y:S05]  /*da30*/  BSYNC B0 ;  /* 0x0000000000007941 */ /* 0x000fea0003800000 */
.L_x_2771:
[----:B------:R-:W-:Y:S02]  /*da40*/  ULDC UR4, c[0x0][0xc3c] ;  /* 0x00030f0000047ab9 */ /* 0x000fe40000000800 */
[----:B------:R-:W-:-:S13]  /*da50*/  ISETP.GE.AND P0, PT, R47, UR4, PT ;  /* 0x000000042f007c0c */ /* 0x000fda000bf06270 */
[----:B------:R-:W-:Y:S05]  /*da60*/  @!P0 BRA `(.L_x_2790) ;  /* 0xffffff3000b48947 */ /* 0x000fea000383ffff */
[----:B------:R-:W-:Y:S05]  /*da70*/  EXIT ;  /* 0x000000000000794d */ /* 0x000fea0003800000 */
.L_x_2729:
        /* <DEDUP_REMOVED lines=55> */
.L_x_2796:
        /* <DEDUP_REMOVED lines=12> */
.L_x_2795:
[----:B------:R-:W-:Y:S05]  /*deb0*/  BSYNC B0 ;  /* 0x0000000000007941 */ /* 0x000fea0003800000 */
.L_x_2794:
        /* <DEDUP_REMOVED lines=21> */
.L_x_2792:
[----:B------:R-:W-:-:S04]  /*e010*/  IMAD.IADD R13, R4, 0x1, -R3 ;  /* 0x00000001040d7824 */ /* 0x000fc800078e0a03 */
[----:B------:R-:W-:-:S05]  /*e020*/  IMAD R2, R8, R9, R13 ;  /* 0x0000000908027224 */ /* 0x000fca00078e020d */
[----:B------:R-:W-:-:S13]  /*e030*/  ISETP.GT.AND P0, PT, R2, R7, PT ;  /* 0x000000070200720c */ /* 0x000fda0003f04270 */
[----:B------:R-:W-:Y:S02]  /*e040*/  VOTEU.ANY UR7, UPT, !P0 ;  /* 0x0000000000077886 */ /* 0x000fe400040e0100 */
[----:B------:R-:W-:-:S04]  /*e050*/  UPOPC UR6, UR7 ;  /* 0x00000007000672bf */ /* 0x000fc80008000000 */
[----:B------:R-:W-:-:S03]  /*e060*/  UIADD3 UR40, UR6, UR4, URZ ;  /* 0x0000000406287290 */ /* 0x000fc6000fffe03f */
[----:B------:R-:W-:Y:S02]  /*e070*/  ULDC.64 UR4, c[0x0][0xc90] ;  /* 0x0003240000047ab9 */ /* 0x000fe40000000a00 */
[----:B------:R-:W-:-:S06]  /*e080*/  UIMAD.WIDE UR4, UR40, 0x4, UR4 ;  /* 0x00000004280478a5 */ /* 0x000fcc000f8e0204 */
[----:B------:R-:W-:Y:S02]  /*e090*/  IMAD.U32 R2, RZ, RZ, UR4 ;  /* 0x00000004ff027e24 */ /* 0x000fe4000f8e00ff */
[----:B------:R-:W-:-:S05]  /*e0a0*/  IMAD.U32 R3, RZ, RZ, UR5 ;  /* 0x00000005ff037e24 */ /* 0x000fca000f8e00ff */
[----:B------:R-:W2:Y:S01]  /*e0b0*/  LDG.E R6, desc[UR54][R2.64] ;  /* 0x0000003602067981 */ /* 0x000ea2000c1e1900 */
[----:B------:R-:W-:Y:S01]  /*e0c0*/  IMAD.U32 R15, RZ, RZ, UR6 ;  /* 0x00000006ff0f7e24 */ /* 0x000fe2000f8e00ff */
[----:B------:R-:W-:-:S04]  /*e0d0*/  ISETP.NE.AND P0, PT, RZ, UR7, PT ;  /* 0x00000007ff007c0c */ /* 0x000fc8000bf05270 */
        /* <DEDUP_REMOVED lines=8> */
[----:B------:R-:W-:-:S06]  /*e160*/  UIADD3 UR4, UR6, -0x1, URZ ;  /* 0xffffffff06047890 */ /* 0x000fcc000fffe03f */
[----:B0-----:R-:W-:-:S05]  /*e170*/  IMAD.U32 R11, RZ, RZ, UR4 ;  /* 0x00000004ff0b7e24 */ /* 0x001fca000f8e00ff */
[----:B------:R2:W3:Y:S02]  /*e180*/  SHFL.IDX PT, R16, R8, R11, 0x1f ;  /* 0x00001f0b08107589 */ /* 0x0004e400000e0000 */
.L_x_2797:
[----:B-1----:R-:W-:Y:S02]  /*e190*/  IMAD.MOV R2, RZ, RZ, -R3 ;  /* 0x000000ffff027224 */ /* 0x002fe400078e0a03 */
[----:B---3--:R-:W-:Y:S02]  /*e1a0*/  IMAD R16, R16, R9, R13 ;  /* 0x0000000910107224 */ /* 0x008fe400078e020d */
[----:B------:R-:W-:Y:S01]  /*e1b0*/  IMAD.MOV.U32 R13, RZ, RZ, R2 ;  /* 0x000000ffff0d7224 */ /* 0x000fe200078e0002 */
[----:B------:R-:W-:Y:S01]  /*e1c0*/  IABS R2, R4 ;  /* 0x0000000400027213 */ /* 0x000fe20000000000 */
[----:B0-2---:R-:W-:Y:S02]  /*e1d0*/  IMAD.IADD R11, R7, 0x1, -R16 ;  /* 0x00000001070b7824 */ /* 0x005fe400078e0a10 */
        /* <DEDUP_REMOVED lines=23> */
[----:B------:R-:W-:Y:S02]  /*e350*/  VIADDMNMX R15, R3, R9, R6, PT ;  /* 0x00000009030f7246 */ /* 0x000fe40003800106 */
[----:B------:R-:W-:Y:S02]  /*e360*/  IABS R9, R4 ;  /* 0x0000000400097213 */ /* 0x000fe40000000000 */
[-C--:B------:R-:W-:Y:S01]  /*e370*/  IABS R8, R15.reuse ;  /* 0x0000000f00087213 */ /* 0x080fe20000000000 */
[----:B------:R-:W-:Y:S01]  /*e380*/  IMAD.MOV R18, RZ, RZ, -R15 ;  /* 0x000000ffff127224 */ /* 0x000fe200078e0a0f */
[----:B------:R-:W-:Y:S02]  /*e390*/  IABS R10, R15 ;  /* 0x0000000f000a7213 */ /* 0x000fe40000000000 */
[----:B------:R-:W0:Y:S08]  /*e3a0*/  I2F.RP R6, R8 ;  /* 0x0000000800067306 */ /* 0x000e300000209400 */
[----:B0-----:R-:W0:Y:S02]  /*e3b0*/  MUFU.RCP R6, R6 ;  /* 0x0000000600067308 */ /* 0x001e240000001000 */
[----:B0-----:R-:W-:-:S06]  /*e3c0*/  VIADD R3, R6, 0xffffffe ;  /* 0x0ffffffe06037836 */ /* 0x001fcc0000000000 */
[----:B------:R-:W0:Y:S02]  /*e3d0*/  F2I.FTZ.U32.TRUNC.NTZ R3, R3 ;  /* 0x0000000300037305 */ /* 0x000e24000021f000 */
[----:B0-----:R-:W-:-:S04]  /*e3e0*/  IMAD.MOV R2, RZ, RZ, -R3 ;  /* 0x000000ffff027224 */ /* 0x001fc800078e0a03 */
[----:B------:R-:W-:Y:S02]  /*e3f0*/  IMAD.MOV.U32 R7, RZ, RZ, R2 ;  /* 0x000000ffff077224 */ /* 0x000fe400078e0002 */
[----:B------:R-:W-:Y:S02]  /*e400*/  IMAD.MOV.U32 R2, RZ, RZ, RZ ;  /* 0x000000ffff027224 */ /* 0x000fe400078e00ff */
        /* <DEDUP_REMOVED lines=15> */
[----:B------:R-:W-:-:S04]  /*e500*/  @!P1 LOP3.LUT R2, RZ, R15, RZ, 0x33, !PT ;  /* 0x0000000fff029212 */ /* 0x000fc800078e33ff */
[----:B------:R-:W-:Y:S01]  /*e510*/  LOP3.LUT R17, RZ, R2, RZ, 0x33, !PT ;  /* 0x00000002ff117212 */ /* 0x000fe200078e33ff */
[----:B------:R-:W-:-:S04]  /*e520*/  IMAD R18, R2, R18, R3 ;  /* 0x0000001202127224 */ /* 0x000fc800078e0203 */
[----:B------:R-:W-:Y:S01]  /*e530*/  IMAD.IADD R17, R0, 0x1, R17 ;  /* 0x0000000100117824 */ /* 0x000fe200078e0211 */
[----:B------:R-:W-:Y:S06]  /*e540*/  BRA `(.L_x_2798) ;  /* 0x0000000000107947 */ /* 0x000fec0003800000 */
.L_x_2793:
[----:B------:R-:W-:Y:S01]  /*e550*/  IMAD.MOV.U32 R16, RZ, RZ, R7 ;  /* 0x000000ffff107224 */ /* 0x000fe200078e0007 */
[----:B------:R-:W-:Y:S01]  /*e560*/  ULDC UR40, c[0x0][0xc3c] ;  /* 0x00030f0000287ab9 */ /* 0x000fe20000000800 */
[----:B------:R-:W-:Y:S02]  /*e570*/  IMAD.MOV.U32 R17, RZ, RZ, RZ ;  /* 0x000000ffff117224 */ /* 0x000fe400078e00ff */
[----:B------:R-:W-:-:S07]  /*e580*/  IMAD.MOV.U32 R18, RZ, RZ, RZ ;  /* 0x000000ffff127224 */ /* 0x000fce00078e00ff */
.L_x_2798:
[----:B------:R-:W-:Y:S01]  /*e590*/  ISETP.NE.AND P0, PT, R5, RZ, PT ;  /* 0x000000ff0500720c */ /* 0x000fe20003f05270 */
[----:B------:R-:W-:-:S12]  /*e5a0*/  IMAD.U32 R19, RZ, RZ, UR40 ;  /* 0x00000028ff137e24 */ /* 0x000fd8000f8e00ff */
[----:B------:R-:W0:Y:S01]  /*e5b0*/  @!P0 S2R R3, SR_CgaCtaId ;  /* 0x0000000000038919 */ /* 0x000e220000008800 */
[----:B------:R-:W-:-:S04]  /*e5c0*/  @!P0 MOV R0, 0x400 ;  /* 0x0000040000008802 */ /* 0x000fc80000000f00 */
[----:B0-----:R-:W-:-:S05]  /*e5d0*/  @!P0 LEA R0, R3, R0, 0x18 ;  /* 0x0000000003008211 */ /* 0x001fca00078ec0ff */
[----:B------:R0:W-:Y:S01]  /*e5e0*/  @!P0 STS.128 [R0+0x228d0], R16 ;  /* 0x0228d01000008388 */ /* 0x0001e20000000c00 */
[----:B------:R-:W-:Y:S06]  /*e5f0*/  BAR.ARV 0x5, 0x180 ;  /* 0x0146000000007b1d */ /* 0x000fec0000002000 */
.L_x_2791:
        /* <DEDUP_REMOVED lines=24> */
[----:B------:R-:W-:Y:S01]  /*e780*/  LOP3.LUT R6, R4, 0x10, R10, 0xf8, !PT ;  /* 0x0000001004067812 */ /* 0x000fe200078ef80a */
        /* <DEDUP_REMOVED lines=12> */
[----:B--2---:R-:W-:Y:S01]  /*e850*/  IMAD.U32 R3, RZ, RZ, UR4 ;  /* 0x00000004ff037e24 */ /* 0x004fe2000f8e00ff */
        /* <DEDUP_REMOVED lines=15> */
.L_x_2872:
        /* <DEDUP_REMOVED lines=25> */
[----:B------:R-:W-:Y:S01]  /*eae0*/  IMAD.U32 R2, RZ, RZ, UR4 ;  /* 0x00000004ff027e24 */ /* 0x000fe2000f8e00ff */
        /* <DEDUP_REMOVED lines=23> */
.L_x_2800:
        /* <DEDUP_REMOVED lines=21> */
.L_x_2801:
        /* <DEDUP_REMOVED lines=11> */
.L_x_2802:
[----:B------:R-:W-:Y:S01]  /*ee60*/  R2UR UR6, R17 ;  /* 0x00000000110672ca */ /* 0x000fe200000e0000 */
[----:B------:R-:W-:Y:S01]  /*ee70*/  ULDC UR4, c[0x0][0x448] ;  /* 0x0001120000047ab9 */ /* 0x000fe20000000800 */
[----:B------:R-:W-:Y:S01]  /*ee80*/  UIADD3 UR38, -UR37, UR38, URZ ;  /* 0x0000002625267290 */ /* 0x000fe2000fffe13f */
[----:B------:R-:W-:Y:S01]  /*ee90*/  BSSY B7, `(.L_x_2803) ;  /* 0x00004a7000077945 */ /* 0x000fe20003800000 */
[----:B------:R-:W-:Y:S02]  /*eea0*/  UISETP.NE.AND UP0, UPT, UR4, 0x1, UPT ;  /* 0x000000010400788c */ /* 0x000fe4000bf05270 */
[----:B------:R-:W-:Y:S02]  /*eeb0*/  UIADD3 UR7, UR38, 0xa0, -UR41 ;  /* 0x000000a026077890 */ /* 0x000fe4000fffe829 */
[----:B------:R-:W-:-:S05]  /*eec0*/  UP2UR UR49, UPR, URZ, 0x1 ;  /* 0x000000013f317883 */ /* 0x000fca0008000000 */
[----:B------:R-:W-:Y:S02]  /*eed0*/  USHF.L.U32 UR6, UR6, 0x7, URZ ;  /* 0x0000000706067899 */ /* 0x000fe4000800063f */
[----:B------:R-:W-:Y:S01]  /*eee0*/  @UP0 ULDC UR4, c[0x0][0x44c] ;  /* 0x0001130000040ab9 */ /* 0x000fe20000000800 */
[----:B------:R-:W-:Y:S01]  /*eef0*/  @UP0 ULDC UR8, c[0x0][0x450] ;  /* 0x0001140000080ab9 */ /* 0x000fe20000000800 */
[----:B------:R-:W-:-:S04]  /*ef00*/  UIADD3 UR6, UR6, 0x7f, URZ ;  /* 0x0000007f06067890 */ /* 0x000fc8000fffe03f */
[----:B------:R-:W-:Y:S02]  /*ef10*/  UIMAD.WIDE.U32 UR4, UR6, UR4, URZ ;  /* 0x00000004060472a5 */ /* 0x000fe4000f8e003f */
[----:B------:R-:W-:Y:S02]  /*ef20*/  UIADD3 UR4, UR38, 0x9f, URZ ;  /* 0x0000009f26047890 */ /* 0x000fe4000fffe03f */
        /* <DEDUP_REMOVED lines=9> */
[----:B------:R-:W-:-:S06]  /*efc0*/  USEL UR42, UR4, UR6, UP0 ;  /* 0x00000006042a7287 */ /* 0x000fcc0008000000 */
[----:B------:R-:W-:-:S13]  /*efd0*/  ISETP.LT.AND P0, PT, RZ, UR42, PT ;  /* 0x0000002aff007c0c */ /* 0x000fda000bf01270 */
        /* <DEDUP_REMOVED lines=18> */
.L_x_2804:
        /* <DEDUP_REMOVED lines=20> */
.L_x_2807:
[----:B------:R-:W-:Y:S05]  /*f240*/  BSYNC B6 ;  /* 0x0000000000067941 */ /* 0x000fea0003800000 */
.L_x_2806:
        /* <DEDUP_REMOVED lines=22> */
.L_x_2809:
[----:B------:R-:W-:Y:S05]  /*f3b0*/  BSYNC B6 ;  /* 0x0000000000067941 */ /* 0x000fea0003800000 */
.L_x_2808:
        /* <DEDUP_REMOVED lines=20> */
.L_x_2811:
[----:B------:R-:W-:Y:S05]  /*f500*/  BSYNC B6 ;  /* 0x0000000000067941 */ /* 0x000fea0003800000 */
.L_x_2810:
        /* <DEDUP_REMOVED lines=19> */
.L_x_2813:
[----:B------:R-:W-:Y:S05]  /*f640*/  BSYNC B6 ;  /* 0x0000000000067941 */ /* 0x000fea0003800000 */
.L_x_2812:
        /* <DEDUP_REMOVED lines=15> */
.L_x_2892:
        /* <DEDUP_REMOVED lines=20> */
[----:B-1----:R-:W-:-:S04]  /*f880*/  @P2 IMAD.HI.U32 R2, R8, R3, RZ ;  /* 0x0000000308022227 */ /* 0x002fc800078e00ff */
[----:B------:R-:W-:Y:S01]  /*f890*/  IMAD.MOV.U32 R0, RZ, RZ, R8 ;  /* 0x000000ffff007224 */ /* 0x000fe200078e0008 */
        /* <DEDUP_REMOVED lines=50> */
.L_x_2815:
[----:B------:R-:W-:Y:S01]  /*fbc0*/  IMAD R0, R32, 0x8, R22 ;  /* 0x0000000820007824 */ /* 0x000fe200078e0216 */
[----:B------:R-:W-:Y:S01]  /*fbd0*/  SHF.L.U32 R28, R35, 0x1f, RZ ;  /* 0x0000001f231c7819 */ /* 0x000fe200000006ff */
[----:B------:R-:W-:Y:S01]  /*fbe0*/  BSSY B0, `(.L_x_2816) ;  /* 0x0000004000007945 */ /* 0x000fe20003800000 */
[----:B------:R-:W-:Y:S02]  /*fbf0*/  SHF.R.S32.HI R23, RZ, 0x1f, R8 ;  /* 0x0000001fff177819 */ /* 0x000fe40000011408 */
[----:B------:R-:W0:Y:S02]  /*fc00*/  SYNCS.PHASECHK.TRANS64.TRYWAIT P0, [R0+URZ+0x22880], R28 ;  /* 0x0228801c000075a7 */ /* 0x000e24000800017f */
[----:B0-----:R-:W-:Y:S05]  /*fc10*/  @!P0 BRA `(.L_x_2817) ;  /* 0x0000005000108947 */ /* 0x001fea0003800000 */
.L_x_2893:
[----:B------:R-:W-:Y:S05]  /*fc20*/  BSYNC B0 ;  /* 0x0000000000007941 */ /* 0x000fea0003800000 */
.L_x_2816:
        /* <DEDUP_REMOVED lines=15> */
[----:B-1----:R-:W-:-:S03]  /*fd20*/  ISETP.GE.AND P1, PT, R31, R9, PT ;  /* 0x000000091f00720c */ /* 0x002fc60003f26270 */
[----:B------:R-:W-:Y:S01]  /*fd30*/  IMAD.IADD R3, R3, 0x1, R4 ;  /* 0x0000000103037824 */ /* 0x000fe200078e0204 */
[----:B------:R-:W1:Y:S01]  /*fd40*/  S2R R13, SR_TID.X ;  /* 0x00000000000d7919 */ /* 0x000e620000002100 */
[----:B------:R-:W-:Y:S01]  /*fd50*/  IMAD R21, R36, UR8, RZ ;  /* 0x0000000824157c24 */ /* 0x000fe2000f8e02ff */
[----:B------:R-:W-:Y:S01]  /*fd60*/  SHF.R.S32.HI R27, RZ, 0x1f, R7 ;  /* 0x0000001fff1b7819 */ /* 0x000fe20000011407 */
[----:B------:R-:W-:Y:S01]  /*fd70*/  IMAD.WIDE.U32 R2, R18, UR8, R2 ;  /* 0x0000000812027c25 */ /* 0x000fe2000f8e0002 */
[----:B------:R-:W-:-:S03]  /*fd80*/  ISETP.GE.AND P0, PT, R31, R9, PT ;  /* 0x000000091f00720c */ /* 0x000fc60003f06270 */
[----:B------:R-:W-:Y:S02]  /*fd90*/  IMAD R21, R18, UR9, R21 ;  /* 0x0000000912157c24 */ /* 0x000fe4000f8e0215 */
[----:B------:R-:W-:Y:S01]  /*fda0*/  IMAD R4, R27, UR4, RZ ;  /* 0x000000041b047c24 */ /* 0x000fe2000f8e02ff */
[----:B------:R-:W-:Y:S02]  /*fdb0*/  @P1 LOP3.LUT R30, R30, 0x1, RZ, 0xfc, !PT ;  /* 0x000000011e1e1812 */ /* 0x000fe400078efcff */
[----:B------:R-:W-:Y:S01]  /*fdc0*/  IADD3 R9, P1, R2, UR10, RZ ;  /* 0x0000000a02097c10 */ /* 0x000fe2000ff3e0ff */
[----:B------:R-:W-:Y:S01]  /*fdd0*/  IMAD R4, R7, UR5, R4 ;  /* 0x0000000507047c24 */ /* 0x000fe2000f8e0204 */
[----:B------:R-:W-:Y:S02]  /*fde0*/  SHF.R.S32.HI R26, RZ, 0x1f, R5 ;  /* 0x0000001fff1a7819 */ /* 0x000fe40000011405 */
        /* <DEDUP_REMOVED lines=98> */
.L_x_2915:
        /* <DEDUP_REMOVED lines=9> */
.L_x_2819:
        /* <DEDUP_REMOVED lines=11> */
.L_x_2820:
[----:B------:R1:W-:Y:S01]  /*10550*/  SYNCS.ARRIVE.TRANS64.A1T0 RZ, [R0+URZ+0x22870], RZ ;  /* 0x022870ff00ff79a7 */ /* 0x0003e2000810003f */
[----:B------:R-:W-:Y:S05]  /*10560*/  @!P6 BRA `(.L_x_2821) ;  /* 0x000000000004e947 */ /* 0x000fea0003800000 */
[----:B------:R-:W-:Y:S01]  /*10570*/  BPT.TRAP 0x1 ;  /* 0x000000040000795c */ /* 0x000fe20000300000 */
.L_x_2821:
[----:B------:R-:W2:Y:S01]  /*10580*/  SYNCS.PHASECHK.TRANS64.TRYWAIT P0, [R0+URZ+0x22840], R28 ;  /* 0x0228401c000075a7 */ /* 0x000ea2000800017f */
[----:B------:R-:W-:Y:S04]  /*10590*/  BSSY B0, `(.L_x_2822) ;  /* 0x0000002000007945 */ /* 0x000fe80003800000 */
[----:B--2---:R-:W-:Y:S05]  /*105a0*/  @!P0 BRA `(.L_x_2823) ;  /* 0x0000005000e48947 */ /* 0x004fea0003800000 */
.L_x_2916:
[----:B------:R-:W-:Y:S05]  /*105b0*/  BSYNC B0 ;  /* 0x0000000000007941 */ /* 0x000fea0003800000 */
.L_x_2822:
        /* <DEDUP_REMOVED lines=18> */
[----:B---3--:R-:W-:Y:S01]  /*106e0*/  ISETP.GE.AND P2, PT, R31, R11, PT ;  /* 0x0000000b1f00720c */ /* 0x008fe20003f46270 */
        /* <DEDUP_REMOVED lines=83> */
.L_x_2938:
        /* <DEDUP_REMOVED lines=9> */
.L_x_2825:
        /* <DEDUP_REMOVED lines=11> */
.L_x_2826:
        /* <DEDUP_REMOVED lines=34> */
.L_x_2828:
[----:B------:R-:W-:Y:S05]  /*10f80*/  BSYNC B6 ;  /* 0x0000000000067941 */ /* 0x000fea0003800000 */
.L_x_2827:
[----:B------:R0:W5:Y:S01]  /*10f90*/  LDL R8, [R1+0x14] ;  /* 0x0000140001087983 */ /* 0x0001620000100800 */
[----:B------:R-:W-:Y:S01]  /*10fa0*/  R2UR UR6, R36 ;  /* 0x00000000240672ca */ /* 0x000fe200000e0000 */
[----:B------:R-:W-:Y:S01]  /*10fb0*/  UISETP.NE.AND UP0, UPT, UR49, URZ, UPT ;  /* 0x0000003f3100728c */ /* 0x000fe2000bf05270 */
[C---:B------:R-:W-:Y:S01]  /*10fc0*/  R2UR UR10, R18.reuse ;  /* 0x00000000120a72ca */ /* 0x040fe200000e0000 */
[----:B------:R-:W1:Y:S01]  /*10fd0*/  S2R R2, SR_TID.X ;  /* 0x0000000000027919 */ /* 0x000e620000002100 */
[----:B------:R-:W-:Y:S01]  /*10fe0*/  R2UR UR7, R18 ;  /* 0x00000000120772ca */ /* 0x000fe200000e0000 */
[----:B------:R-:W-:Y:S01]  /*10ff0*/  ULDC.64 UR8, c[0x0][0x2d8] ;  /* 0x0000b60000087ab9 */ /* 0x000fe20000000a00 */
[----:B------:R-:W2:Y:S01]  /*11000*/  LDC R4, c[0x0][0x448] ;  /* 0x00011200ff047b82 */ /* 0x000ea20000000800 */
[----:B------:R-:W-:Y:S01]  /*11010*/  PLOP3.LUT P0, PT, PT, PT, UP0, 0x80, 0x0 ;  /* 0x000000000000781c */ /* 0x000fe20003f0f008 */
[----:B------:R-:W-:Y:S01]  /*11020*/  UMOV UR4, UR38 ;  /* 0x0000002600047c82 */ /* 0x000fe20008000000 */
[----:B------:R-:W-:Y:S01]  /*11030*/  PLOP3.LUT P1, PT, PT, PT, UP0, 0x80, 0x0 ;  /* 0x000000000000781c */ /* 0x000fe20003f2f008 */
[----:B------:R-:W-:-:S03]  /*11040*/  UMOV UR5, UR45 ;  /* 0x0000002d00057c82 */ /* 0x000fc60008000000 */
[----:B------:R-:W-:-:S04]  /*11050*/  UIMAD UR6, UR6, UR8, URZ ;  /* 0x00000008060672a4 */ /* 0x000fc8000f8e023f */
[----:B------:R-:W-:Y:S02]  /*11060*/  UIMAD UR6, UR10, UR9, UR6 ;  /* 0x000000090a0672a4 */ /* 0x000fe4000f8e0206 */
[----:B------:R-:W-:Y:S01]  /*11070*/  UIMAD.WIDE.U32 UR4, UR7, UR8, UR4 ;  /* 0x00000008070472a5 */ /* 0x000fe2000f8e0004 */
[----:B------:R-:W-:Y:S02]  /*11080*/  @UP0 ULDC UR10, c[0x0][0x44c] ;  /* 0x00011300000a0ab9 */ /* 0x000fe40000000800 */
[----:B------:R-:W-:Y:S01]  /*11090*/  ULDC.64 UR8, c[0x0][0x2e0] ;  /* 0x0000b80000087ab9 */ /* 0x000fe20000000a00 */
[C---:B-1----:R-:W-:Y:S01]  /*110a0*/  LOP3.LUT R19, R2.reuse, 0x7f, RZ, 0xc0, !PT ;  /* 0x0000007f02137812 */ /* 0x042fe200078ec0ff */
[----:B------:R-:W-:Y:S01]  /*110b0*/  IMAD.SHL.U32 R2, R2, 0x10, RZ ;  /* 0x0000001002027824 */ /* 0x000fe200078e00ff */
[----:B------:R-:W-:Y:S02]  /*110c0*/  UIADD3 UR5, UR5, UR6, URZ ;  /* 0x0000000605057290 */ /* 0x000fe4000fffe03f */
[----:B------:R-:W-:Y:S01]  /*110d0*/  SHF.R.U32.HI R19, RZ, 0x3, R19 ;  /* 0x00000003ff137819 */ /* 0x000fe20000011613 */
[----:B------:R-:W-:Y:S01]  /*110e0*/  @UP0 ULDC UR6, c[0x0][0x450] ;  /* 0x0001140000060ab9 */ /* 0x000fe20000000800 */
[----:B------:R-:W-:-:S02]  /*110f0*/  UIMAD UR7, UR44, UR8, URZ ;  /* 0x000000082c0772a4 */ /* 0x000fc4000f8e023f */
[----:B------:R-:W-:-:S05]  /*11100*/  LOP3.LUT R2, R19, 0x70, R2, 0xf8, !PT ;  /* 0x0000007013027812 */ /* 0x000fca00078ef802 */
[----:B------:R-:W-:-:S04]  /*11110*/  IMAD R5, R17, 0x80, R2 ;  /* 0x0000008011057824 */ /* 0x000fc800078e0202 */
[----:B------:R-:W-:Y:S01]  /*11120*/  @P0 IMAD.HI.U32 R2, R5, UR10, RZ ;  /* 0x0000000a05020c27 */ /* 0x000fe2000f8e00ff */
[----:B------:R-:W1:Y:S03]  /*11130*/  S2R R19, SR_TID.X ;  /* 0x0000000000137919 */ /* 0x000e660000002100 */
[----:B------:R-:W-:Y:S01]  /*11140*/  IMAD.MOV.U32 R0, RZ, RZ, R5 ;  /* 0x000000ffff007224 */ /* 0x000fe200078e0005 */
[----:B------:R-:W-:Y:S01]  /*11150*/  @P1 SHF.R.U32.HI R0, RZ, UR6, R2 ;  /* 0x00000006ff001c19 */ /* 0x000fe20008011602 */
[----:B------:R-:W-:Y:S02]  /*11160*/  UIMAD UR7, UR43, UR9, UR7 ;  /* 0x000000092b0772a4 */ /* 0x000fe4000f8e0207 */
[----:B------:R-:W-:Y:S01]  /*11170*/  UIMAD.WIDE.U32 UR4, UR43, UR8, UR4 ;  /* 0x000000082b0472a5 */ /* 0x000fe2000f8e0004 */
[--C-:B------:R-:W-:Y:S01]  /*11180*/  SHF.R.S32.HI R2, RZ, 0x1f, R0.reuse ;  /* 0x0000001fff027819 */ /* 0x100fe20000011400 */
[----:B------:R-:W-:Y:S01]  /*11190*/  IMAD.MOV R6, RZ, RZ, -R0 ;  /* 0x000000ffff067224 */ /* 0x000fe200078e0a00 */
[----:B------:R-:W-:Y:S01]  /*111a0*/  ULDC.64 UR8, c[0x0][0x2d0] ;  /* 0x0000b40000087ab9 */ /* 0x000fe20000000a00 */
[----:B------:R-:W-:Y:S01]  /*111b0*/  UIADD3 UR5, UR5, UR7, URZ ;  /* 0x0000000705057290 */ /* 0x000fe2000fffe03f */
[----:B------:R-:W-:-:S02]  /*111c0*/  IMAD.U32 R9, RZ, RZ, UR8 ;  /* 0x00000008ff097e24 */ /* 0x000fc4000f8e00ff */
[----:B------:R-:W-:Y:S02]  /*111d0*/  IMAD R3, R2, UR8, RZ ;  /* 0x0000000802037c24 */ /* 0x000fe4000f8e02ff */
[----:B--2---:R-:W-:Y:S02]  /*111e0*/  IMAD R5, R4, R6, R5 ;  /* 0x0000000604057224 */ /* 0x004fe400078e0205 */
[C---:B------:R-:W-:Y:S02]  /*111f0*/  IMAD R7, R0.reuse, UR9, R3 ;  /* 0x0000000900077c24 */ /* 0x040fe4000f8e0203 */
[----:B------:R-:W-:Y:S01]  /*11200*/  IMAD.WIDE.U32 R2, R0, R9, UR4 ;  /* 0x0000000400027e25 */ /* 0x000fe2000f8e0009 */
[----:B------:R-:W-:Y:S01]  /*11210*/  SHF.R.S32.HI R0, RZ, 0x1f, R5 ;  /* 0x0000001fff007819 */ /* 0x000fe20000011405 */
[----:B------:R-:W-:Y:S02]  /*11220*/  ULDC.64 UR4, c[0x0][0x2c8] ;  /* 0x0000b20000047ab9 */ /* 0x000fe40000000a00 */
[----:B------:R-:W-:-:S02]  /*11230*/  IMAD.IADD R3, R3, 0x1, R7 ;  /* 0x0000000103037824 */ /* 0x000fc400078e0207 */
        /* <DEDUP_REMOVED lines=14> */
[----:B------:R-:W-:Y:S01]  /*11320*/  IMAD R17, R17, 0x80, R10 ;  /* 0x0000008011117824 */ /* 0x000fe200078e020a */
        /* <DEDUP_REMOVED lines=50> */
.L_x_2955:
        /* <DEDUP_REMOVED lines=10> */
.L_x_2830:
        /* <DEDUP_REMOVED lines=18> */
.L_x_2956:
[----:B------:R-:W-:Y:S05]  /*11810*/  BSYNC B0 ;  /* 0x0000000000007941 */ /* 0x000fea0003800000 */
.L_x_2831:
[----:B------:R-:W-:-:S06]  /*11820*/  UISETP.GE.AND UP0, UPT, UR42, 0x2, UPT ;  /* 0x000000022a00788c */ /* 0x000fcc000bf06270 */
[----:B------:R-:W-:-:S13]  /*11830*/  PLOP3.LUT P0, PT, PT, PT, UP0, 0x80, 0x0 ;  /* 0x000000000000781c */ /* 0x000fda0003f0f008 */
[----:B------:R-:W-:Y:S05]  /*11840*/  @!P0 BRA `(.L_x_2833) ;  /* 0x00000018002c8947 */ /* 0x000fea0003800000 */
[----:B------:R-:W-:Y:S01]  /*11850*/  UIADD3 UR4, UR42, -0x2, URZ ;  /* 0xfffffffe2a047890 */ /* 0x000fe2000fffe03f */
[----:B------:R-:W-:Y:S02]  /*11860*/  IMAD.MOV.U32 R24, RZ, RZ, R35 ;  /* 0x000000ffff187224 */ /* 0x000fe400078e0023 */
[----:B------:R-:W-:-:S03]  /*11870*/  IMAD.MOV.U32 R23, RZ, RZ, R32 ;  /* 0x000000ffff177224 */ /* 0x000fc600078e0020 */
[----:B------:R-:W-:-:S07]  /*11880*/  IMAD.U32 R33, RZ, RZ, UR4 ;  /* 0x00000004ff217e24 */ /* 0x000fce000f8e00ff */
.L_x_2853:
        /* <DEDUP_REMOVED lines=17> */
[----:B------:R-:W-:-:S04]  /*119a0*/  IMAD.IADD R0, R8, 0x1, R9 ;  /* 0x0000000108007824 */ /* 0x000fc800078e0209 */
[----:B------:R-:W-:Y:S02]  /*119b0*/  IMAD.MOV.U32 R10, RZ, RZ, R0 ;  /* 0x000000ffff0a7224 */ /* 0x000fe400078e0000 */
        /* <DEDUP_REMOVED lines=47> */
.L_x_2834:
[----:B------:R-:W-:Y:S01]  /*11cb0*/  IMAD R0, R32, 0x8, R22 ;  /* 0x0000000820007824 */ /* 0x000fe200078e0216 */
[----:B------:R-:W-:Y:S01]  /*11cc0*/  SHF.L.U32 R29, R35, 0x1f, RZ ;  /* 0x0000001f231d7819 */ /* 0x000fe200000006ff */
[----:B------:R-:W-:Y:S01]  /*11cd0*/  BSSY B0, `(.L_x_2835) ;  /* 0x0000004000007945 */ /* 0x000fe20003800000 */
[----:B------:R-:W-:Y:S02]  /*11ce0*/  SHF.R.S32.HI R27, RZ, 0x1f, R4 ;  /* 0x0000001fff1b7819 */ /* 0x000fe40000011404 */
[----:B------:R-:W0:Y:S02]  /*11cf0*/  SYNCS.PHASECHK.TRANS64.TRYWAIT P0, [R0+URZ+0x22880], R29 ;  /* 0x0228801d000075a7 */ /* 0x000e24000800017f */
[----:B0-----:R-:W-:Y:S05]  /*11d00*/  @!P0 BRA `(.L_x_2836) ;  /* 0x0000005000448947 */ /* 0x001fea0003800000 */
.L_x_2957:
[----:B------:R-:W-:Y:S05]  /*11d10*/  BSYNC B0 ;  /* 0x0000000000007941 */ /* 0x000fea0003800000 */
.L_x_2835:
        /* <DEDUP_REMOVED lines=84> */
.L_x_2979:
        /* <DEDUP_REMOVED lines=8> */
.L_x_2838:
        /* <DEDUP_REMOVED lines=11> */
.L_x_2839:
[----:B------:R1:W-:Y:S01]  /*12390*/  SYNCS.ARRIVE.TRANS64.A1T0 RZ, [R0+URZ+0x22870], RZ ;  /* 0x022870ff00ff79a7 */ /* 0x0003e2000810003f */
[----:B------:R-:W-:Y:S05]  /*123a0*/  @!P3 BRA `(.L_x_2840) ;  /* 0x000000000004b947 */ /* 0x000fea0003800000 */
[----:B------:R-:W-:Y:S01]  /*123b0*/  BPT.TRAP 0x1 ;  /* 0x000000040000795c */ /* 0x000fe20000300000 */
.L_x_2840:
[----:B------:R-:W2:Y:S01]  /*123c0*/  SYNCS.PHASECHK.TRANS64.TRYWAIT P0, [R0+URZ+0x22840], R29 ;  /* 0x0228401d000075a7 */ /* 0x000ea2000800017f */
[----:B------:R-:W-:Y:S04]  /*123d0*/  BSSY B0, `(.L_x_2841) ;  /* 0x0000002000007945 */ /* 0x000fe80003800000 */
[----:B--2---:R-:W-:Y:S05]  /*123e0*/  @!P0 BRA `(.L_x_2842) ;  /* 0x00000054005c8947 */ /* 0x004fea0003800000 */
.L_x_2980:
[----:B------:R-:W-:Y:S05]  /*123f0*/  BSYNC B0 ;  /* 0x0000000000007941 */ /* 0x000fea0003800000 */
.L_x_2841:
        /* <DEDUP_REMOVED lines=80> */
.L_x_3002:
        /* <DEDUP_REMOVED lines=8> */
.L_x_2844:
        /* <DEDUP_REMOVED lines=11> */
.L_x_2845:
[----:B------:R0:W-:Y:S02]  /*12a30*/  SYNCS.ARRIVE.TRANS64.A1T0 RZ, [R0+URZ+0x22830], RZ ;  /* 0x022830ff00ff79a7 */ /* 0x0001e4000810003f */
[----:B0-----:R-:W-:-:S05]  /*12a40*/  IMAD.U32 R0, RZ, RZ, UR47 ;  /* 0x0000002fff007e24 */ /* 0x001fca000f8e00ff */
[----:B------:R-:W-:-:S13]  /*12a50*/  ISETP.NE.AND P0, PT, R0, 0x3, PT ;  /* 0x000000030000780c */ /* 0x000fda0003f05270 */
[----:B------:R-:W-:Y:S05]  /*12a60*/  @!P0 BRA `(.L_x_2846) ;  /* 0x0000000000048947 */ /* 0x000fea0003800000 */
[----:B------:R-:W-:Y:S01]  /*12a70*/  BPT.TRAP 0x1 ;  /* 0x000000040000795c */ /* 0x000fe20000300000 */
.L_x_2846:
[----:B------:R-:W-:Y:S01]  /*12a80*/  LOP3.LUT R0, R24, 0x1, RZ, 0x3c, !PT ;  /* 0x0000000118007812 */ /* 0x000fe200078e3cff */
[----:B------:R-:W-:Y:S01]  /*12a90*/  IMAD R17, R23, 0x8, R22 ;  /* 0x0000000817117824 */ /* 0x000fe200078e0216 */
[----:B------:R-:W-:Y:S02]  /*12aa0*/  BSSY B0, `(.L_x_2847) ;  /* 0x0000004000007945 */ /* 0x000fe40003800000 */
[----:B------:R-:W-:-:S04]  /*12ab0*/  SHF.L.U32 R0, R0, 0x1f, RZ ;  /* 0x0000001f00007819 */ /* 0x000fc800000006ff */
[----:B------:R-:W0:Y:S02]  /*12ac0*/  SYNCS.PHASECHK.TRANS64.TRYWAIT P2, [R17+URZ+0x22870], R0 ;  /* 0x02287000110075a7 */ /* 0x000e24000804017f */
[----:B0-----:R-:W-:Y:S05]  /*12ad0*/  @!P2 BRA `(.L_x_2848) ;  /* 0x000000580058a947 */ /* 0x001fea0003800000 */
.L_x_3003:
[----:B------:R-:W-:Y:S05]  /*12ae0*/  BSYNC B0 ;  /* 0x0000000000007941 */ /* 0x000fea0003800000 */
.L_x_2847:
[----:B------:R-:W-:-:S05]  /*12af0*/  IMAD.U32 R2, RZ, RZ, UR46 ;  /* 0x0000002eff027e24 */ /* 0x000fca000f8e00ff */
[----:B------:R-:W-:-:S13]  /*12b00*/  ISETP.NE.AND P2, PT, R2, 0x3, PT ;  /* 0x000000030200780c */ /* 0x000fda0003f45270 */
[----:B------:R-:W-:Y:S05]  /*12b10*/  @!P2 BRA `(.L_x_2849) ;  /* 0x000000000004a947 */ /* 0x000fea0003800000 */
[----:B------:R-:W-:Y:S01]  /*12b20*/  BPT.TRAP 0x1 ;  /* 0x000000040000795c */ /* 0x000fe20000300000 */
.L_x_2849:
[----:B0-----:R-:W-:Y:S01]  /*12b30*/  SHF.L.U32 R0, R24, 0x1f, RZ ;  /* 0x0000001f18007819 */ /* 0x001fe200000006ff */
[----:B------:R-:W-:-:S03]  /*12b40*/  IMAD R3, R23, 0x5000, RZ ;  /* 0x0000500017037824 */ /* 0x000fc600078e02ff */
[----:B------:R-:W0:Y:S02]  /*12b50*/  SYNCS.PHASECHK.TRANS64.TRYWAIT P2, [R17+URZ+0x22860], R0 ;  /* 0x02286000110075a7 */ /* 0x000e24000804017f */
[----:B0-----:R-:W-:Y:S05]  /*12b60*/  @!P2 BRA `(.L_x_2850) ;  /* 0x000000580048a947 */ /* 0x001fea0003800000 */
.L_x_3004:
        /* <DEDUP_REMOVED lines=78> */
.L_x_2851:
[----:B-1----:R1:W-:Y:S01]  /*13050*/  SYNCS.ARRIVE.TRANS64.A1T0 RZ, [R17+URZ+0x22850], RZ ;  /* 0x022850ff11ff79a7 */ /* 0x0023e2000810003f */
[----:B------:R-:W-:Y:S06]  /*13060*/  BAR.SYNC.DEFER_BLOCKING 0x2, 0x80 ;  /* 0x0082000000007b1d */ /* 0x000fec0000010000 */
[----:B------:R-:W-:Y:S05]  /*13070*/  @!P0 BRA `(.L_x_2852) ;  /* 0x0000000000048947 */ /* 0x000fea0003800000 */
[----:B------:R-:W-:Y:S01]  /*13080*/  BPT.TRAP 0x1 ;  /* 0x000000040000795c */ /* 0x000fe20000300000 */
.L_x_2852:
[----:B------:R-:W2:Y:S01]  /*13090*/  LDL R0, [R1] ;  /* 0x0000000001007983 */ /* 0x000ea20000100800 */
[----:B-1----:R-:W-:Y:S02]  /*130a0*/  VIADD R17, R17, 0x22880 ;  /* 0x0002288011117836 */ /* 0x002fe40000000000 */
[----:B0-----:R-:W-:Y:S02]  /*130b0*/  IMAD.MOV.U32 R24, RZ, RZ, R35 ;  /* 0x000000ffff187224 */ /* 0x001fe400078e0023 */
[----:B------:R-:W-:Y:S01]  /*130c0*/  IMAD.MOV.U32 R23, RZ, RZ, R32 ;  /* 0x000000ffff177224 */ /* 0x000fe200078e0020 */
[----:B--2---:R-:W-:-:S04]  /*130d0*/  PRMT R17, R0, 0x654, R17 ;  /* 0x0000065400117816 */ /* 0x004fc80000000011 */
[----:B------:R1:W-:Y:S01]  /*130e0*/  SYNCS.ARRIVE.TRANS64.RED.A1T0 RZ, [R17+URZ], RZ ;  /* 0x000000ff11ff79a7 */ /* 0x0003e2000810043f */
[----:B------:R-:W-:Y:S05]  /*130f0*/  @P1 BRA `(.L_x_2853) ;  /* 0xffffffe400e41947 */ /* 0x000fea000383ffff */
.L_x_2833:
        /* <DEDUP_REMOVED lines=19> */
.L_x_2855:
[----:B------:R-:W-:Y:S05]  /*13230*/  BSYNC B0 ;  /* 0x0000000000007941 */ /* 0x000fea0003800000 */
.L_x_2854:
[----:B------:R-:W-:Y:S05]  /*13240*/  @!P0 BRA `(.L_x_2856) ;  /* 0x0000000000048947 */ /* 0x000fea0003800000 */
[----:B------:R-:W-:Y:S01]  /*13250*/  BPT.TRAP 0x1 ;  /* 0x000000040000795c */ /* 0x000fe20000300000 */
.L_x_2856:
[----:B------:R-:W-:Y:S01]  /*13260*/  LOP3.LUT R0, R35, 0x1, RZ, 0x3c, !PT ;  /* 0x0000000123007812 */ /* 0x000fe200078e3cff */
[----:B-1----:R-:W-:Y:S01]  /*13270*/  IMAD R17, R32, 0x8, R22 ;  /* 0x0000000820117824 */ /* 0x002fe200078e0216 */
[----:B------:R-:W-:Y:S02]  /*13280*/  BSSY B0, `(.L_x_2857) ;  /* 0x0000004000007945 */ /* 0x000fe40003800000 */
[----:B------:R-:W-:-:S04]  /*13290*/  SHF.L.U32 R0, R0, 0x1f, RZ ;  /* 0x0000001f00007819 */ /* 0x000fc800000006ff */
[----:B------:R-:W1:Y:S02]  /*132a0*/  SYNCS.PHASECHK.TRANS64.TRYWAIT P1, [R17+URZ+0x22870], R0 ;  /* 0x02287000110075a7 */ /* 0x000e64000802017f */
[----:B-1----:R-:W-:Y:S05]  /*132b0*/  @!P1 BRA `(.L_x_2858) ;  /* 0x0000005000889947 */ /* 0x002fea0003800000 */
.L_x_3005:
[----:B------:R-:W-:Y:S05]  /*132c0*/  BSYNC B0 ;  /* 0x0000000000007941 */ /* 0x000fea0003800000 */
.L_x_2857:
[----:B------:R-:W-:-:S05]  /*132d0*/  IMAD.U32 R2, RZ, RZ, UR46 ;  /* 0x0000002eff027e24 */ /* 0x000fca000f8e00ff */
[----:B------:R-:W-:-:S13]  /*132e0*/  ISETP.NE.AND P1, PT, R2, 0x3, PT ;  /* 0x000000030200780c */ /* 0x000fda0003f25270 */
[----:B------:R-:W-:Y:S05]  /*132f0*/  @!P1 BRA `(.L_x_2859) ;  /* 0x0000000000049947 */ /* 0x000fea0003800000 */
[----:B------:R-:W-:Y:S01]  /*13300*/  BPT.TRAP 0x1 ;  /* 0x000000040000795c */ /* 0x000fe20000300000 */
.L_x_2859:
[----:B-1----:R-:W-:Y:S01]  /*13310*/  SHF.L.U32 R0, R35, 0x1f, RZ ;  /* 0x0000001f23007819 */ /* 0x002fe200000006ff */
[----:B------:R-:W-:-:S03]  /*13320*/  IMAD R19, R32, 0x5000, RZ ;  /* 0x0000500020137824 */ /* 0x000fc600078e02ff */
[----:B------:R-:W1:Y:S02]  /*13330*/  SYNCS.PHASECHK.TRANS64.TRYWAIT P1, [R17+URZ+0x22860], R0 ;  /* 0x02286000110075a7 */ /* 0x000e64000802017f */
[----:B-1----:R-:W-:Y:S05]  /*13340*/  @!P1 BRA `(.L_x_2860) ;  /* 0x0000005000789947 */ /* 0x002fea0003800000 */
.L_x_3006:
        /* <DEDUP_REMOVED lines=78> */
.L_x_2861:
[----:B-1----:R1:W-:Y:S01]  /*13830*/  SYNCS.ARRIVE.TRANS64.A1T0 RZ, [R17+URZ+0x22850], RZ ;  /* 0x022850ff11ff79a7 */ /* 0x0023e2000810003f */
[----:B------:R-:W-:Y:S06]  /*13840*/  BAR.SYNC.DEFER_BLOCKING 0x2, 0x80 ;  /* 0x0082000000007b1d */ /* 0x000fec0000010000 */
[----:B------:R-:W-:Y:S05]  /*13850*/  @!P0 BRA `(.L_x_2862) ;  /* 0x0000000000048947 */ /* 0x000fea0003800000 */
[----:B------:R-:W-:Y:S01]  /*13860*/  BPT.TRAP 0x1 ;  /* 0x000000040000795c */ /* 0x000fe20000300000 */
.L_x_2862:
        /* <DEDUP_REMOVED lines=9> */
.L_x_2805:
[----:B------:R-:W-:Y:S05]  /*13900*/  BSYNC B7 ;  /* 0x0000000000077941 */ /* 0x000fea0003800000 */
.L_x_2803:
        /* <DEDUP_REMOVED lines=12> */
.L_x_2863:
        /* <DEDUP_REMOVED lines=25> */
[----:B------:R-:W-:Y:S02]  /*13b60*/  IMAD.IADD R3, R4, 0x1, R3 ;  /* 0x0000000104037824 */ /* 0x000fe400078e0203 */
[----:B------:R-:W-:Y:S04]  /*13b70*/  SHFL.IDX PT, R4, R16, 0x1, 0x1f ;  /* 0x00201f0010047f89 */ /* 0x000fe800000e0000 */
        /* <DEDUP_REMOVED lines=12> */
.L_x_2869:
[----:B------:R-:W-:-:S04]  /*13c40*/  UIADD3 UR40, UR40, 0x1f, URZ ;  /* 0x0000001f28287890 */ /* 0x000fc8000fffe03f */
[----:B------:R-:W-:-:S06]  /*13c50*/  UISETP.GE.AND UP0, UPT, UR40, UR4, UPT ;  /* 0x000000042800728c */ /* 0x000fcc000bf06270 */
[----:B------:R-:W-:-:S13]  /*13c60*/  PLOP3.LUT P6, PT, PT, PT, UP0, 0x40, 0x0 ;  /* 0x000000000000781c */ /* 0x000fda0003fce808 */
[----:B------:R-:W-:Y:S05]  /*13c70*/  @!P6 BRA `(.L_x_2866) ;  /* 0x0000000400d0e947 */ /* 0x000fea0003800000 */
[----:B------:R-:W1:Y:S01]  /*13c80*/  S2R R0, SR_TID.X ;  /* 0x0000000000007919 */ /* 0x000e620000002100 */
[----:B------:R-:W-:Y:S01]  /*13c90*/  BSSY B0, `(.L_x_2867) ;  /* 0x0000009000007945 */ /* 0x000fe20003800000 */
[----:B-1----:R-:W-:-:S05]  /*13ca0*/  LOP3.LUT R0, R0, 0x1f, RZ, 0xc0, !PT ;  /* 0x0000001f00007812 */ /* 0x002fca00078ec0ff */
[----:B------:R-:W-:Y:S02]  /*13cb0*/  VIADD R7, R0, UR40 ;  /* 0x0000002800077c36 */ /* 0x000fe40008000000 */
[----:B------:R-:W-:-:S03]  /*13cc0*/  IMAD.MOV.U32 R0, RZ, RZ, RZ ;  /* 0x000000ffff007224 */ /* 0x000fc600078e00ff */
[----:B------:R-:W-:-:S13]  /*13cd0*/  ISETP.GE.OR P6, PT, R7, UR4, !P0 ;  /* 0x0000000407007c0c */ /* 0x000fda000c7c6670 */
[----:B------:R-:W-:Y:S05]  /*13ce0*/  @P6 BRA `(.L_x_2868) ;  /* 0x00000000000c6947 */ /* 0x000fea0003800000 */
[----:B------:R-:W1:Y:S02]  /*13cf0*/  LDC.64 R2, c[0x0][0xc80] ;  /* 0x00032000ff027b82 */ /* 0x000e640000000a00 */
[----:B-1----:R-:W-:-:S05]  /*13d00*/  IMAD.WIDE R2, R7, 0x4, R2 ;  /* 0x0000000407027825 */ /* 0x002fca00078e0202 */
[----:B------:R1:W5:Y:S02]  /*13d10*/  LDG.E R0, desc[UR54][R2.64] ;  /* 0x0000003602007981 */ /* 0x000364000c1e1900 */
.L_x_2868:
[----:B------:R-:W-:Y:S05]  /*13d20*/  BSYNC B0 ;  /* 0x0000000000007941 */ /* 0x000fea0003800000 */
.L_x_2867:
        /* <DEDUP_REMOVED lines=23> */
.L_x_2865:
[----:B------:R-:W-:Y:S01]  /*13ea0*/  IMAD.IADD R11, R4, 0x1, -R9 ;  /* 0x00000001040b7824 */ /* 0x000fe200078e0a09 */
[----:B------:R-:W-:-:S03]  /*13eb0*/  ULDC.64 UR4, c[0x0][0xc90] ;  /* 0x0003240000047ab9 */ /* 0x000fc60000000a00 */
[----:B------:R-:W-:-:S05]  /*13ec0*/  IMAD R2, R7, R6, R11 ;  /* 0x0000000607027224 */ /* 0x000fca00078e020b */
[----:B------:R-:W-:-:S13]  /*13ed0*/  ISETP.GT.AND P0, PT, R2, R5, PT ;  /* 0x000000050200720c */ /* 0x000fda0003f04270 */
[----:B------:R-:W-:Y:S02]  /*13ee0*/  VOTEU.ANY UR7, UPT, !P0 ;  /* 0x0000000000077886 */ /* 0x000fe400040e0100 */
[----:B------:R-:W-:-:S04]  /*13ef0*/  UPOPC UR6, UR7 ;  /* 0x00000007000672bf */ /* 0x000fc80008000000 */
[----:B------:R-:W-:-:S04]  /*13f00*/  UIADD3 UR40, UR6, UR40, URZ ;  /* 0x0000002806287290 */ /* 0x000fc8000fffe03f */
[----:B------:R-:W-:-:S06]  /*13f10*/  UIMAD.WIDE UR4, UR40, 0x4, UR4 ;  /* 0x00000004280478a5 */ /* 0x000fcc000f8e0204 */
[----:B------:R-:W-:Y:S02]  /*13f20*/  IMAD.U32 R2, RZ, RZ, UR4 ;  /* 0x00000004ff027e24 */ /* 0x000fe4000f8e00ff */
[----:B------:R-:W-:-:S05]  /*13f30*/  IMAD.U32 R3, RZ, RZ, UR5 ;  /* 0x00000005ff037e24 */ /* 0x000fca000f8e00ff */
[----:B------:R-:W2:Y:S01]  /*13f40*/  LDG.E R9, desc[UR54][R2.64] ;  /* 0x0000003602097981 */ /* 0x000ea2000c1e1900 */
[----:B------:R-:W-:Y:S01]  /*13f50*/  IMAD.U32 R13, RZ, RZ, UR6 ;  /* 0x00000006ff0d7e24 */ /* 0x000fe2000f8e00ff */
[----:B------:R-:W-:Y:S01]  /*13f60*/  ISETP.NE.AND P0, PT, RZ, UR7, PT ;  /* 0x00000007ff007c0c */ /* 0x000fe2000bf05270 */
[----:B------:R-:W-:-:S03]  /*13f70*/  IMAD.MOV.U32 R16, RZ, RZ, RZ ;  /* 0x000000ffff107224 */ /* 0x000fc600078e00ff */
[----:B------:R-:W2:Y:S02]  /*13f80*/  SHFL.IDX PT, R0, R0, R13, 0x1f ;  /* 0x00001f0d00007589 */ /* 0x000ea400000e0000 */
[----:B--2---:R-:W-:-:S05]  /*13f90*/  IMAD R4, R0, R9, RZ ;  /* 0x0000000900047224 */ /* 0x004fca00078e02ff */
[----:B------:R-:W-:-:S04]  /*13fa0*/  IABS R8, R4 ;  /* 0x0000000400087213 */ /* 0x000fc80000000000 */
[----:B------:R-:W1:Y:S08]  /*13fb0*/  I2F.RP R10, R8 ;  /* 0x00000008000a7306 */ /* 0x000e700000209400 */
[----:B-1----:R-:W1:Y:S02]  /*13fc0*/  MUFU.RCP R10, R10 ;  /* 0x0000000a000a7308 */ /* 0x002e640000001000 */
[----:B-1----:R-:W-:-:S06]  /*13fd0*/  VIADD R12, R10, 0xffffffe ;  /* 0x0ffffffe0a0c7836 */ /* 0x002fcc0000000000 */
[----:B------:R-:W1:Y:S02]  /*13fe0*/  F2I.FTZ.U32.TRUNC.NTZ R3, R12 ;  /* 0x0000000c00037305 */ /* 0x000e64000021f000 */
[----:B-1----:R-:W-:Y:S01]  /*13ff0*/  IMAD.MOV R15, RZ, RZ, -R3 ;  /* 0x000000ffff0f7224 */ /* 0x002fe200078e0a03 */
[----:B------:R-:W-:Y:S06]  /*14000*/  @!P0 BRA `(.L_x_2870) ;  /* 0x00000000000c8947 */ /* 0x000fec0003800000 */
[----:B------:R-:W-:-:S06]  /*14010*/  UIADD3 UR4, UR6, -0x1, URZ ;  /* 0xffffffff06047890 */ /* 0x000fcc000fffe03f */
[----:B------:R-:W-:-:S06]  /*14020*/  IMAD.U32 R16, RZ, RZ, UR4 ;  /* 0x00000004ff107e24 */ /* 0x000fcc000f8e00ff */
[----:B------:R1:W2:Y:S02]  /*14030*/  SHFL.IDX PT, R16, R7, R16, 0x1f ;  /* 0x00001f1007107589 */ /* 0x0002a400000e0000 */
.L_x_2870:
[----:B-1----:R-:W-:Y:S02]  /*14040*/  IMAD R7, R15, R8, RZ ;  /* 0x000000080f077224 */ /* 0x002fe400078e02ff */
[----:B------:R-:W-:Y:S02]  /*14050*/  IMAD.MOV.U32 R2, RZ, RZ, RZ ;  /* 0x000000ffff027224 */ /* 0x000fe400078e00ff */
[----:B--2---:R-:W-:Y:S02]  /*14060*/  IMAD R16, R16, R6, R11 ;  /* 0x0000000610107224 */ /* 0x004fe400078e020b */
[----:B------:R-:W-:-:S04]  /*14070*/  IMAD.HI.U32 R3, R3, R7, R2 ;  /* 0x0000000703037227 */ /* 0x000fc800078e0002 */
[----:B------:R-:W-:Y:S01]  /*14080*/  IMAD.IADD R7, R5, 0x1, -R16 ;  /* 0x0000000105077824 */ /* 0x000fe200078e0a10 */
[----:B------:R-:W-:-:S04]  /*14090*/  IABS R5, R4 ;  /* 0x0000000400057213 */ /* 0x000fc80000000000 */
[----:B------:R-:W-:Y:S01]  /*140a0*/  IABS R2, R7 ;  /* 0x0000000700027213 */ /* 0x000fe20000000000 */
[----:B------:R-:W-:-:S04]  /*140b0*/  IMAD.MOV R5, RZ, RZ, -R5 ;  /* 0x000000ffff057224 */ /* 0x000fc800078e0a05 */
        /* <DEDUP_REMOVED lines=16> */
[----:B------:R-:W-:Y:S02]  /*141c0*/  IMAD R4, R4, R2, R7 ;  /* 0x0000000204047224 */ /* 0x000fe400078e0207 */
[----:B------:R-:W-:Y:S01]  /*141d0*/  IMAD.MOV.U32 R2, RZ, RZ, RZ ;  /* 0x000000ffff027224 */ /* 0x000fe200078e00ff */
[----:B------:R-:W-:Y:S01]  /*141e0*/  VIADDMNMX R6, R3, R6, R9, PT ;  /* 0x0000000603067246 */ /* 0x000fe20003800109 */
[----:B------:R-:W-:-:S03]  /*141f0*/  IMAD.IADD R5, R4, 0x1, R5 ;  /* 0x0000000104057824 */ /* 0x000fc600078e0205 */
[----:B------:R-:W-:-:S04]  /*14200*/  IABS R8, R6 ;  /* 0x0000000600087213 */ /* 0x000fc80000000000 */
[----:B------:R-:W1:Y:S08]  /*14210*/  I2F.RP R9, R8 ;  /* 0x0000000800097306 */ /* 0x000e700000209400 */
[----:B-1----:R-:W1:Y:S02]  /*14220*/  MUFU.RCP R9, R9 ;  /* 0x0000000900097308 */ /* 0x002e640000001000 */
[----:B-1----:R-:W-:Y:S01]  /*14230*/  VIADD R3, R9, 0xffffffe ;  /* 0x0ffffffe09037836 */ /* 0x002fe20000000000 */
[----:B------:R-:W-:-:S05]  /*14240*/  IABS R9, R6 ;  /* 0x0000000600097213 */ /* 0x000fca0000000000 */
[----:B------:R-:W1:Y:S02]  /*14250*/  F2I.FTZ.U32.TRUNC.NTZ R3, R3 ;  /* 0x0000000300037305 */ /* 0x000e64000021f000 */
[----:B-1----:R-:W-:-:S04]  /*14260*/  IMAD.MOV R7, RZ, RZ, -R3 ;  /* 0x000000ffff077224 */ /* 0x002fc800078e0a03 */
[----:B------:R-:W-:-:S04]  /*14270*/  IMAD R7, R7, R8, RZ ;  /* 0x0000000807077224 */ /* 0x000fc800078e02ff */
        /* <DEDUP_REMOVED lines=14> */
[----:B------:R-:W-:Y:S01]  /*14360*/  @!P1 LOP3.LUT R2, RZ, R6, RZ, 0x33, !PT ;  /* 0x00000006ff029212 */ /* 0x000fe200078e33ff */
[----:B------:R-:W-:-:S03]  /*14370*/  IMAD.MOV R6, RZ, RZ, -R6 ;  /* 0x000000ffff067224 */ /* 0x000fc600078e0a06 */
[----:B0-----:R-:W-:Y:S01]  /*14380*/  LOP3.LUT R17, RZ, R2, RZ, 0x33, !PT ;  /* 0x00000002ff117212 */ /* 0x001fe200078e33ff */
[----:B------:R-:W-:-:S04]  /*14390*/  IMAD R18, R2, R6, R5 ;  /* 0x0000000602127224 */ /* 0x000fc800078e0205 */
[----:B------:R-:W-:Y:S01]  /*143a0*/  IMAD.IADD R17, R0, 0x1, R17 ;  /* 0x0000000100117824 */ /* 0x000fe200078e0211 */
[----:B------:R-:W-:Y:S06]  /*143b0*/  BRA `(.L_x_2871) ;  /* 0x0000000000107947 */ /* 0x000fec0003800000 */
.L_x_2866:
[----:B------:R-:W-:Y:S01]  /*143c0*/  IMAD.MOV.U32 R16, RZ, RZ, R5 ;  /* 0x000000ffff107224 */ /* 0x000fe200078e0005 */
[----:B------:R-:W-:Y:S01]  /*143d0*/  ULDC UR40, c[0x0][0xc3c] ;  /* 0x00030f0000287ab9 */ /* 0x000fe20000000800 */
[----:B0-----:R-:W-:Y:S02]  /*143e0*/  IMAD.MOV.U32 R17, RZ, RZ, RZ ;  /* 0x000000ffff117224 */ /* 0x001fe400078e00ff */
[----:B------:R-:W-:-:S07]  /*143f0*/  IMAD.MOV.U32 R18, RZ, RZ, RZ ;  /* 0x000000ffff127224 */ /* 0x000fce00078e00ff */
.L_x_2871:
[----:B------:R0:W2:Y:S01]  /*14400*/  LDL R2, [R1] ;  /* 0x0000000001027983 */ /* 0x0000a20000100800 */
[----:B------:R-:W1:Y:S02]  /*14410*/  S2R R0, SR_TID.X ;  /* 0x0000000000007919 */ /* 0x000e640000002100 */
[----:B-1----:R-:W-:Y:S01]  /*14420*/  LOP3.LUT R0, R0, 0x1f, RZ, 0xc0, !PT ;  /* 0x0000001f00007812 */ /* 0x002fe200078ec0ff */
[----:B------:R-:W-:Y:S03]  /*14430*/  BAR.SYNC.DEFER_BLOCKING 0x4, 0x180 ;  /* 0x0106000000007b1d */ /* 0x000fe60000010000 */
[----:B------:R-:W-:Y:S01]  /*14440*/  ISETP.NE.AND P0, PT, R0, RZ, PT ;  /* 0x000000ff0000720c */ /* 0x000fe20003f05270 */
[----:B------:R-:W-:-:S12]  /*14450*/  IMAD.U32 R19, RZ, RZ, UR40 ;  /* 0x00000028ff137e24 */ /* 0x000fd8000f8e00ff */
[----:B------:R-:W-:Y:S01]  /*14460*/  @!P0 MOV R0, 0x400 ;  /* 0x0000040000008802 */ /* 0x000fe20000000f00 */
[----:B--2---:R-:W1:Y:S03]  /*14470*/  @!P0 S2R R2, SR_CgaCtaId ;  /* 0x0000000000028919 */ /* 0x004e660000008800 */
[----:B-1----:R-:W-:Y:S01]  /*14480*/  @!P0 LEA R22, R2, R0, 0x18 ;  /* 0x0000000002168211 */ /* 0x002fe200078ec0ff */
[----:B------:R0:W-:Y:S04]  /*14490*/  @!P0 STL [R1], R2 ;  /* 0x0000000201008387 */ /* 0x0001e80000100800 */
[----:B------:R0:W-:Y:S01]  /*144a0*/  @!P0 STS.128 [R22+0x228d0], R16 ;  /* 0x0228d01016008388 */ /* 0x0001e20000000c00 */
[----:B------:R-:W-:Y:S06]  /*144b0*/  BAR.ARV 0x5, 0x180 ;  /* 0x0146000000007b1d */ /* 0x000fec0000002000 */
.L_x_2864:
[----:B------:R-:W-:Y:S02]  /*144c0*/  ULDC UR4, c[0x0][0xc3c] ;  /* 0x00030f0000047ab9 */ /* 0x000fe40000000800 */
[----:B------:R-:W-:-:S06]  /*144d0*/  UISETP.GE.AND UP0, UPT, UR40, UR4, UPT ;  /* 0x000000042800728c */ /* 0x000fcc000bf06270 */
[----:B------:R-:W-:-:S13]  /*144e0*/  PLOP3.LUT P0, PT, PT, PT, UP0, 0x80, 0x0 ;  /* 0x000000000000781c */ /* 0x000fda0003f0f008 */
[----:B------:R-:W-:Y:S05]  /*144f0*/  @!P0 BRA `(.L_x_2872) ;  /* 0xffffffa400148947 */ /* 0x000fea000383ffff */
.L_x_2799:
[----:B0-----:R-:W2:Y:S01]  /*14500*/  LDL.LU R0, [R1+0x18] ;  /* 0x0000180001007983 */ /* 0x001ea20000300800 */
        /* <DEDUP_REMOVED lines=11> */
.L_x_3007:
[----:B------:R-:W-:Y:S05]  /*145c0*/  BSYNC B0 ;  /* 0x0000000000007941 */ /* 0x000fea0003800000 */
.L_x_2873:
[----:B------:R-:W-:-:S03]  /*145d0*/  UMOV UR4, 0xffffffff ;  /* 0xffffffff00047882 */ /* 0x000fc60000000000 */
[----:B------:R-:W-:Y:S05]  /*145e0*/  BRA.DIV UR4, `(.L_x_2875) ;  /* 0x0000003e04f87947 */ /* 0x000fea000b800000 */
[----:B0-----:R-:W0:Y:S02]  /*145f0*/  S2R R0, SR_TID.X ;  /* 0x0000000000007919 */ /* 0x001e240000002100 */
[----:B0-----:R-:W-:-:S04]  /*14600*/  SHF.R.U32.HI R0, RZ, 0x5, R0 ;  /* 0x00000005ff007819 */ /* 0x001fc80000011600 */
[----:B------:R-:W-:-:S05]  /*14610*/  LOP3.LUT R0, R0, 0x3, RZ, 0xc0, !PT ;  /* 0x0000000300007812 */ /* 0x000fca00078ec0ff */
[----:B------:R0:W1:Y:S02]  /*14620*/  SHFL.IDX PT, R14, R0, RZ, 0x1f ;  /* 0x00001fff000e7589 */ /* 0x00006400000e0000 */
.L_x_3010:
[----:B-1----:R-:W-:Y:S01]  /*14630*/  ISETP.NE.AND P0, PT, R14, RZ, PT ;  /* 0x000000ff0e00720c */ /* 0x002fe20003f05270 */
[----:B------:R-:W-:-:S12]  /*14640*/  BSSY B0, `(.L_x_2876) ;  /* 0x000002c000007945 */ /* 0x000fd80003800000 */
[----:B------:R-:W-:Y:S05]  /*14650*/  @P0 BRA `(.L_x_2877) ;  /* 0x0000000000a80947 */ /* 0x000fea0003800000 */
[----:B------:R-:W-:-:S03]  /*14660*/  UMOV UR4, 0xffffffff ;  /* 0xffffffff00047882 */ /* 0x000fc60000000000 */
[----:B------:R-:W-:Y:S05]  /*14670*/  BRA.DIV UR4, `(.L_x_2878) ;  /* 0x0000004204087947 */ /* 0x000fea000b800000 */
[----:B------:R-:W-:-:S13]  /*14680*/  ELECT P6, URZ, PT ;  /* 0x00000000003f782f */ /* 0x000fda00038c0000 */
.L_x_3013:
[----:B------:R-:W-:Y:S05]  /*14690*/  @!P6 BRA `(.L_x_2877) ;  /* 0x000000000098e947 */ /* 0x000fea0003800000 */
[----:B------:R-:W-:-:S06]  /*146a0*/  ULOP3.LUT UR4, UR36, 0x2, URZ, 0xfc, !UPT ;  /* 0x0000000224047892 */ /* 0x000fcc000f8efc3f */
[----:B0-----:R-:W-:-:S05]  /*146b0*/  IMAD.U32 R0, RZ, RZ, UR4 ;  /* 0x00000004ff007e24 */ /* 0x001fca000f8e00ff */
[----:B------:R-:W-:-:S13]  /*146c0*/  ISETP.NE.AND P0, PT, R0, 0x3, PT ;  /* 0x000000030000780c */ /* 0x000fda0003f05270 */
[----:B------:R-:W-:Y:S05]  /*146d0*/  @!P0 BRA `(.L_x_2879) ;  /* 0x0000000000048947 */ /* 0x000fea0003800000 */
[----:B------:R-:W-:Y:S01]  /*146e0*/  BPT.TRAP 0x1 ;  /* 0x000000040000795c */ /* 0x000fe20000300000 */
.L_x_2879:
[C---:B------:R-:W-:Y:S01]  /*146f0*/  IMAD R3, R32.reuse, 0x8, R5 ;  /* 0x0000000820037824 */ /* 0x040fe200078e0205 */
[----:B------:R-:W-:Y:S01]  /*14700*/  SHF.L.U32 R2, R35, 0x1f, RZ ;  /* 0x0000001f23027819 */ /* 0x000fe200000006ff */
[----:B------:R-:W-:-:S03]  /*14710*/  VIADD R32, R32, 0x1 ;  /* 0x0000000120207836 */ /* 0x000fc60000000000 */
[----:B------:R-:W0:Y:S02]  /*14720*/  SYNCS.PHASECHK.TRANS64.TRYWAIT P1, [R3+URZ+0x22840], R2 ;  /* 0x02284002030075a7 */ /* 0x000e24000802017f */
[----:B------:R-:W-:-:S04]  /*14730*/  ISETP.NE.AND P2, PT, R32, 0x2, PT ;  /* 0x000000022000780c */ /* 0x000fc80003f45270 */
[----:B------:R-:W-:Y:S01]  /*14740*/  SEL R0, RZ, 0x1, P2 ;  /* 0x00000001ff007807 */ /* 0x000fe20001000000 */
[----:B0-----:R-:W-:Y:S08]  /*14750*/  @!P1 BRA `(.L_x_2880) ;  /* 0x0000003c00f09947 */ /* 0x001ff00003800000 */
.L_x_3014:
[----:B------:R-:W-:Y:S02]  /*14760*/  SEL R32, R32, RZ, P2 ;  /* 0x000000ff20207207 */ /* 0x000fe40001000000 */
[----:B------:R-:W-:Y:S01]  /*14770*/  LOP3.LUT R0, R35, R0, RZ, 0x3c, !PT ;  /* 0x0000000023007212 */ /* 0x000fe200078e3cff */
[----:B------:R-:W-:Y:S06]  /*14780*/  @!P0 BRA `(.L_x_2881) ;  /* 0x0000000000048947 */ /* 0x000fec0003800000 */
[----:B------:R-:W-:Y:S01]  /*14790*/  BPT.TRAP 0x1 ;  /* 0x000000040000795c */ /* 0x000fe20000300000 */
.L_x_2881:
[----:B------:R-:W-:Y:S01]  /*147a0*/  IMAD R5, R32, 0x8, R5 ;  /* 0x0000000820057824 */ /* 0x000fe200078e0205 */
[----:B------:R-:W-:-:S04]  /*147b0*/  SHF.L.U32 R0, R0, 0x1f, RZ ;  /* 0x0000001f00007819 */ /* 0x000fc800000006ff */
[----:B------:R-:W1:Y:S02]  /*147c0*/  SYNCS.PHASECHK.TRANS64.TRYWAIT P1, [R5+URZ+0x22840], R0 ;  /* 0x02284000050075a7 */ /* 0x000e64000802017f */
[----:B-1----:R-:W-:Y:S05]  /*147d0*/  @!P1 BRA `(.L_x_2882) ;  /* 0x0000003c00e49947 */ /* 0x002fea0003800000 */
.L_x_3015:
[----:B------:R-:W-:Y:S05]  /*147e0*/  @!P0 BRA `(.L_x_2883) ;  /* 0x0000000000048947 */ /* 0x000fea0003800000 */
[----:B------:R-:W-:Y:S01]  /*147f0*/  BPT.TRAP 0x1 ;  /* 0x000000040000795c */ /* 0x000fe20000300000 */
.L_x_2883:
[----:B------:R-:W2:Y:S02]  /*14800*/  SYNCS.PHASECHK.TRANS64.TRYWAIT P1, [R3+URZ+0x22860], R2 ;  /* 0x02286002030075a7 */ /* 0x000ea4000802017f */
[----:B--2---:R-:W-:Y:S05]  /*14810*/  @!P1 BRA `(.L_x_2884) ;  /* 0x0000003c00e89947 */ /* 0x004fea0003800000 */
.L_x_3016:
[----:B------:R-:W-:Y:S05]  /*14820*/  @!P0 BRA `(.L_x_2885) ;  /* 0x0000000000048947 */ /* 0x000fea0003800000 */
[----:B------:R-:W-:Y:S01]  /*14830*/  BPT.TRAP 0x1 ;  /* 0x000000040000795c */ /* 0x000fe20000300000 */
.L_x_2885:
[----:B------:R-:W3:Y:S02]  /*14840*/  SYNCS.PHASECHK.TRANS64.TRYWAIT P1, [R5+URZ+0x22860], R0 ;  /* 0x02286000050075a7 */ /* 0x000ee4000802017f */
[----:B---3--:R-:W-:Y:S05]  /*14850*/  @!P1 BRA `(.L_x_2886) ;  /* 0x0000003c00ec9947 */ /* 0x008fea0003800000 */
.L_x_3017:
[----:B------:R-:W-:Y:S05]  /*14860*/  @!P0 BRA `(.L_x_2887) ;  /* 0x0000000000048947 */ /* 0x000fea0003800000 */
[----:B------:R-:W-:Y:S01]  /*14870*/  BPT.TRAP 0x1 ;  /* 0x000000040000795c */ /* 0x000fe20000300000 */
.L_x_2887:
[----:B------:R-:W4:Y:S02]  /*14880*/  SYNCS.PHASECHK.TRANS64.TRYWAIT P1, [R3+URZ+0x22880], R2 ;  /* 0x02288002030075a7 */ /* 0x000f24000802017f */
[----:B----4-:R-:W-:Y:S05]  /*14890*/  @!P1 BRA `(.L_x_2888) ;  /* 0x0000003c00f09947 */ /* 0x010fea0003800000 */
.L_x_3018:
[----:B------:R-:W-:Y:S05]  /*148a0*/  @!P0 BRA `(.L_x_2889) ;  /* 0x0000000000048947 */ /* 0x000fea0003800000 */
[----:B------:R-:W-:Y:S01]  /*148b0*/  BPT.TRAP 0x1 ;  /* 0x000000040000795c */ /* 0x000fe20000300000 */
.L_x_2889:
[----:B------:R0:W0:Y:S02]  /*148c0*/  SYNCS.PHASECHK.TRANS64.TRYWAIT P0, [R5+URZ+0x22880], R0 ;  /* 0x02288000050075a7 */ /* 0x000024000800017f */
[----:B0-----:R-:W-:Y:S05]  /*148d0*/  @!P0 NANOSLEEP.SYNCS 0x989680 ;  /* 0x009896800000895d */ /* 0x001fea0003900000 */
[----:B------:R-:W0:Y:S02]  /*148e0*/  @!P0 SYNCS.PHASECHK.TRANS64 P0, [R5+URZ+0x22880], R0 ;  /* 0x02288000050085a7 */ /* 0x000e24000800007f */
[----:B0-----:R-:W-:Y:S05]  /*148f0*/  @!P0 BRA `(.L_x_2889) ;  /* 0xfffffffc00f08947 */ /* 0x001fea000383ffff */
.L_x_2877:
[----:B------:R-:W-:Y:S05]  /*14900*/  BSYNC B0 ;  /* 0x0000000000007941 */ /* 0x000fea0003800000 */
.L_x_2876:
[----:B------:R-:W-:Y:S05]  /*14910*/  EXIT ;  /* 0x000000000000794d */ /* 0x000fea0003800000 */
.L_x_2736:
[----:B0-----:R-:W-:-:S04]  /*14920*/  IMAD.U32 R3, RZ, RZ, UR43 ;  /* 0x0000002bff037e24 */ /* 0x001fc8000f8e00ff */
[----:B------:R0:W1:Y:S03]  /*14930*/  SYNCS.PHASECHK.TRANS64.TRYWAIT P1, [R3+URZ+0x22800], R0 ;  /* 0x02280000030075a7 */ /* 0x000066000802017f */
[----:B-1----:R-:W-:Y:S05]  /*14940*/  @!P1 NANOSLEEP.SYNCS 0x989680 ;  /* 0x009896800000995d */ /* 0x002fea0003900000 */
[----:B------:R-:W1:Y:S02]  /*14950*/  @!P1 SYNCS.PHASECHK.TRANS64 P1, [R3+URZ+0x22800], R0 ;  /* 0x02280000030095a7 */ /* 0x000e64000802007f */
[----:B-1----:R-:W-:Y:S05]  /*14960*/  @!P1 BRA `(.L_x_2736) ;  /* 0xfffffffc00ec9947 */ /* 0x002fea000383ffff */
[----:B------:R-:W-:Y:S05]  /*14970*/  BRA `(.L_x_2890) ;  /* 0xfffffed0005c7947 */ /* 0x000fea000383ffff */
.L_x_2740:
[----:B-1----:R1:W2:Y:S02]  /*14980*/  SYNCS.PHASECHK.TRANS64.TRYWAIT P1, [R0+URZ+0x22830], R3 ;  /* 0x02283003000075a7 */ /* 0x0022a4000802017f */
[----:B--2---:R-:W-:Y:S05]  /*14990*/  @!P1 NANOSLEEP.SYNCS 0x989680 ;  /* 0x009896800000995d */ /* 0x004fea0003900000 */
[----:B------:R-:W2:Y:S02]  /*149a0*/  @!P1 SYNCS.PHASECHK.TRANS64 P1, [R0+URZ+0x22830], R3 ;  /* 0x02283003000095a7 */ /* 0x000ea4000802007f */
[----:B--2---:R-:W-:Y:S05]  /*149b0*/  @!P1 BRA `(.L_x_2740) ;  /* 0xfffffffc00f09947 */ /* 0x004fea000383ffff */
[----:B------:R-:W-:Y:S05]  /*149c0*/  BRA `(.L_x_2739) ;  /* 0xfffffed000787947 */ /* 0x000fea000383ffff */
.L_x_2746:
[----:B-1----:R-:W-:-:S04]  /*149d0*/  IMAD.U32 R5, RZ, RZ, UR6 ;  /* 0x00000006ff057e24 */ /* 0x002fc8000f8e00ff */
[----:B------:R1:W2:Y:S03]  /*149e0*/  SYNCS.PHASECHK.TRANS64.TRYWAIT P1, [R5+URZ+0x22830], R4 ;  /* 0x02283004050075a7 */ /* 0x0002a6000802017f */
[----:B--2---:R-:W-:Y:S05]  /*149f0*/  @!P1 NANOSLEEP.SYNCS 0x989680 ;  /* 0x009896800000995d */ /* 0x004fea0003900000 */
[----:B------:R-:W2:Y:S02]  /*14a00*/  @!P1 SYNCS.PHASECHK.TRANS64 P1, [R5+URZ+0x22830], R4 ;  /* 0x02283004050095a7 */ /* 0x000ea4000802007f */
[----:B--2---:R-:W-:Y:S05]  /*14a10*/  @!P1 BRA `(.L_x_2746) ;  /* 0xfffffffc00ec9947 */ /* 0x004fea000383ffff */
[----:B------:R-:W-:Y:S05]  /*14a20*/  BRA `(.L_x_2743) ;  /* 0xffffff0000507947 */ /* 0x000fea000383ffff */
.L_x_2750:
[----:B-1----:R-:W-:-:S04]  /*14a30*/  IMAD.U32 R5, RZ, RZ, UR6 ;  /* 0x00000006ff057e24 */ /* 0x002fc8000f8e00ff */
[----:B------:R1:W2:Y:S03]  /*14a40*/  SYNCS.PHASECHK.TRANS64.TRYWAIT P1, [R5+URZ+0x22850], R4 ;  /* 0x02285004050075a7 */ /* 0x0002a6000802017f */
[----:B--2---:R-:W-:Y:S05]  /*14a50*/  @!P1 NANOSLEEP.SYNCS 0x989680 ;  /* 0x009896800000995d */ /* 0x004fea0003900000 */
[----:B------:R-:W2:Y:S02]  /*14a60*/  @!P1 SYNCS.PHASECHK.TRANS64 P1, [R5+URZ+0x22850], R4 ;  /* 0x02285004050095a7 */ /* 0x000ea4000802007f */
[----:B--2---:R-:W-:Y:S05]  /*14a70*/  @!P1 BRA `(.L_x_2750) ;  /* 0xfffffffc00ec9947 */ /* 0x004fea000383ffff */
[----:B------:R-:W-:Y:S05]  /*14a80*/  BRA `(.L_x_2747) ;  /* 0xffffff08006c7947 */ /* 0x000fea000383ffff */
.L_x_2758:
[----:B-1----:R-:W-:-:S04]  /*14a90*/  IMAD.U32 R5, RZ, RZ, UR6 ;  /* 0x00000006ff057e24 */ /* 0x002fc8000f8e00ff */
[----:B------:R1:W2:Y:S03]  /*14aa0*/  SYNCS.PHASECHK.TRANS64.TRYWAIT P1, [R5+URZ+0x22830], R4 ;  /* 0x02283004050075a7 */ /* 0x0002a6000802017f */
[----:B--2---:R-:W-:Y:S05]  /*14ab0*/  @!P1 NANOSLEEP.SYNCS 0x989680 ;  /* 0x009896800000995d */ /* 0x004fea0003900000 */
[----:B------:R-:W2:Y:S02]  /*14ac0*/  @!P1 SYNCS.PHASECHK.TRANS64 P1, [R5+URZ+0x22830], R4 ;  /* 0x02283004050095a7 */ /* 0x000ea4000802007f */
[----:B--2---:R-:W-:Y:S05]  /*14ad0*/  @!P1 BRA `(.L_x_2758) ;  /* 0xfffffffc00ec9947 */ /* 0x004fea000383ffff */
[----:B------:R-:W-:Y:S05]  /*14ae0*/  BRA `(.L_x_2755) ;  /* 0xffffff3400547947 */ /* 0x000fea000383ffff */
.L_x_2762:
[----:B-1----:R-:W-:-:S04]  /*14af0*/  IMAD.U32 R5, RZ, RZ, UR6 ;  /* 0x00000006ff057e24 */ /* 0x002fc8000f8e00ff */
[----:B------:R1:W2:Y:S03]  /*14b00*/  SYNCS.PHASECHK.TRANS64.TRYWAIT P1, [R5+URZ+0x22850], R4 ;  /* 0x02285004050075a7 */ /* 0x0002a6000802017f */
[----:B--2---:R-:W-:Y:S05]  /*14b10*/  @!P1 NANOSLEEP.SYNCS 0x989680 ;  /* 0x009896800000995d */ /* 0x004fea0003900000 */
[----:B------:R-:W2:Y:S02]  /*14b20*/  @!P1 SYNCS.PHASECHK.TRANS64 P1, [R5+URZ+0x22850], R4 ;  /* 0x02285004050095a7 */ /* 0x000ea4000802007f */
[----:B--2---:R-:W-:Y:S05]  /*14b30*/  @!P1 BRA `(.L_x_2762) ;  /* 0xfffffffc00ec9947 */ /* 0x004fea000383ffff */
[----:B------:R-:W-:Y:S05]  /*14b40*/  BRA `(.L_x_2759) ;  /* 0xffffff3c00647947 */ /* 0x000fea000383ffff */
.L_x_2769:
[----:B-1----:R-:W-:-:S04]  /*14b50*/  IMAD.U32 R6, RZ, RZ, UR9 ;  /* 0x00000009ff067e24 */ /* 0x002fc8000f8e00ff */
[----:B------:R1:W2:Y:S03]  /*14b60*/  SYNCS.PHASECHK.TRANS64.TRYWAIT P1, [R6+URZ+0x22850], R3 ;  /* 0x02285003060075a7 */ /* 0x0002a6000802017f */
[----:B--2---:R-:W-:Y:S05]  /*14b70*/  @!P1 NANOSLEEP.SYNCS 0x989680 ;  /* 0x009896800000995d */ /* 0x004fea0003900000 */
[----:B------:R-:W2:Y:S02]  /*14b80*/  @!P1 SYNCS.PHASECHK.TRANS64 P1, [R6+URZ+0x22850], R3 ;  /* 0x02285003060095a7 */ /* 0x000ea4000802007f */
[----:B--2---:R-:W-:Y:S05]  /*14b90*/  @!P1 BRA `(.L_x_2769) ;  /* 0xfffffffc00ec9947 */ /* 0x004fea000383ffff */
[----:B------:R-:W-:Y:S05]  /*14ba0*/  BRA `(.L_x_2768) ;  /* 0xffffff5c003c7947 */ /* 0x000fea000383ffff */
.L_x_2814:
        /* <DEDUP_REMOVED lines=10> */
.L_x_2891:
[----:B------:R-:W-:Y:S05]  /*14c50*/  BRA `(.L_x_2892) ;  /* 0xffffffa800b87947 */ /* 0x000fea000383ffff */
.L_x_2817:
[----:B0-----:R0:W1:Y:S02]  /*14c60*/  SYNCS.PHASECHK.TRANS64.TRYWAIT P0, [R0+URZ+0x22880], R28 ;  /* 0x0228801c000075a7 */ /* 0x001064000800017f */
[----:B-1----:R-:W-:Y:S05]  /*14c70*/  @!P0 NANOSLEEP.SYNCS 0x989680 ;  /* 0x009896800000895d */ /* 0x002fea0003900000 */
[----:B------:R-:W1:Y:S02]  /*14c80*/  @!P0 SYNCS.PHASECHK.TRANS64 P0, [R0+URZ+0x22880], R28 ;  /* 0x0228801c000085a7 */ /* 0x000e64000800007f */
[----:B-1----:R-:W-:Y:S05]  /*14c90*/  @!P0 BRA `(.L_x_2817) ;  /* 0xfffffffc00f08947 */ /* 0x002fea000383ffff */
[----:B------:R-:W-:Y:S05]  /*14ca0*/  BRA `(.L_x_2893) ;  /* 0xffffffac00dc7947 */ /* 0x000fea000383ffff */
.L_x_2818:
        /* <DEDUP_REMOVED lines=8> */
.L_x_2895:
[----:B------:R-:W-:Y:S05]  /*14d30*/  BSYNC B0 ;  /* 0x0000000000007941 */ /* 0x000fea0003800000 */
.L_x_2894:
        /* <DEDUP_REMOVED lines=14> */
.L_x_2896:
[----:B------:R-:W-:Y:S02]  /*14e20*/  IMAD.MOV.U32 R13, RZ, RZ, R10 ;  /* 0x000000ffff0d7224 */ /* 0x000fe400078e000a */
[----:B------:R-:W-:Y:S02]  /*14e30*/  IMAD.MOV.U32 R12, RZ, RZ, 0x1 ;  /* 0x00000001ff0c7424 */ /* 0x000fe400078e00ff */
[----:B------:R-:W-:-:S07]  /*14e40*/  IMAD.MOV.U32 R2, RZ, RZ, R14 ;  /* 0x000000ffff027224 */ /* 0x000fce00078e000e */
[----:B------:R-:W-:Y:S05]  /*14e50*/  WARPSYNC.COLLECTIVE R15, `(.L_x_2897) ;  /* 0x000000000f087348 */ /* 0x000fea0003c00000 */
[----:B------:R0:W1:Y:S02]  /*14e60*/  SHFL.IDX P6, R14, R13, R12, R11 ;  /* 0x0000000c0d0e7389 */ /* 0x00006400000c000b */
[----:B01----:R-:W-:Y:S01]  /*14e70*/  ENDCOLLECTIVE ;  /* 0x000000000000791b */ /* 0x003fe20003800000 */
.L_x_2897:
        /* <DEDUP_REMOVED lines=12> */
.L_x_2898:
[----:B------:R-:W-:Y:S02]  /*14f40*/  IMAD.MOV.U32 R13, RZ, RZ, R10 ;  /* 0x000000ffff0d7224 */ /* 0x000fe400078e000a */
[----:B------:R-:W-:Y:S02]  /*14f50*/  IMAD.MOV.U32 R12, RZ, RZ, 0x2 ;  /* 0x00000002ff0c7424 */ /* 0x000fe400078e00ff */
[----:B------:R-:W-:-:S07]  /*14f60*/  IMAD.MOV.U32 R2, RZ, RZ, R14 ;  /* 0x000000ffff027224 */ /* 0x000fce00078e000e */
[----:B------:R-:W-:Y:S05]  /*14f70*/  WARPSYNC.COLLECTIVE R15, `(.L_x_2899) ;  /* 0x000000000f087348 */ /* 0x000fea0003c00000 */
[----:B------:R0:W1:Y:S02]  /*14f80*/  SHFL.IDX P6, R14, R13, R12, R11 ;  /* 0x0000000c0d0e7389 */ /* 0x00006400000c000b */
[----:B01----:R-:W-:Y:S01]  /*14f90*/  ENDCOLLECTIVE ;  /* 0x000000000000791b */ /* 0x003fe20003800000 */
.L_x_2899:
        /* <DEDUP_REMOVED lines=12> */
.L_x_2900:
[----:B------:R-:W-:Y:S02]  /*15060*/  IMAD.MOV.U32 R13, RZ, RZ, R10 ;  /* 0x000000ffff0d7224 */ /* 0x000fe400078e000a */
[----:B------:R-:W-:Y:S02]  /*15070*/  IMAD.MOV.U32 R12, RZ, RZ, 0x3 ;  /* 0x00000003ff0c7424 */ /* 0x000fe400078e00ff */
[----:B------:R-:W-:-:S07]  /*15080*/  IMAD.MOV.U32 R2, RZ, RZ, R14 ;  /* 0x000000ffff027224 */ /* 0x000fce00078e000e */
[----:B------:R-:W-:Y:S05]  /*15090*/  WARPSYNC.COLLECTIVE R15, `(.L_x_2901) ;  /* 0x000000000f087348 */ /* 0x000fea0003c00000 */
[----:B------:R0:W1:Y:S02]  /*150a0*/  SHFL.IDX P6, R14, R13, R12, R11 ;  /* 0x0000000c0d0e7389 */ /* 0x00006400000c000b */
[----:B01----:R-:W-:Y:S01]  /*150b0*/  ENDCOLLECTIVE ;  /* 0x000000000000791b */ /* 0x003fe20003800000 */
.L_x_2901:
        /* <DEDUP_REMOVED lines=12> */
.L_x_2902:
[----:B------:R-:W-:Y:S02]  /*15180*/  IMAD.MOV.U32 R13, RZ, RZ, R10 ;  /* 0x000000ffff0d7224 */ /* 0x000fe400078e000a */
[----:B------:R-:W-:Y:S02]  /*15190*/  IMAD.MOV.U32 R12, RZ, RZ, 0x4 ;  /* 0x00000004ff0c7424 */ /* 0x000fe400078e00ff */
[----:B------:R-:W-:-:S07]  /*151a0*/  IMAD.MOV.U32 R2, RZ, RZ, R14 ;  /* 0x000000ffff027224 */ /* 0x000fce00078e000e */
[----:B------:R-:W-:Y:S05]  /*151b0*/  WARPSYNC.COLLECTIVE R15, `(.L_x_2903) ;  /* 0x000000000f087348 */ /* 0x000fea0003c00000 */
[----:B------:R0:W1:Y:S02]  /*151c0*/  SHFL.IDX P6, R14, R13, R12, R11 ;  /* 0x0000000c0d0e7389 */ /* 0x00006400000c000b */
[----:B01----:R-:W-:Y:S01]  /*151d0*/  ENDCOLLECTIVE ;  /* 0x000000000000791b */ /* 0x003fe20003800000 */
.L_x_2903:
        /* <DEDUP_REMOVED lines=12> */
.L_x_2904:
[----:B------:R-:W-:Y:S02]  /*152a0*/  IMAD.MOV.U32 R13, RZ, RZ, R10 ;  /* 0x000000ffff0d7224 */ /* 0x000fe400078e000a */
[----:B------:R-:W-:Y:S02]  /*152b0*/  IMAD.MOV.U32 R12, RZ, RZ, 0x5 ;  /* 0x00000005ff0c7424 */ /* 0x000fe400078e00ff */
[----:B------:R-:W-:-:S07]  /*152c0*/  IMAD.MOV.U32 R2, RZ, RZ, R14 ;  /* 0x000000ffff027224 */ /* 0x000fce00078e000e */
[----:B------:R-:W-:Y:S05]  /*152d0*/  WARPSYNC.COLLECTIVE R15, `(.L_x_2905) ;  /* 0x000000000f087348 */ /* 0x000fea0003c00000 */
[----:B------:R0:W1:Y:S02]  /*152e0*/  SHFL.IDX P6, R14, R13, R12, R11 ;  /* 0x0000000c0d0e7389 */ /* 0x00006400000c000b */
[----:B01----:R-:W-:Y:S01]  /*152f0*/  ENDCOLLECTIVE ;  /* 0x000000000000791b */ /* 0x003fe20003800000 */
.L_x_2905:
        /* <DEDUP_REMOVED lines=12> */
.L_x_2906:
[----:B------:R-:W-:Y:S02]  /*153c0*/  IMAD.MOV.U32 R13, RZ, RZ, R10 ;  /* 0x000000ffff0d7224 */ /* 0x000fe400078e000a */
[----:B------:R-:W-:Y:S02]  /*153d0*/  IMAD.MOV.U32 R12, RZ, RZ, 0x6 ;  /* 0x00000006ff0c7424 */ /* 0x000fe400078e00ff */
[----:B------:R-:W-:-:S07]  /*153e0*/  IMAD.MOV.U32 R2, RZ, RZ, R14 ;  /* 0x000000ffff027224 */ /* 0x000fce00078e000e */
[----:B------:R-:W-:Y:S05]  /*153f0*/  WARPSYNC.COLLECTIVE R15, `(.L_x_2907) ;  /* 0x000000000f087348 */ /* 0x000fea0003c00000 */
[----:B------:R0:W1:Y:S02]  /*15400*/  SHFL.IDX P6, R14, R13, R12, R11 ;  /* 0x0000000c0d0e7389 */ /* 0x00006400000c000b */
[----:B01----:R-:W-:Y:S01]  /*15410*/  ENDCOLLECTIVE ;  /* 0x000000000000791b */ /* 0x003fe20003800000 */
.L_x_2907:
        /* <DEDUP_REMOVED lines=12> */
.L_x_2908:
[----:B------:R-:W-:Y:S02]  /*154e0*/  IMAD.MOV.U32 R13, RZ, RZ, R10 ;  /* 0x000000ffff0d7224 */ /* 0x000fe400078e000a */
[----:B------:R-:W-:Y:S02]  /*154f0*/  IMAD.MOV.U32 R12, RZ, RZ, 0x7 ;  /* 0x00000007ff0c7424 */ /* 0x000fe400078e00ff */
[----:B------:R-:W-:-:S07]  /*15500*/  IMAD.MOV.U32 R2, RZ, RZ, R14 ;  /* 0x000000ffff027224 */ /* 0x000fce00078e000e */
[----:B------:R-:W-:Y:S05]  /*15510*/  WARPSYNC.COLLECTIVE R15, `(.L_x_2909) ;  /* 0x000000000f087348 */ /* 0x000fea0003c00000 */
[----:B------:R0:W1:Y:S02]  /*15520*/  SHFL.IDX P6, R14, R13, R12, R11 ;  /* 0x0000000c0d0e7389 */ /* 0x00006400000c000b */
[----:B01----:R-:W-:Y:S01]  /*15530*/  ENDCOLLECTIVE ;  /* 0x000000000000791b */ /* 0x003fe20003800000 */
.L_x_2909:
        /* <DEDUP_REMOVED lines=12> */
.L_x_2910:
[----:B------:R-:W-:Y:S02]  /*15600*/  IMAD.MOV.U32 R13, RZ, RZ, R21 ;  /* 0x000000ffff0d7224 */ /* 0x000fe400078e0015 */
[----:B------:R-:W-:Y:S02]  /*15610*/  IMAD.MOV.U32 R12, RZ, RZ, RZ ;  /* 0x000000ffff0c7224 */ /* 0x000fe400078e00ff */
[----:B------:R-:W-:-:S07]  /*15620*/  IMAD.MOV.U32 R2, RZ, RZ, R14 ;  /* 0x000000ffff027224 */ /* 0x000fce00078e000e */
[----:B------:R-:W-:Y:S05]  /*15630*/  WARPSYNC.COLLECTIVE R15, `(.L_x_2911) ;  /* 0x000000000f087348 */ /* 0x000fea0003c00000 */
[----:B------:R0:W1:Y:S02]  /*15640*/  SHFL.IDX P6, R14, R13, R12, R11 ;  /* 0x0000000c0d0e7389 */ /* 0x00006400000c000b */
[----:B01----:R-:W-:Y:S01]  /*15650*/  ENDCOLLECTIVE ;  /* 0x000000000000791b */ /* 0x003fe20003800000 */
.L_x_2911:
        /* <DEDUP_REMOVED lines=12> */
.L_x_2912:
[----:B------:R-:W-:Y:S02]  /*15720*/  IMAD.MOV.U32 R13, RZ, RZ, R21 ;  /* 0x000000ffff0d7224 */ /* 0x000fe400078e0015 */
[----:B------:R-:W-:Y:S02]  /*15730*/  IMAD.MOV.U32 R12, RZ, RZ, 0x1 ;  /* 0x00000001ff0c7424 */ /* 0x000fe400078e00ff */
[----:B------:R-:W-:-:S07]  /*15740*/  IMAD.MOV.U32 R2, RZ, RZ, R14 ;  /* 0x000000ffff027224 */ /* 0x000fce00078e000e */
[----:B------:R-:W-:Y:S05]  /*15750*/  WARPSYNC.COLLECTIVE R15, `(.L_x_2913) ;  /* 0x000000000f087348 */ /* 0x000fea0003c00000 */
[----:B------:R0:W1:Y:S02]  /*15760*/  SHFL.IDX P6, R14, R13, R12, R11 ;  /* 0x0000000c0d0e7389 */ /* 0x00006400000c000b */
[----:B01----:R-:W-:Y:S01]  /*15770*/  ENDCOLLECTIVE ;  /* 0x000000000000791b */ /* 0x003fe20003800000 */
.L_x_2913:
        /* <DEDUP_REMOVED lines=13> */
.L_x_2914:
        /* <DEDUP_REMOVED lines=15> */
.L_x_2823:
[----:B--2---:R2:W3:Y:S02]  /*15940*/  SYNCS.PHASECHK.TRANS64.TRYWAIT P0, [R0+URZ+0x22840], R28 ;  /* 0x0228401c000075a7 */ /* 0x0044e4000800017f */
[----:B---3--:R-:W-:Y:S05]  /*15950*/  @!P0 NANOSLEEP.SYNCS 0x989680 ;  /* 0x009896800000895d */ /* 0x008fea0003900000 */
[----:B------:R-:W3:Y:S02]  /*15960*/  @!P0 SYNCS.PHASECHK.TRANS64 P0, [R0+URZ+0x22840], R28 ;  /* 0x0228401c000085a7 */ /* 0x000ee4000800007f */
[----:B---3--:R-:W-:Y:S05]  /*15970*/  @!P0 BRA `(.L_x_2823) ;  /* 0xfffffffc00f08947 */ /* 0x008fea000383ffff */
[----:B------:R-:W-:Y:S05]  /*15980*/  BRA `(.L_x_2916) ;  /* 0xffffffac00087947 */ /* 0x000fea000383ffff */
.L_x_2824:
        /* <DEDUP_REMOVED lines=8> */
.L_x_2918:
[----:B------:R-:W-:Y:S05]  /*15a10*/  BSYNC B0 ;  /* 0x0000000000007941 */ /* 0x000fea0003800000 */
.L_x_2917:
        /* <DEDUP_REMOVED lines=8> */
.L_x_2919:
        /* <DEDUP_REMOVED lines=13> */
.L_x_2920:
[----:B------:R-:W-:Y:S02]  /*15b70*/  IMAD.MOV.U32 R13, RZ, RZ, R8 ;  /* 0x000000ffff0d7224 */ /* 0x000fe400078e0008 */
[----:B------:R-:W-:-:S07]  /*15b80*/  IMAD.MOV.U32 R2, RZ, RZ, R14 ;  /* 0x000000ffff027224 */ /* 0x000fce00078e000e */
[----:B------:R-:W-:Y:S05]  /*15b90*/  WARPSYNC.COLLECTIVE R15, `(.L_x_2921) ;  /* 0x000000000f087348 */ /* 0x000fea0003c00000 */
[----:B------:R0:W1:Y:S02]  /*15ba0*/  SHFL.IDX P6, R14, R13, R12, R11 ;  /* 0x0000000c0d0e7389 */ /* 0x00006400000c000b */
[----:B01----:R-:W-:Y:S01]  /*15bb0*/  ENDCOLLECTIVE ;  /* 0x000000000000791b */ /* 0x003fe20003800000 */
.L_x_2921:
        /* <DEDUP_REMOVED lines=13> */
.L_x_2922:
[----:B------:R-:W-:Y:S02]  /*15c90*/  IMAD.MOV.U32 R13, RZ, RZ, R8 ;  /* 0x000000ffff0d7224 */ /* 0x000fe400078e0008 */
[----:B------:R-:W-:-:S07]  /*15ca0*/  IMAD.MOV.U32 R2, RZ, RZ, R14 ;  /* 0x000000ffff027224 */ /* 0x000fce00078e000e */
[----:B------:R-:W-:Y:S05]  /*15cb0*/  WARPSYNC.COLLECTIVE R15, `(.L_x_2923) ;  /* 0x000000000f087348 */ /* 0x000fea0003c00000 */
[----:B------:R0:W1:Y:S02]  /*15cc0*/  SHFL.IDX P6, R14, R13, R12, R11 ;  /* 0x0000000c0d0e7389 */ /* 0x00006400000c000b */
[----:B01----:R-:W-:Y:S01]  /*15cd0*/  ENDCOLLECTIVE ;  /* 0x000000000000791b */ /* 0x003fe20003800000 */
.L_x_2923:
        /* <DEDUP_REMOVED lines=8> */
.L_x_2924:
        /* <DEDUP_REMOVED lines=11> */
.L_x_2925:
        /* <DEDUP_REMOVED lines=8> */
.L_x_2926:
        /* <DEDUP_REMOVED lines=11> */
.L_x_2927:
        /* <DEDUP_REMOVED lines=8> */
.L_x_2928:
        /* <DEDUP_REMOVED lines=11> */
.L_x_2929:
        /* <DEDUP_REMOVED lines=8> */
.L_x_2930:
        /* <DEDUP_REMOVED lines=10> */
.L_x_2931:
        /* <DEDUP_REMOVED lines=8> */
.L_x_2932:
        /* <DEDUP_REMOVED lines=10> */
.L_x_2933:
[----:B------:R-:W-:Y:S02]  /*162b0*/  IMAD.MOV.U32 R13, RZ, RZ, R5 ;  /* 0x000000ffff0d7224 */ /* 0x000fe400078e0005 */
[----:B------:R-:W-:Y:S01]  /*162c0*/  IMAD.MOV.U32 R12, RZ, RZ, RZ ;  /* 0x000000ffff0c7224 */ /* 0x000fe200078e00ff */
[----:B------:R-:W-:-:S05]  /*162d0*/  @P3 IADD3 R14, P0, R31, R14, RZ ;  /* 0x0000000e1f0e3210 */ /* 0x000fca0007f1e0ff */
[----:B------:R-:W-:-:S08]  /*162e0*/  @P3 IMAD.MOV.U32 R2, RZ, RZ, R14 ;  /* 0x000000ffff023224 */ /* 0x000fd000078e000e */
[----:B------:R-:W-:Y:S05]  /*162f0*/  WARPSYNC.COLLECTIVE R15, `(.L_x_2934) ;  /* 0x000000000f087348 */ /* 0x000fea0003c00000 */
[----:B------:R0:W1:Y:S02]  /*16300*/  SHFL.IDX P6, R14, R13, R12, R11 ;  /* 0x0000000c0d0e7389 */ /* 0x00006400000c000b */
[----:B01----:R-:W-:Y:S01]  /*16310*/  ENDCOLLECTIVE ;  /* 0x000000000000791b */ /* 0x003fe20003800000 */
.L_x_2934:
        /* <DEDUP_REMOVED lines=11> */
.L_x_2935:
        /* <DEDUP_REMOVED lines=8> */
.L_x_2936:
        /* <DEDUP_REMOVED lines=10> */
.L_x_2937:
[----:B------:R-:W-:Y:S05]  /*164f0*/  BRA `(.L_x_2938) ;  /* 0xffffffa400c87947 */ /* 0x000fea000383ffff */
.L_x_2829:
[----:B------:R-:W-:Y:S02]  /*16500*/  IMAD.MOV.U32 R13, RZ, RZ, R5 ;  /* 0x000000ffff0d7224 */ /* 0x000fe400078e0005 */
[----:B------:R-:W-:Y:S02]  /*16510*/  IMAD.MOV.U32 R12, RZ, RZ, RZ ;  /* 0x000000ffff0c7224 */ /* 0x000fe400078e00ff */
[----:B------:R-:W-:Y:S02]  /*16520*/  IMAD.MOV.U32 R11, RZ, RZ, 0x181f ;  /* 0x0000181fff0b7424 */ /* 0x000fe400078e00ff */
[----:B------:R-:W-:Y:S02]  /*16530*/  IMAD.MOV.U32 R15, RZ, RZ, -0x1 ;  /* 0xffffffffff0f7424 */ /* 0x000fe400078e00ff */
[----:B------:R-:W-:Y:S02]  /*16540*/  IMAD R4, R4, UR41, RZ ;  /* 0x0000002904047c24 */ /* 0x000fe4000f8e02ff */
[----:B------:R-:W-:-:S07]  /*16550*/  IMAD R17, R17, 0x80, R10 ;  /* 0x0000008011117824 */ /* 0x000fce00078e020a */
[----:B-----5:R-:W-:Y:S05]  /*16560*/  WARPSYNC.COLLECTIVE R15, `(.L_x_2939) ;  /* 0x000000000f087348 */ /* 0x020fea0003c00000 */
[----:B------:R0:W1:Y:S02]  /*16570*/  SHFL.IDX P6, R14, R13, R12, R11 ;  /* 0x0000000c0d0e7389 */ /* 0x00006400000c000b */
[----:B01---5:R-:W-:Y:S01]  /*16580*/  ENDCOLLECTIVE ;  /* 0x000000000000791b */ /* 0x023fe20003800000 */
.L_x_2939:
[C---:B------:R-:W-:Y:S01]  /*16590*/  VIADD R7, R17.reuse, 0x10 ;  /* 0x0000001011077836 */ /* 0x040fe20000000000 */
[----:B------:R-:W-:Y:S01]  /*165a0*/  ISETP.GE.AND P2, PT, R17, R4, PT ;  /* 0x000000041100720c */ /* 0x000fe20003f46270 */
[----:B------:R-:W-:Y:S02]  /*165b0*/  IMAD.MOV.U32 R13, RZ, RZ, R0 ;  /* 0x000000ffff0d7224 */ /* 0x000fe400078e0000 */
[----:B------:R-:W-:-:S10]  /*165c0*/  IMAD.MOV.U32 R2, RZ, RZ, R14 ;  /* 0x000000ffff027224 */ /* 0x000fd400078e000e */
[----:B------:R-:W-:Y:S05]  /*165d0*/  WARPSYNC.COLLECTIVE R15, `(.L_x_2940) ;  /* 0x000000000f087348 */ /* 0x000fea0003c00000 */
[----:B------:R0:W1:Y:S02]  /*165e0*/  SHFL.IDX P6, R14, R13, R12, R11 ;  /* 0x0000000c0d0e7389 */ /* 0x00006400000c000b */
[----:B01----:R-:W-:Y:S01]  /*165f0*/  ENDCOLLECTIVE ;  /* 0x000000000000791b */ /* 0x003fe20003800000 */
.L_x_2940:
        /* <DEDUP_REMOVED lines=8> */
.L_x_2941:
        /* <DEDUP_REMOVED lines=11> */
.L_x_2942:
[----:B------:R-:W-:Y:S02]  /*16730*/  IMAD.MOV.U32 R13, RZ, RZ, R5 ;  /* 0x000000ffff0d7224 */ /* 0x000fe400078e0005 */
[----:B------:R-:W-:Y:S01]  /*16740*/  IMAD.MOV.U32 R12, RZ, RZ, 0x2 ;  /* 0x00000002ff0c7424 */ /* 0x000fe200078e00ff */
[----:B------:R-:W-:-:S13]  /*16750*/  @!P2 IADD3 R2, P1, R31, R14, RZ ;  /* 0x0000000e1f02a210 */ /* 0x000fda0007f3e0ff */
[----:B------:R-:W-:Y:S05]  /*16760*/  WARPSYNC.COLLECTIVE R15, `(.L_x_2943) ;  /* 0x000000000f087348 */ /* 0x000fea0003c00000 */
[----:B------:R0:W1:Y:S02]  /*16770*/  SHFL.IDX P6, R14, R13, R12, R11 ;  /* 0x0000000c0d0e7389 */ /* 0x00006400000c000b */
[----:B01----:R-:W-:Y:S01]  /*16780*/  ENDCOLLECTIVE ;  /* 0x000000000000791b */ /* 0x003fe20003800000 */
.L_x_2943:
        /* <DEDUP_REMOVED lines=12> */
.L_x_2944:
[----:B------:R-:W-:Y:S02]  /*16850*/  IMAD.MOV.U32 R13, RZ, RZ, R5 ;  /* 0x000000ffff0d7224 */ /* 0x000fe400078e0005 */
[----:B------:R-:W-:Y:S01]  /*16860*/  IMAD.MOV.U32 R12, RZ, RZ, 0x3 ;  /* 0x00000003ff0c7424 */ /* 0x000fe200078e00ff */
[----:B------:R-:W-:-:S13]  /*16870*/  @!P2 IADD3 R2, P1, R31, R14, RZ ;  /* 0x0000000e1f02a210 */ /* 0x000fda0007f3e0ff */
[----:B------:R-:W-:Y:S05]  /*16880*/  WARPSYNC.COLLECTIVE R15, `(.L_x_2945) ;  /* 0x000000000f087348 */ /* 0x000fea0003c00000 */
[----:B------:R0:W1:Y:S02]  /*16890*/  SHFL.IDX P6, R14, R13, R12, R11 ;  /* 0x0000000c0d0e7389 */ /* 0x00006400000c000b */
[----:B01----:R-:W-:Y:S01]  /*168a0*/  ENDCOLLECTIVE ;  /* 0x000000000000791b */ /* 0x003fe20003800000 */
.L_x_2945:
        /* <DEDUP_REMOVED lines=12> */
.L_x_2946:
[----:B------:R-:W-:Y:S02]  /*16970*/  IMAD.MOV.U32 R13, RZ, RZ, R5 ;  /* 0x000000ffff0d7224 */ /* 0x000fe400078e0005 */
[----:B------:R-:W-:Y:S01]  /*16980*/  IMAD.MOV.U32 R12, RZ, RZ, 0x4 ;  /* 0x00000004ff0c7424 */ /* 0x000fe200078e00ff */
[----:B------:R-:W-:-:S13]  /*16990*/  @!P2 IADD3 R2, P1, R31, R14, RZ ;  /* 0x0000000e1f02a210 */ /* 0x000fda0007f3e0ff */
[----:B------:R-:W-:Y:S05]  /*169a0*/  WARPSYNC.COLLECTIVE R15, `(.L_x_2947) ;  /* 0x000000000f087348 */ /* 0x000fea0003c00000 */
[----:B------:R0:W1:Y:S02]  /*169b0*/  SHFL.IDX P6, R14, R13, R12, R11 ;  /* 0x0000000c0d0e7389 */ /* 0x00006400000c000b */
[----:B01----:R-:W-:Y:S01]  /*169c0*/  ENDCOLLECTIVE ;  /* 0x000000000000791b */ /* 0x003fe20003800000 */
.L_x_2947:
        /* <DEDUP_REMOVED lines=12> */
.L_x_2948:
[----:B------:R-:W-:Y:S02]  /*16a90*/  IMAD.MOV.U32 R13, RZ, RZ, R5 ;  /* 0x000000ffff0d7224 */ /* 0x000fe400078e0005 */
[----:B------:R-:W-:Y:S01]  /*16aa0*/  IMAD.MOV.U32 R12, RZ, RZ, 0x5 ;  /* 0x00000005ff0c7424 */ /* 0x000fe200078e00ff */
[----:B------:R-:W-:-:S13]  /*16ab0*/  @!P2 IADD3 R2, P1, R31, R14, RZ ;  /* 0x0000000e1f02a210 */ /* 0x000fda0007f3e0ff */
[----:B------:R-:W-:Y:S05]  /*16ac0*/  WARPSYNC.COLLECTIVE R15, `(.L_x_2949) ;  /* 0x000000000f087348 */ /* 0x000fea0003c00000 */
[----:B------:R0:W1:Y:S02]  /*16ad0*/  SHFL.IDX P6, R14, R13, R12, R11 ;  /* 0x0000000c0d0e7389 */ /* 0x00006400000c000b */
[----:B01----:R-:W-:Y:S01]  /*16ae0*/  ENDCOLLECTIVE ;  /* 0x000000000000791b */ /* 0x003fe20003800000 */
.L_x_2949:
        /* <DEDUP_REMOVED lines=11> */
.L_x_2950:
[----:B------:R-:W-:Y:S02]  /*16ba0*/  IMAD.MOV.U32 R13, RZ, RZ, R5 ;  /* 0x000000ffff0d7224 */ /* 0x000fe400078e0005 */
[----:B------:R-:W-:Y:S01]  /*16bb0*/  IMAD.MOV.U32 R12, RZ, RZ, 0x6 ;  /* 0x00000006ff0c7424 */ /* 0x000fe200078e00ff */
[----:B------:R-:W-:-:S13]  /*16bc0*/  @!P2 IADD3 R2, P1, R31, R14, RZ ;  /* 0x0000000e1f02a210 */ /* 0x000fda0007f3e0ff */
[----:B------:R-:W-:Y:S05]  /*16bd0*/  WARPSYNC.COLLECTIVE R15, `(.L_x_2951) ;  /* 0x000000000f087348 */ /* 0x000fea0003c00000 */
[----:B------:R0:W1:Y:S02]  /*16be0*/  SHFL.IDX P6, R14, R13, R12, R11 ;  /* 0x0000000c0d0e7389 */ /* 0x00006400000c000b */
[----:B01----:R-:W-:Y:S01]  /*16bf0*/  ENDCOLLECTIVE ;  /* 0x000000000000791b */ /* 0x003fe20003800000 */
.L_x_2951:
        /* <DEDUP_REMOVED lines=12> */
.L_x_2952:
[----:B------:R-:W-:Y:S02]  /*16cc0*/  IMAD.MOV.U32 R13, RZ, RZ, R5 ;  /* 0x000000ffff0d7224 */ /* 0x000fe400078e0005 */
[----:B------:R-:W-:Y:S01]  /*16cd0*/  IMAD.MOV.U32 R12, RZ, RZ, 0x7 ;  /* 0x00000007ff0c7424 */ /* 0x000fe200078e00ff */
[----:B------:R-:W-:-:S13]  /*16ce0*/  @!P2 IADD3 R2, P1, R31, R14, RZ ;  /* 0x0000000e1f02a210 */ /* 0x000fda0007f3e0ff */
[----:B------:R-:W-:Y:S05]  /*16cf0*/  WARPSYNC.COLLECTIVE R15, `(.L_x_2953) ;  /* 0x000000000f087348 */ /* 0x000fea0003c00000 */
[----:B------:R0:W1:Y:S02]  /*16d00*/  SHFL.IDX P6, R14, R13, R12, R11 ;  /* 0x0000000c0d0e7389 */ /* 0x00006400000c000b */
[----:B01----:R-:W-:Y:S01]  /*16d10*/  ENDCOLLECTIVE ;  /* 0x000000000000791b */ /* 0x003fe20003800000 */
.L_x_2953:
        /* <DEDUP_REMOVED lines=10> */
.L_x_2954:
[----:B------:R-:W-:Y:S05]  /*16dc0*/  BRA `(.L_x_2955) ;  /* 0xffffffa800207947 */ /* 0x000fea000383ffff */
.L_x_2832:
[----:B0-----:R0:W1:Y:S02]  /*16dd0*/  SYNCS.PHASECHK.TRANS64.TRYWAIT P0, [R22+URZ+0x22820], R3 ;  /* 0x02282003160075a7 */ /* 0x001064000800017f */
[----:B-1----:R-:W-:Y:S05]  /*16de0*/  @!P0 NANOSLEEP.SYNCS 0x989680 ;  /* 0x009896800000895d */ /* 0x002fea0003900000 */
[----:B------:R-:W1:Y:S02]  /*16df0*/  @!P0 SYNCS.PHASECHK.TRANS64 P0, [R22+URZ+0x22820], R3 ;  /* 0x02282003160085a7 */ /* 0x000e64000800007f */
[----:B-1----:R-:W-:Y:S05]  /*16e00*/  @!P0 BRA `(.L_x_2832) ;  /* 0xfffffffc00f08947 */ /* 0x002fea000383ffff */
[----:B------:R-:W-:Y:S05]  /*16e10*/  BRA `(.L_x_2956) ;  /* 0xffffffa8007c7947 */ /* 0x000fea000383ffff */
.L_x_2836:
[----:B0-----:R0:W1:Y:S02]  /*16e20*/  SYNCS.PHASECHK.TRANS64.TRYWAIT P0, [R0+URZ+0x22880], R29 ;  /* 0x0228801d000075a7 */ /* 0x001064000800017f */
[----:B-1----:R-:W-:Y:S05]  /*16e30*/  @!P0 NANOSLEEP.SYNCS 0x989680 ;  /* 0x009896800000895d */ /* 0x002fea0003900000 */
[----:B------:R-:W1:Y:S02]  /*16e40*/  @!P0 SYNCS.PHASECHK.TRANS64 P0, [R0+URZ+0x22880], R29 ;  /* 0x0228801d000085a7 */ /* 0x000e64000800007f */
[----:B-1----:R-:W-:Y:S05]  /*16e50*/  @!P0 BRA `(.L_x_2836) ;  /* 0xfffffffc00f08947 */ /* 0x002fea000383ffff */
[----:B------:R-:W-:Y:S05]  /*16e60*/  BRA `(.L_x_2957) ;  /* 0xffffffac00a87947 */ /* 0x000fea000383ffff */
.L_x_2837:
        /* <DEDUP_REMOVED lines=8> */
.L_x_2959:
[----:B------:R-:W-:Y:S05]  /*16ef0*/  BSYNC B0 ;  /* 0x0000000000007941 */ /* 0x000fea0003800000 */
.L_x_2958:
        /* <DEDUP_REMOVED lines=9> */
.L_x_2960:
[----:B------:R-:W-:Y:S02]  /*16f90*/  IMAD.MOV.U32 R13, RZ, RZ, R19 ;  /* 0x000000ffff0d7224 */ /* 0x000fe400078e0013 */
[----:B------:R-:W-:Y:S02]  /*16fa0*/  IMAD.MOV.U32 R12, RZ, RZ, 0x1 ;  /* 0x00000001ff0c7424 */ /* 0x000fe400078e00ff */
[----:B------:R-:W-:-:S07]  /*16fb0*/  IMAD.MOV.U32 R2, RZ, RZ, R14 ;  /* 0x000000ffff027224 */ /* 0x000fce00078e000e */
[----:B------:R-:W-:Y:S05]  /*16fc0*/  WARPSYNC.COLLECTIVE R15, `(.L_x_2961) ;  /* 0x000000000f087348 */ /* 0x000fea0003c00000 */
[----:B------:R0:W1:Y:S02]  /*16fd0*/  SHFL.IDX P6, R14, R13, R12, R11 ;  /* 0x0000000c0d0e7389 */ /* 0x00006400000c000b */
[----:B01----:R-:W-:Y:S01]  /*16fe0*/  ENDCOLLECTIVE ;  /* 0x000000000000791b */ /* 0x003fe20003800000 */
.L_x_2961:
        /* <DEDUP_REMOVED lines=11> */
.L_x_2962:
        /* <DEDUP_REMOVED lines=8> */
.L_x_2963:
        /* <DEDUP_REMOVED lines=9> */
.L_x_2964:
        /* <DEDUP_REMOVED lines=9> */
.L_x_2965:
        /* <DEDUP_REMOVED lines=9> */
.L_x_2966:
[----:B------:R-:W-:Y:S02]  /*172d0*/  IMAD.MOV.U32 R13, RZ, RZ, R19 ;  /* 0x000000ffff0d7224 */ /* 0x000fe400078e0013 */
[----:B------:R-:W-:Y:S02]  /*172e0*/  IMAD.MOV.U32 R12, RZ, RZ, 0x4 ;  /* 0x00000004ff0c7424 */ /* 0x000fe400078e00ff */
[----:B------:R-:W-:-:S07]  /*172f0*/  IMAD.MOV.U32 R2, RZ, RZ, R14 ;  /* 0x000000ffff027224 */ /* 0x000fce00078e000e */
[----:B------:R-:W-:Y:S05]  /*17300*/  WARPSYNC.COLLECTIVE R15, `(.L_x_2967) ;  /* 0x000000000f087348 */ /* 0x000fea0003c00000 */
[----:B------:R0:W1:Y:S02]  /*17310*/  SHFL.IDX P6, R14, R13, R12, R11 ;  /* 0x0000000c0d0e7389 */ /* 0x00006400000c000b */
[----:B01----:R-:W-:Y:S01]  /*17320*/  ENDCOLLECTIVE ;  /* 0x000000000000791b */ /* 0x003fe20003800000 */
.L_x_2967:
        /* <DEDUP_REMOVED lines=11> */
.L_x_2968:
[----:B------:R-:W-:Y:S02]  /*173e0*/  IMAD.MOV.U32 R13, RZ, RZ, R19 ;  /* 0x000000ffff0d7224 */ /* 0x000fe400078e0013 */
[----:B------:R-:W-:Y:S02]  /*173f0*/  IMAD.MOV.U32 R12, RZ, RZ, 0x5 ;  /* 0x00000005ff0c7424 */ /* 0x000fe400078e00ff */
[----:B------:R-:W-:-:S07]  /*17400*/  IMAD.MOV.U32 R2, RZ, RZ, R14 ;  /* 0x000000ffff027224 */ /* 0x000fce00078e000e */
[----:B------:R-:W-:Y:S05]  /*17410*/  WARPSYNC.COLLECTIVE R15, `(.L_x_2969) ;  /* 0x000000000f087348 */ /* 0x000fea0003c00000 */
[----:B------:R0:W1:Y:S02]  /*17420*/  SHFL.IDX P6, R14, R13, R12, R11 ;  /* 0x0000000c0d0e7389 */ /* 0x00006400000c000b */
[----:B01----:R-:W-:Y:S01]  /*17430*/  ENDCOLLECTIVE ;  /* 0x000000000000791b */ /* 0x003fe20003800000 */
.L_x_2969:
        /* <DEDUP_REMOVED lines=11> */
.L_x_2970:
[----:B------:R-:W-:Y:S02]  /*174f0*/  IMAD.MOV.U32 R13, RZ, RZ, R19 ;  /* 0x000000ffff0d7224 */ /* 0x000fe400078e0013 */
[----:B------:R-:W-:Y:S02]  /*17500*/  IMAD.MOV.U32 R12, RZ, RZ, 0x6 ;  /* 0x00000006ff0c7424 */ /* 0x000fe400078e00ff */
[----:B------:R-:W-:-:S07]  /*17510*/  IMAD.MOV.U32 R2, RZ, RZ, R14 ;  /* 0x000000ffff027224 */ /* 0x000fce00078e000e */
[----:B------:R-:W-:Y:S05]  /*17520*/  WARPSYNC.COLLECTIVE R15, `(.L_x_2971) ;  /* 0x000000000f087348 */ /* 0x000fea0003c00000 */
[----:B------:R0:W1:Y:S02]  /*17530*/  SHFL.IDX P6, R14, R13, R12, R11 ;  /* 0x0000000c0d0e7389 */ /* 0x00006400000c000b */
[----:B01----:R-:W-:Y:S01]  /*17540*/  ENDCOLLECTIVE ;  /* 0x000000000000791b */ /* 0x003fe20003800000 */
.L_x_2971:
        /* <DEDUP_REMOVED lines=11> */
.L_x_2972:
[----:B------:R-:W-:Y:S02]  /*17600*/  IMAD.MOV.U32 R13, RZ, RZ, R19 ;  /* 0x000000ffff0d7224 */ /* 0x000fe400078e0013 */
[----:B------:R-:W-:Y:S02]  /*17610*/  IMAD.MOV.U32 R12, RZ, RZ, 0x7 ;  /* 0x00000007ff0c7424 */ /* 0x000fe400078e00ff */
[----:B------:R-:W-:-:S07]  /*17620*/  IMAD.MOV.U32 R2, RZ, RZ, R14 ;  /* 0x000000ffff027224 */ /* 0x000fce00078e000e */
[----:B------:R-:W-:Y:S05]  /*17630*/  WARPSYNC.COLLECTIVE R15, `(.L_x_2973) ;  /* 0x000000000f087348 */ /* 0x000fea0003c00000 */
[----:B------:R0:W1:Y:S02]  /*17640*/  SHFL.IDX P6, R14, R13, R12, R11 ;  /* 0x0000000c0d0e7389 */ /* 0x00006400000c000b */
[----:B01----:R-:W-:Y:S01]  /*17650*/  ENDCOLLECTIVE ;  /* 0x000000000000791b */ /* 0x003fe20003800000 */
.L_x_2973:
        /* <DEDUP_REMOVED lines=11> */
.L_x_2974:
        /* <DEDUP_REMOVED lines=9> */
.L_x_2975:
        /* <DEDUP_REMOVED lines=9> */
.L_x_2976:
        /* <DEDUP_REMOVED lines=8> */
.L_x_2977:
        /* <DEDUP_REMOVED lines=9> */
.L_x_2978:
[----:B------:R-:W-:Y:S01]  /*17940*/  IMAD.MOV.U32 R2, RZ, RZ, R14 ;  /* 0x000000ffff027224 */ /* 0x000fe200078e000e */
[----:B------:R-:W-:Y:S06]  /*17950*/  BRA `(.L_x_2979) ;  /* 0xffffffa800407947 */ /* 0x000fec000383ffff */
.L_x_2842:
[----:B--2---:R2:W3:Y:S02]  /*17960*/  SYNCS.PHASECHK.TRANS64.TRYWAIT P0, [R0+URZ+0x22840], R29 ;  /* 0x0228401d000075a7 */ /* 0x0044e4000800017f */
[----:B---3--:R-:W-:Y:S05]  /*17970*/  @!P0 NANOSLEEP.SYNCS 0x989680 ;  /* 0x009896800000895d */ /* 0x008fea0003900000 */
[----:B------:R-:W3:Y:S02]  /*17980*/  @!P0 SYNCS.PHASECHK.TRANS64 P0, [R0+URZ+0x22840], R29 ;  /* 0x0228401d000085a7 */ /* 0x000ee4000800007f */
[----:B---3--:R-:W-:Y:S05]  /*17990*/  @!P0 BRA `(.L_x_2842) ;  /* 0xfffffffc00f08947 */ /* 0x008fea000383ffff */
[----:B------:R-:W-:Y:S05]  /*179a0*/  BRA `(.L_x_2980) ;  /* 0xffffffa800907947 */ /* 0x000fea000383ffff */
.L_x_2843:
        /* <DEDUP_REMOVED lines=8> */
.L_x_2982:
[----:B------:R-:W-:Y:S05]  /*17a30*/  BSYNC B0 ;  /* 0x0000000000007941 */ /* 0x000fea0003800000 */
.L_x_2981:
        /* <DEDUP_REMOVED lines=8> */
.L_x_2983:
[----:B------:R-:W-:Y:S02]  /*17ac0*/  IMAD.MOV.U32 R13, RZ, RZ, R4 ;  /* 0x000000ffff0d7224 */ /* 0x000fe400078e0004 */
[----:B------:R-:W-:Y:S02]  /*17ad0*/  IMAD.MOV.U32 R12, RZ, RZ, 0x1 ;  /* 0x00000001ff0c7424 */ /* 0x000fe400078e00ff */
[----:B------:R-:W-:-:S07]  /*17ae0*/  IMAD.MOV.U32 R2, RZ, RZ, R14 ;  /* 0x000000ffff027224 */ /* 0x000fce00078e000e */
[----:B------:R-:W-:Y:S05]  /*17af0*/  WARPSYNC.COLLECTIVE R15, `(.L_x_2984) ;  /* 0x000000000f087348 */ /* 0x000fea0003c00000 */
[----:B------:R0:W1:Y:S02]  /*17b00*/  SHFL.IDX P6, R14, R13, R12, R11 ;  /* 0x0000000c0d0e7389 */ /* 0x00006400000c000b */
[----:B01----:R-:W-:Y:S01]  /*17b10*/  ENDCOLLECTIVE ;  /* 0x000000000000791b */ /* 0x003fe20003800000 */
.L_x_2984:
        /* <DEDUP_REMOVED lines=11> */
.L_x_2985:
        /* <DEDUP_REMOVED lines=8> */
.L_x_2986:
        /* <DEDUP_REMOVED lines=9> */
.L_x_2987:
        /* <DEDUP_REMOVED lines=9> */
.L_x_2988:
        /* <DEDUP_REMOVED lines=9> */
.L_x_2989:
[----:B------:R-:W-:Y:S02]  /*17e00*/  IMAD.MOV.U32 R13, RZ, RZ, R4 ;  /* 0x000000ffff0d7224 */ /* 0x000fe400078e0004 */
[----:B------:R-:W-:Y:S01]  /*17e10*/  IMAD.MOV.U32 R12, RZ, RZ, 0x4 ;  /* 0x00000004ff0c7424 */ /* 0x000fe200078e00ff */
[----:B------:R-:W-:-:S13]  /*17e20*/  IADD3 R2, P0, R31, R14, RZ ;  /* 0x0000000e1f027210 */ /* 0x000fda0007f1e0ff */
[----:B------:R-:W-:Y:S05]  /*17e30*/  WARPSYNC.COLLECTIVE R15, `(.L_x_2990) ;  /* 0x000000000f087348 */ /* 0x000fea0003c00000 */
[----:B------:R0:W1:Y:S02]  /*17e40*/  SHFL.IDX P6, R14, R13, R12, R11 ;  /* 0x0000000c0d0e7389 */ /* 0x00006400000c000b */
[----:B01----:R-:W-:Y:S01]  /*17e50*/  ENDCOLLECTIVE ;  /* 0x000000000000791b */ /* 0x003fe20003800000 */
.L_x_2990:
        /* <DEDUP_REMOVED lines=10> */
.L_x_2991:
[----:B------:R-:W-:Y:S02]  /*17f00*/  IMAD.MOV.U32 R13, RZ, RZ, R4 ;  /* 0x000000ffff0d7224 */ /* 0x000fe400078e0004 */
[----:B------:R-:W-:Y:S01]  /*17f10*/  IMAD.MOV.U32 R12, RZ, RZ, 0x5 ;  /* 0x00000005ff0c7424 */ /* 0x000fe200078e00ff */
[----:B------:R-:W-:-:S13]  /*17f20*/  IADD3 R2, P0, R31, R14, RZ ;  /* 0x0000000e1f027210 */ /* 0x000fda0007f1e0ff */
[----:B------:R-:W-:Y:S05]  /*17f30*/  WARPSYNC.COLLECTIVE R15, `(.L_x_2992) ;  /* 0x000000000f087348 */ /* 0x000fea0003c00000 */
[----:B------:R0:W1:Y:S02]  /*17f40*/  SHFL.IDX P6, R14, R13, R12, R11 ;  /* 0x0000000c0d0e7389 */ /* 0x00006400000c000b */
[----:B01----:R-:W-:Y:S01]  /*17f50*/  ENDCOLLECTIVE ;  /* 0x000000000000791b */ /* 0x003fe20003800000 */
.L_x_2992:
        /* <DEDUP_REMOVED lines=10> */
.L_x_2993:
[----:B------:R-:W-:Y:S02]  /*18000*/  IMAD.MOV.U32 R13, RZ, RZ, R4 ;  /* 0x000000ffff0d7224 */ /* 0x000fe400078e0004 */
[----:B------:R-:W-:Y:S01]  /*18010*/  IMAD.MOV.U32 R12, RZ, RZ, 0x6 ;  /* 0x00000006ff0c7424 */ /* 0x000fe200078e00ff */
[----:B------:R-:W-:-:S13]  /*18020*/  IADD3 R2, P0, R31, R14, RZ ;  /* 0x0000000e1f027210 */ /* 0x000fda0007f1e0ff */
[----:B------:R-:W-:Y:S05]  /*18030*/  WARPSYNC.COLLECTIVE R15, `(.L_x_2994) ;  /* 0x000000000f087348 */ /* 0x000fea0003c00000 */
[----:B------:R0:W1:Y:S02]  /*18040*/  SHFL.IDX P6, R14, R13, R12, R11 ;  /* 0x0000000c0d0e7389 */ /* 0x00006400000c000b */
[----:B01----:R-:W-:Y:S01]  /*18050*/  ENDCOLLECTIVE ;  /* 0x000000000000791b */ /* 0x003fe20003800000 */
.L_x_2994:
        /* <DEDUP_REMOVED lines=10> */
.L_x_2995:
[----:B------:R-:W-:Y:S02]  /*18100*/  IMAD.MOV.U32 R13, RZ, RZ, R4 ;  /* 0x000000ffff0d7224 */ /* 0x000fe400078e0004 */
[----:B------:R-:W-:Y:S02]  /*18110*/  IMAD.MOV.U32 R12, RZ, RZ, 0x7 ;  /* 0x00000007ff0c7424 */ /* 0x000fe400078e00ff */
[----:B------:R-:W-:-:S07]  /*18120*/  IMAD.MOV.U32 R2, RZ, RZ, R14 ;  /* 0x000000ffff027224 */ /* 0x000fce00078e000e */
[----:B------:R-:W-:Y:S05]  /*18130*/  WARPSYNC.COLLECTIVE R15, `(.L_x_2996) ;  /* 0x000000000f087348 */ /* 0x000fea0003c00000 */
[----:B------:R0:W1:Y:S02]  /*18140*/  SHFL.IDX P6, R14, R13, R12, R11 ;  /* 0x0000000c0d0e7389 */ /* 0x00006400000c000b */
[----:B01----:R-:W-:Y:S01]  /*18150*/  ENDCOLLECTIVE ;  /* 0x000000000000791b */ /* 0x003fe20003800000 */
.L_x_2996:
        /* <DEDUP_REMOVED lines=11> */
.L_x_2997:
[----:B------:R-:W-:Y:S02]  /*18210*/  IMAD.MOV.U32 R13, RZ, RZ, R8 ;  /* 0x000000ffff0d7224 */ /* 0x000fe400078e0008 */
[----:B------:R-:W-:Y:S02]  /*18220*/  IMAD.MOV.U32 R12, RZ, RZ, RZ ;  /* 0x000000ffff0c7224 */ /* 0x000fe400078e00ff */
[----:B------:R-:W-:-:S07]  /*18230*/  IMAD.MOV.U32 R9, RZ, RZ, R14 ;  /* 0x000000ffff097224 */ /* 0x000fce00078e000e */
[----:B------:R-:W-:Y:S05]  /*18240*/  WARPSYNC.COLLECTIVE R15, `(.L_x_2998) ;  /* 0x000000000f087348 */ /* 0x000fea0003c00000 */
[----:B------:R0:W1:Y:S02]  /*18250*/  SHFL.IDX P6, R14, R13, R12, R11 ;  /* 0x0000000c0d0e7389 */ /* 0x00006400000c000b */
[----:B01----:R-:W-:Y:S01]  /*18260*/  ENDCOLLECTIVE ;  /* 0x000000000000791b */ /* 0x003fe20003800000 */
.L_x_2998:
        /* <DEDUP_REMOVED lines=11> */
.L_x_2999:
[----:B------:R-:W-:Y:S02]  /*18320*/  IMAD.MOV.U32 R13, RZ, RZ, R8 ;  /* 0x000000ffff0d7224 */ /* 0x000fe400078e0008 */
[----:B------:R-:W-:Y:S02]  /*18330*/  IMAD.MOV.U32 R12, RZ, RZ, 0x1 ;  /* 0x00000001ff0c7424 */ /* 0x000fe400078e00ff */
[----:B------:R-:W-:-:S07]  /*18340*/  IMAD.MOV.U32 R5, RZ, RZ, R14 ;  /* 0x000000ffff057224 */ /* 0x000fce00078e000e */
[----:B------:R-:W-:Y:S05]  /*18350*/  WARPSYNC.COLLECTIVE R15, `(.L_x_3000) ;  /* 0x000000000f087348 */ /* 0x000fea0003c00000 */
[----:B------:R0:W1:Y:S02]  /*18360*/  SHFL.IDX P6, R14, R13, R12, R11 ;  /* 0x0000000c0d0e7389 */ /* 0x00006400000c000b */
[----:B01----:R-:W-:Y:S01]  /*18370*/  ENDCOLLECTIVE ;  /* 0x000000000000791b */ /* 0x003fe20003800000 */
.L_x_3000:
        /* <DEDUP_REMOVED lines=11> */
.L_x_3001:
[----:B------:R-:W-:Y:S05]  /*18430*/  BRA `(.L_x_3002) ;  /* 0xffffffa400307947 */ /* 0x000fea000383ffff */
.L_x_2848:
[----:B0-----:R0:W1:Y:S02]  /*18440*/  SYNCS.PHASECHK.TRANS64.TRYWAIT P2, [R17+URZ+0x22870], R0 ;  /* 0x02287000110075a7 */ /* 0x001064000804017f */
[----:B-1----:R-:W-:Y:S05]  /*18450*/  @!P2 NANOSLEEP.SYNCS 0x989680 ;  /* 0x009896800000a95d */ /* 0x002fea0003900000 */
[----:B------:R-:W1:Y:S02]  /*18460*/  @!P2 SYNCS.PHASECHK.TRANS64 P2, [R17+URZ+0x22870], R0 ;  /* 0x022870001100a5a7 */ /* 0x000e64000804007f */
[----:B-1----:R-:W-:Y:S05]  /*18470*/  @!P2 BRA `(.L_x_2848) ;  /* 0xfffffffc00f0a947 */ /* 0x002fea000383ffff */
[----:B------:R-:W-:Y:S05]  /*18480*/  BRA `(.L_x_3003) ;  /* 0xffffffa400947947 */ /* 0x000fea000383ffff */
.L_x_2850:
[----:B0-----:R0:W1:Y:S02]  /*18490*/  SYNCS.PHASECHK.TRANS64.TRYWAIT P2, [R17+URZ+0x22860], R0 ;  /* 0x02286000110075a7 */ /* 0x001064000804017f */
[----:B-1----:R-:W-:Y:S05]  /*184a0*/  @!P2 NANOSLEEP.SYNCS 0x989680 ;  /* 0x009896800000a95d */ /* 0x002fea0003900000 */
[----:B------:R-:W1:Y:S02]  /*184b0*/  @!P2 SYNCS.PHASECHK.TRANS64 P2, [R17+URZ+0x22860], R0 ;  /* 0x022860001100a5a7 */ /* 0x000e64000804007f */
[----:B-1----:R-:W-:Y:S05]  /*184c0*/  @!P2 BRA `(.L_x_2850) ;  /* 0xfffffffc00f0a947 */ /* 0x002fea000383ffff */
[----:B------:R-:W-:Y:S05]  /*184d0*/  BRA `(.L_x_3004) ;  /* 0xffffffa400a47947 */ /* 0x000fea000383ffff */
.L_x_2858:
[----:B-1----:R1:W2:Y:S02]  /*184e0*/  SYNCS.PHASECHK.TRANS64.TRYWAIT P1, [R17+URZ+0x22870], R0 ;  /* 0x02287000110075a7 */ /* 0x0022a4000802017f */
[----:B--2---:R-:W-:Y:S05]  /*184f0*/  @!P1 NANOSLEEP.SYNCS 0x989680 ;  /* 0x009896800000995d */ /* 0x004fea0003900000 */
[----:B------:R-:W2:Y:S02]  /*18500*/  @!P1 SYNCS.PHASECHK.TRANS64 P1, [R17+URZ+0x22870], R0 ;  /* 0x02287000110095a7 */ /* 0x000ea4000802007f */
[----:B--2---:R-:W-:Y:S05]  /*18510*/  @!P1 BRA `(.L_x_2858) ;  /* 0xfffffffc00f09947 */ /* 0x004fea000383ffff */
[----:B------:R-:W-:Y:S05]  /*18520*/  BRA `(.L_x_3005) ;  /* 0xffffffac00647947 */ /* 0x000fea000383ffff */
.L_x_2860:
[----:B-1----:R1:W2:Y:S02]  /*18530*/  SYNCS.PHASECHK.TRANS64.TRYWAIT P1, [R17+URZ+0x22860], R0 ;  /* 0x02286000110075a7 */ /* 0x0022a4000802017f */
[----:B--2---:R-:W-:Y:S05]  /*18540*/  @!P1 NANOSLEEP.SYNCS 0x989680 ;  /* 0x009896800000995d */ /* 0x004fea0003900000 */
[----:B------:R-:W2:Y:S02]  /*18550*/  @!P1 SYNCS.PHASECHK.TRANS64 P1, [R17+URZ+0x22860], R0 ;  /* 0x02286000110095a7 */ /* 0x000ea4000802007f */
[----:B--2---:R-:W-:Y:S05]  /*18560*/  @!P1 BRA `(.L_x_2860) ;  /* 0xfffffffc00f09947 */ /* 0x004fea000383ffff */
[----:B------:R-:W-:Y:S05]  /*18570*/  BRA `(.L_x_3006) ;  /* 0xffffffac00747947 */ /* 0x000fea000383ffff */
.L_x_2874:
[----:B0-----:R0:W1:Y:S02]  /*18580*/  SYNCS.PHASECHK.TRANS64.TRYWAIT P0, [R5+URZ+0x22820], R0 ;  /* 0x02282000050075a7 */ /* 0x001064000800017f */
[----:B-1----:R-:W-:Y:S05]  /*18590*/  @!P0 NANOSLEEP.SYNCS 0x989680 ;  /* 0x009896800000895d */ /* 0x002fea0003900000 */
[----:B------:R-:W1:Y:S02]  /*185a0*/  @!P0 SYNCS.PHASECHK.TRANS64 P0, [R5+URZ+0x22820], R0 ;  /* 0x02282000050085a7 */ /* 0x000e64000800007f */
[----:B-1----:R-:W-:Y:S05]  /*185b0*/  @!P0 BRA `(.L_x_2874) ;  /* 0xfffffffc00f08947 */ /* 0x002fea000383ffff */
[----:B------:R-:W-:Y:S05]  /*185c0*/  BRA `(.L_x_3007) ;  /* 0xffffffbc00fc7947 */ /* 0x000fea000383ffff */
.L_x_2875:
        /* <DEDUP_REMOVED lines=11> */
.L_x_3009:
[----:B------:R-:W-:Y:S05]  /*18680*/  BSYNC B0 ;  /* 0x0000000000007941 */ /* 0x000fea0003800000 */
.L_x_3008:
[----:B------:R-:W-:Y:S05]  /*18690*/  BRA `(.L_x_3010) ;  /* 0xffffffbc00e47947 */ /* 0x000fea000383ffff */
.L_x_2878:
[----:B------:R-:W-:Y:S01]  /*186a0*/  BSSY B1, `(.L_x_3011) ;  /* 0x0000006000017945 */ /* 0x000fe20003800000 */
[----:B------:R-:W-:-:S07]  /*186b0*/  IMAD.MOV.U32 R15, RZ, RZ, -0x1 ;  /* 0xffffffffff0f7424 */ /* 0x000fce00078e00ff */
[----:B0-----:R-:W-:Y:S05]  /*186c0*/  WARPSYNC.COLLECTIVE R15, `(.L_x_3012) ;  /* 0x000000000f0c7348 */ /* 0x001fea0003c00000 */
[----:B------:R-:W-:Y:S02]  /*186d0*/  ELECT P6, UR62, PT ;  /* 0x00000000003e782f */ /* 0x000fe400038c0000 */
[----:B------:R-:W-:Y:S01]  /*186e0*/  MOV R14, UR62 ;  /* 0x0000003e000e7c02 */ /* 0x000fe20008000f00 */
[----:B0-----:R-:W-:Y:S10]  /*186f0*/  ENDCOLLECTIVE ;  /* 0x000000000000791b */ /* 0x001ff40003800000 */
.L_x_3012:
[----:B------:R-:W-:Y:S05]  /*18700*/  BSYNC B1 ;  /* 0x0000000000017941 */ /* 0x000fea0003800000 */
.L_x_3011:
[----:B------:R-:W-:Y:S05]  /*18710*/  BRA `(.L_x_3013) ;  /* 0xffffffbc00dc7947 */ /* 0x000fea000383ffff */
.L_x_2880:
[----:B0-----:R0:W1:Y:S02]  /*18720*/  SYNCS.PHASECHK.TRANS64.TRYWAIT P1, [R3+URZ+0x22840], R2 ;  /* 0x02284002030075a7 */ /* 0x001064000802017f */
[----:B-1----:R-:W-:Y:S05]  /*18730*/  @!P1 NANOSLEEP.SYNCS 0x989680 ;  /* 0x009896800000995d */ /* 0x002fea0003900000 */
[----:B------:R-:W1:Y:S02]  /*18740*/  @!P1 SYNCS.PHASECHK.TRANS64 P1, [R3+URZ+0x22840], R2 ;  /* 0x02284002030095a7 */ /* 0x000e64000802007f */
[----:B-1----:R-:W-:Y:S05]  /*18750*/  @!P1 BRA `(.L_x_2880) ;  /* 0xfffffffc00f09947 */ /* 0x002fea000383ffff */
[----:B------:R-:W-:Y:S05]  /*18760*/  BRA `(.L_x_3014) ;  /* 0xffffffbc00fc7947 */ /* 0x000fea000383ffff */
.L_x_2882:
[----:B-1----:R1:W2:Y:S02]  /*18770*/  SYNCS.PHASECHK.TRANS64.TRYWAIT P1, [R5+URZ+0x22840], R0 ;  /* 0x02284000050075a7 */ /* 0x0022a4000802017f */
[----:B--2---:R-:W-:Y:S05]  /*18780*/  @!P1 NANOSLEEP.SYNCS 0x989680 ;  /* 0x009896800000995d */ /* 0x004fea0003900000 */
[----:B------:R-:W2:Y:S02]  /*18790*/  @!P1 SYNCS.PHASECHK.TRANS64 P1, [R5+URZ+0x22840], R0 ;  /* 0x02284000050095a7 */ /* 0x000ea4000802007f */
[----:B--2---:R-:W-:Y:S05]  /*187a0*/  @!P1 BRA `(.L_x_2882) ;  /* 0xfffffffc00f09947 */ /* 0x004fea000383ffff */
[----:B------:R-:W-:Y:S05]  /*187b0*/  BRA `(.L_x_3015) ;  /* 0xffffffc000087947 */ /* 0x000fea000383ffff */
.L_x_2884:
[----:B--2---:R2:W3:Y:S02]  /*187c0*/  SYNCS.PHASECHK.TRANS64.TRYWAIT P1, [R3+URZ+0x22860], R2 ;  /* 0x02286002030075a7 */ /* 0x0044e4000802017f */
[----:B---3--:R-:W-:Y:S05]  /*187d0*/  @!P1 NANOSLEEP.SYNCS 0x989680 ;  /* 0x009896800000995d */ /* 0x008fea0003900000 */
[----:B------:R-:W3:Y:S02]  /*187e0*/  @!P1 SYNCS.PHASECHK.TRANS64 P1, [R3+URZ+0x22860], R2 ;  /* 0x02286002030095a7 */ /* 0x000ee4000802007f */
[----:B---3--:R-:W-:Y:S05]  /*187f0*/  @!P1 BRA `(.L_x_2884) ;  /* 0xfffffffc00f09947 */ /* 0x008fea000383ffff */
[----:B------:R-:W-:Y:S05]  /*18800*/  BRA `(.L_x_3016) ;  /* 0xffffffc000047947 */ /* 0x000fea000383ffff */
.L_x_2886:
[----:B---3--:R3:W4:Y:S02]  /*18810*/  SYNCS.PHASECHK.TRANS64.TRYWAIT P1, [R5+URZ+0x22860], R0 ;  /* 0x02286000050075a7 */ /* 0x008724000802017f */
[----:B----4-:R-:W-:Y:S05]  /*18820*/  @!P1 NANOSLEEP.SYNCS 0x989680 ;  /* 0x009896800000995d */ /* 0x010fea0003900000 */
[----:B------:R-:W4:Y:S02]  /*18830*/  @!P1 SYNCS.PHASECHK.TRANS64 P1, [R5+URZ+0x22860], R0 ;  /* 0x02286000050095a7 */ /* 0x000f24000802007f */
[----:B----4-:R-:W-:Y:S05]  /*18840*/  @!P1 BRA `(.L_x_2886) ;  /* 0xfffffffc00f09947 */ /* 0x010fea000383ffff */
[----:B------:R-:W-:Y:S05]  /*18850*/  BRA `(.L_x_3017) ;  /* 0xffffffc000007947 */ /* 0x000fea000383ffff */
.L_x_2888:
[----:B----4-:R4:W0:Y:S02]  /*18860*/  SYNCS.PHASECHK.TRANS64.TRYWAIT P1, [R3+URZ+0x22880], R2 ;  /* 0x02288002030075a7 */ /* 0x010824000802017f */
[----:B0-----:R-:W-:Y:S05]  /*18870*/  @!P1 NANOSLEEP.SYNCS 0x989680 ;  /* 0x009896800000995d */ /* 0x001fea0003900000 */
[----:B------:R-:W0:Y:S02]  /*18880*/  @!P1 SYNCS.PHASECHK.TRANS64 P1, [R3+URZ+0x22880], R2 ;  /* 0x02288002030095a7 */ /* 0x000e24000802007f */
[----:B0-----:R-:W-:Y:S05]  /*18890*/  @!P1 BRA `(.L_x_2888) ;  /* 0xfffffffc00f09947 */ /* 0x001fea000383ffff */
[----:B------:R-:W-:Y:S05]  /*188a0*/  BRA `(.L_x_3018) ;  /* 0xffffffbc00fc7947 */ /* 0x000fea000383ffff */
.L_x_3019:
        /* <DEDUP_REMOVED lines=13> */
.L_x_3629:


//--------------------- .text._ZN7cutlass13device_kernelIN5flash11enable_sm90INS1_16FlashAttnFwdSm90INS1_25CollectiveMainloopFwdSm90ILi2EN4cute5tupleIJNS5_1CILi1EEES8_S8_EEENS6_IJNS7_ILi128EEENS7_ILi160EEESA_EEELi128ENS_12float_e4m3_tEfNS_4arch4Sm90ELb1ELb0ELb0ELb1ELb1ELb1ELb0ELb1ELb1ELb1ELb0ELb0EEENS1_21CollectiveEpilogueFwdINS6_IJSA_SA_SB_EEES9_NS_10bfloat16_tESF_Li256ELb1ELb1ELb0ELb1EEENS1_36VarlenDynamicPersistentTileSchedulerILi128ELi160ELi256ELi128ELb0ELb1ELb1ELb1ELb1ELb1EEEEEEEEEvNT_6ParamsE --------------------------
	.section	.text._ZN7cutlass13device_kernelIN5flash11enable_sm90INS1_16FlashAttnFwdSm90INS1_25CollectiveMainloopFwdSm90ILi2EN4cute5tupleIJNS5_1CILi1EEES8_S8_EEENS6_IJNS7_ILi128EEENS7_ILi160EEESA_EEELi128ENS_12float_e4m3_tEfNS_4arch4Sm90ELb1ELb0ELb0ELb1ELb1ELb1ELb0ELb1ELb1ELb1ELb0ELb0EEENS1_21CollectiveEpilogueFwdINS6_IJSA_SA_SB_EEES9_NS_10bfloat16_tESF_Li256ELb1ELb1ELb0ELb1EEENS1_36VarlenDynamicPersistentTileSchedulerILi128ELi160ELi256ELi128ELb0ELb1ELb1ELb1ELb1ELb1EEEEEEEEEvNT_6ParamsE,"ax",@progbits
	.align	128
.text._ZN7cutlass13device_kernelIN5flash11enable_sm90INS1_16FlashAttnFwdSm90INS1_25CollectiveMainloopFwdSm90ILi2EN4cute5tupleIJNS5_1CILi1EEES8_S8_EEENS6_IJNS7_ILi128EEENS7_ILi160EEESA_EEELi128ENS_12float_e4m3_tEfNS_4arch4Sm90ELb1ELb0ELb0ELb1ELb1ELb1ELb0ELb1ELb1ELb1ELb0ELb0EEENS1_21CollectiveEpilogueFwdINS6_IJSA_SA_SB_EEES9_NS_10bfloat16_tESF_Li256ELb1ELb1ELb0ELb1EEENS1_36VarlenDynamicPersistentTileSchedulerILi128ELi160ELi256ELi128ELb0ELb1ELb1ELb1ELb1ELb1EEEEEEEEEvNT_6ParamsE:
        .type           _ZN7cutlass13device_kernelIN5flash11enable_sm90INS1_16FlashAttnFwdSm90INS1_25CollectiveMainloopFwdSm90ILi2EN4cute5tupleIJNS5_1CILi1EEES8_S8_EEENS6_IJNS7_ILi128EEENS7_ILi160EEESA_EEELi128ENS_12float_e4m3_tEfNS_4arch4Sm90ELb1ELb0ELb0ELb1ELb1ELb1ELb0ELb1ELb1ELb1ELb0ELb0EEENS1_21CollectiveEpilogueFwdINS6_IJSA_SA_SB_EEES9_NS_10bfloat16_tESF_Li256ELb1ELb1ELb0ELb1EEENS1_36VarlenDynamicPersistentTileSchedulerILi128ELi160ELi256ELi128ELb0ELb1ELb1ELb1ELb1ELb1EEEEEEEEEvNT_6ParamsE,@function
        .size           _ZN7cutlass13device_kernelIN5flash11enable_sm90INS1_16FlashAttnFwdSm90INS1_25CollectiveMainloopFwdSm90ILi2EN4cute5tupleIJNS5_1CILi1EEES8_S8_EEENS6_IJNS7_ILi128EEENS7_ILi160EEESA_EEELi128ENS_12float_e4m3_tEfNS_4arch4Sm90ELb1ELb0ELb0ELb1ELb1ELb1ELb0ELb1ELb1ELb1ELb0ELb0EEENS1_21CollectiveEpilogueFwdINS6_IJSA_SA_SB_EEES9_NS_10bfloat16_tESF_Li256ELb1ELb1ELb0ELb1EEENS1_36VarlenDynamicPersistentTileSchedulerILi128ELi160ELi256ELi128ELb0ELb1ELb1ELb1ELb1ELb1EEEEEEEEEvNT_6ParamsE,(.L_x_3630 - _ZN7cutlass13device_kernelIN5flash11enable_sm90INS1_16FlashAttnFwdSm90INS1_25CollectiveMainloopFwdSm90ILi2EN4cute5tupleIJNS5_1CILi1EEES8_S8_EEENS6_IJNS7_ILi128EEENS7_ILi160EEESA_EEELi128ENS_12float_e4m3_tEfNS_4arch4Sm90ELb1ELb0ELb0ELb1ELb1ELb1ELb0ELb1ELb1ELb1ELb0ELb0EEENS1_21CollectiveEpilogueFwdINS6_IJSA_SA_SB_EEES9_NS_10bfloat16_tESF_Li256ELb1ELb1ELb0ELb1EEENS1_36VarlenDynamicPersistentTileSchedulerILi128ELi160ELi256ELi128ELb0ELb1ELb1ELb1ELb1ELb1EEEEEEEEEvNT_6ParamsE)
        .other          _ZN7cutlass13device_kernelIN5flash11enable_sm90INS1_16FlashAttnFwdSm90INS1_25CollectiveMainloopFwdSm90ILi2EN4cute5tupleIJNS5_1CILi1EEES8_S8_EEENS6_IJNS7_ILi128EEENS7_ILi160EEESA_EEELi128ENS_12float_e4m3_tEfNS_4arch4Sm90ELb1ELb0ELb0ELb1ELb1ELb1ELb0ELb1ELb1ELb1ELb0ELb0EEENS1_21CollectiveEpilogueFwdINS6_IJSA_SA_SB_EEES9_NS_10bfloat16_tESF_Li256ELb1ELb1ELb0ELb1EEENS1_36VarlenDynamicPersistentTileSchedulerILi128ELi160ELi256ELi128ELb0ELb1ELb1ELb1ELb1ELb1EEEEEEEEEvNT_6ParamsE,@"STO_CUDA_ENTRY STV_DEFAULT"
_ZN7cutlass13device_kernelIN5flash11enable_sm90INS1_16FlashAttnFwdSm90INS1_25CollectiveMainloopFwdSm90ILi2EN4cute5tupleIJNS5_1CILi1EEES8_S8_EEENS6_IJNS7_ILi128EEENS7_ILi160EEESA_EEELi128ENS_12float_e4m3_tEfNS_4arch4Sm90ELb1ELb0ELb0ELb1ELb1ELb1ELb0ELb1ELb1ELb1ELb0ELb0EEENS1_21CollectiveEpilogueFwdINS6_IJSA_SA_SB_EEES9_NS_10bfloat16_tESF_Li256ELb1ELb1ELb0ELb1EEENS1_36VarlenDynamicPersistentTileSchedulerILi128ELi160ELi256ELi128ELb0ELb1ELb1ELb1ELb1ELb1EEEEEEEEEvNT_6ParamsE:
        /* <DEDUP_REMOVED lines=17> */
.L_x_3021:
[----:B------:R-:W-:Y:S05]  /*0110*/  BSYNC B0 ;  /* 0x0000000000007941 */ /* 0x000fea0003800000 */
.L_x_3020:
        /* <DEDUP_REMOVED lines=40> */
.L_x_3022:
        /* <DEDUP_REMOVED lines=22> */
.L_x_3023:
        /* <DEDUP_REMOVED lines=18> */
.L_x_3024:
        /* <DEDUP_REMOVED lines=22> */
.L_x_3025:
        /* <DEDUP_REMOVED lines=23> */
.L_x_3026:
        /* <DEDUP_REMOVED lines=9> */
.L_x_3029:
[----:B------:R-:W-:-:S08]  /*0980*/  NOP ;  /* 0x0000000000007918 */ /* 0x000fd00000000000 */
[----:B------:R-:W0:Y:S02]  /*0990*/  USETMAXREG.TRY_ALLOC.CTAPOOL UP0, 0xe8 ;  /* 0x000000e8000079c8 */ /* 0x000e240008000600 */
[----:B0-----:R-:W-:-:S13]  /*09a0*/  PLOP3.LUT P0, PT, PT, PT, UP0, 0x80, 0x0 ;  /* 0x000000000000781c */ /* 0x001fda0003f0f008 */
[----:B------:R-:W-:Y:S05]  /*09b0*/  @!P0 BRA `(.L_x_3029) ;  /* 0xfffffffc00f08947 */ /* 0x000fea000383ffff */
[----:B------:R-:W0:Y:S01]  /*09c0*/  S2R R0, SR_TID.X ;  /* 0x0000000000007919 */ /* 0x000e220000002100 */
[----:B------:R-:W-:Y:S01]  /*09d0*/  MOV R3, 0x400 ;  /* 0x0000040000037802 */ /* 0x000fe20000000f00 */
[----:B------:R-:W-:Y:S01]  /*09e0*/  ULDC UR4, c[0x0][0xc3c] ;  /* 0x00030f0000047ab9 */ /* 0x000fe20000000800 */
[----:B------:R-:W1:Y:S01]  /*09f0*/  S2R R228, SR_CgaCtaId ;  /* 0x0000000000e47919 */ /* 0x000e620000008800 */
[----:B0-----:R-:W-:Y:S01]  /*0a00*/  SHF.R.U32.HI R0, RZ, 0x7, R0 ;  /* 0x00000007ff007819 */ /* 0x001fe20000011600 */
[----:B------:R-:W-:Y:S06]  /*0a10*/  BAR.ARV 0x8, 0x180 ;  /* 0x0206000000007b1d */ /* 0x000fec0000002000 */
[----:B------:R-:W-:-:S02]  /*0a20*/  ISETP.NE.AND P0, PT, R0, 0x1, PT ;  /* 0x000000010000780c */ /* 0x000fc40003f05270 */
[----:B-1----:R-:W-:-:S11]  /*0a30*/  LEA R18, R228, R3, 0x18 ;  /* 0x00000003e4127211 */ /* 0x002fd600078ec0ff */
[----:B------:R-:W-:Y:S08]  /*0a40*/  @!P0 BAR.ARV 0x9, 0x100 ;  /* 0x0244000000008b1d */ /* 0x000ff00000002000 */
[----:B------:R-:W-:Y:S06]  /*0a50*/  BAR.SYNC.DEFER_BLOCKING 0x5, 0x180 ;  /* 0x0146000000007b1d */ /* 0x000fec0000010000 */
[----:B------:R-:W0:Y:S02]  /*0a60*/  LDS.128 R188, [R18+0x228d0] ;  /* 0x0228d00012bc7984 */ /* 0x000e240000000c00 */
[----:B------:R-:W-:Y:S06]  /*0a70*/  BAR.ARV 0x4, 0x180 ;  /* 0x0106000000007b1d */ /* 0x000fec0000002000 */
[----:B0-----:R-:W-:-:S13]  /*0a80*/  ISETP.GE.AND P0, PT, R191, UR4, PT ;  /* 0x00000004bf007c0c */ /* 0x001fda000bf06270 */
[----:B------:R-:W-:Y:S05]  /*0a90*/  @P0 BRA `(.L_x_3030) ;  /* 0x0000022c00200947 */ /* 0x000fea0003800000 */
[----:B------:R-:W3:Y:S01]  /*0aa0*/  LDL R12, [R1+0x10] ;  /* 0x00001000010c7983 */ /* 0x000ee20000100800 */
[----:B------:R-:W0:Y:S02]  /*0ab0*/  S2R R0, SR_TID.X ;  /* 0x0000000000007919 */ /* 0x000e240000002100 */
[----:B0-----:R-:W-:-:S05]  /*0ac0*/  VIADD R11, R0, 0xffffff80 ;  /* 0xffffff80000b7836 */ /* 0x001fca0000000000 */
[----:B------:R-:W-:-:S04]  /*0ad0*/  SHF.R.S32.HI R0, RZ, 0x1f, R11 ;  /* 0x0000001fff007819 */ /* 0x000fc8000001140b */
[----:B--2---:R-:W-:-:S04]  /*0ae0*/  LEA.HI R2, R0, R11, RZ, 0x7 ;  /* 0x0000000b00027211 */ /* 0x004fc800078f38ff */
        /* <DEDUP_REMOVED lines=11> */
[CC--:B------:R-:W-:Y:S01]  /*0ba0*/  LEA.HI R4, R0.reuse, R11.reuse, RZ, 0x4 ;  /* 0x0000000b00047211 */ /* 0x0c0fe200078f20ff */
[----:B------:R-:W-:Y:S01]  /*0bb0*/  IMAD.IADD R9, R5, 0x1, -R10 ;  /* 0x0000000105097824 */ /* 0x000fe200078e0a0a */
[----:B------:R-:W-:Y:S02]  /*0bc0*/  LEA.HI R3, R0, R11, RZ, 0x5 ;  /* 0x0000000b00037211 */ /* 0x000fe400078f28ff */
[----:B------:R-:W-:Y:S02]  /*0bd0*/  SHF.R.S32.HI R6, RZ, 0x5, R6 ;  /* 0x00000005ff067819 */ /* 0x000fe40000011406 */
[----:B------:R-:W-:Y:S02]  /*0be0*/  LOP3.LUT R2, R2, 0x3fffffe, RZ, 0xc0, !PT ;  /* 0x03fffffe02027812 */ /* 0x000fe400078ec0ff */
[----:B------:R-:W-:Y:S01]  /*0bf0*/  SHF.R.S32.HI R7, RZ, 0x4, R4 ;  /* 0x00000004ff077819 */ /* 0x000fe20000011404 */
[----:B------:R-:W-:Y:S01]  /*0c00*/  IMAD.SHL.U32 R3, R3, 0x20, RZ ;  /* 0x0000002003037824 */ /* 0x000fe200078e00ff */
[----:B------:R-:W-:Y:S01]  /*0c10*/  LOP3.LUT R5, R4, 0x3fffff0, RZ, 0xc0, !PT ;  /* 0x03fffff004057812 */ /* 0x000fe200078ec0ff */
[----:B------:R-:W-:Y:S01]  /*0c20*/  IMAD.IADD R2, R13, 0x1, -R2 ;  /* 0x000000010d027824 */ /* 0x000fe200078e0a02 */
[----:B------:R-:W-:-:S02]  /*0c30*/  LEA R9, R6, R9, 0x4 ;  /* 0x0000000906097211 */ /* 0x000fc400078e20ff */
[----:B------:R-:W-:Y:S01]  /*0c40*/  LEA.HI R4, R4, R7, RZ, 0x1 ;  /* 0x0000000704047211 */ /* 0x000fe200078f08ff */
[----:B------:R-:W-:Y:S01]  /*0c50*/  IMAD.IADD R5, R11, 0x1, -R5 ;  /* 0x000000010b057824 */ /* 0x000fe200078e0a05 */
[----:B------:R-:W-:Y:S01]  /*0c60*/  LOP3.LUT R204, R3, 0xfffffc00, RZ, 0xc0, !PT ;  /* 0xfffffc0003cc7812 */ /* 0x000fe200078ec0ff */
[----:B------:R-:W-:Y:S01]  /*0c70*/  IMAD R6, R2, 0x40, R9 ;  /* 0x0000004002067824 */ /* 0x000fe200078e0209 */
[----:B------:R-:W-:Y:S02]  /*0c80*/  LOP3.LUT R4, R4, 0x1ffffffe, RZ, 0xc0, !PT ;  /* 0x1ffffffe04047812 */ /* 0x000fe400078ec0ff */
[----:B------:R-:W-:Y:S01]  /*0c90*/  LEA.HI R2, R0, R11, RZ, 0x2 ;  /* 0x0000000b00027211 */ /* 0x000fe200078f10ff */
[----:B------:R-:W-:Y:S02]  /*0ca0*/  IMAD R5, R5, 0x40, R204 ;  /* 0x0000004005057824 */ /* 0x000fe400078e02cc */
[----:B------:R-:W-:Y:S01]  /*0cb0*/  IMAD.IADD R4, R7, 0x1, -R4 ;  /* 0x0000000107047824 */ /* 0x000fe200078e0a04 */
[----:B------:R-:W-:-:S02]  /*0cc0*/  SHF.R.S32.HI R195, RZ, 0x2, R2 ;  /* 0x00000002ffc37819 */ /* 0x000fc40000011402 */
[----:B------:R-:W-:Y:S01]  /*0cd0*/  LEA.HI R0, R0, R11, RZ, 0x3 ;  /* 0x0000000b00007211 */ /* 0x000fe200078f18ff */
[----:B------:R-:W-:Y:S01]  /*0ce0*/  IMAD R3, R4, 0x8, R5 ;  /* 0x0000000804037824 */ /* 0x000fe200078e0205 */
[----:B------:R-:W-:Y:S01]  /*0cf0*/  LOP3.LUT R227, R2, 0xfffffffc, RZ, 0xc0, !PT ;  /* 0xfffffffc02e37812 */ /* 0x000fe200078ec0ff */
[----:B------:R-:W-:Y:S01]  /*0d00*/  VIADD R7, R195, 0x40 ;  /* 0x00000040c3077836 */ /* 0x000fe20000000000 */
[----:B------:R-:W-:Y:S02]  /*0d10*/  SHF.R.S32.HI R2, RZ, 0x1f, R2 ;  /* 0x0000001fff027819 */ /* 0x000fe40000011402 */
[----:B------:R-:W-:Y:S01]  /*0d20*/  LOP3.LUT R212, R0, 0xfffffff8, RZ, 0xc0, !PT ;  /* 0xfffffff800d47812 */ /* 0x000fe200078ec0ff */
[----:B------:R0:W-:Y:S01]  /*0d30*/  STL [R1+0x1c], R3 ;  /* 0x00001c0301007387 */ /* 0x0001e20000100800 */
[----:B------:R-:W-:Y:S01]  /*0d40*/  LEA.HI R2, R2, R195, RZ, 0x3 ;  /* 0x000000c302027211 */ /* 0x000fe200078f18ff */
[----:B------:R-:W-:Y:S01]  /*0d50*/  IMAD.IADD R227, R11, 0x1, -R227 ;  /* 0x000000010be37824 */ /* 0x000fe200078e0ae3 */
[----:B------:R-:W-:Y:S01]  /*0d60*/  IADD3 R5, R195, 0x80, RZ ;  /* 0x00000080c3057810 */ /* 0x000fe20007ffe0ff */
[----:B------:R-:W-:-:S02]  /*0d70*/  IMAD.IADD R212, R11, 0x1, -R212 ;  /* 0x000000010bd47824 */ /* 0x000fc400078e0ad4 */
[----:B------:R-:W-:Y:S01]  /*0d80*/  IMAD.SHL.U32 R201, R7, 0x80, RZ ;  /* 0x0000008007c97824 */ /* 0x000fe200078e00ff */
[----:B0-----:R-:W-:Y:S01]  /*0d90*/  SHF.R.S32.HI R3, RZ, 0x1f, R7 ;  /* 0x0000001fff037819 */ /* 0x001fe20000011407 */
[----:B------:R-:W-:Y:S01]  /*0da0*/  IMAD.SHL.U32 R203, R212, 0x8, RZ ;  /* 0x00000008d4cb7824 */ /* 0x000fe200078e00ff */
[----:B------:R-:W-:Y:S02]  /*0db0*/  LOP3.LUT R2, R2, 0xfffffff8, RZ, 0xc0, !PT ;  /* 0xfffffff802027812 */ /* 0x000fe400078ec0ff */
[----:B------:R-:W-:Y:S01]  /*0dc0*/  LEA.HI R3, R3, R7, RZ, 0x3 ;  /* 0x0000000703037211 */ /* 0x000fe200078f18ff */
[----:B------:R-:W-:Y:S01]  /*0dd0*/  IMAD.SHL.U32 R16, R227, 0x10, RZ ;  /* 0x00000010e3107824 */ /* 0x000fe200078e00ff */
[----:B------:R-:W-:Y:S02]  /*0de0*/  SHF.R.S32.HI R4, RZ, 0x1f, R5 ;  /* 0x0000001fff047819 */ /* 0x000fe40000011405 */
[----:B------:R-:W-:Y:S02]  /*0df0*/  LOP3.LUT R201, R201, 0x380, RZ, 0xc0, !PT ;  /* 0x00000380c9c97812 */ /* 0x000fe400078ec0ff */
[----:B------:R-:W-:Y:S01]  /*0e00*/  SHF.L.U32 R3, R3, 0x7, RZ ;  /* 0x0000000703037819 */ /* 0x000fe200000006ff */
[----:B------:R-:W-:Y:S01]  /*0e10*/  IMAD.IADD R205, R195, 0x1, -R2 ;  /* 0x00000001c3cd7824 */ /* 0x000fe200078e0a02 */
[----:B------:R-:W-:Y:S01]  /*0e20*/  LEA.HI R4, R4, R5, RZ, 0x3 ;  /* 0x0000000504047211 */ /* 0x000fe200078f18ff */
[----:B------:R-:W-:Y:S01]  /*0e30*/  IMAD.SHL.U32 R202, R5, 0x80, RZ ;  /* 0x0000008005ca7824 */ /* 0x000fe200078e00ff */
[----:B------:R-:W-:-:S02]  /*0e40*/  SHF.R.S32.HI R2, RZ, 0x1f, R203 ;  /* 0x0000001fff027819 */ /* 0x000fc400000114cb */
[----:B------:R-:W-:Y:S02]  /*0e50*/  SHF.R.U32.HI R2, RZ, 0x3, R201 ;  /* 0x00000003ff027819 */ /* 0x000fe400000116c9 */
[----:B------:R-:W-:Y:S02]  /*0e60*/  LOP3.LUT R5, R201, 0x70, R16, 0xf8, !PT ;  /* 0x00000070c9057812 */ /* 0x000fe400078ef810 */
[----:B------:R-:W-:Y:S01]  /*0e70*/  LOP3.LUT R206, R3, 0xfffffc00, RZ, 0xc0, !PT ;  /* 0xfffffc0003ce7812 */ /* 0x000fe200078ec0ff */
[----:B------:R-:W-:-:S03]  /*0e80*/  VIADD R211, R203, 0x40 ;  /* 0x00000040cbd37836 */ /* 0x000fc60000000000 */
[----:B------:R-:W-:Y:S02]  /*0e90*/  LOP3.LUT R5, R206, R5, R2, 0xf6, !PT ;  /* 0x00000005ce057212 */ /* 0x000fe400078ef602 */
[----:B------:R-:W-:-:S03]  /*0ea0*/  SHF.R.S32.HI R2, RZ, 0x1f, R211 ;  /* 0x0000001fff027819 */ /* 0x000fc600000114d3 */
[----:B------:R-:W-:Y:S01]  /*0eb0*/  IMAD.IADD R2, R18, 0x1, R5 ;  /* 0x0000000112027824 */ /* 0x000fe200078e0205 */
[----:B------:R0:W-:Y:S04]  /*0ec0*/  STL [R1+0x18], R6 ;  /* 0x0000180601007387 */ /* 0x0001e80000100800 */
[----:B------:R0:W-:Y:S01]  /*0ed0*/  STL [R1+0x4], R2 ;  /* 0x0000040201007387 */ /* 0x0001e20000100800 */
[----:B------:R-:W-:Y:S02]  /*0ee0*/  SHF.R.S32.HI R222, RZ, 0x3, R0 ;  /* 0x00000003ffde7819 */ /* 0x000fe40000011400 */
[C---:B------:R-:W-:Y:S01]  /*0ef0*/  LEA.HI R0, R227.reuse, R227, RZ, 0x1 ;  /* 0x000000e3e3007211 */ /* 0x040fe200078f08ff */
[----:B------:R-:W-:-:S03]  /*0f00*/  IMAD.SHL.U32 R22, R227, 0x8, RZ ;  /* 0x00000008e3167824 */ /* 0x000fc600078e00ff */
[----:B------:R-:W-:Y:S01]  /*0f10*/  LOP3.LUT R0, R0, 0x1ffffffe, RZ, 0xc0, !PT ;  /* 0x1ffffffe00007812 */ /* 0x000fe200078ec0ff */
[----:B------:R-:W-:Y:S01]  /*0f20*/  VIADD R19, R16, 0x40 ;  /* 0x0000004010137836 */ /* 0x000fe20000000000 */
[----:B------:R-:W-:Y:S01]  /*0f30*/  LOP3.LUT R8, R8, 0x7ffffffc, RZ, 0xc0, !PT ;  /* 0x7ffffffc08087812 */ /* 0x000fe200078ec0ff */
        /* <DEDUP_REMOVED lines=13> */
[----:B------:R-:W-:-:S02]  /*1010*/  LOP3.LUT R209, R4, 0xfffffc00, RZ, 0xc0, !PT ;  /* 0xfffffc0004d17812 */ /* 0x000fc400078ec0ff */
[----:B0--3--:R-:W-:-:S07]  /*1020*/  LOP3.LUT R198, R12, 0x1, RZ, 0xfc, !PT ;  /* 0x000000010cc67812 */ /* 0x009fce00078efcff */
.L_x_3210:
[----:B0--34-:R-:W0:Y:S02]  /*1030*/  LDC.64 R2, c[0x0][0xc88] ;  /* 0x00032200ff027b82 */ /* 0x019e240000000a00 */
[----:B0-----:R-:W-:-:S05]  /*1040*/  IMAD.WIDE R2, R191, 0x4, R2 ;  /* 0x00000004bf027825 */ /* 0x001fca00078e0202 */
[----:B--2---:R0:W2:Y:S01]  /*1050*/  LDG.E R210, desc[UR60][R2.64] ;  /* 0x0000003c02d27981 */ /* 0x0040a2000c1e1900 */
[----:B------:R-:W-:Y:S05]  /*1060*/  YIELD ;  /* 0x0000000000007946 */ /* 0x000fea0003800000 */
[----:B------:R-:W-:Y:S01]  /*1070*/  ULDC.64 UR4, c[0x0][0xa28] ;  /* 0x00028a0000047ab9 */ /* 0x000fe20000000a00 */
[----:B------:R-:W-:Y:S01]  /*1080*/  ULDC.64 UR8, c[0x0][0xa18] ;  /* 0x0002860000087ab9 */ /* 0x000fe20000000a00 */
[----:B------:R-:W-:Y:S01]  /*1090*/  ISETP.NE.U32.AND P1, PT, RZ, UR4, PT ;  /* 0x00000004ff007c0c */ /* 0x000fe2000bf25070 */
[----:B------:R-:W-:Y:S01]  /*10a0*/  ULDC.64 UR6, c[0x0][0xa08] ;  /* 0x0002820000067ab9 */ /* 0x000fe20000000a00 */
[----:B0-----:R-:W-:Y:S01]  /*10b0*/  IMAD.MOV.U32 R3, RZ, RZ, RZ ;  /* 0x000000ffff037224 */ /* 0x001fe200078e00ff */
        /* <DEDUP_REMOVED lines=8> */
[----:B------:R-:W-:Y:S02]  /*1140*/  @P1 LEA.HI.X R5, R210, UR5, R221, 0x2, P2 ;  /* 0x00000005d2051c11 */ /* 0x000fe400090f14dd */
[----:B------:R-:W-:Y:S01]  /*1150*/  ISETP.NE.U32.AND P2, PT, RZ, UR8, PT ;  /* 0x00000008ff007c0c */ /* 0x000fe2000bf45070 */
[----:B------:R-:W-:Y:S01]  /*1160*/  ULDC UR4, c[0x0][0x288] ;  /* 0x0000a20000047ab9 */ /* 0x000fe20000000800 */
[----:B------:R-:W-:Y:S01]  /*1170*/  IADD3 R8, P3, R214, UR6, RZ ;  /* 0x00000006d6087c10 */ /* 0x000fe2000ff7e0ff */
[----:B------:R0:W5:Y:S01]  /*1180*/  @P1 LDG.E R3, desc[UR60][R4.64] ;  /* 0x0000003c04031981 */ /* 0x000162000c1e1900 */
[----:B------:R-:W-:Y:S01]  /*1190*/  ISETP.NE.AND.EX P2, PT, RZ, UR9, PT, P2 ;  /* 0x00000009ff007c0c */ /* 0x000fe2000bf45320 */
[----:B------:R-:W-:Y:S01]  /*11a0*/  IMAD.U32 R191, RZ, RZ, UR4 ;  /* 0x00000004ffbf7e24 */ /* 0x000fe2000f8e00ff */
[----:B------:R-:W-:Y:S01]  /*11b0*/  IADD3.X R9, R215, UR7, RZ, P3, !PT ;  /* 0x00000007d7097c10 */ /* 0x000fe20009ffe4ff */
[----:B------:R-:W-:-:S04]  /*11c0*/  ULDC.64 UR4, c[0x0][0x418] ;  /* 0x0001060000047ab9 */ /* 0x000fc80000000a00 */
[----:B------:R0:W5:Y:S06]  /*11d0*/  @P0 LDG.E R87, desc[UR60][R8.64] ;  /* 0x0000003c08570981 */ /* 0x00016c000c1e1900 */
        /* <DEDUP_REMOVED lines=10> */
[----:B------:R-:W-:Y:S01]  /*1280*/  MOV R25, UR5 ;  /* 0x0000000500197c02 */ /* 0x000fe20008000f00 */
        /* <DEDUP_REMOVED lines=12> */
.L_x_3031:
[----:B------:R-:W-:Y:S01]  /*1350*/  ULDC.64 UR4, c[0x0][0xa20] ;  /* 0x0002880000047ab9 */ /* 0x000fe20000000a00 */
        /* <DEDUP_REMOVED lines=8> */
.L_x_3032:
[----:B------:R-:W-:Y:S05]  /*13e0*/  @!P0 BRA `(.L_x_3033) ;  /* 0x00000000000c8947 */ /* 0x000fea0003800000 */
[----:B------:R-:W2:Y:S04]  /*13f0*/  LDG.E R5, desc[UR60][R8.64] ;  /* 0x0000003c08057981 */ /* 0x000ea8000c1e1900 */
[----:B------:R-:W2:Y:S02]  /*1400*/  LDG.E R28, desc[UR60][R8.64+0x4] ;  /* 0x0000043c081c7981 */ /* 0x000ea4000c1e1900 */
[----:B--2---:R-:W-:-:S07]  /*1410*/  IMAD.IADD R28, R28, 0x1, -R5 ;  /* 0x000000011c1c7824 */ /* 0x004fce00078e0a05 */
.L_x_3033:
[----:B------:R-:W-:Y:S01]  /*1420*/  ULDC.64 UR4, c[0x0][0xa10] ;  /* 0x0002840000047ab9 */ /* 0x000fe20000000a00 */
[----:B------:R-:W1:Y:S01]  /*1430*/  LDC R8, c[0x0][0x448] ;  /* 0x00011200ff087b82 */ /* 0x000e620000000800 */
[----:B------:R-:W-:-:S04]  /*1440*/  ISETP.NE.U32.AND P0, PT, RZ, UR4, PT ;  /* 0x00000004ff007c0c */ /* 0x000fc8000bf05070 */
[----:B------:R-:W-:Y:S01]  /*1450*/  ISETP.NE.AND.EX P0, PT, RZ, UR5, PT, P0 ;  /* 0x00000005ff007c0c */ /* 0x000fe2000bf05300 */
[----:B------:R-:W-:-:S12]  /*1460*/  ULDC.64 UR4, c[0x0][0xa30] ;  /* 0x00028c0000047ab9 */ /* 0x000fd80000000a00 */
[----:B0-----:R-:W0:Y:S02]  /*1470*/  @P0 LDC.64 R4, c[0x0][0xa10] ;  /* 0x00028400ff040b82 */ /* 0x001e240000000a00 */
[----:B0-----:R-:W-:-:S05]  /*1480*/  @P0 IMAD.WIDE R4, R2, 0x4, R4 ;  /* 0x0000000402040825 */ /* 0x001fca00078e0204 */
[----:B------:R-:W2:Y:S04]  /*1490*/  @P0 LDG.E R0, desc[UR60][R4.64] ;  /* 0x0000003c04000981 */ /* 0x000ea8000c1e1900 */
[----:B------:R0:W2:Y:S01]  /*14a0*/  @P0 LDG.E R9, desc[UR60][R4.64+0x4] ;  /* 0x0000043c04090981 */ /* 0x0000a2000c1e1900 */
[----:B------:R-:W-:Y:S01]  /*14b0*/  ISETP.NE.U32.AND P1, PT, RZ, UR4, PT ;  /* 0x00000004ff007c0c */ /* 0x000fe2000bf25070 */
[----:B-----5:R-:W-:-:S03]  /*14c0*/  IMAD.MOV.U32 R24, RZ, RZ, R28 ;  /* 0x000000ffff187224 */ /* 0x020fc600078e001c */
[----:B------:R-:W-:-:S13]  /*14d0*/  ISETP.NE.AND.EX P1, PT, RZ, UR5, PT, P1 ;  /* 0x00000005ff007c0c */ /* 0x000fda000bf25310 */
[----:B------:R-:W-:-:S04]  /*14e0*/  @P1 IADD3 R6, P2, R214, UR4, RZ ;  /* 0x00000004d6061c10 */ /* 0x000fc8000ff5e0ff */
[----:B------:R-:W-:-:S05]  /*14f0*/  @P1 IADD3.X R7, R215, UR5, RZ, P2, !PT ;  /* 0x00000005d7071c10 */ /* 0x000fca00097fe4ff */
[----:B------:R3:W5:Y:S01]  /*1500*/  @P1 LDG.E R24, desc[UR60][R6.64] ;  /* 0x0000003c06181981 */ /* 0x000762000c1e1900 */
[----:B-1----:R-:W-:Y:S01]  /*1510*/  ISETP.NE.AND P1, PT, R8, 0x1, PT ;  /* 0x000000010800780c */ /* 0x002fe20003f25270 */
[----:B------:R-:W-:Y:S01]  /*1520*/  IMAD.SHL.U32 R200, R189, 0x80, RZ ;  /* 0x00000080bdc87824 */ /* 0x000fe200078e00ff */
[----:B------:R-:W-:-:S03]  /*1530*/  IADD3 R8, -R3, R28, RZ ;  /* 0x0000001c03087210 */ /* 0x000fc60007ffe1ff */
[----:B0-----:R-:W-:-:S08]  /*1540*/  VIADD R4, R200, 0x7f ;  /* 0x0000007fc8047836 */ /* 0x001fd00000000000 */
[----:B------:R-:W0:Y:S08]  /*1550*/  @P1 LDC R11, c[0x0][0x44c] ;  /* 0x00011300ff0b1b82 */ /* 0x000e300000000800 */
[----:B------:R-:W1:Y:S01]  /*1560*/  @P1 LDC R5, c[0x0][0x450] ;  /* 0x00011400ff051b82 */ /* 0x000e620000000800 */
[----:B--2---:R-:W-:Y:S02]  /*1570*/  @P0 IMAD.IADD R25, R9, 0x1, -R0 ;  /* 0x0000000109190824 */ /* 0x004fe400078e0a00 */
[----:B0-----:R-:W-:-:S04]  /*1580*/  @P1 IMAD.HI.U32 R0, R4, R11, RZ ;  /* 0x0000000b04001227 */ /* 0x001fc800078e00ff */
[----:B------:R-:W-:Y:S01]  /*1590*/  IMAD.IADD R189, R8, 0x1, R25 ;  /* 0x0000000108bd7824 */ /* 0x000fe200078e0219 */
[----:B-1----:R-:W-:-:S03]  /*15a0*/  @P1 SHF.R.U32.HI R4, RZ, R5, R0 ;  /* 0x00000005ff041219 */ /* 0x002fc60000011600 */
[C---:B------:R-:W-:Y:S01]  /*15b0*/  VIADD R0, R189.reuse, 0x9f ;  /* 0x0000009fbd007836 */ /* 0x040fe20000000000 */
[----:B------:R-:W-:-:S03]  /*15c0*/  IADD3 R49, R189, 0xa0, -R191 ;  /* 0x000000a0bd317810 */ /* 0x000fc60007ffe8bf */
[----:B------:R-:W-:-:S04]  /*15d0*/  IMAD.HI R0, R0, 0x66666667, RZ ;  /* 0x6666666700007827 */ /* 0x000fc800078e02ff */
[----:B------:R-:W-:Y:S01]  /*15e0*/  IMAD.IADD R4, R49, 0x1, R4 ;  /* 0x0000000131047824 */ /* 0x000fe200078e0204 */
[----:B------:R-:W-:-:S03]  /*15f0*/  SHF.R.U32.HI R3, RZ, 0x1f, R0 ;  /* 0x0000001fff037819 */ /* 0x000fc60000011600 */
[----:B------:R-:W-:Y:S01]  /*1600*/  IMAD.HI R4, R4, 0x66666667, RZ ;  /* 0x6666666704047827 */ /* 0x000fe200078e02ff */
[----:B------:R-:W-:-:S04]  /*1610*/  LEA.HI.SX32 R48, R0, R3, 0x1a ;  /* 0x0000000300307211 */ /* 0x000fc800078fd2ff */
[----:B------:R-:W-:-:S04]  /*1620*/  SHF.R.U32.HI R5, RZ, 0x1f, R4 ;  /* 0x0000001fff057819 */ /* 0x000fc80000011604 */
[----:B------:R-:W-:Y:S01]  /*1630*/  LEA.HI.SX32 R5, R4, R5, 0x1a ;  /* 0x0000000504057211 */ /* 0x000fe200078fd2ff */
[----:B------:R-:W-:-:S03]  /*1640*/  IMAD.MOV R4, RZ, RZ, -R8 ;  /* 0x000000ffff047224 */ /* 0x000fc600078e0a08 */
[----:B------:R-:W-:Y:S02]  /*1650*/  VIMNMX R5, R48, R5, PT ;  /* 0x0000000530057248 */ /* 0x000fe40003fe0100 */
[----:B------:R-:W-:-:S03]  /*1660*/  VIMNMX R4, RZ, R4, !PT ;  /* 0x00000004ff047248 */ /* 0x000fc60007fe0100 */
[----:B------:R-:W-:-:S05]  /*1670*/  IMAD R0, R5, 0xa0, -R8 ;  /* 0x000000a005007824 */ /* 0x000fca00078e0a08 */
        /* <DEDUP_REMOVED lines=11> */
[----:B---3--:R-:W-:Y:S05]  /*1730*/  @!P1 BRA `(.L_x_3034) ;  /* 0x0000007c00909947 */ /* 0x008fea0003800000 */
        /* <DEDUP_REMOVED lines=17> */
[----:B0-----:R-:W-:-:S07]  /*1850*/  IMAD.MOV.U32 R13, RZ, RZ, RZ ;  /* 0x000000ffff0d7224 */ /* 0x001fce00078e00ff */
[----:B------:R-:W-:-:S07]  /*1860*/  LEPC R20, `(.L_x_3036) ;  /* 0x000000001014794e */ /* 0x000fce0000000000 */
[----:B-1---5:R-:W-:Y:S05]  /*1870*/  CALL.ABS.NOINC R14 ;  /* 0x000000000e007343 */ /* 0x022fea0003c00000 */
.L_x_3036:
[----:B------:R-:W-:Y:S05]  /*1880*/  BSYNC B6 ;  /* 0x0000000000067941 */ /* 0x000fea0003800000 */
.L_x_3035:
        /* <DEDUP_REMOVED lines=20> */
.L_x_3038:
[----:B------:R-:W-:Y:S05]  /*19d0*/  BSYNC B6 ;  /* 0x0000000000067941 */ /* 0x000fea0003800000 */
.L_x_3037:
        /* <DEDUP_REMOVED lines=8> */
[----:B------:R1:W3:Y:S01]  /*1a60*/  @P0 LDG.E R2, desc[UR60][R4.64] ;  /* 0x0000003c04020981 */ /* 0x0002e2000c1e1900 */
[----:B------:R-:W-:Y:S01]  /*1a70*/  SHF.R.S32.HI R3, RZ, 0x1f, R195 ;  /* 0x0000001fff037819 */ /* 0x000fe200000114c3 */
[----:B------:R-:W-:Y:S01]  /*1a80*/  IMAD.SHL.U32 R82, R205, 0x80, RZ ;  /* 0x00000080cd527824 */ /* 0x000fe200078e00ff */
[----:B------:R-:W-:Y:S01]  /*1a90*/  SHF.R.S32.HI R23, RZ, 0x1f, R22 ;  /* 0x0000001fff177819 */ /* 0x000fe20000011416 */
[----:B------:R-:W4:Y:S01]  /*1aa0*/  S2R R30, SR_TID.X ;  /* 0x00000000001e7919 */ /* 0x000f220000002100 */
[-C--:B0-----:R-:W-:Y:S01]  /*1ab0*/  IMAD.WIDE.U32 R8, R195, R52.reuse, R16 ;  /* 0x00000034c3087225 */ /* 0x081fe200078e0010 */
[----:B------:R-:W-:Y:S02]  /*1ac0*/  SHF.R.U32.HI R77, RZ, 0x3, R202 ;  /* 0x00000003ff4d7819 */ /* 0x000fe400000116ca */
[----:B------:R-:W-:Y:S01]  /*1ad0*/  LOP3.LUT R82, R82, 0x380, RZ, 0xc0, !PT ;  /* 0x0000038052527812 */ /* 0x000fe200078ec0ff */
[----:B------:R-:W-:Y:S01]  /*1ae0*/  IMAD R0, R3, R52, RZ ;  /* 0x0000003403007224 */ /* 0x000fe200078e02ff */
[----:B------:R-:W-:Y:S01]  /*1af0*/  SHF.L.U64.HI R86, R52, 0x6, R53 ;  /* 0x0000000634567819 */ /* 0x000fe20000010235 */
[----:B-1----:R-:W-:Y:S01]  /*1b00*/  IMAD.WIDE.U32 R4, R195, R58, R22 ;  /* 0x0000003ac3047225 */ /* 0x002fe200078e0016 */
[----:B------:R-:W-:-:S02]  /*1b10*/  SHF.R.U32.HI R76, RZ, 0x3, R82 ;  /* 0x00000003ff4c7819 */ /* 0x000fc40000011652 */
[----:B--2---:R-:W-:Y:S01]  /*1b20*/  ISETP.GE.AND P0, PT, R16, R29, PT ;  /* 0x0000001d1000720c */ /* 0x004fe20003f06270 */
[----:B------:R-:W-:Y:S01]  /*1b30*/  IMAD R13, R195, R53, R0 ;  /* 0x00000035c30d7224 */ /* 0x000fe200078e0200 */
[----:B------:R-:W-:Y:S01]  /*1b40*/  SHF.L.U64.HI R85, R52, 0x7, R53 ;  /* 0x0000000734557819 */ /* 0x000fe20000010235 */
[----:B------:R-:W-:Y:S01]  /*1b50*/  IMAD R0, R3, R58, RZ ;  /* 0x0000003a03007224 */ /* 0x000fe200078e02ff */
[----:B------:R-:W-:Y:S01]  /*1b60*/  SEL R3, R29, RZ, P0 ;  /* 0x000000ff1d037207 */ /* 0x000fe20000000000 */
[C---:B------:R-:W-:Y:S01]  /*1b70*/  IMAD.WIDE.U32 R6, R195.reuse, R52, R22 ;  /* 0x00000034c3067225 */ /* 0x040fe200078e0016 */
[--C-:B------:R-:W-:Y:S02]  /*1b80*/  SHF.L.U64.HI R81, R58, 0x6, R59.reuse ;  /* 0x000000063a517819 */ /* 0x100fe4000001023b */
[----:B------:R-:W-:Y:S01]  /*1b90*/  IADD3 R3, R16, R3, RZ ;  /* 0x0000000310037210 */ /* 0x000fe20007ffe0ff */
[----:B------:R-:W-:Y:S01]  /*1ba0*/  IMAD R15, R195, R59, R0 ;  /* 0x0000003bc30f7224 */ /* 0x000fe200078e0200 */
[----:B------:R-:W-:Y:S01]  /*1bb0*/  SHF.L.U64.HI R80, R58, 0x7, R59 ;  /* 0x000000073a507819 */ /* 0x000fe2000001023b */
[----:B------:R-:W-:Y:S01]  /*1bc0*/  IMAD.IADD R7, R7, 0x1, R13 ;  /* 0x0000000107077824 */ /* 0x000fe200078e020d */
[----:B------:R-:W-:Y:S01]  /*1bd0*/  SHF.R.S32.HI R0, RZ, 0x1f, R3 ;  /* 0x0000001fff007819 */ /* 0x000fe20000011403 */
[----:B------:R-:W-:Y:S01]  /*1be0*/  IMAD.IADD R5, R5, 0x1, R15 ;  /* 0x0000000105057824 */ /* 0x000fe200078e020f */
[----:B------:R-:W-:Y:S01]  /*1bf0*/  LOP3.LUT P1, RZ, R205, 0x4, RZ, 0xc0, !PT ;  /* 0x00000004cdff7812 */ /* 0x000fe2000782c0ff */
[----:B------:R-:W-:Y:S01]  /*1c00*/  IMAD.IADD R9, R13, 0x1, R9 ;  /* 0x000000010d097824 */ /* 0x000fe200078e0209 */
[----:B-----5:R-:W-:Y:S01]  /*1c10*/  SHF.R.S32.HI R13, RZ, 0x1f, R24 ;  /* 0x0000001fff0d7819 */ /* 0x020fe20000011418 */
[----:B------:R-:W-:Y:S01]  /*1c20*/  IMAD.WIDE.U32 R54, R24, R58, R4 ;  /* 0x0000003a18367225 */ /* 0x000fe200078e0004 */
[----:B------:R-:W-:-:S02]  /*1c30*/  LOP3.LUT R5, R82, 0x30, R16, 0xf8, !PT ;  /* 0x0000003052057812 */ /* 0x000fc400078ef810 */
[----:B------:R-:W-:Y:S01]  /*1c40*/  LEA.HI R3, R0, R3, RZ, 0x4 ;  /* 0x0000000300037211 */ /* 0x000fe200078f20ff */
[----:B------:R-:W-:Y:S01]  /*1c50*/  IMAD R0, R13, R52, RZ ;  /* 0x000000340d007224 */ /* 0x000fe200078e02ff */
[----:B----4-:R-:W-:Y:S01]  /*1c60*/  SHF.R.U32.HI R30, RZ, 0x7, R30 ;  /* 0x00000007ff1e7819 */ /* 0x010fe2000001161e */
[----:B------:R-:W-:Y:S01]  /*1c70*/  IMAD.WIDE.U32 R10, R195, R58, R16 ;  /* 0x0000003ac30a7225 */ /* 0x000fe200078e0010 */
[----:B------:R-:W-:Y:S02]  /*1c80*/  LOP3.LUT R5, R5, R76, RZ, 0x3c, !PT ;  /* 0x0000004c05057212 */ /* 0x000fe400078e3cff */
[----:B------:R-:W-:Y:S01]  /*1c90*/  ISETP.NE.AND P6, PT, R30, 0x1, PT ;  /* 0x000000011e00780c */ /* 0x000fe20003fc5270 */
[----:B------:R-:W-:Y:S01]  /*1ca0*/  IMAD R67, R24, R53, R0 ;  /* 0x0000003518437224 */ /* 0x000fe200078e0200 */
[----:B------:R-:W-:Y:S01]  /*1cb0*/  LOP3.LUT R0, R201, 0x70, R3, 0xf8, !PT ;  /* 0x00000070c9007812 */ /* 0x000fe200078ef803 */
[----:B------:R-:W-:Y:S01]  /*1cc0*/  VIADD R74, R30, 0x8 ;  /* 0x000000081e4a7836 */ /* 0x000fe20000000000 */
[----:B------:R-:W-:Y:S01]  /*1cd0*/  SHF.R.U32.HI R30, RZ, 0x3, R201 ;  /* 0x00000003ff1e7819 */ /* 0x000fe200000116c9 */
[----:B------:R-:W-:Y:S01]  /*1ce0*/  IMAD.IADD R69, R204, 0x1, R5 ;  /* 0x00000001cc457824 */ /* 0x000fe200078e0205 */
[----:B------:R-:W-:Y:S01]  /*1cf0*/  LOP3.LUT R5, R82, 0x70, R3, 0xf8, !PT ;  /* 0x0000007052057812 */ /* 0x000fe200078ef803 */
[----:B------:R-:W-:Y:S01]  /*1d00*/  IMAD.IADD R11, R15, 0x1, R11 ;  /* 0x000000010f0b7824 */ /* 0x000fe200078e020b */
[--C-:B------:R-:W-:Y:S01]  /*1d10*/  LOP3.LUT R4, R202, 0x70, R3.reuse, 0xf8, !PT ;  /* 0x00000070ca047812 */ /* 0x100fe200078ef803 */
[----:B------:R-:W-:Y:S01]  /*1d20*/  IMAD R13, R13, R58, RZ ;  /* 0x0000003a0d0d7224 */ /* 0x000fe200078e02ff */
[----:B------:R-:W-:Y:S01]  /*1d30*/  SHF.R.S32.HI R64, RZ, 0x4, R3 ;  /* 0x00000004ff407819 */ /* 0x000fe20000011403 */
[----:B------:R-:W-:Y:S01]  /*1d40*/  IMAD.WIDE.U32 R20, R24, R52, R6 ;  /* 0x0000003418147225 */ /* 0x000fe200078e0006 */
[----:B------:R-:W-:Y:S01]  /*1d50*/  LOP3.LUT R63, R3, 0xfffffff0, RZ, 0xc0, !PT ;  /* 0xfffffff0033f7812 */ /* 0x000fe200078ec0ff */
[----:B------:R-:W-:Y:S05]  /*1d60*/  @!P6 WARPSYNC.ALL ;  /* 0x000000000000e948 */ /* 0x000fea0003800000 */
[----:B------:R-:W-:Y:S01]  /*1d70*/  ULDC UR4, c[0x0][0x2f4] ;  /* 0x0000bd0000047ab9 */ /* 0x000fe20000000800 */
[----:B------:R-:W-:Y:S01]  /*1d80*/  IMAD R71, R53, 0xa0, RZ ;  /* 0x000000a035477824 */ /* 0x000fe200078e02ff */
[----:B------:R-:W-:Y:S01]  /*1d90*/  LOP3.LUT R5, R5, R76, RZ, 0x3c, !PT ;  /* 0x0000004c05057212 */ /* 0x000fe200078e3cff */
[----:B------:R-:W-:Y:S01]  /*1da0*/  IMAD.SHL.U32 R84, R52, 0x40, RZ ;  /* 0x0000004034547824 */ /* 0x000fe200078e00ff */
[----:B------:R-:W-:Y:S01]  /*1db0*/  LOP3.LUT R3, R0, R30, RZ, 0x3c, !PT ;  /* 0x0000001e00037212 */ /* 0x000fe200078e3cff */
[----:B------:R-:W-:Y:S01]  /*1dc0*/  IMAD.SHL.U32 R83, R52, 0x80, RZ ;  /* 0x0000008034537824 */ /* 0x000fe200078e00ff */
[----:B------:R-:W-:Y:S01]  /*1dd0*/  ISETP.GE.AND P2, PT, R19, UR4, PT ;  /* 0x0000000413007c0c */ /* 0x000fe2000bf46270 */
[----:B------:R-:W-:Y:S01]  /*1de0*/  IMAD.WIDE.U32 R50, R24, R52, R8 ;  /* 0x0000003418327225 */ /* 0x000fe200078e0008 */
[----:B------:R-:W-:-:S02]  /*1df0*/  LOP3.LUT R0, R4, R77, RZ, 0x3c, !PT ;  /* 0x0000004d04007212 */ /* 0x000fc400078e3cff */
[----:B------:R-:W-:Y:S01]  /*1e00*/  SHF.R.S32.HI R75, RZ, 0x1f, R190 ;  /* 0x0000001fff4b7819 */ /* 0x000fe200000114be */
[----:B------:R-:W-:Y:S01]  /*1e10*/  IMAD R13, R24, R59, R13 ;  /* 0x0000003b180d7224 */ /* 0x000fe200078e020d */
[----:B------:R-:W-:Y:S01]  /*1e20*/  SHF.L.U32 R72, R29, 0x1, RZ ;  /* 0x000000011d487819 */ /* 0x000fe200000006ff */
[----:B------:R-:W-:Y:S01]  /*1e30*/  IMAD R7, R59, 0xa0, RZ ;  /* 0x000000a03b077824 */ /* 0x000fe200078e02ff */
[----:B------:R-:W-:Y:S01]  /*1e40*/  ISETP.GE.AND P1, PT, R16, UR4, PT ;  /* 0x0000000410007c0c */ /* 0x000fe2000bf26270 */
[C---:B------:R-:W-:Y:S01]  /*1e50*/  IMAD.SHL.U32 R79, R58.reuse, 0x40, RZ ;  /* 0x000000403a4f7824 */ /* 0x040fe200078e00ff */
[----:B------:R-:W-:Y:S01]  /*1e60*/  P2R R89, PR, RZ, 0x4 ;  /* 0x00000004ff597803 */ /* 0x000fe20000000000 */
[----:B------:R-:W-:Y:S01]  /*1e70*/  IMAD.SHL.U32 R78, R58, 0x80, RZ ;  /* 0x000000803a4e7824 */ /* 0x000fe200078e00ff */
[----:B------:R-:W-:Y:S01]  /*1e80*/  SHF.R.S32.HI R61, RZ, 0x1f, R63 ;  /* 0x0000001fff3d7819 */ /* 0x000fe2000001143f */
[----:B------:R-:W-:Y:S01]  /*1e90*/  IMAD.WIDE.U32 R56, R24, R58, R10 ;  /* 0x0000003a18387225 */ /* 0x000fe200078e000a */
[----:B------:R-:W-:-:S03]  /*1ea0*/  IADD3 R0, R209, R0, RZ ;  /* 0x00000000d1007210 */ /* 0x000fc60007ffe0ff */
[----:B------:R-:W-:-:S04]  /*1eb0*/  IMAD.WIDE.U32 R52, R52, 0xa0, RZ ;  /* 0x000000a034347825 */ /* 0x000fc800078e00ff */
[----:B------:R-:W-:-:S04]  /*1ec0*/  IMAD.WIDE.U32 R58, R58, 0xa0, RZ ;  /* 0x000000a03a3a7825 */ /* 0x000fc800078e00ff */
[----:B------:R-:W-:Y:S02]  /*1ed0*/  IMAD.IADD R68, R21, 0x1, R67 ;  /* 0x0000000115447824 */ /* 0x000fe400078e0243 */
[----:B------:R-:W-:Y:S02]  /*1ee0*/  IMAD.IADD R87, R87, 0x1, R28 ;  /* 0x0000000157577824 */ /* 0x000fe400078e021c */
[----:B------:R-:W-:Y:S02]  /*1ef0*/  IMAD R73, R227, 0x40, R195 ;  /* 0x00000040e3497824 */ /* 0x000fe400078e02c3 */
[----:B------:R-:W-:Y:S02]  /*1f00*/  IMAD.IADD R71, R53, 0x1, R71 ;  /* 0x0000000135477824 */ /* 0x000fe400078e0247 */
[----:B------:R-:W-:Y:S02]  /*1f10*/  IMAD.IADD R70, R59, 0x1, R7 ;  /* 0x000000013b467824 */ /* 0x000fe400078e0207 */
[----:B------:R-:W-:-:S02]  /*1f20*/  IMAD.IADD R67, R67, 0x1, R51 ;  /* 0x0000000143437824 */ /* 0x000fc400078e0233 */
[----:B------:R-:W-:Y:S02]  /*1f30*/  IMAD.IADD R66, R55, 0x1, R13 ;  /* 0x0000000137427824 */ /* 0x000fe400078e020d */
[----:B------:R-:W-:Y:S02]  /*1f40*/  IMAD.IADD R65, R13, 0x1, R57 ;  /* 0x000000010d417824 */ /* 0x000fe400078e0239 */
[----:B------:R-:W-:Y:S02]  /*1f50*/  IMAD.IADD R60, R204, 0x1, R5 ;  /* 0x00000001cc3c7824 */ /* 0x000fe400078e0205 */
[----:B------:R-:W-:Y:S01]  /*1f60*/  IMAD.IADD R3, R206, 0x1, R3 ;  /* 0x00000001ce037824 */ /* 0x000fe200078e0203 */
[----:B---3--:R-:W-:Y:S01]  /*1f70*/  SHF.R.S32.HI R62, RZ, 0x1f, R2 ;  /* 0x0000001fff3e7819 */ /* 0x008fe20000011402 */
[----:B------:R-:W-:Y:S06]  /*1f80*/  @!P6 BAR.SYNC.DEFER_BLOCKING 0x9, 0x100 ;  /* 0x024400000000eb1d */ /* 0x000fec0000010000 */
.L_x_3113:
        /* <DEDUP_REMOVED lines=34> */
[----:B------:R-:W-:Y:S01]  /*21b0*/  IMAD R94, R94, R9, R11 ;  /* 0x000000095e5e7224 */ /* 0x000fe200078e020b */
[----:B------:R-:W-:Y:S01]  /*21c0*/  IADD3 R92, R18, R5, RZ ;  /* 0x00000005125c7210 */ /* 0x000fe20007ffe0ff */
[----:B------:R-:W-:-:S04]  /*21d0*/  @P4 VIADD R91, R5, 0xffffffc0 ;  /* 0xffffffc0055b4836 */ /* 0x000fc80000000000 */
[----:B------:R-:W-:Y:S01]  /*21e0*/  IMAD.IADD R91, R18, 0x1, R91 ;  /* 0x00000001125b7824 */ /* 0x000fe200078e025b */
[----:B0-----:R-:W-:Y:S06]  /*21f0*/  @!P2 BRA `(.L_x_3040) ;  /* 0x0000006400c4a947 */ /* 0x001fec0003800000 */
        /* <DEDUP_REMOVED lines=64> */
.L_x_3043:
[----:B------:R-:W-:Y:S05]  /*2600*/  BSYNC B1 ;  /* 0x0000000000017941 */ /* 0x000fea0003800000 */
.L_x_3042:
        /* <DEDUP_REMOVED lines=26> */
.L_x_3045:
[----:B------:R-:W-:Y:S05]  /*27b0*/  BSYNC B1 ;  /* 0x0000000000017941 */ /* 0x000fea0003800000 */
.L_x_3044:
        /* <DEDUP_REMOVED lines=22> */
.L_x_3047:
[----:B------:R-:W-:Y:S05]  /*2920*/  BSYNC B1 ;  /* 0x0000000000017941 */ /* 0x000fea0003800000 */
.L_x_3046:
[----:B------:R-:W-:Y:S01]  /*2930*/  ISETP.NE.AND P5, PT, R198, 0x3, PT ;  /* 0x00000003c600780c */ /* 0x000fe20003fa5270 */
[----:B------:R-:W-:Y:S01]  /*2940*/  IMAD.MOV.U32 R119, RZ, RZ, R46 ;  /* 0x000000ffff777224 */ /* 0x000fe200078e002e */
[----:B------:R-:W-:Y:S01]  /*2950*/  MOV R114, R42 ;  /* 0x0000002a00727202 */ /* 0x000fe20000000f00 */
[----:B-----5:R-:W-:Y:S02]  /*2960*/  IMAD.MOV.U32 R109, RZ, RZ, R34 ;  /* 0x000000ffff6d7224 */ /* 0x020fe400078e0022 */
[----:B------:R-:W-:Y:S02]  /*2970*/  IMAD.MOV.U32 R112, RZ, RZ, R38 ;  /* 0x000000ffff707224 */ /* 0x000fe400078e0026 */
[----:B------:R-:W-:Y:S02]  /*2980*/  IMAD.MOV.U32 R110, RZ, RZ, R36 ;  /* 0x000000ffff6e7224 */ /* 0x000fe400078e0024 */
[----:B------:R-:W-:Y:S02]  /*2990*/  IMAD.MOV.U32 R113, RZ, RZ, R40 ;  /* 0x000000ffff717224 */ /* 0x000fe400078e0028 */
[----:B------:R-:W-:-:S02]  /*29a0*/  IMAD.MOV.U32 R104, RZ, RZ, R8 ;  /* 0x000000ffff687224 */ /* 0x000fc400078e0008 */
[----:B------:R-:W-:Y:S02]  /*29b0*/  IMAD.MOV.U32 R107, RZ, RZ, R30 ;  /* 0x000000ffff6b7224 */ /* 0x000fe400078e001e */
[----:B------:R-:W-:Y:S02]  /*29c0*/  IMAD.MOV.U32 R106, RZ, RZ, R28 ;  /* 0x000000ffff6a7224 */ /* 0x000fe400078e001c */
[----:B------:R-:W-:Y:S01]  /*29d0*/  IMAD.MOV.U32 R108, RZ, RZ, R32 ;  /* 0x000000ffff6c7224 */ /* 0x000fe200078e0020 */
[----:B------:R-:W-:Y:S06]  /*29e0*/  @!P5 BRA `(.L_x_3048) ;  /* 0x000000000004d947 */ /* 0x000fec0003800000 */
[----:B------:R-:W-:Y:S01]  /*29f0*/  BPT.TRAP 0x1 ;  /* 0x000000040000795c */ /* 0x000fe20000300000 */
.L_x_3048:
[----:B------:R-:W-:Y:S01]  /*2a00*/  LEA R88, R192, R18, 0x3 ;  /* 0x00000012c0587211 */ /* 0x000fe200078e18ff */
[----:B------:R-:W-:Y:S01]  /*2a10*/  BSSY B1, `(.L_x_3049) ;  /* 0x0000004000017945 */ /* 0x000fe20003800000 */
[----:B------:R-:W-:-:S04]  /*2a20*/  SHF.L.U32 R100, R199, 0x1f, RZ ;  /* 0x0000001fc7647819 */ /* 0x000fc800000006ff */
[----:B------:R-:W1:Y:S02]  /*2a30*/  SYNCS.PHASECHK.TRANS64.TRYWAIT P6, [R88+URZ+0x22890], R100 ;  /* 0x02289064580075a7 */ /* 0x000e6400080c017f */
[----:B-1----:R-:W-:Y:S05]  /*2a40*/  @!P6 BRA `(.L_x_3050) ;  /* 0x0000020c003ce947 */ /* 0x002fea0003800000 */
.L_x_3343:
[----:B------:R-:W-:Y:S05]  /*2a50*/  BSYNC B1 ;  /* 0x0000000000017941 */ /* 0x000fea0003800000 */
.L_x_3049:
[----:B------:R-:W-:-:S03]  /*2a60*/  UMOV UR4, 0xffffffff ;  /* 0xffffffff00047882 */ /* 0x000fc60000000000 */
[----:B------:R-:W-:Y:S05]  /*2a70*/  BRA.DIV UR4, `(.L_x_3051) ;  /* 0x0000020e04447947 */ /* 0x000fea000b800000 */
[----:B------:R2:W3:Y:S04]  /*2a80*/  SHFL.IDX PT, R103, R102, RZ, 0x1c1f ;  /* 0x001c1fff66677589 */ /* 0x0004e800000e0000 */
[----:B------:R2:W4:Y:S02]  /*2a90*/  SHFL.IDX PT, R14, R101, RZ, 0x1c1f ;  /* 0x001c1fff650e7589 */ /* 0x00052400000e0000 */
.L_x_3347:
        /* <DEDUP_REMOVED lines=113> */
.L_x_3057:
[----:B------:R-:W-:Y:S05]  /*31b0*/  BSYNC B3 ;  /* 0x0000000000037941 */ /* 0x000fea0003800000 */
.L_x_3056:
[----:B0-----:R0:W-:Y:S02]  /*31c0*/  ST.E.128 desc[UR60][R10.64], R4 ;  /* 0x000000040a007985 */ /* 0x0011e4000c101d3c */
.L_x_3055:
[----:B------:R-:W-:Y:S05]  /*31d0*/  BSYNC B2 ;  /* 0x0000000000027941 */ /* 0x000fea0003800000 */
.L_x_3054:
        /* <DEDUP_REMOVED lines=10> */
[----:B------:R-:W-:Y:S01]  /*3280*/  SHF.R.U32.HI R46, RZ, 0x8, R45 ;  /* 0x00000008ff2e7819 */ /* 0x000fe2000001162d */
[----:B------:R-:W-:Y:S01]  /*3290*/  IMAD.MOV.U32 R13, RZ, RZ, R6 ;  /* 0x000000ffff0d7224 */ /* 0x000fe200078e0006 */
[----:B------:R-:W-:Y:S01]  /*32a0*/  LOP3.LUT R12, R45, 0xff0000ff, RZ, 0xc0, !PT ;  /* 0xff0000ff2d0c7812 */ /* 0x000fe200078ec0ff */
[----:B------:R-:W-:Y:S01]  /*32b0*/  IMAD.SHL.U32 R6, R42, 0x100, RZ ;  /* 0x000001002a067824 */ /* 0x000fe200078e00ff */
[----:B------:R-:W-:Y:S02]  /*32c0*/  SHF.R.U32.HI R44, RZ, 0x10, R43 ;  /* 0x00000010ff2c7819 */ /* 0x000fe4000001162b */
[----:B------:R-:W-:Y:S02]  /*32d0*/  SHF.R.U32.HI R45, RZ, 0x10, R45 ;  /* 0x00000010ff2d7819 */ /* 0x000fe4000001162d */
[----:B------:R-:W-:Y:S01]  /*32e0*/  SHF.L.U32 R7, R46, 0x8, RZ ;  /* 0x000000082e077819 */ /* 0x000fe200000006ff */
[----:B------:R-:W-:Y:S01]  /*32f0*/  IMAD.U32 R44, R44, 0x10000, RZ ;  /* 0x000100002c2c7824 */ /* 0x000fe200078e00ff */
[----:B------:R-:W-:-:S02]  /*3300*/  LOP3.LUT R15, R43, 0xff0000ff, RZ, 0xc0, !PT ;  /* 0xff0000ff2b0f7812 */ /* 0x000fc400078ec0ff */
[----:B------:R-:W-:Y:S01]  /*3310*/  LOP3.LUT R7, R12, 0xff00, R7, 0xf8, !PT ;  /* 0x0000ff000c077812 */ /* 0x000fe200078ef807 */
[----:B------:R-:W-:Y:S01]  /*3320*/  IMAD.U32 R12, R45, 0x10000, RZ ;  /* 0x000100002d0c7824 */ /* 0x000fe200078e00ff */
[----:B------:R-:W-:Y:S02]  /*3330*/  LOP3.LUT R15, R15, 0xff00, R6, 0xf8, !PT ;  /* 0x0000ff000f0f7812 */ /* 0x000fe400078ef806 */
        /* <DEDUP_REMOVED lines=91> */
.L_x_3059:
[----:B------:R-:W-:Y:S05]  /*38f0*/  BSYNC B2 ;  /* 0x0000000000027941 */ /* 0x000fea0003800000 */
.L_x_3058:
[----:B0-----:R0:W-:Y:S02]  /*3900*/  ST.E.128 desc[UR60][R10.64], R4 ;  /* 0x000000040a007985 */ /* 0x0011e4000c101d3c */
.L_x_3053:
[----:B------:R-:W-:Y:S05]  /*3910*/  BSYNC B1 ;  /* 0x0000000000017941 */ /* 0x000fea0003800000 */
.L_x_3052:
[----:B------:R-:W-:-:S03]  /*3920*/  UMOV UR4, 0xffffffff ;  /* 0xffffffff00047882 */ /* 0x000fc60000000000 */
[----:B------:R-:W-:Y:S05]  /*3930*/  BRA.DIV UR4, `(.L_x_3060) ;  /* 0x000001fe04dc7947 */ /* 0x000fea000b800000 */
[----:B------:R0:W0:Y:S04]  /*3940*/  SHFL.IDX PT, R43, R102, 0x1, 0x1c1f ;  /* 0x003c1f00662b7f89 */ /* 0x00002800000e0000 */
[----:B----4-:R4:W0:Y:S02]  /*3950*/  SHFL.IDX PT, R14, R101, 0x1, 0x1c1f ;  /* 0x003c1f00650e7f89 */ /* 0x01082400000e0000 */
.L_x_3351:
        /* <DEDUP_REMOVED lines=20> */
[----:B------:R-:W-:-:S02]  /*3aa0*/  LOP3.LUT R7, R12, 0xff00, R7, 0xf8, !PT ;  /* 0x0000ff000c077812 */ /* 0x000fc400078ef807 */
[----:B------:R-:W-:Y:S01]  /*3ab0*/  SHF.L.U32 R12, R40, 0x10, RZ ;  /* 0x00000010280c7819 */ /* 0x000fe200000006ff */
[----:B------:R-:W-:Y:S01]  /*3ac0*/  IMAD.U32 R41, R41, 0x10000, RZ ;  /* 0x0001000029297824 */ /* 0x000fe200078e00ff */
[----:B------:R-:W-:Y:S02]  /*3ad0*/  LOP3.LUT R38, R38, 0xff00, R39, 0xf8, !PT ;  /* 0x0000ff0026267812 */ /* 0x000fe400078ef827 */
[----:B------:R-:W-:Y:S02]  /*3ae0*/  F2FP.F16.E4M3.UNPACK_B R39, R113.H1 ;  /* 0x00000071ff27723e */ /* 0x000fe400030006ff */
[-C--:B------:R-:W-:Y:S02]  /*3af0*/  F2FP.F16.E4M3.UNPACK_B R6, R5.reuse ;  /* 0x00000005ff06723e */ /* 0x080fe400020006ff */
        /* <DEDUP_REMOVED lines=8> */
[C---:B------:R-:W-:Y:S01]  /*3b80*/  FMUL.FTZ R45, R7.reuse, R41 ;  /* 0x00000029072d7220 */ /* 0x040fe20000410000 */
        /* <DEDUP_REMOVED lines=21> */
[----:B------:R-:W-:Y:S02]  /*3ce0*/  HADD2.F32 R12, -RZ, R112.H1_H1 ;  /* 0x30000070ff0c7230 */ /* 0x000fe40000004100 */
[----:B------:R-:W-:Y:S01]  /*3cf0*/  FMUL.FTZ R39, R7, R38 ;  /* 0x0000002607277220 */ /* 0x000fe20000410000 */
[----:B------:R-:W-:-:S02]  /*3d00*/  HADD2.F32 R113, -RZ, R113.H0_H0 ;  /* 0x20000071ff717230 */ /* 0x000fc40000004100 */
[----:B------:R-:W-:Y:S02]  /*3d10*/  HADD2.F32 R4, -RZ, R4.H1_H1 ;  /* 0x30000004ff047230 */ /* 0x000fe40000004100 */
[-C--:B------:R-:W-:Y:S01]  /*3d20*/  FFMA.FTZ R39, R6, R12.reuse, -R39 ;  /* 0x0000000c06277223 */ /* 0x080fe20000010827 */
[----:B------:R-:W-:Y:S02]  /*3d30*/  HADD2.F32 R112, -RZ, R112.H0_H0 ;  /* 0x20000070ff707230 */ /* 0x000fe40000004100 */
[----:B------:R-:W-:Y:S01]  /*3d40*/  FFMA.FTZ R42, R7, R12, R42 ;  /* 0x0000000c072a7223 */ /* 0x000fe2000001002a */
[-C--:B------:R-:W-:Y:S01]  /*3d50*/  F2FP.F16.E4M3.UNPACK_B R12, R40.reuse.H1 ;  /* 0x00000028ff0c723e */ /* 0x080fe200030006ff */
[-C--:B------:R-:W-:Y:S01]  /*3d60*/  FMUL.FTZ R38, R4, R113.reuse ;  /* 0x0000007104267220 */ /* 0x080fe20000410000 */
[C---:B------:R-:W-:Y:S01]  /*3d70*/  FMUL.FTZ R113, R5.reuse, R113 ;  /* 0x0000007105717220 */ /* 0x040fe20000410000 */
[----:B------:R-:W-:Y:S02]  /*3d80*/  F2FP.F16.E4M3.UNPACK_B R40, R40 ;  /* 0x00000028ff28723e */ /* 0x000fe400020006ff */
[-C--:B------:R-:W-:Y:S01]  /*3d90*/  FFMA.FTZ R45, R5, R112.reuse, -R38 ;  /* 0x00000070052d7223 */ /* 0x080fe20000010826 */
[----:B---3--:R-:W-:Y:S01]  /*3da0*/  F2FP.SATFINITE.E4M3.F32.PACK_AB_MERGE_C R103, R42, R39, RZ ;  /* 0x000000272a67723e */ /* 0x008fe200048070ff */
        /* <DEDUP_REMOVED lines=45> */
.L_x_3066:
[----:B------:R-:W-:Y:S05]  /*4080*/  BSYNC B3 ;  /* 0x0000000000037941 */ /* 0x000fea0003800000 */
.L_x_3065:
[----:B0-----:R0:W-:Y:S02]  /*4090*/  ST.E.128 desc[UR60][R10.64], R4 ;  /* 0x000000040a007985 */ /* 0x0011e4000c101d3c */
.L_x_3064:
[----:B------:R-:W-:Y:S05]  /*40a0*/  BSYNC B2 ;  /* 0x0000000000027941 */ /* 0x000fea0003800000 */
.L_x_3063:
        /* <DEDUP_REMOVED lines=113> */
.L_x_3068:
[----:B------:R-:W-:Y:S05]  /*47c0*/  BSYNC B2 ;  /* 0x0000000000027941 */ /* 0x000fea0003800000 */
.L_x_3067:
[----:B0-----:R0:W-:Y:S02]  /*47d0*/  ST.E.128 desc[UR60][R10.64], R4 ;  /* 0x000000040a007985 */ /* 0x0011e4000c101d3c */
.L_x_3062:
[----:B------:R-:W-:Y:S05]  /*47e0*/  BSYNC B1 ;  /* 0x0000000000017941 */ /* 0x000fea0003800000 */
.L_x_3061:
[----:B------:R-:W-:-:S03]  /*47f0*/  UMOV UR4, 0xffffffff ;  /* 0xffffffff00047882 */ /* 0x000fc60000000000 */
[----:B------:R-:W-:Y:S05]  /*4800*/  BRA.DIV UR4, `(.L_x_3069) ;  /* 0x000001f204707947 */ /* 0x000fea000b800000 */
[----:B------:R1:W1:Y:S04]  /*4810*/  SHFL.IDX PT, R35, R102, 0x2, 0x1c1f ;  /* 0x005c1f0066237f89 */ /* 0x00026800000e0000 */
[----:B0-----:R0:W0:Y:S02]  /*4820*/  SHFL.IDX PT, R14, R101, 0x2, 0x1c1f ;  /* 0x005c1f00650e7f89 */ /* 0x00102400000e0000 */
.L_x_3355:
[----:B------:R-:W-:Y:S05]  /*4830*/  @P4 BRA `(.L_x_3070) ;  /* 0x00000044008c4947 */ /* 0x000fea0003800000 */
[----:B------:R-:W-:Y:S04]  /*4840*/  BSSY B1, `(.L_x_3071) ;  /* 0x0000072000017945 */ /* 0x000fe80003800000 */
[----:B------:R-:W-:Y:S05]  /*4850*/  @P1 BRA `(.L_x_3072) ;  /* 0x0000000400c01947 */ /* 0x000fea0003800000 */
[----:B------:R2:W2:Y:S01]  /*4860*/  LDS.128 R4, [R92+0x1c400] ;  /* 0x01c400005c047984 */ /* 0x0004a20000000c00 */
[----:B0-----:R-:W-:Y:S01]  /*4870*/  IADD3 R10, P2, R16, R14, RZ ;  /* 0x0000000e100a7210 */ /* 0x001fe20007f5e0ff */
[----:B------:R-:W-:Y:S03]  /*4880*/  BSSY B2, `(.L_x_3073) ;  /* 0x000006c000027945 */ /* 0x000fe60003800000 */
[----:B-1----:R-:W-:Y:S02]  /*4890*/  IADD3.X R11, R35, R17, RZ, P2, !PT ;  /* 0x00000011230b7210 */ /* 0x002fe400017fe4ff */
[----:B------:R-:W-:-:S13]  /*48a0*/  ISETP.GE.AND P2, PT, R22, R105, PT ;  /* 0x000000691600720c */ /* 0x000fda0003f46270 */
[----:B------:R-:W-:Y:S05]  /*48b0*/  @P2 BRA `(.L_x_3074) ;  /* 0x0000000400a02947 */ /* 0x000fea0003800000 */
[----:B------:R-:W-:Y:S01]  /*48c0*/  SHF.R.U32.HI R12, RZ, 0x8, R33 ;  /* 0x00000008ff0c7819 */ /* 0x000fe20000011621 */
[----:B--2---:R-:W-:Y:S01]  /*48d0*/  IMAD.MOV.U32 R15, RZ, RZ, R7 ;  /* 0x000000ffff0f7224 */ /* 0x004fe200078e0007 */
        /* <DEDUP_REMOVED lines=89> */
[C---:B------:R-:W-:Y:S01]  /*4e70*/  FMUL.FTZ R36, R4.reuse, R36 ;  /* 0x0000002404247220 */ /* 0x040fe20000410000 */
        /* <DEDUP_REMOVED lines=10> */
[----:B------:R-:W-:Y:S02]  /*4f20*/  F2FP.SATFINITE.E4M3.F32.PACK_AB_MERGE_C R4, R38, R37, R43 ;  /* 0x000000252604723e */ /* 0x000fe4000480702b */
[----:B------:R-:W-:-:S07]  /*4f30*/  F2FP.SATFINITE.E4M3.F32.PACK_AB_MERGE_C R7, R15, R30, R33 ;  /* 0x0000001e0f07723e */ /* 0x000fce0004807021 */
.L_x_3074:
[----:B------:R-:W-:Y:S05]  /*4f40*/  BSYNC B2 ;  /* 0x0000000000027941 */ /* 0x000fea0003800000 */
.L_x_3073:
[----:B--2---:R0:W-:Y:S02]  /*4f50*/  ST.E.128 desc[UR60][R10.64], R4 ;  /* 0x000000040a007985 */ /* 0x0041e4000c101d3c */
.L_x_3072:
[----:B------:R-:W-:Y:S05]  /*4f60*/  BSYNC B1 ;  /* 0x0000000000017941 */ /* 0x000fea0003800000 */
.L_x_3071:
[----:B------:R-:W-:-:S13]  /*4f70*/  ISETP.NE.AND P2, PT, R89, RZ, PT ;  /* 0x000000ff5900720c */ /* 0x000fda0003f45270 */
[----:B------:R-:W-:Y:S05]  /*4f80*/  @P2 BRA `(.L_x_3070) ;  /* 0x0000003c00b82947 */ /* 0x000fea0003800000 */
[----:B0-----:R0:W0:Y:S01]  /*4f90*/  LDS.128 R4, [R91+0x1c400] ;  /* 0x01c400005b047984 */ /* 0x0010220000000c00 */
[----:B------:R-:W-:Y:S01]  /*4fa0*/  IADD3 R14, P2, R19, R14, RZ ;  /* 0x0000000e130e7210 */ /* 0x000fe20007f5e0ff */
[----:B------:R-:W-:Y:S04]  /*4fb0*/  BSSY B1, `(.L_x_3075) ;  /* 0x000006d000017945 */ /* 0x000fe80003800000 */
[----:B-1----:R-:W-:Y:S01]  /*4fc0*/  IMAD.X R15, R35, 0x1, R194, P2 ;  /* 0x00000001230f7824 */ /* 0x002fe200010e06c2 */
[----:B------:R-:W-:-:S13]  /*4fd0*/  ISETP.GE.AND P2, PT, R196, R105, PT ;  /* 0x00000069c400720c */ /* 0x000fda0003f46270 */
[----:B------:R-:W-:Y:S05]  /*4fe0*/  @P2 BRA `(.L_x_3076) ;  /* 0x0000000400a42947 */ /* 0x000fea0003800000 */
[----:B------:R-:W-:Y:S01]  /*4ff0*/  SHF.R.U32.HI R12, RZ, 0x8, R29 ;  /* 0x00000008ff0c7819 */ /* 0x000fe2000001161d */
[----:B0-----:R-:W-:Y:S01]  /*5000*/  IMAD.MOV.U32 R10, RZ, RZ, R7 ;  /* 0x000000ffff0a7224 */ /* 0x001fe200078e0007 */
[--C-:B------:R-:W-:Y:S02]  /*5010*/  SHF.R.U32.HI R30, RZ, 0x8, R9.reuse ;  /* 0x00000008ff1e7819 */ /* 0x100fe40000011609 */
[----:B------:R-:W-:Y:S02]  /*5020*/  LOP3.LUT R8, R9, 0xff0000ff, RZ, 0xc0, !PT ;  /* 0xff0000ff09087812 */ /* 0x000fe400078ec0ff */
[----:B------:R-:W-:Y:S01]  /*5030*/  SHF.R.U32.HI R13, RZ, 0x10, R9 ;  /* 0x00000010ff0d7819 */ /* 0x000fe20000011609 */
[----:B------:R-:W-:Y:S01]  /*5040*/  IMAD.MOV.U32 R9, RZ, RZ, R6 ;  /* 0x000000ffff097224 */ /* 0x000fe200078e0006 */
[----:B------:R-:W-:Y:S01]  /*5050*/  SHF.R.U32.HI R28, RZ, 0x10, R29 ;  /* 0x00000010ff1c7819 */ /* 0x000fe2000001161d */
[----:B------:R-:W-:Y:S01]  /*5060*/  IMAD.SHL.U32 R6, R12, 0x100, RZ ;  /* 0x000001000c067824 */ /* 0x000fe200078e00ff */
[----:B------:R-:W-:-:S02]  /*5070*/  SHF.L.U32 R7, R30, 0x8, RZ ;  /* 0x000000081e077819 */ /* 0x000fc400000006ff */
[----:B------:R-:W-:Y:S01]  /*5080*/  LOP3.LUT R11, R29, 0xff0000ff, RZ, 0xc0, !PT ;  /* 0xff0000ff1d0b7812 */ /* 0x000fe200078ec0ff */
[----:B------:R-:W-:Y:S01]  /*5090*/  IMAD.U32 R28, R28, 0x10000, RZ ;  /* 0x000100001c1c7824 */ /* 0x000fe200078e00ff */
[----:B------:R-:W-:Y:S01]  /*50a0*/  LOP3.LUT R7, R8, 0xff00, R7, 0xf8, !PT ;  /* 0x0000ff0008077812 */ /* 0x000fe200078ef807 */
[----:B------:R-:W-:Y:S01]  /*50b0*/  IMAD.U32 R8, R13, 0x10000, RZ ;  /* 0x000100000d087824 */ /* 0x000fe200078e00ff */
[----:B------:R-:W-:Y:S02]  /*50c0*/  LOP3.LUT R11, R11, 0xff00, R6, 0xf8, !PT ;  /* 0x0000ff000b0b7812 */ /* 0x000fe400078ef806 */
        /* <DEDUP_REMOVED lines=91> */
.L_x_3076:
[----:B------:R-:W-:Y:S05]  /*5680*/  BSYNC B1 ;  /* 0x0000000000017941 */ /* 0x000fea0003800000 */
.L_x_3075:
[----:B0-----:R0:W-:Y:S01]  /*5690*/  ST.E.128 desc[UR60][R14.64], R4 ;  /* 0x000000040e007985 */ /* 0x0011e2000c101d3c */
[----:B------:R-:W-:Y:S05]  /*56a0*/  BRA `(.L_x_3070) ;  /* 0x0000003400f07947 */ /* 0x000fea0003800000 */
.L_x_3041:
[C---:B------:R-:W-:Y:S01]  /*56b0*/  VIADD R8, R195.reuse, 0x40 ;  /* 0x00000040c3087836 */ /* 0x040fe20000000000 */
        /* <DEDUP_REMOVED lines=62> */
[----:B------:R-:W-:Y:S02]  /*5aa0*/  IMAD.MOV.U32 R118, RZ, RZ, R4 ;  /* 0x000000ffff767224 */ /* 0x000fe400078e0004 */
[----:B------:R-:W-:-:S02]  /*5ab0*/  IMAD.MOV.U32 R110, RZ, RZ, R34 ;  /* 0x000000ffff6e7224 */ /* 0x000fc400078e0022 */
[----:B------:R-:W-:Y:S01]  /*5ac0*/  IMAD.MOV.U32 R112, RZ, RZ, R32 ;  /* 0x000000ffff707224 */ /* 0x000fe200078e0020 */
[----:B------:R-:W-:Y:S06]  /*5ad0*/  @!P5 BRA `(.L_x_3077) ;  /* 0x000000000004d947 */ /* 0x000fec0003800000 */
[----:B------:R-:W-:Y:S01]  /*5ae0*/  BPT.TRAP 0x1 ;  /* 0x000000040000795c */ /* 0x000fe20000300000 */
.L_x_3077:
[----:B------:R-:W-:Y:S01]  /*5af0*/  IMAD R88, R192, 0x8, R18 ;  /* 0x00000008c0587824 */ /* 0x000fe200078e0212 */
[----:B------:R-:W-:Y:S01]  /*5b00*/  SHF.L.U32 R100, R199, 0x1f, RZ ;  /* 0x0000001fc7647819 */ /* 0x000fe200000006ff */
[----:B------:R-:W0:Y:S01]  /*5b10*/  LDC R103, c[0x0][0x2f4] ;  /* 0x0000bd00ff677b82 */ /* 0x000e220000000800 */
[----:B------:R-:W-:Y:S02]  /*5b20*/  BSSY B1, `(.L_x_3078) ;  /* 0x0000003000017945 */ /* 0x000fe40003800000 */
[----:B------:R-:W1:Y:S02]  /*5b30*/  SYNCS.PHASECHK.TRANS64.TRYWAIT P3, [R88+URZ+0x22890], R100 ;  /* 0x02289064580075a7 */ /* 0x000e64000806017f */
[----:B-1----:R-:W-:Y:S05]  /*5b40*/  @!P3 BRA `(.L_x_3079) ;  /* 0x000001dc00e8b947 */ /* 0x002fea0003800000 */
.L_x_3356:
[----:B------:R-:W-:Y:S05]  /*5b50*/  BSYNC B1 ;  /* 0x0000000000017941 */ /* 0x000fea0003800000 */
.L_x_3078:
[----:B------:R-:W-:Y:S01]  /*5b60*/  UMOV UR4, 0xffffffff ;  /* 0xffffffff00047882 */ /* 0x000fe20000000000 */
[----:B0-----:R-:W-:Y:S02]  /*5b70*/  IMAD.IADD R111, R103, 0x1, -R72 ;  /* 0x00000001676f7824 */ /* 0x001fe400078e0a48 */
[----:B------:R-:W-:Y:S05]  /*5b80*/  BRA.DIV UR4, `(.L_x_3080) ;  /* 0x000001de04ec7947 */ /* 0x000fea000b800000 */
[----:B------:R0:W2:Y:S04]  /*5b90*/  SHFL.IDX PT, R104, R102, RZ, 0x1c1f ;  /* 0x001c1fff66687589 */ /* 0x0000a800000e0000 */
[----:B------:R0:W3:Y:S02]  /*5ba0*/  SHFL.IDX PT, R106, R101, RZ, 0x1c1f ;  /* 0x001c1fff656a7589 */ /* 0x0000e400000e0000 */
.L_x_3360:
        /* <DEDUP_REMOVED lines=18> */
[----:B------:R-:W2:Y:S04]  /*5cd0*/  LDS.128 R8, [R9+0x18400] ;  /* 0x0184000009087984 */ /* 0x000ea80000000c00 */
[----:B------:R-:W3:Y:S01]  /*5ce0*/  LDS.128 R12, [R12+0x18400] ;  /* 0x018400000c0c7984 */ /* 0x000ee20000000c00 */
[----:B------:R-:W-:Y:S05]  /*5cf0*/  @P2 BRA `(.L_x_3084) ;  /* 0x0000000c003c2947 */ /* 0x000fea0003800000 */
[----:B------:R-:W-:Y:S02]  /*5d00*/  SHF.R.U32.HI R128, RZ, 0x8, R5 ;  /* 0x00000008ff807819 */ /* 0x000fe40000011605 */
        /* <DEDUP_REMOVED lines=13> */
[----:B--2---:R-:W-:Y:S01]  /*5de0*/  MOV R28, R8 ;  /* 0x00000008001c7202 */ /* 0x004fe20000000f00 */
[----:B------:R-:W-:Y:S01]  /*5df0*/  IMAD.U32 R124, R124, 0x10000, RZ ;  /* 0x000100007c7c7824 */ /* 0x000fe200078e00ff */
[----:B------:R-:W-:Y:S01]  /*5e00*/  LOP3.LUT R6, R7, 0xff0000ff, RZ, 0xc0, !PT ;  /* 0xff0000ff07067812 */ /* 0x000fe200078ec0ff */
[----:B------:R-:W-:Y:S01]  /*5e10*/  IMAD.U32 R126, R126, 0x10000, RZ ;  /* 0x000100007e7e7824 */ /* 0x000fe200078e00ff */
[----:B------:R-:W-:Y:S01]  /*5e20*/  SHF.R.U32.HI R127, RZ, 0x10, R7 ;  /* 0x00000010ff7f7819 */ /* 0x000fe20000011607 */
[----:B------:R-:W-:Y:S01]  /*5e30*/  IMAD.SHL.U32 R7, R123, 0x100, RZ ;  /* 0x000001007b077824 */ /* 0x000fe200078e00ff */
[----:B------:R-:W-:Y:S01]  /*5e40*/  LOP3.LUT R4, R4, 0xff00, R5, 0xf8, !PT ;  /* 0x0000ff0004047812 */ /* 0x000fe200078ef805 */
[----:B------:R-:W-:Y:S01]  /*5e50*/  IMAD.U32 R5, R125, 0x10000, RZ ;  /* 0x000100007d057824 */ /* 0x000fe200078e00ff */
[----:B------:R-:W-:-:S02]  /*5e60*/  LOP3.LUT R123, R30, 0xff00, R29, 0xf8, !PT ;  /* 0x0000ff001e7b7812 */ /* 0x000fc400078ef81d */
[----:B------:R-:W-:Y:S02]  /*5e70*/  LOP3.LUT R125, R120, 0xff00, R121, 0xf8, !PT ;  /* 0x0000ff00787d7812 */ /* 0x000fe400078ef879 */
        /* <DEDUP_REMOVED lines=69> */
[----:B------:R-:W-:Y:S01]  /*62d0*/  FFMA.FTZ R135, R30, R29, R119 ;  /* 0x0000001d1e877223 */ /* 0x000fe20000010077 */
[----:B------:R-:W-:Y:S01]  /*62e0*/  F2FP.F16.E4M3.UNPACK_B R116, R116 ;  /* 0x00000074ff74723e */ /* 0x000fe200020006ff */
[----:B------:R-:W-:Y:S01]  /*62f0*/  HADD2.F32 R14, -RZ, R10.H0_H0 ;  /* 0x2000000aff0e7230 */ /* 0x000fe20000004100 */
[----:B------:R-:W-:Y:S01]  /*6300*/  F2FP.SATFINITE.E4M3.F32.PACK_AB_MERGE_C R8, R127, R8, RZ ;  /* 0x000000087f08723e */ /* 0x000fe200048070ff */
[--C-:B------:R-:W-:Y:S01]  /*6310*/  HADD2.F32 R29, -RZ, R28.reuse.H0_H0 ;  /* 0x2000001cff1d7230 */ /* 0x100fe20000004100 */
[----:B------:R-:W-:Y:S01]  /*6320*/  F2FP.SATFINITE.E4M3.F32.PACK_AB_MERGE_C R135, R135, R120, RZ ;  /* 0x000000788787723e */ /* 0x000fe200048070ff */
[----:B------:R-:W-:Y:S01]  /*6330*/  HADD2.F32 R117, -RZ, R117.H1_H1 ;  /* 0x30000075ff757230 */ /* 0x000fe20000004100 */
[----:B------:R-:W-:Y:S01]  /*6340*/  F2FP.SATFINITE.E4M3.F32.PACK_AB_MERGE_C R8, R122, R123, R8 ;  /* 0x0000007b7a08723e */ /* 0x000fe20004807008 */
[----:B------:R-:W-:-:S02]  /*6350*/  HADD2.F32 R28, -RZ, R28.H1_H1 ;  /* 0x3000001cff1c7230 */ /* 0x000fc40000004100 */
[CC--:B------:R-:W-:Y:S01]  /*6360*/  FMUL.FTZ R119, R29.reuse, R118.reuse ;  /* 0x000000761d777220 */ /* 0x0c0fe20000410000 */
[----:B------:R-:W-:Y:S02]  /*6370*/  HADD2.F32 R30, -RZ, R116.H0_H0 ;  /* 0x20000074ff1e7230 */ /* 0x000fe40000004100 */
[----:B------:R-:W-:Y:S01]  /*6380*/  FMUL.FTZ R118, R14, R118 ;  /* 0x000000760e767220 */ /* 0x000fe20000410000 */
        /* <DEDUP_REMOVED lines=11> */
[--C-:B------:R-:W-:Y:S01]  /*6440*/  HADD2.F32 R31, -RZ, R30.reuse.H0_H0 ;  /* 0x2000001eff1f7230 */ /* 0x100fe20000004100 */
        /* <DEDUP_REMOVED lines=9> */
[----:B------:R-:W-:Y:S01]  /*64e0*/  FMUL.FTZ R120, R28, R120 ;  /* 0x000000781c787220 */ /* 0x000fe20000410000 */
[----:B------:R-:W-:Y:S01]  /*64f0*/  HADD2.F32 R119, -RZ, R119.H1_H1 ;  /* 0x30000077ff777230 */ /* 0x000fe20000004100 */
[----:B------:R-:W-:Y:S01]  /*6500*/  F2FP.F16.E4M3.UNPACK_B R9, R9.H1 ;  /* 0x00000009ff09723e */ /* 0x000fe200030006ff */
[----:B------:R-:W-:Y:S02]  /*6510*/  HADD2.F32 R30, -RZ, R29.H1_H1 ;  /* 0x3000001dff1e7230 */ /* 0x000fe40000004100 */
[-C--:B------:R-:W-:Y:S01]  /*6520*/  FFMA.FTZ R29, R31, R118.reuse, R120 ;  /* 0x000000761f1d7223 */ /* 0x080fe20000010078 */
[----:B------:R-:W-:Y:S02]  /*6530*/  HADD2.F32 R117, -RZ, R117.H1_H1 ;  /* 0x30000075ff757230 */ /* 0x000fe40000004100 */
[----:B------:R-:W-:Y:S01]  /*6540*/  FMUL.FTZ R31, R116, R119 ;  /* 0x00000077741f7220 */ /* 0x000fe20000410000 */
[----:B------:R-:W-:Y:S01]  /*6550*/  F2FP.F16.E4M3.UNPACK_B R13, R13.H1 ;  /* 0x0000000dff0d723e */ /* 0x000fe200030006ff */
[----:B------:R-:W-:Y:S01]  /*6560*/  FMUL.FTZ R119, R30, R119 ;  /* 0x000000771e777220 */ /* 0x000fe20000410000 */
[----:B------:R-:W-:Y:S01]  /*6570*/  FFMA.FTZ R28, R28, R118, -R121 ;  /* 0x000000761c1c7223 */ /* 0x000fe20000010879 */
[----:B------:R-:W-:Y:S01]  /*6580*/  FFMA.FTZ R123, R30, R117, -R31 ;  /* 0x000000751e7b7223 */ /* 0x000fe2000001081f */
[----:B------:R-:W-:Y:S01]  /*6590*/  F2FP.F16.E4M3.UNPACK_B R31, R7.H1 ;  /* 0x00000007ff1f723e */ /* 0x000fe200030006ff */
[----:B------:R-:W-:Y:S01]  /*65a0*/  FFMA.FTZ R122, R116, R117, R119 ;  /* 0x00000075747a7223 */ /* 0x000fe20000010077 */
[----:B------:R-:W-:Y:S01]  /*65b0*/  HADD2.F32 R7, -RZ, R9.H0_H0 ;  /* 0x20000009ff077230 */ /* 0x000fe20000004100 */
[----:B------:R-:W-:Y:S01]  /*65c0*/  F2FP.F16.E4M3.UNPACK_B R6, R6.H1 ;  /* 0x00000006ff06723e */ /* 0x000fe200030006ff */
[----:B------:R-:W-:Y:S01]  /*65d0*/  HADD2.F32 R30, -RZ, R13.H0_H0 ;  /* 0x2000000dff1e7230 */ /* 0x000fe20000004100 */
[----:B------:R-:W-:Y:S01]  /*65e0*/  F2FP.SATFINITE.E4M3.F32.PACK_AB_MERGE_C R12, R129, R12, RZ ;  /* 0x0000000c810c723e */ /* 0x000fe200048070ff */
[----:B------:R-:W-:Y:S01]  /*65f0*/  HADD2.F32 R116, -RZ, R31.H0_H0 ;  /* 0x2000001fff747230 */ /* 0x000fe20000004100 */
[----:B------:R-:W-:Y:S01]  /*6600*/  F2FP.F16.E4M3.UNPACK_B R119, R5.H1 ;  /* 0x00000005ff77723e */ /* 0x000fe200030006ff */
[----:B------:R-:W-:Y:S01]  /*6610*/  HADD2.F32 R13, -RZ, R13.H1_H1 ;  /* 0x3000000dff0d7230 */ /* 0x000fe20000004100 */
[----:B------:R-:W-:Y:S01]  /*6620*/  F2FP.SATFINITE.E4M3.F32.PACK_AB_MERGE_C R12, R125, R124, R12 ;  /* 0x0000007c7d0c723e */ /* 0x000fe2000480700c */
        /* <DEDUP_REMOVED lines=49> */
[----:B------:R-:W-:Y:S01]  /*6940*/  FMUL.FTZ R7, R6, R7 ;  /* 0x0000000706077220 */ /* 0x000fe20000410000 */
        /* <DEDUP_REMOVED lines=10> */
.L_x_3084:
[----:B------:R-:W-:Y:S05]  /*69f0*/  BSYNC B2 ;  /* 0x0000000000027941 */ /* 0x000fea0003800000 */
.L_x_3083:
[----:B------:R-:W-:Y:S01]  /*6a00*/  ISETP.GE.AND P3, PT, R115, R103, PT ;  /* 0x000000677300720c */ /* 0x000fe20003f66270 */
[----:B--2---:R4:W-:-:S12]  /*6a10*/  ST.E.128 desc[UR60][R98.64], R8 ;  /* 0x0000000862007985 */ /* 0x0049d8000c101d3c */
[----:B------:R-:W-:-:S04]  /*6a20*/  @!P3 IADD3 R4, P4, R106, R115, RZ ;  /* 0x000000736a04b210 */ /* 0x000fc80007f9e0ff */
[----:B------:R-:W-:-:S05]  /*6a30*/  @!P3 LEA.HI.X.SX32 R5, R115, R104, 0x1, P4 ;  /* 0x000000687305b211 */ /* 0x000fca00020f0eff */
[----:B---3--:R4:W-:Y:S04]  /*6a40*/  @!P3 ST.E.128 desc[UR60][R4.64], R12 ;  /* 0x0000000c0400b985 */ /* 0x0089e8000c101d3c */
.L_x_3082:
[----:B------:R-:W-:Y:S05]  /*6a50*/  BSYNC B1 ;  /* 0x0000000000017941 */ /* 0x000fea0003800000 */
.L_x_3081:
[----:B------:R-:W-:-:S03]  /*6a60*/  UMOV UR4, 0xffffffff ;  /* 0xffffffff00047882 */ /* 0x000fc60000000000 */
[----:B------:R-:W-:Y:S05]  /*6a70*/  BRA.DIV UR4, `(.L_x_3085) ;  /* 0x000001d2047c7947 */ /* 0x000fea000b800000 */
[----:B------:R0:W0:Y:S04]  /*6a80*/  SHFL.IDX PT, R28, R102, 0x1, 0x1c1f ;  /* 0x003c1f00661c7f89 */ /* 0x00002800000e0000 */
[----:B----4-:R4:W0:Y:S02]  /*6a90*/  SHFL.IDX PT, R14, R101, 0x1, 0x1c1f ;  /* 0x003c1f00650e7f89 */ /* 0x01082400000e0000 */
.L_x_3364:
        /* <DEDUP_REMOVED lines=35> */
[----:B---3--:R-:W-:Y:S01]  /*6cd0*/  SHF.R.U32.HI R106, RZ, 0x10, R35 ;  /* 0x00000010ff6a7819 */ /* 0x008fe20000011623 */
[----:B------:R-:W-:Y:S01]  /*6ce0*/  IMAD.SHL.U32 R10, R32, 0x100, RZ ;  /* 0x00000100200a7824 */ /* 0x000fe200078e00ff */
[----:B------:R-:W-:-:S02]  /*6cf0*/  LOP3.LUT R35, R35, 0xff0000ff, RZ, 0xc0, !PT ;  /* 0xff0000ff23237812 */ /* 0x000fc400078ec0ff */
[----:B------:R-:W-:Y:S02]  /*6d00*/  SHF.R.U32.HI R36, RZ, 0x8, R37 ;  /* 0x00000008ff247819 */ /* 0x000fe40000011625 */
[----:B------:R-:W-:Y:S02]  /*6d10*/  SHF.R.U32.HI R98, RZ, 0x10, R39 ;  /* 0x00000010ff627819 */ /* 0x000fe40000011627 */
[----:B------:R-:W-:Y:S02]  /*6d20*/  LOP3.LUT R39, R39, 0xff0000ff, RZ, 0xc0, !PT ;  /* 0xff0000ff27277812 */ /* 0x000fe400078ec0ff */
[----:B------:R-:W-:Y:S01]  /*6d30*/  SHF.R.U32.HI R38, RZ, 0x10, R37 ;  /* 0x00000010ff267819 */ /* 0x000fe20000011625 */
[----:B------:R-:W-:Y:S01]  /*6d40*/  IMAD.U32 R98, R98, 0x10000, RZ ;  /* 0x0001000062627824 */ /* 0x000fe200078e00ff */
[----:B------:R-:W-:Y:S02]  /*6d50*/  LOP3.LUT R99, R37, 0xff0000ff, RZ, 0xc0, !PT ;  /* 0xff0000ff25637812 */ /* 0x000fe400078ec0ff */
[----:B------:R-:W-:Y:S01]  /*6d60*/  LOP3.LUT R37, R35, 0xff00, R4, 0xf8, !PT ;  /* 0x0000ff0023257812 */ /* 0x000fe200078ef804 */
[----:B------:R-:W-:Y:S01]  /*6d70*/  IMAD.U32 R4, R106, 0x10000, RZ ;  /* 0x000100006a047824 */ /* 0x000fe200078e00ff */
[----:B------:R-:W-:Y:S01]  /*6d80*/  MOV R29, R6 ;  /* 0x00000006001d7202 */ /* 0x000fe20000000f00 */
[----:B------:R-:W-:Y:S01]  /*6d90*/  IMAD.SHL.U32 R6, R36, 0x100, RZ ;  /* 0x0000010024067824 */ /* 0x000fe200078e00ff */
        /* <DEDUP_REMOVED lines=14> */
[CC--:B------:R-:W-:Y:S01]  /*6e80*/  FMUL.FTZ R117, R33.reuse, R6.reuse ;  /* 0x0000000621757220 */ /* 0x0c0fe20000410000 */
[--C-:B------:R-:W-:Y:S02]  /*6e90*/  HADD2.F32 R38, -RZ, R37.reuse.H0_H0 ;  /* 0x20000025ff267230 */ /* 0x100fe40000004100 */
        /* <DEDUP_REMOVED lines=80> */
[--C-:B------:R-:W-:Y:S01]  /*73a0*/  HADD2.F32 R99, -RZ, R38.reuse.H0_H0 ;  /* 0x20000026ff637230 */ /* 0x100fe20000004100 */
[----:B------:R-:W-:Y:S01]  /*73b0*/  F2FP.F16.E4M3.UNPACK_B R37, R8 ;  /* 0x00000008ff25723e */ /* 0x000fe200020006ff */
[----:B------:R-:W-:Y:S01]  /*73c0*/  HADD2.F32 R34, -RZ, R33.H0_H0 ;  /* 0x20000021ff227230 */ /* 0x000fe20000004100 */
[----:B------:R-:W-:Y:S01]  /*73d0*/  F2FP.SATFINITE.E4M3.F32.PACK_AB_MERGE_C R30, R29, R30, R114 ;  /* 0x0000001e1d1e723e */ /* 0x000fe20004807072 */
[----:B------:R-:W-:Y:S01]  /*73e0*/  HADD2.F32 R35, -RZ, R35.H1_H1 ;  /* 0x30000023ff237230 */ /* 0x000fe20000004100 */
[----:B------:R-:W-:Y:S01]  /*73f0*/  F2FP.SATFINITE.E4M3.F32.PACK_AB_MERGE_C R32, R104, R39, R32 ;  /* 0x000000276820723e */ /* 0x000fe20004807020 */
[----:B------:R-:W-:Y:S01]  /*7400*/  HADD2.F32 R39, -RZ, R37.H0_H0 ;  /* 0x20000025ff277230 */ /* 0x000fe20000004100 */
[----:B------:R-:W-:Y:S01]  /*7410*/  F2FP.SATFINITE.E4M3.F32.PACK_AB_MERGE_C R29, R113, R112, R121 ;  /* 0x00000070711d723e */ /* 0x000fe20004807079 */
[-C--:B------:R-:W-:Y:S01]  /*7420*/  FMUL.FTZ R113, R36, R99.reuse ;  /* 0x0000006324717220 */ /* 0x080fe20000410000 */
[----:B------:R-:W-:Y:S01]  /*7430*/  FMUL.FTZ R99, R34, R99 ;  /* 0x0000006322637220 */ /* 0x000fe20000410000 */
        /* <DEDUP_REMOVED lines=15> */
[----:B------:R-:W-:-:S02]  /*7530*/  HADD2.F32 R35, -RZ, R33.H0_H0 ;  /* 0x20000021ff237230 */ /* 0x000fc40000004100 */
[----:B------:R-:W-:Y:S02]  /*7540*/  HADD2.F32 R9, -RZ, R5.H0_H0 ;  /* 0x20000005ff097230 */ /* 0x000fe40000004100 */
[----:B------:R-:W-:Y:S02]  /*7550*/  HADD2.F32 R34, -RZ, R34.H1_H1 ;  /* 0x30000022ff227230 */ /* 0x000fe40000004100 */
[-C--:B------:R-:W-:Y:S01]  /*7560*/  FMUL.FTZ R38, R10, R35.reuse ;  /* 0x000000230a267220 */ /* 0x080fe20000410000 */
[----:B------:R-:W-:Y:S02]  /*7570*/  HADD2.F32 R36, -RZ, R33.H1_H1 ;  /* 0x30000021ff247230 */ /* 0x000fe40000004100 */
[----:B------:R-:W-:Y:S01]  /*7580*/  FMUL.FTZ R35, R9, R35 ;  /* 0x0000002309237220 */ /* 0x000fe20000410000 */
[----:B------:R-:W-:Y:S02]  /*7590*/  HADD2.F32 R33, -RZ, R8.H0_H0 ;  /* 0x20000008ff217230 */ /* 0x000fe40000004100 */
[----:B------:R-:W-:-:S02]  /*75a0*/  HADD2.F32 R5, -RZ, R5.H1_H1 ;  /* 0x30000005ff057230 */ /* 0x000fc40000004100 */
        /* <DEDUP_REMOVED lines=58> */
.L_x_3089:
[----:B------:R-:W-:Y:S05]  /*7950*/  BSYNC B2 ;  /* 0x0000000000027941 */ /* 0x000fea0003800000 */
.L_x_3088:
[----:B------:R-:W-:Y:S01]  /*7960*/  ISETP.GE.AND P3, PT, R15, R103, PT ;  /* 0x000000670f00720c */ /* 0x000fe20003f66270 */
[----:B0-----:R0:W-:-:S12]  /*7970*/  ST.E.128 desc[UR60][R12.64], R4 ;  /* 0x000000040c007985 */ /* 0x0011d8000c101d3c */
[----:B------:R-:W-:-:S04]  /*7980*/  @!P3 IADD3 R14, P4, R15, R14, RZ ;  /* 0x0000000e0f0eb210 */ /* 0x000fc80007f9e0ff */
[----:B------:R-:W-:-:S05]  /*7990*/  @!P3 LEA.HI.X.SX32 R15, R15, R28, 0x1, P4 ;  /* 0x0000001c0f0fb211 */ /* 0x000fca00020f0eff */
[----:B------:R0:W-:Y:S04]  /*79a0*/  @!P3 ST.E.128 desc[UR60][R14.64], R8 ;  /* 0x000000080e00b985 */ /* 0x0001e8000c101d3c */
.L_x_3087:
[----:B------:R-:W-:Y:S05]  /*79b0*/  BSYNC B1 ;  /* 0x0000000000017941 */ /* 0x000fea0003800000 */
.L_x_3086:
[----:B------:R-:W-:-:S03]  /*79c0*/  UMOV UR4, 0xffffffff ;  /* 0xffffffff00047882 */ /* 0x000fc60000000000 */
[----:B------:R-:W-:Y:S05]  /*79d0*/  BRA.DIV UR4, `(.L_x_3090) ;  /* 0x000001c204ec7947 */ /* 0x000fea000b800000 */
[----:B0-----:R-:W0:Y:S04]  /*79e0*/  SHFL.IDX PT, R102, R102, 0x2, 0x1c1f ;  /* 0x005c1f0066667f89 */ /* 0x001e2800000e0000 */
[----:B------:R0:W0:Y:S02]  /*79f0*/  SHFL.IDX PT, R14, R101, 0x2, 0x1c1f ;  /* 0x005c1f00650e7f89 */ /* 0x00002400000e0000 */
.L_x_3368:
[----:B------:R-:W-:-:S05]  /*7a00*/  VIADD R4, R195, 0x80 ;  /* 0x00000080c3047836 */ /* 0x000fca0000000000 */
[----:B------:R-:W-:-:S13]  /*7a10*/  ISETP.GE.OR P3, PT, R4, R97, P1 ;  /* 0x000000610400720c */ /* 0x000fda0000f66670 */
[----:B------:R-:W-:Y:S05]  /*7a20*/  @P3 BRA `(.L_x_3070) ;  /* 0x0000001400103947 */ /* 0x000fea0003800000 */
[----:B------:R-:W-:Y:S01]  /*7a30*/  SEL R111, R72, R111, !P0 ;  /* 0x0000006f486f7207 */ /* 0x000fe20004000000 */
[----:B------:R-:W-:Y:S01]  /*7a40*/  IMAD R5, R192, 0x5000, R0 ;  /* 0x00005000c0057824 */ /* 0x000fe200078e0200 */
[----:B0-----:R-:W-:Y:S01]  /*7a50*/  IADD3 R12, P3, R63, R14, RZ ;  /* 0x0000000e3f0c7210 */ /* 0x001fe20007f7e0ff */
[----:B------:R-:W-:Y:S01]  /*7a60*/  BSSY B1, `(.L_x_3091) ;  /* 0x00000e3000017945 */ /* 0x000fe20003800000 */
[----:B------:R-:W-:Y:S01]  /*7a70*/  SHF.R.S32.HI R4, RZ, 0x1f, R111 ;  /* 0x0000001fff047819 */ /* 0x000fe2000001146f */
[----:B------:R-:W-:Y:S02]  /*7a80*/  IMAD.IADD R5, R18, 0x1, R5 ;  /* 0x0000000112057824 */ /* 0x000fe400078e0205 */
[----:B------:R-:W-:Y:S01]  /*7a90*/  IMAD.X R13, R102, 0x1, R61, P3 ;  /* 0x00000001660d7824 */ /* 0x000fe200018e063d */
[----:B------:R-:W-:-:S04]  /*7aa0*/  LEA.HI R111, R4, R111, RZ, 0x5 ;  /* 0x0000006f046f7211 */ /* 0x000fc800078f28ff */
[----:B------:R-:W-:-:S05]  /*7ab0*/  LEA.HI.SX32 R15, R111, R64, 0x1b ;  /* 0x000000406f0f7211 */ /* 0x000fca00078fdaff */
[----:B------:R-:W-:-:S05]  /*7ac0*/  IMAD.SHL.U32 R15, R15, 0x10, RZ ;  /* 0x000000100f0f7824 */ /* 0x000fca00078e00ff */
[----:B------:R-:W-:-:S04]  /*7ad0*/  LOP3.LUT R4, R202, 0x70, R15, 0xf8, !PT ;  /* 0x00000070ca047812 */ /* 0x000fc800078ef80f */
[----:B------:R-:W-:-:S05]  /*7ae0*/  LOP3.LUT R4, R4, R77, RZ, 0x3c, !PT ;  /* 0x0000004d04047212 */ /* 0x000fca00078e3cff */
[----:B------:R-:W-:-:S04]  /*7af0*/  IMAD.IADD R7, R209, 0x1, R4 ;  /* 0x00000001d1077824 */ /* 0x000fc800078e0204 */
[----:B------:R-:W-:-:S04]  /*7b00*/  IMAD R7, R192, 0x5000, R7 ;  /* 0x00005000c0077824 */ /* 0x000fc800078e0207 */
[----:B------:R-:W-:Y:S02]  /*7b10*/  IMAD.IADD R8, R18, 0x1, R7 ;  /* 0x0000000112087824 */ /* 0x000fe400078e0207 */
[----:B------:R-:W0:Y:S04]  /*7b20*/  LDS.128 R4, [R5+0x18400] ;  /* 0x0184000005047984 */ /* 0x000e280000000c00 */
[----:B------:R-:W0:Y:S01]  /*7b30*/  LDS.128 R8, [R8+0x18400] ;  /* 0x0184000008087984 */ /* 0x000e220000000c00 */
        /* <DEDUP_REMOVED lines=9> */
[----:B------:R-:W-:Y:S01]  /*7bd0*/  SHF.R.U32.HI R40, RZ, 0x10, R41 ;  /* 0x00000010ff287819 */ /* 0x000fe20000011629 */
[----:B------:R-:W-:Y:S01]  /*7be0*/  IMAD.SHL.U32 R33, R33, 0x100, RZ ;  /* 0x0000010021217824 */ /* 0x000fe200078e00ff */
[----:B------:R-:W-:Y:S01]  /*7bf0*/  SHF.R.U32.HI R38, RZ, 0x10, R43 ;  /* 0x00000010ff267819 */ /* 0x000fe2000001162b */
[----:B------:R-:W-:Y:S01]  /*7c00*/  IMAD.MOV.U32 R31, RZ, RZ, R6 ;  /* 0x000000ffff1f7224 */ /* 0x000fe200078e0006 */
[----:B------:R-:W-:-:S02]  /*7c10*/  LOP3.LUT R34, R45, 0xff0000ff, RZ, 0xc0, !PT ;  /* 0xff0000ff2d227812 */ /* 0x000fc400078ec0ff */
[----:B------:R-:W-:Y:S02]  /*7c20*/  SHF.R.U32.HI R39, RZ, 0x8, R47 ;  /* 0x00000008ff277819 */ /* 0x000fe4000001162f */
[----:B------:R-:W-:Y:S01]  /*7c30*/  LOP3.LUT R4, R29, 0xff00, R4, 0xf8, !PT ;  /* 0x0000ff001d047812 */ /* 0x000fe200078ef804 */
[----:B------:R-:W-:Y:S01]  /*7c40*/  IMAD.U32 R29, R40, 0x10000, RZ ;  /* 0x00010000281d7824 */ /* 0x000fe200078e00ff */
[----:B------:R-:W-:Y:S01]  /*7c50*/  LOP3.LUT R30, R43, 0xff0000ff, RZ, 0xc0, !PT ;  /* 0xff0000ff2b1e7812 */ /* 0x000fe200078ec0ff */
[----:B------:R-:W-:Y:S01]  /*7c60*/  IMAD.SHL.U32 R39, R39, 0x100, RZ ;  /* 0x0000010027277824 */ /* 0x000fe200078e00ff */
[----:B------:R-:W-:Y:S02]  /*7c70*/  MOV R32, R8 ;  /* 0x0000000800207202 */ /* 0x000fe40000000f00 */
[----:B------:R-:W-:Y:S01]  /*7c80*/  LOP3.LUT R10, R34, 0xff00, R37, 0xf8, !PT ;  /* 0x0000ff00220a7812 */ /* 0x000fe200078ef825 */
[----:B------:R-:W-:Y:S01]  /*7c90*/  IMAD.U32 R37, R38, 0x10000, RZ ;  /* 0x0001000026257824 */ /* 0x000fe200078e00ff */
[----:B------:R-:W-:-:S02]  /*7ca0*/  LOP3.LUT R30, R30, 0xff00, R33, 0xf8, !PT ;  /* 0x0000ff001e1e7812 */ /* 0x000fc400078ef821 */
[----:B------:R-:W-:Y:S02]  /*7cb0*/  LOP3.LUT R36, R47, 0xff0000ff, RZ, 0xc0, !PT ;  /* 0xff0000ff2f247812 */ /* 0x000fe400078ec0ff */
        /* <DEDUP_REMOVED lines=10> */
[----:B------:R-:W-:-:S02]  /*7d60*/  SHF.R.U32.HI R41, RZ, 0x10, R45 ;  /* 0x00000010ff297819 */ /* 0x000fc4000001162d */
[-C--:B------:R-:W-:Y:S01]  /*7d70*/  FMUL.FTZ R45, R34, R39.reuse ;  /* 0x00000027222d7220 */ /* 0x080fe20000410000 */
[----:B------:R-:W-:Y:S02]  /*7d80*/  HADD2.F32 R37, -RZ, R36.H0_H0 ;  /* 0x20000024ff257230 */ /* 0x000fe40000004100 */
[----:B------:R-:W-:Y:S01]  /*7d90*/  FMUL.FTZ R39, R30, R39 ;  /* 0x000000271e277220 */ /* 0x000fe20000410000 */
[----:B------:R-:W-:Y:S01]  /*7da0*/  IMAD.U32 R41, R41, 0x10000, RZ ;  /* 0x0001000029297824 */ /* 0x000fe200078e00ff */
[----:B------:R-:W-:Y:S02]  /*7db0*/  SHF.R.U32.HI R43, RZ, 0x10, R47 ;  /* 0x00000010ff2b7819 */ /* 0x000fe4000001162f */
        /* <DEDUP_REMOVED lines=8> */
[----:B------:R-:W-:Y:S01]  /*7e40*/  HADD2.F32 R37, -RZ, R36.H1_H1 ;  /* 0x30000024ff257230 */ /* 0x000fe20000004100 */
[----:B------:R-:W-:Y:S01]  /*7e50*/  LOP3.LUT R10, R10, 0xff0000, R41, 0xf8, !PT ;  /* 0x00ff00000a0a7812 */ /* 0x000fe200078ef829 */
[----:B------:R-:W-:Y:S01]  /*7e60*/  FMUL.FTZ R41, R34, R39 ;  /* 0x0000002722297220 */ /* 0x000fe20000410000 */
[----:B------:R-:W-:Y:S01]  /*7e70*/  SHF.L.U32 R43, R43, 0x10, RZ ;  /* 0x000000102b2b7819 */ /* 0x000fe200000006ff */
[----:B------:R-:W-:Y:S01]  /*7e80*/  HADD2.F32 R36, -RZ, R105.H0_H0 ;  /* 0x20000069ff247230 */ /* 0x000fe20000004100 */
[----:B------:R-:W-:Y:S01]  /*7e90*/  F2FP.F16.E4M3.UNPACK_B R109, R109 ;  /* 0x0000006dff6d723e */ /* 0x000fe200020006ff */
[----:B------:R-:W-:Y:S01]  /*7ea0*/  FMUL.FTZ R39, R30, R39 ;  /* 0x000000271e277220 */ /* 0x000fe20000410000 */
[----:B------:R-:W-:Y:S01]  /*7eb0*/  HADD2.F32 R33, -RZ, R32.H0_H0 ;  /* 0x20000020ff217230 */ /* 0x000fe20000004100 */
[----:B------:R-:W-:Y:S01]  /*7ec0*/  LOP3.LUT R6, R6, 0xff0000, R43, 0xf8, !PT ;  /* 0x00ff000006067812 */ /* 0x000fe200078ef82b */
[----:B------:R-:W-:-:S02]  /*7ed0*/  HADD2.F32 R29, -RZ, R28.H0_H0 ;  /* 0x2000001cff1d7230 */ /* 0x000fc40000004100 */
[-C--:B------:R-:W-:Y:S01]  /*7ee0*/  FFMA.FTZ R44, R30, R37.reuse, -R41 ;  /* 0x000000251e2c7223 */ /* 0x080fe20000010829 */
[----:B------:R-:W-:Y:S01]  /*7ef0*/  FFMA.FTZ R43, R34, R37, R39 ;  /* 0x00000025222b7223 */ /* 0x000fe20000010027 */
[----:B------:R-:W-:Y:S02]  /*7f00*/  HADD2.F32 R30, -RZ, R109.H0_H0 ;  /* 0x2000006dff1e7230 */ /* 0x000fe40000004100 */
[-C--:B------:R-:W-:Y:S01]  /*7f10*/  FMUL.FTZ R34, R33, R36.reuse ;  /* 0x0000002421227220 */ /* 0x080fe20000410000 */
[----:B------:R-:W-:Y:S01]  /*7f20*/  FMUL.FTZ R36, R29, R36 ;  /* 0x000000241d247220 */ /* 0x000fe20000410000 */
[----:B------:R-:W-:Y:S01]  /*7f30*/  HADD2.F32 R105, -RZ, R105.H1_H1 ;  /* 0x30000069ff697230 */ /* 0x000fe20000004100 */
[----:B------:R-:W-:Y:S01]  /*7f40*/  F2FP.SATFINITE.E4M3.F32.PACK_AB_MERGE_C R44, R44, R45, RZ ;  /* 0x0000002d2c2c723e */ /* 0x000fe200048070ff */
[----:B------:R-:W-:Y:S02]  /*7f50*/  HADD2.F32 R32, -RZ, R32.H1_H1 ;  /* 0x30000020ff207230 */ /* 0x000fe40000004100 */
[----:B------:R-:W-:Y:S01]  /*7f60*/  FFMA.FTZ R39, R33, R30, R36 ;  /* 0x0000001e21277223 */ /* 0x000fe20000010024 */
[----:B------:R-:W-:-:S02]  /*7f70*/  HADD2.F32 R28, -RZ, R28.H1_H1 ;  /* 0x3000001cff1c7230 */ /* 0x000fc40000004100 */
        /* <DEDUP_REMOVED lines=21> */
[-C--:B------:R-:W-:Y:S01]  /*80d0*/  FFMA.FTZ R47, R29, R32.reuse, -R46 ;  /* 0x000000201d2f7223 */ /* 0x080fe2000001082e */
[----:B------:R-:W-:Y:S02]  /*80e0*/  HADD2.F32 R29, -RZ, R34.H1_H1 ;  /* 0x30000022ff1d7230 */ /* 0x000fe40000004100 */
[----:B------:R-:W-:Y:S01]  /*80f0*/  FMUL.FTZ R99, R30, R37 ;  /* 0x000000251e637220 */ /* 0x000fe20000410000 */
[----:B------:R-:W-:Y:S01]  /*8100*/  F2FP.F16.E4M3.UNPACK_B R31, R31 ;  /* 0x0000001fff1f723e */ /* 0x000fe200020006ff */
[C---:B------:R-:W-:Y:S01]  /*8110*/  FMUL.FTZ R37, R28.reuse, R37 ;  /* 0x000000251c257220 */ /* 0x040fe20000410000 */
[----:B------:R-:W-:Y:S01]  /*8120*/  FFMA.FTZ R98, R33, R32, R36 ;  /* 0x0000002021627223 */ /* 0x000fe20000010024 */
[-C--:B--2---:R-:W-:Y:S01]  /*8130*/  FFMA.FTZ R104, R28, R29.reuse, -R99 ;  /* 0x0000001d1c687223 */ /* 0x084fe20000010863 */
[----:B------:R-:W-:Y:S02]  /*8140*/  HADD2.F32 R32, -RZ, R107.H0_H0 ;  /* 0x2000006bff207230 */ /* 0x000fe40000004100 */
[----:B------:R-:W-:Y:S01]  /*8150*/  FFMA.FTZ R99, R30, R29, R37 ;  /* 0x0000001d1e637223 */ /* 0x000fe20000010025 */
[----:B------:R-:W-:Y:S01]  /*8160*/  F2FP.F16.E4M3.UNPACK_B R108, R108 ;  /* 0x0000006cff6c723e */ /* 0x000fe200020006ff */
[----:B------:R-:W-:Y:S01]  /*8170*/  HADD2.F32 R29, -RZ, R35.H0_H0 ;  /* 0x20000023ff1d7230 */ /* 0x000fe20000004100 */
[----:B------:R-:W-:Y:S01]  /*8180*/  F2FP.SATFINITE.E4M3.F32.PACK_AB_MERGE_C R47, R104, R47, RZ ;  /* 0x0000002f682f723e */ /* 0x000fe200048070ff */
[----:B------:R-:W-:Y:S01]  /*8190*/  HADD2.F32 R28, -RZ, R31.H0_H0 ;  /* 0x2000001fff1c7230 */ /* 0x000fe20000004100 */
[----:B------:R-:W-:Y:S01]  /*81a0*/  F2FP.SATFINITE.E4M3.F32.PACK_AB_MERGE_C R42, R43, R42, RZ ;  /* 0x0000002a2b2a723e */ /* 0x000fe200048070ff */
[----:B------:R-:W-:-:S02]  /*81b0*/  HADD2.F32 R34, -RZ, R107.H1_H1 ;  /* 0x3000006bff227230 */ /* 0x000fc40000004100 */
[-C--:B------:R-:W-:Y:S01]  /*81c0*/  FMUL.FTZ R33, R29, R32.reuse ;  /* 0x000000201d217220 */ /* 0x080fe20000410000 */
[----:B------:R-:W-:Y:S02]  /*81d0*/  HADD2.F32 R35, -RZ, R35.H1_H1 ;  /* 0x30000023ff237230 */ /* 0x000fe40000004100 */
[----:B------:R-:W-:Y:S01]  /*81e0*/  FMUL.FTZ R32, R28, R32 ;  /* 0x000000201c207220 */ /* 0x000fe20000410000 */
[----:B------:R-:W-:Y:S01]  /*81f0*/  HADD2.F32 R31, -RZ, R31.H1_H1 ;  /* 0x3000001fff1f7230 */ /* 0x000fe20000004100 */
[----:B----4-:R-:W-:Y:S01]  /*8200*/  F2FP.SATFINITE.E4M3.F32.PACK_AB_MERGE_C R101, R40, R39, R42 ;  /* 0x000000272865723e */ /* 0x010fe2000480702a */
[--C-:B------:R-:W-:Y:S02]  /*8210*/  HADD2.F32 R30, -RZ, R108.reuse.H0_H0 ;  /* 0x2000006cff1e7230 */ /* 0x100fe40000004100 */
[-C--:B------:R-:W-:Y:S01]  /*8220*/  FMUL.FTZ R36, R35, R34.reuse ;  /* 0x0000002223247220 */ /* 0x080fe20000410000 */
[----:B------:R-:W-:Y:S02]  /*8230*/  HADD2.F32 R108, -RZ, R108.H1_H1 ;  /* 0x3000006cff6c7230 */ /* 0x000fe40000004100 */
[----:B------:R-:W-:Y:S01]  /*8240*/  FMUL.FTZ R46, R31, R34 ;  /* 0x000000221f2e7220 */ /* 0x000fe20000410000 */
[-C--:B------:R-:W-:Y:S01]  /*8250*/  FFMA.FTZ R34, R28, R30.reuse, -R33 ;  /* 0x0000001e1c227223 */ /* 0x080fe20000010821 */
[----:B------:R-:W-:Y:S01]  /*8260*/  FFMA.FTZ R37, R29, R30, R32 ;  /* 0x0000001e1d257223 */ /* 0x000fe20000010020 */
[-C--:B------:R-:W-:Y:S01]  /*8270*/  FFMA.FTZ R29, R31, R108.reuse, -R36 ;  /* 0x0000006c1f1d7223 */ /* 0x080fe20000010824 */
[----:B------:R-:W-:Y:S01]  /*8280*/  F2FP.F16.E4M3.UNPACK_B R30, R9 ;  /* 0x00000009ff1e723e */ /* 0x000fe200020006ff */
[----:B------:R-:W-:Y:S01]  /*8290*/  FFMA.FTZ R46, R35, R108, R46 ;  /* 0x0000006c232e7223 */ /* 0x000fe2000001002e */
[----:B------:R-:W-:-:S02]  /*82a0*/  F2FP.F16.E4M3.UNPACK_B R33, R10 ;  /* 0x0000000aff21723e */ /* 0x000fc400020006ff */
[----:B------:R-:W-:Y:S01]  /*82b0*/  F2FP.F16.E4M3.UNPACK_B R28, R5 ;  /* 0x00000005ff1c723e */ /* 0x000fe200020006ff */
[--C-:B------:R-:W-:Y:S01]  /*82c0*/  HADD2.F32 R31, -RZ, R30.reuse.H0_H0 ;  /* 0x2000001eff1f7230 */ /* 0x100fe20000004100 */
[----:B------:R-:W-:Y:S01]  /*82d0*/  F2FP.SATFINITE.E4M3.F32.PACK_AB_MERGE_C R35, R99, R98, RZ ;  /* 0x000000626323723e */ /* 0x000fe200048070ff */
[--C-:B------:R-:W-:Y:S01]  /*82e0*/  HADD2.F32 R36, -RZ, R33.reuse.H0_H0 ;  /* 0x20000021ff247230 */ /* 0x100fe20000004100 */
[----:B------:R-:W-:Y:S01]  /*82f0*/  F2FP.F16.E4M3.UNPACK_B R32, R8 ;  /* 0x00000008ff20723e */ /* 0x000fe200020006ff */
[----:B------:R-:W-:Y:S01]  /*8300*/  HADD2.F32 R30, -RZ, R30.H1_H1 ;  /* 0x3000001eff1e7230 */ /* 0x000fe20000004100 */
[----:B------:R-:W-:Y:S01]  /*8310*/  F2FP.SATFINITE.E4M3.F32.PACK_AB_MERGE_C R99, R29, R34, R47 ;  /* 0x000000221d63723e */ /* 0x000fe2000480702f */
[----:B------:R-:W-:Y:S01]  /*8320*/  HADD2.F32 R29, -RZ, R28.H0_H0 ;  /* 0x2000001cff1d7230 */ /* 0x000fe20000004100 */
[----:B------:R-:W-:Y:S01]  /*8330*/  F2FP.SATFINITE.E4M3.F32.PACK_AB_MERGE_C R98, R41, R38, R44 ;  /* 0x000000262962723e */ /* 0x000fe2000480702c */
[----:B------:R-:W-:Y:S02]  /*8340*/  HADD2.F32 R34, -RZ, R32.H0_H0 ;  /* 0x20000020ff227230 */ /* 0x000fe40000004100 */
[----:B------:R-:W-:Y:S01]  /*8350*/  FMUL.FTZ R38, R31, R36 ;  /* 0x000000241f267220 */ /* 0x000fe20000410000 */
[----:B------:R-:W-:-:S02]  /*8360*/  HADD2.F32 R33, -RZ, R33.H1_H1 ;  /* 0x30000021ff217230 */ /* 0x000fc40000004100 */
[C---:B------:R-:W-:Y:S01]  /*8370*/  FMUL.FTZ R36, R29.reuse, R36 ;  /* 0x000000241d247220 */ /* 0x040fe20000410000 */
[----:B------:R-:W-:Y:S01]  /*8380*/  F2FP.SATFINITE.E4M3.F32.PACK_AB_MERGE_C R46, R46, R37, R35 ;  /* 0x000000252e2e723e */ /* 0x000fe20004807023 */
[----:B------:R-:W-:Y:S02]  /*8390*/  HADD2.F32 R28, -RZ, R28.H1_H1 ;  /* 0x3000001cff1c7230 */ /* 0x000fe40000004100 */
[-C--:B------:R-:W-:Y:S01]  /*83a0*/  FFMA.FTZ R38, R29, R34.reuse, -R38 ;  /* 0x000000221d267223 */ /* 0x080fe20000010826 */
[----:B------:R-:W-:Y:S01]  /*83b0*/  FFMA.FTZ R36, R31, R34, R36 ;  /* 0x000000221f247223 */ /* 0x000fe20000010024 */
[----:B------:R-:W-:Y:S02]  /*83c0*/  HADD2.F32 R31, -RZ, R32.H1_H1 ;  /* 0x30000020ff1f7230 */ /* 0x000fe40000004100 */
        /* <DEDUP_REMOVED lines=9> */
[--C-:B------:R-:W-:Y:S01]  /*8460*/  HADD2.F32 R10, -RZ, R29.reuse.H0_H0 ;  /* 0x2000001dff0a7230 */ /* 0x100fe20000004100 */
[----:B------:R-:W-:Y:S01]  /*8470*/  F2FP.F16.E4M3.UNPACK_B R33, R6.H1 ;  /* 0x00000006ff21723e */ /* 0x000fe200030006ff */
[----:B------:R-:W-:Y:S02]  /*8480*/  HADD2.F32 R30, -RZ, R28.H0_H0 ;  /* 0x2000001cff1e7230 */ /* 0x000fe40000004100 */
[----:B------:R-:W-:-:S02]  /*8490*/  HADD2.F32 R29, -RZ, R29.H1_H1 ;  /* 0x3000001dff1d7230 */ /* 0x000fc40000004100 */
[----:B------:R-:W-:Y:S02]  /*84a0*/  HADD2.F32 R32, -RZ, R28.H1_H1 ;  /* 0x3000001cff207230 */ /* 0x000fe40000004100 */
[CC--:B------:R-:W-:Y:S01]  /*84b0*/  FMUL.FTZ R34, R10.reuse, R30.reuse ;  /* 0x0000001e0a227220 */ /* 0x0c0fe20000410000 */
[----:B------:R-:W-:Y:S02]  /*84c0*/  HADD2.F32 R5, -RZ, R5.H1_H1 ;  /* 0x30000005ff057230 */ /* 0x000fe40000004100 */
[----:B------:R-:W-:Y:S01]  /*84d0*/  FMUL.FTZ R31, R9, R30 ;  /* 0x0000001e091f7220 */ /* 0x000fe20000410000 */
[--C-:B------:R-:W-:Y:S02]  /*84e0*/  HADD2.F32 R28, -RZ, R8.reuse.H0_H0 ;  /* 0x20000008ff1c7230 */ /* 0x100fe40000004100 */
[-C--:B------:R-:W-:Y:S01]  /*84f0*/  FMUL.FTZ R30, R29, R32.reuse ;  /* 0x000000201d1e7220 */ /* 0x080fe20000410000 */
[----:B------:R-:W-:Y:S02]  /*8500*/  HADD2.F32 R8, -RZ, R8.H1_H1 ;  /* 0x30000008ff087230 */ /* 0x000fe40000004100 */
[----:B------:R-:W-:Y:S01]  /*8510*/  FMUL.FTZ R32, R5, R32 ;  /* 0x0000002005207220 */ /* 0x000fe20000410000 */
[----:B------:R-:W-:Y:S01]  /*8520*/  FFMA.FTZ R41, R10, R28, R31 ;  /* 0x0000001c0a297223 */ /* 0x000fe2000001001f */
[----:B------:R-:W-:-:S02]  /*8530*/  F2FP.F16.E4M3.UNPACK_B R10, R11 ;  /* 0x0000000bff0a723e */ /* 0x000fc400020006ff */
[----:B------:R-:W-:Y:S01]  /*8540*/  FFMA.FTZ R42, R29, R8, R32 ;  /* 0x000000081d2a7223 */ /* 0x000fe20000010020 */
[----:B------:R-:W-:Y:S01]  /*8550*/  F2FP.F16.E4M3.UNPACK_B R32, R6 ;  /* 0x00000006ff20723e */ /* 0x000fe200020006ff */
[----:B------:R-:W-:Y:S01]  /*8560*/  FFMA.FTZ R43, R5, R8, -R30 ;  /* 0x00000008052b7223 */ /* 0x000fe2000001081e */
[-C--:B------:R-:W-:Y:S01]  /*8570*/  F2FP.F16.E4M3.UNPACK_B R5, R7.reuse ;  /* 0x00000007ff05723e */ /* 0x080fe200020006ff */
[----:B------:R-:W-:Y:S01]  /*8580*/  FFMA.FTZ R40, R9, R28, -R34 ;  /* 0x0000001c09287223 */ /* 0x000fe20000010822 */
[----:B------:R-:W-:Y:S01]  /*8590*/  F2FP.F16.E4M3.UNPACK_B R7, R7.H1 ;  /* 0x00000007ff07723e */ /* 0x000fe200030006ff */
[----:B------:R-:W-:Y:S01]  /*85a0*/  HADD2.F32 R28, -RZ, R10.H0_H0 ;  /* 0x2000000aff1c7230 */ /* 0x000fe20000004100 */
[-C--:B------:R-:W-:Y:S01]  /*85b0*/  F2FP.F16.E4M3.UNPACK_B R6, R4.reuse ;  /* 0x00000004ff06723e */ /* 0x080fe200020006ff */
[----:B------:R-:W-:Y:S01]  /*85c0*/  HADD2.F32 R35, -RZ, R32.H0_H0 ;  /* 0x20000020ff237230 */ /* 0x000fe20000004100 */
[----:B------:R-:W-:Y:S01]  /*85d0*/  F2FP.F16.E4M3.UNPACK_B R11, R11.H1 ;  /* 0x0000000bff0b723e */ /* 0x000fe200030006ff */
        /* <DEDUP_REMOVED lines=8> */
[----:B------:R-:W-:Y:S02]  /*8660*/  HADD2.F32 R4, -RZ, R11.H0_H0 ;  /* 0x2000000bff047230 */ /* 0x000fe40000004100 */
[----:B------:R-:W-:Y:S01]  /*8670*/  FMUL.FTZ R47, R9, R34 ;  /* 0x00000022092f7220 */ /* 0x000fe20000410000 */
[----:B------:R-:W-:Y:S02]  /*8680*/  HADD2.F32 R30, -RZ, R29.H0_H0 ;  /* 0x2000001dff1e7230 */ /* 0x000fe40000004100 */
[----:B------:R-:W-:Y:S01]  /*8690*/  FFMA.FTZ R45, R8, R31, -R45 ;  /* 0x0000001f082d7223 */ /* 0x000fe2000001082d */
[----:B------:R-:W-:-:S02]  /*86a0*/  HADD2.F32 R11, -RZ, R11.H1_H1 ;  /* 0x3000000bff0b7230 */ /* 0x000fc40000004100 */
[C---:B------:R-:W-:Y:S01]  /*86b0*/  FMUL.FTZ R44, R4.reuse, R34 ;  /* 0x00000022042c7220 */ /* 0x040fe20000410000 */
[----:B------:R-:W-:Y:S02]  /*86c0*/  HADD2.F32 R8, -RZ, R33.H1_H1 ;  /* 0x30000021ff087230 */ /* 0x000fe40000004100 */
[-C--:B------:R-:W-:Y:S01]  /*86d0*/  FFMA.FTZ R47, R4, R30.reuse, R47 ;  /* 0x0000001e042f7223 */ /* 0x080fe2000001002f */
[----:B------:R-:W-:Y:S02]  /*86e0*/  HADD2.F32 R7, -RZ, R7.H1_H1 ;  /* 0x30000007ff077230 */ /* 0x000fe40000004100 */
[----:B------:R-:W-:Y:S01]  /*86f0*/  FFMA.FTZ R35, R28, R31, R35 ;  /* 0x0000001f1c237223 */ /* 0x000fe20000010023 */
[----:B------:R-:W-:Y:S02]  /*8700*/  HADD2.F32 R10, -RZ, R10.H1_H1 ;  /* 0x3000000aff0a7230 */ /* 0x000fe40000004100 */
[----:B------:R-:W-:Y:S01]  /*8710*/  FFMA.FTZ R44, R9, R30, -R44 ;  /* 0x0000001e092c7223 */ /* 0x000fe2000001082c */
[----:B------:R-:W-:-:S02]  /*8720*/  HADD2.F32 R32, -RZ, R32.H1_H1 ;  /* 0x30000020ff207230 */ /* 0x000fc40000004100 */
[-C--:B------:R-:W-:Y:S01]  /*8730*/  FMUL.FTZ R28, R11, R8.reuse ;  /* 0x000000080b1c7220 */ /* 0x080fe20000410000 */
[----:B------:R-:W-:Y:S02]  /*8740*/  HADD2.F32 R5, -RZ, R5.H1_H1 ;  /* 0x30000005ff057230 */ /* 0x000fe40000004100 */
[----:B------:R-:W-:Y:S01]  /*8750*/  FMUL.FTZ R30, R7, R8 ;  /* 0x00000008071e7220 */ /* 0x000fe20000410000 */
[----:B------:R-:W-:Y:S02]  /*8760*/  HADD2.F32 R4, -RZ, R29.H1_H1 ;  /* 0x3000001dff047230 */ /* 0x000fe40000004100 */
[-C--:B------:R-:W-:Y:S01]  /*8770*/  FMUL.FTZ R8, R10, R32.reuse ;  /* 0x000000200a087220 */ /* 0x080fe20000410000 */
[----:B------:R-:W-:Y:S02]  /*8780*/  HADD2.F32 R6, -RZ, R6.H1_H1 ;  /* 0x30000006ff067230 */ /* 0x000fe40000004100 */
[----:B------:R-:W-:Y:S01]  /*8790*/  FMUL.FTZ R9, R5, R32 ;  /* 0x0000002005097220 */ /* 0x000fe20000410000 */
[----:B------:R-:W-:Y:S01]  /*87a0*/  F2FP.SATFINITE.E4M3.F32.PACK_AB_MERGE_C R41, R42, R41, RZ ;  /* 0x000000292a29723e */ /* 0x000fe200048070ff */
[-C--:B------:R-:W-:Y:S01]  /*87b0*/  FFMA.FTZ R7, R7, R4.reuse, -R28 ;  /* 0x0000000407077223 */ /* 0x080fe2000001081c */
[----:B------:R-:W-:Y:S01]  /*87c0*/  FFMA.FTZ R30, R11, R4, R30 ;  /* 0x000000040b1e7223 */ /* 0x000fe2000001001e */
[-C--:B------:R-:W-:Y:S01]  /*87d0*/  FFMA.FTZ R8, R5, R6.reuse, -R8 ;  /* 0x0000000605087223 */ /* 0x080fe20000010808 */
[----:B------:R-:W-:Y:S01]  /*87e0*/  FFMA.FTZ R6, R10, R6, R9 ;  /* 0x000000060a067223 */ /* 0x000fe20000010009 */
[----:B------:R-:W-:Y:S01]  /*87f0*/  F2FP.SATFINITE.E4M3.F32.PACK_AB_MERGE_C R5, R37, R38, R40 ;  /* 0x000000262505723e */ /* 0x000fe20004807028 */
[----:B------:R-:W-:Y:S01]  /*8800*/  IMAD.MOV.U32 R4, RZ, RZ, R98 ;  /* 0x000000ffff047224 */ /* 0x000fe200078e0062 */
[----:B------:R-:W-:Y:S01]  /*8810*/  F2FP.SATFINITE.E4M3.F32.PACK_AB_MERGE_C R7, R7, R44, RZ ;  /* 0x0000002c0707723e */ /* 0x000fe200048070ff */
[----:B------:R-:W-:Y:S01]  /*8820*/  IMAD.MOV.U32 R10, RZ, RZ, R46 ;  /* 0x000000ffff0a7224 */ /* 0x000fe200078e002e */
[----:B------:R-:W-:-:S02]  /*8830*/  F2FP.SATFINITE.E4M3.F32.PACK_AB_MERGE_C R30, R30, R47, RZ ;  /* 0x0000002f1e1e723e */ /* 0x000fc400048070ff */
[----:B------:R-:W-:Y:S01]  /*8840*/  F2FP.SATFINITE.E4M3.F32.PACK_AB_MERGE_C R7, R8, R45, R7 ;  /* 0x0000002d0807723e */ /* 0x000fe20004807007 */
[----:B------:R-:W-:Y:S01]  /*8850*/  IMAD.MOV.U32 R8, RZ, RZ, R101 ;  /* 0x000000ffff087224 */ /* 0x000fe200078e0065 */
[----:B------:R-:W-:Y:S01]  /*8860*/  F2FP.SATFINITE.E4M3.F32.PACK_AB_MERGE_C R11, R6, R35, R30 ;  /* 0x00000023060b723e */ /* 0x000fe2000480701e */
[----:B------:R-:W-:Y:S01]  /*8870*/  IMAD.MOV.U32 R6, RZ, RZ, R99 ;  /* 0x000000ffff067224 */ /* 0x000fe200078e0063 */
[----:B------:R-:W-:-:S07]  /*8880*/  F2FP.SATFINITE.E4M3.F32.PACK_AB_MERGE_C R9, R39, R36, R41 ;  /* 0x000000242709723e */ /* 0x000fce0004807029 */
.L_x_3092:
[----:B------:R-:W-:Y:S05]  /*8890*/  BSYNC B1 ;  /* 0x0000000000017941 */ /* 0x000fea0003800000 */
.L_x_3091:
[----:B0-----:R0:W-:Y:S01]  /*88a0*/  ST.E.128 desc[UR60][R12.64], R4 ;  /* 0x000000040c007985 */ /* 0x0011e2000c101d3c */
[----:B------:R-:W-:-:S13]  /*88b0*/  ISETP.GE.AND P2, PT, R15, R103, PT ;  /* 0x000000670f00720c */ /* 0x000fda0003f46270 */
[----:B------:R-:W-:Y:S05]  /*88c0*/  @P2 BRA `(.L_x_3070) ;  /* 0x0000000400682947 */ /* 0x000fea0003800000 */
[----:B------:R-:W-:-:S04]  /*88d0*/  IADD3 R14, P2, R15, R14, RZ ;  /* 0x0000000e0f0e7210 */ /* 0x000fc80007f5e0ff */
[----:B------:R-:W-:-:S05]  /*88e0*/  LEA.HI.X.SX32 R15, R15, R102, 0x1, P2 ;  /* 0x000000660f0f7211 */ /* 0x000fca00010f0eff */
[----:B------:R0:W-:Y:S01]  /*88f0*/  ST.E.128 desc[UR60][R14.64], R8 ;  /* 0x000000080e007985 */ /* 0x0001e2000c101d3c */
[----:B------:R-:W-:Y:S05]  /*8900*/  BRA `(.L_x_3070) ;  /* 0x0000000400587947 */ /* 0x000fea0003800000 */
.L_x_3040:
[----:B------:R-:W-:-:S13]  /*8910*/  ISETP.NE.AND P5, PT, R198, 0x3, PT ;  /* 0x00000003c600780c */ /* 0x000fda0003fa5270 */
[----:B------:R-:W-:Y:S05]  /*8920*/  @!P5 BRA `(.L_x_3093) ;  /* 0x000000000004d947 */ /* 0x000fea0003800000 */
[----:B------:R-:W-:Y:S01]  /*8930*/  BPT.TRAP 0x1 ;  /* 0x000000040000795c */ /* 0x000fe20000300000 */
.L_x_3093:
[----:B------:R-:W-:Y:S01]  /*8940*/  IMAD R88, R192, 0x8, R18 ;  /* 0x00000008c0587824 */ /* 0x000fe200078e0212 */
[----:B------:R-:W-:Y:S01]  /*8950*/  SHF.L.U32 R100, R199, 0x1f, RZ ;  /* 0x0000001fc7647819 */ /* 0x000fe200000006ff */
[----:B------:R-:W-:Y:S01]  /*8960*/  BSSY B1, `(.L_x_3094) ;  /* 0x0000004000017945 */ /* 0x000fe20003800000 */
[----:B------:R-:W-:Y:S02]  /*8970*/  SHF.R.S32.HI R95, RZ, 0x1f, R94 ;  /* 0x0000001fff5f7819 */ /* 0x000fe4000001145e */
[----:B------:R-:W0:Y:S02]  /*8980*/  SYNCS.PHASECHK.TRANS64.TRYWAIT P2, [R88+URZ+0x22890], R100 ;  /* 0x02289064580075a7 */ /* 0x000e24000804017f */
[----:B0-----:R-:W-:Y:S05]  /*8990*/  @!P2 BRA `(.L_x_3095) ;  /* 0x000001b40044a947 */ /* 0x001fea0003800000 */
.L_x_3369:
[----:B------:R-:W-:Y:S05]  /*89a0*/  BSYNC B1 ;  /* 0x0000000000017941 */ /* 0x000fea0003800000 */
.L_x_3094:
        /* <DEDUP_REMOVED lines=26> */
.L_x_3373:
[----:B------:R-:W-:Y:S04]  /*8b50*/  BSSY B1, `(.L_x_3097) ;  /* 0x000000d000017945 */ /* 0x000fe80003800000 */
[----:B------:R-:W-:Y:S05]  /*8b60*/  @!P2 BRA `(.L_x_3098) ;  /* 0x00000000002ca947 */ /* 0x000fea0003800000 */
[----:B------:R-:W-:Y:S02]  /*8b70*/  ULDC UR4, c[0x0][0x2f4] ;  /* 0x0000bd0000047ab9 */ /* 0x000fe40000000800 */
[----:B------:R-:W-:-:S13]  /*8b80*/  ISETP.GE.AND P2, PT, R16, UR4, PT ;  /* 0x0000000410007c0c */ /* 0x000fda000bf46270 */
[----:B---3--:R-:W-:-:S05]  /*8b90*/  @!P2 IADD3 R10, P3, R16, R14, RZ ;  /* 0x0000000e100aa210 */ /* 0x008fca0007f7e0ff */
[----:B--2---:R-:W-:Y:S01]  /*8ba0*/  @!P2 IMAD.X R11, R5, 0x1, R17, P3 ;  /* 0x00000001050ba824 */ /* 0x004fe200018e0611 */
[----:B------:R-:W-:-:S13]  /*8bb0*/  ISETP.GE.AND P3, PT, R19, UR4, PT ;  /* 0x0000000413007c0c */ /* 0x000fda000bf66270 */
[----:B------:R-:W-:-:S04]  /*8bc0*/  @!P3 IADD3 R14, P4, R19, R14, RZ ;  /* 0x0000000e130eb210 */ /* 0x000fc80007f9e0ff */
[----:B------:R-:W-:Y:S02]  /*8bd0*/  @!P3 IADD3.X R15, R5, R194, RZ, P4, !PT ;  /* 0x000000c2050fb210 */ /* 0x000fe400027fe4ff */
[----:B------:R-:W2:Y:S04]  /*8be0*/  @!P2 LDS.128 R4, [R92+0x18400] ;  /* 0x018400005c04a984 */ /* 0x000ea80000000c00 */
[----:B--2---:R-:W-:Y:S04]  /*8bf0*/  @!P2 ST.E.128 desc[UR60][R10.64], R4 ;  /* 0x000000040a00a985 */ /* 0x004fe8000c101d3c */
[----:B------:R-:W2:Y:S04]  /*8c00*/  @!P3 LDS.128 R4, [R91+0x18400] ;  /* 0x018400005b04b984 */ /* 0x000ea80000000c00 */
[----:B--2---:R4:W-:Y:S02]  /*8c10*/  @!P3 ST.E.128 desc[UR60][R14.64], R4 ;  /* 0x000000040e00b985 */ /* 0x0049e4000c101d3c */
.L_x_3098:
[----:B------:R-:W-:Y:S05]  /*8c20*/  BSYNC B1 ;  /* 0x0000000000017941 */ /* 0x000fea0003800000 */
.L_x_3097:
[----:B------:R-:W-:-:S03]  /*8c30*/  UMOV UR4, 0xffffffff ;  /* 0xffffffff00047882 */ /* 0x000fc60000000000 */
[----:B------:R-:W-:Y:S05]  /*8c40*/  BRA.DIV UR4, `(.L_x_3099) ;  /* 0x000001b204f47947 */ /* 0x000fea000b800000 */
[----:B--2-4-:R2:W4:Y:S04]  /*8c50*/  SHFL.IDX PT, R5, R9, 0x1, 0x1c1f ;  /* 0x003c1f0009057f89 */ /* 0x01452800000e0000 */
[----:B---3--:R2:W3:Y:S02]  /*8c60*/  SHFL.IDX PT, R14, R8, 0x1, 0x1c1f ;  /* 0x003c1f00080e7f89 */ /* 0x0084e400000e0000 */
.L_x_3377:
        /* <DEDUP_REMOVED lines=14> */
.L_x_3101:
[----:B------:R-:W-:Y:S05]  /*8d50*/  BSYNC B1 ;  /* 0x0000000000017941 */ /* 0x000fea0003800000 */
.L_x_3100:
[----:B------:R-:W-:-:S03]  /*8d60*/  UMOV UR4, 0xffffffff ;  /* 0xffffffff00047882 */ /* 0x000fc60000000000 */
[----:B------:R-:W-:Y:S05]  /*8d70*/  BRA.DIV UR4, `(.L_x_3102) ;  /* 0x000001b204f07947 */ /* 0x000fea000b800000 */
[----:B---34-:R3:W4:Y:S04]  /*8d80*/  SHFL.IDX PT, R5, R9, 0x2, 0x1c1f ;  /* 0x005c1f0009057f89 */ /* 0x01872800000e0000 */
[----:B------:R3:W0:Y:S02]  /*8d90*/  SHFL.IDX PT, R14, R8, 0x2, 0x1c1f ;  /* 0x005c1f00080e7f89 */ /* 0x00062400000e0000 */
.L_x_3381:
        /* <DEDUP_REMOVED lines=13> */
.L_x_3070:
[----:B------:R-:W-:Y:S05]  /*8e70*/  BSYNC B0 ;  /* 0x0000000000007941 */ /* 0x000fea0003800000 */
.L_x_3039:
[----:B0-----:R-:W0:Y:S01]  /*8e80*/  S2R R4, SR_TID.X ;  /* 0x0000000000047919 */ /* 0x001e220000002100 */
[----:B------:R-:W-:Y:S01]  /*8e90*/  @!PT LDS RZ, [RZ] ;  /* 0x00000000fffff984 */ /* 0x000fe20000000800 */
[----:B------:R-:W-:Y:S01]  /*8ea0*/  @!PT LDS RZ, [RZ] ;  /* 0x00000000fffff984 */ /* 0x000fe20000000800 */
[----:B------:R-:W-:Y:S01]  /*8eb0*/  @!PT LDS RZ, [RZ] ;  /* 0x00000000fffff984 */ /* 0x000fe20000000800 */
[----:B------:R-:W-:Y:S01]  /*8ec0*/  @!PT LDS RZ, [RZ] ;  /* 0x00000000fffff984 */ /* 0x000fe20000000800 */
[----:B------:R5:W-:Y:S06]  /*8ed0*/  MEMBAR.ALL.CTA ;  /* 0x0000000000007992 */ /* 0x000bec0000008000 */
[----:B-----5:R-:W5:Y:S01]  /*8ee0*/  FENCE.VIEW.ASYNC.S ;  /* 0x00000000000073c6 */ /* 0x020f620000000000 */
[----:B------:R-:W-:Y:S05]  /*8ef0*/  WARPSYNC.ALL ;  /* 0x0000000000007948 */ /* 0x000fea0003800000 */
[----:B------:R-:W-:Y:S01]  /*8f00*/  BSSY B0, `(.L_x_3103) ;  /* 0x0000008000007945 */ /* 0x000fe20003800000 */
[----:B-----5:R0:W-:Y:S02]  /*8f10*/  BAR.SYNC.DEFER_BLOCKING R74, 0x80 ;  /* 0x0002004a0000751d */ /* 0x0201e40000010000 */
[----:B0-----:R-:W-:-:S13]  /*8f20*/  LOP3.LUT P2, RZ, R4, 0x7f, RZ, 0xc0, !PT ;  /* 0x0000007f04ff7812 */ /* 0x001fda000784c0ff */
[----:B------:R-:W-:-:S05]  /*8f30*/  @!P2 VIADD R4, R88, 0x228a0 ;  /* 0x000228a05804a836 */ /* 0x000fca0000000000 */
[----:B------:R-:W-:-:S04]  /*8f40*/  @!P2 PRMT R4, RZ, 0x654, R4 ;  /* 0x00000654ff04a816 */ /* 0x000fc80000000004 */
[----:B------:R0:W-:Y:S01]  /*8f50*/  @!P2 SYNCS.ARRIVE.TRANS64.RED.A1T0 RZ, [R4+URZ], RZ ;  /* 0x000000ff04ffa9a7 */ /* 0x0001e2000810043f */
[----:B------:R-:W-:Y:S05]  /*8f60*/  @!P5 BRA `(.L_x_3104) ;  /* 0x000000000004d947 */ /* 0x000fea0003800000 */
[----:B------:R-:W-:Y:S01]  /*8f70*/  BPT.TRAP 0x1 ;  /* 0x000000040000795c */ /* 0x000fe20000300000 */
.L_x_3104:
[----:B------:R-:W-:Y:S05]  /*8f80*/  BSYNC B0 ;  /* 0x0000000000007941 */ /* 0x000fea0003800000 */
.L_x_3103:
[----:B------:R-:W5:Y:S01]  /*8f90*/  SYNCS.PHASECHK.TRANS64.TRYWAIT P3, [R88+URZ+0x228b0], R100 ;  /* 0x0228b064580075a7 */ /* 0x000f62000806017f */
[----:B------:R-:W-:Y:S04]  /*8fa0*/  BSSY B0, `(.L_x_3105) ;  /* 0x0000002000007945 */ /* 0x000fe80003800000 */
[----:B-----5:R-:W-:Y:S05]  /*8fb0*/  @!P3 BRA `(.L_x_3106) ;  /* 0x000001b000a8b947 */ /* 0x020fea0003800000 */
.L_x_3382:
[----:B------:R-:W-:Y:S05]  /*8fc0*/  BSYNC B0 ;  /* 0x0000000000007941 */ /* 0x000fea0003800000 */
.L_x_3105:
[----:B------:R-:W-:Y:S01]  /*8fd0*/  ULDC.64 UR4, c[0x0][0x328] ;  /* 0x0000ca0000047ab9 */ /* 0x000fe20000000a00 */
[----:B------:R-:W-:Y:S01]  /*8fe0*/  ULDC.64 UR6, c[0x0][0x318] ;  /* 0x0000c60000067ab9 */ /* 0x000fe20000000a00 */
[----:B------:R-:W-:Y:S01]  /*8ff0*/  IMAD R95, R95, UR4, RZ ;  /* 0x000000045f5f7c24 */ /* 0x000fe2000f8e02ff */
[----:B------:R-:W-:Y:S01]  /*9000*/  BSSY B0, `(.L_x_3107) ;  /* 0x000001f000007945 */ /* 0x000fe20003800000 */
[----:B0---4-:R-:W-:-:S04]  /*9010*/  IMAD.WIDE.U32 R4, R94, UR4, RZ ;  /* 0x000000045e047c25 */ /* 0x011fc8000f8e00ff */
        /* <DEDUP_REMOVED lines=23> */
[----:B------:R-:W-:-:S04]  /*9190*/  @!P4 IADD3 R10, P5, R19, R10, RZ ;  /* 0x0000000a130ac210 */ /* 0x000fc80007fbe0ff */
[----:B------:R-:W-:Y:S02]  /*91a0*/  @!P4 IADD3.X R11, R5, R194, RZ, P5, !PT ;  /* 0x000000c2050bc210 */ /* 0x000fe40002ffe4ff */
[----:B------:R-:W0:Y:S04]  /*91b0*/  @!P3 LDS.128 R4, [R92+0xa400] ;  /* 0x00a400005c04b984 */ /* 0x000e280000000c00 */
[----:B0-----:R-:W-:Y:S04]  /*91c0*/  @!P3 ST.E.128 desc[UR60][R8.64], R4 ;  /* 0x000000040800b985 */ /* 0x001fe8000c101d3c */
[----:B------:R-:W0:Y:S04]  /*91d0*/  @!P4 LDS.128 R4, [R91+0xa400] ;  /* 0x00a400005b04c984 */ /* 0x000e280000000c00 */
[----:B0-----:R0:W-:Y:S02]  /*91e0*/  @!P4 ST.E.128 desc[UR60][R10.64], R4 ;  /* 0x000000040a00c985 */ /* 0x0011e4000c101d3c */
.L_x_3108:
[----:B------:R-:W-:Y:S05]  /*91f0*/  BSYNC B0 ;  /* 0x0000000000007941 */ /* 0x000fea0003800000 */
.L_x_3107:
        /* <DEDUP_REMOVED lines=16> */
.L_x_3110:
[----:B------:R-:W-:Y:S05]  /*9300*/  BSYNC B0 ;  /* 0x0000000000007941 */ /* 0x000fea0003800000 */
.L_x_3109:
        /* <DEDUP_REMOVED lines=16> */
.L_x_3112:
[----:B------:R-:W-:Y:S05]  /*9410*/  BSYNC B0 ;  /* 0x0000000000007941 */ /* 0x000fea0003800000 */
.L_x_3111:
        /* <DEDUP_REMOVED lines=22> */
.L_x_3034:
[----:B------:R-:W-:Y:S05]  /*9580*/  @P0 BRA `(.L_x_3114) ;  /* 0x00000000000c0947 */ /* 0x000fea0003800000 */
[----:B------:R-:W1:Y:S01]  /*9590*/  FENCE.VIEW.ASYNC.G ;  /* 0x00000000000073c6 */ /* 0x000e620000000100 */
[----:B------:R-:W-:Y:S05]  /*95a0*/  WARPSYNC.ALL ;  /* 0x0000000000007948 */ /* 0x000fea0003800000 */
[----:B-1----:R-:W-:Y:S06]  /*95b0*/  BAR.ARV 0xc, 0x180 ;  /* 0x0306000000007b1d */ /* 0x002fec0000002000 */
.L_x_3114:
[----:B------:R-:W-:Y:S01]  /*95c0*/  ULDC.64 UR6, c[0x0][0x998] ;  /* 0x0002660000067ab9 */ /* 0x000fe20000000a00 */
[----:B------:R-:W-:Y:S01]  /*95d0*/  ULDC.64 UR4, c[0x0][0x990] ;  /* 0x0002640000047ab9 */ /* 0x000fe20000000a00 */
[----:B------:R-:W-:Y:S02]  /*95e0*/  ISETP.NE.U32.AND P1, PT, RZ, UR6, PT ;  /* 0x00000006ff007c0c */ /* 0x000fe4000bf25070 */
[----:B------:R-:W-:Y:S02]  /*95f0*/  ISETP.NE.U32.AND P0, PT, RZ, UR4, PT ;  /* 0x00000004ff007c0c */ /* 0x000fe4000bf05070 */
[----:B------:R-:W-:Y:S02]  /*9600*/  ISETP.NE.AND.EX P1, PT, RZ, UR7, PT, P1 ;  /* 0x00000007ff007c0c */ /* 0x000fe4000bf25310 */
[----:B------:R-:W-:-:S11]  /*9610*/  ISETP.NE.AND.EX P0, PT, RZ, UR5, PT, P0 ;  /* 0x00000005ff007c0c */ /* 0x000fd6000bf05300 */
[----:B--23--:R-:W1:Y:S01]  /*9620*/  @P1 LDC.64 R8, c[0x0][0x9b8] ;  /* 0x00026e00ff081b82 */ /* 0x00ce620000000a00 */
[----:B------:R-:W-:-:S07]  /*9630*/  @P1 SHF.R.S32.HI R15, RZ, 0x1f, R190 ;  /* 0x0000001fff0f1819 */ /* 0x000fce00000114be */
[----:B------:R-:W2:Y:S08]  /*9640*/  @P0 LDC.64 R6, c[0x0][0x9a8] ;  /* 0x00026a00ff060b82 */ /* 0x000eb00000000a00 */
[----:B0-----:R-:W0:Y:S08]  /*9650*/  @P1 LDC.64 R10, c[0x0][0x9c0] ;  /* 0x00027000ff0a1b82 */ /* 0x001e300000000a00 */
[----:B------:R-:W3:Y:S01]  /*9660*/  @P0 LDC.64 R12, c[0x0][0x9b0] ;  /* 0x00026c00ff0c0b82 */ /* 0x000ee20000000a00 */
[----:B-1----:R-:W-:-:S02]  /*9670*/  @P1 IMAD R2, R221, R8, RZ ;  /* 0x00000008dd021224 */ /* 0x002fc400078e02ff */
[----:B------:R-:W-:-:S04]  /*9680*/  @P1 IMAD.WIDE.U32 R4, R210, R8, RZ ;  /* 0x00000008d2041225 */ /* 0x000fc800078e00ff */
[C---:B------:R-:W-:Y:S02]  /*9690*/  @P1 IMAD R9, R210.reuse, R9, R2 ;  /* 0x00000009d2091224 */ /* 0x040fe400078e0202 */
        /* <DEDUP_REMOVED lines=14> */
[----:B------:R-:W-:Y:S01]  /*9780*/  @P0 IADD3 R3, R3, R9, RZ ;  /* 0x0000000903030210 */ /* 0x000fe20007ffe0ff */
[----:B------:R-:W-:Y:S01]  /*9790*/  IMAD.MOV.U32 R0, RZ, RZ, 0x3f800000 ;  /* 0x3f800000ff007424 */ /* 0x000fe200078e00ff */
[----:B------:R-:W-:Y:S01]  /*97a0*/  @P0 LEA R4, P2, R2, UR4, 0x2 ;  /* 0x0000000402040c11 */ /* 0x000fe2000f8410ff */
[----:B------:R-:W-:Y:S01]  /*97b0*/  ULDC UR4, c[0x0][0x988] ;  /* 0x0002620000047ab9 */ /* 0x000fe20000000800 */
[----:B------:R-:W-:Y:S02]  /*97c0*/  @P1 LEA.HI.X R9, R6, UR7, R5, 0x2, P3 ;  /* 0x0000000706091c11 */ /* 0x000fe400098f1405 */
[----:B------:R-:W-:Y:S01]  /*97d0*/  @P0 LEA.HI.X R5, R2, UR5, R3, 0x2, P2 ;  /* 0x0000000502050c11 */ /* 0x000fe200090f1403 */
[----:B------:R-:W-:Y:S01]  /*97e0*/  IMAD.MOV.U32 R3, RZ, RZ, 0x3f800000 ;  /* 0x3f800000ff037424 */ /* 0x000fe200078e00ff */
[----:B------:R-:W0:Y:S01]  /*97f0*/  LDC R2, c[0x0][0x448] ;  /* 0x00011200ff027b82 */ /* 0x000e220000000800 */
[----:B------:R1:W2:Y:S04]  /*9800*/  @P1 LDG.E R0, desc[UR60][R8.64] ;  /* 0x0000003c08001981 */ /* 0x0002a8000c1e1900 */
[----:B------:R3:W2:Y:S01]  /*9810*/  @P0 LDG.E R3, desc[UR60][R4.64] ;  /* 0x0000003c04030981 */ /* 0x0006a2000c1e1900 */
[----:B------:R-:W-:-:S02]  /*9820*/  CS2R R88, SRZ ;  /* 0x0000000000587805 */ /* 0x000fc4000001ff00 */
[----:B------:R-:W-:Y:S02]  /*9830*/  CS2R R86, SRZ ;  /* 0x0000000000567805 */ /* 0x000fe4000001ff00 */
[----:B------:R-:W-:Y:S02]  /*9840*/  CS2R R84, SRZ ;  /* 0x0000000000547805 */ /* 0x000fe4000001ff00 */
[----:B------:R-:W-:Y:S02]  /*9850*/  CS2R R78, SRZ ;  /* 0x00000000004e7805 */ /* 0x000fe4000001ff00 */
[----:B------:R-:W-:Y:S02]  /*9860*/  CS2R R76, SRZ ;  /* 0x00000000004c7805 */ /* 0x000fe4000001ff00 */
[----:B-1----:R-:W-:Y:S02]  /*9870*/  CS2R R8, SRZ ;  /* 0x0000000000087805 */ /* 0x002fe4000001ff00 */
        /* <DEDUP_REMOVED lines=12> */
[----:B0-----:R-:W-:Y:S01]  /*9940*/  ISETP.NE.AND P0, PT, R2, 0x1, PT ;  /* 0x000000010200780c */ /* 0x001fe20003f05270 */
[----:B------:R-:W-:Y:S01]  /*9950*/  VIADD R2, R200, 0x7f ;  /* 0x0000007fc8027836 */ /* 0x000fe20000000000 */
        /* <DEDUP_REMOVED lines=8> */
[----:B------:R-:W-:-:S02]  /*99e0*/  CS2R R90, SRZ ;  /* 0x00000000005a7805 */ /* 0x000fc4000001ff00 */
[----:B------:R-:W-:Y:S02]  /*99f0*/  CS2R R40, SRZ ;  /* 0x0000000000287805 */ /* 0x000fe4000001ff00 */
[----:B------:R-:W-:Y:S01]  /*9a00*/  CS2R R92, SRZ ;  /* 0x00000000005c7805 */ /* 0x000fe2000001ff00 */
[----:B------:R-:W0:Y:S01]  /*9a10*/  @P0 LDC R7, c[0x0][0x44c] ;  /* 0x00011300ff070b82 */ /* 0x000e220000000800 */
[----:B------:R-:W-:Y:S01]  /*9a20*/  CS2R R94, SRZ ;  /* 0x00000000005e7805 */ /* 0x000fe2000001ff00 */
[----:B------:R-:W-:Y:S02]  /*9a30*/  IMAD.MOV.U32 R57, RZ, RZ, RZ ;  /* 0x000000ffff397224 */ /* 0x000fe400078e00ff */
[----:B------:R-:W-:-:S04]  /*9a40*/  IMAD.MOV.U32 R96, RZ, RZ, RZ ;  /* 0x000000ffff607224 */ /* 0x000fc800078e00ff */
[----:B------:R-:W1:Y:S01]  /*9a50*/  @P0 LDC R6, c[0x0][0x450] ;  /* 0x00011400ff060b82 */ /* 0x000e620000000800 */
[----:B0-----:R-:W-:-:S05]  /*9a60*/  @P0 IMAD.HI.U32 R7, R2, R7, RZ ;  /* 0x0000000702070227 */ /* 0x001fca00078e00ff */
[----:B-1----:R-:W-:Y:S02]  /*9a70*/  @P0 SHF.R.U32.HI R2, RZ, R6, R7 ;  /* 0x00000006ff020219 */ /* 0x002fe40000011607 */
[----:B------:R-:W-:Y:S02]  /*9a80*/  CS2R R6, SRZ ;  /* 0x0000000000067805 */ /* 0x000fe4000001ff00 */
[----:B------:R-:W-:Y:S01]  /*9a90*/  PLOP3.LUT P0, PT, PT, PT, PT, 0x80, 0x0 ;  /* 0x000000000000781c */ /* 0x000fe20003f0f070 */
[----:B------:R-:W-:-:S04]  /*9aa0*/  IMAD.IADD R2, R49, 0x1, R2 ;  /* 0x0000000131027824 */ /* 0x000fc800078e0202 */
[----:B------:R-:W-:-:S05]  /*9ab0*/  IMAD.HI R2, R2, 0x66666667, RZ ;  /* 0x6666666702027827 */ /* 0x000fca00078e02ff */
[----:B---3--:R-:W-:-:S04]  /*9ac0*/  SHF.R.U32.HI R5, RZ, 0x1f, R2 ;  /* 0x0000001fff057819 */ /* 0x008fc80000011602 */
[----:B------:R-:W-:-:S04]  /*9ad0*/  LEA.HI.SX32 R5, R2, R5, 0x1a ;  /* 0x0000000502057211 */ /* 0x000fc800078fd2ff */
[----:B------:R-:W-:Y:S02]  /*9ae0*/  VIMNMX R104, R48, R5, PT ;  /* 0x0000000530687248 */ /* 0x000fe40003fe0100 */
[----:B------:R-:W-:Y:S02]  /*9af0*/  CS2R R4, SRZ ;  /* 0x0000000000047805 */ /* 0x000fe4000001ff00 */
[----:B------:R-:W-:Y:S02]  /*9b00*/  CS2R R48, SRZ ;  /* 0x0000000000307805 */ /* 0x000fe4000001ff00 */
[----:B------:R-:W-:Y:S01]  /*9b10*/  ISETP.GE.AND P1, PT, R104, 0x1, PT ;  /* 0x000000016800780c */ /* 0x000fe20003f26270 */
[----:B--2---:R-:W-:-:S04]  /*9b20*/  FMUL.FTZ R0, R3, R0 ;  /* 0x0000000003007220 */ /* 0x004fc80000410000 */
[----:B------:R-:W-:-:S08]  /*9b30*/  FMUL.FTZ R2, R0, UR4 ;  /* 0x0000000400027c20 */ /* 0x000fd00008410000 */
[----:B------:R-:W-:Y:S05]  /*9b40*/  @!P1 BRA `(.L_x_3115) ;  /* 0x000000f400689947 */ /* 0x000fea0003800000 */
        /* <DEDUP_REMOVED lines=8> */
.L_x_3385:
[----:B01----:R-:W-:Y:S01]  /*9bd0*/  LEA.HI R0, R188, R188, RZ, 0x1 ;  /* 0x000000bcbc007211 */ /* 0x003fe200078f08ff */
        /* <DEDUP_REMOVED lines=17> */
[----:B------:R-:W-:Y:S01]  /*9cf0*/  MOV R12, 0x1 ;  /* 0x00000001000c7802 */ /* 0x000fe20000000f00 */
[----:B------:R-:W-:Y:S02]  /*9d00*/  IMAD.U32 R7, RZ, RZ, UR7 ;  /* 0x00000007ff077e24 */ /* 0x000fe4000f8e00ff */
[----:B------:R-:W-:-:S02]  /*9d10*/  IMAD.U32 R10, RZ, RZ, UR4 ;  /* 0x00000004ff0a7e24 */ /* 0x000fc4000f8e00ff */
[----:B------:R-:W-:Y:S02]  /*9d20*/  IMAD.U32 R11, RZ, RZ, UR5 ;  /* 0x00000005ff0b7e24 */ /* 0x000fe4000f8e00ff */
[----:B------:R-:W-:Y:S02]  /*9d30*/  IMAD.MOV.U32 R8, RZ, RZ, 0x70 ;  /* 0x00000070ff087424 */ /* 0x000fe400078e00ff */
[----:B0-----:R-:W-:-:S07]  /*9d40*/  IMAD.MOV.U32 R13, RZ, RZ, RZ ;  /* 0x000000ffff0d7224 */ /* 0x001fce00078e00ff */
[----:B------:R-:W-:-:S07]  /*9d50*/  LEPC R20, `(.L_x_3118) ;  /* 0x000000001014794e */ /* 0x000fce0000000000 */
[----:B-1---5:R-:W-:Y:S05]  /*9d60*/  CALL.ABS.NOINC R14 ;  /* 0x000000000e007343 */ /* 0x022fea0003c00000 */
.L_x_3118:
[----:B------:R-:W-:Y:S05]  /*9d70*/  BSYNC B6 ;  /* 0x0000000000067941 */ /* 0x000fea0003800000 */
.L_x_3117:
        /* <DEDUP_REMOVED lines=12> */
.L_x_3122:
[----:B-1----:R1:W2:Y:S02]  /*9e40*/  SYNCS.PHASECHK.TRANS64.TRYWAIT P0, [R18+URZ+0x22800], R3 ;  /* 0x02280003120075a7 */ /* 0x0022a4000800017f */
[----:B--2---:R-:W-:Y:S05]  /*9e50*/  @!P0 NANOSLEEP.SYNCS 0x989680 ;  /* 0x009896800000895d */ /* 0x004fea0003900000 */
[----:B------:R-:W2:Y:S02]  /*9e60*/  @!P0 SYNCS.PHASECHK.TRANS64 P0, [R18+URZ+0x22800], R3 ;  /* 0x02280003120085a7 */ /* 0x000ea4000800007f */
[----:B--2---:R-:W-:Y:S05]  /*9e70*/  @!P0 BRA `(.L_x_3122) ;  /* 0xfffffffc00f08947 */ /* 0x004fea000383ffff */
.L_x_3121:
[----:B------:R-:W-:Y:S05]  /*9e80*/  BSYNC B0 ;  /* 0x0000000000007941 */ /* 0x000fea0003800000 */
.L_x_3120:
[----:B------:R-:W-:Y:S05]  /*9e90*/  BRA `(.L_x_3123) ;  /* 0x0000004c00987947 */ /* 0x000fea0003800000 */
.L_x_3119:
        /* <DEDUP_REMOVED lines=29> */
[----:B-1----:R-:W-:Y:S05]  /*a070*/  CALL.ABS.NOINC R14 ;  /* 0x000000000e007343 */ /* 0x002fea0003c00000 */
.L_x_3125:
[----:B------:R-:W-:Y:S05]  /*a080*/  BSYNC B6 ;  /* 0x0000000000067941 */ /* 0x000fea0003800000 */
.L_x_3124:
        /* <DEDUP_REMOVED lines=23> */
[----:B------:R-:W-:Y:S02]  /*a200*/  IMAD R10, R0, UR6, RZ ;  /* 0x00000006000a7c24 */ /* 0x000fe4000f8e02ff */
[C---:B------:R-:W-:Y:S01]  /*a210*/  IMAD R7, R3.reuse, UR5, R6 ;  /* 0x0000000503077c24 */ /* 0x040fe2000f8e0206 */
[----:B------:R-:W-:Y:S01]  /*a220*/  ULDC.64 UR4, c[0x0][0x3e8] ;  /* 0x0000fa0000047ab9 */ /* 0x000fe20000000a00 */
[----:B------:R-:W-:Y:S01]  /*a230*/  IADD3 R6, P1, R8, UR8, RZ ;  /* 0x0000000808067c10 */ /* 0x000fe2000ff3e0ff */
        /* <DEDUP_REMOVED lines=10> */
.L_x_3391:
        /* <DEDUP_REMOVED lines=11> */
[----:B------:R-:W-:Y:S02]  /*a390*/  CS2R R20, SRZ ;  /* 0x0000000000147805 */ /* 0x000fe4000001ff00 */
[----:B------:R-:W-:Y:S02]  /*a3a0*/  ISETP.GE.AND P5, PT, R196, UR4, PT ;  /* 0x00000004c4007c0c */ /* 0x000fe4000bfa6270 */
[----:B------:R-:W-:Y:S02]  /*a3b0*/  CS2R R30, SRZ ;  /* 0x00000000001e7805 */ /* 0x000fe4000001ff00 */
[----:B------:R-:W-:-:S05]  /*a3c0*/  CS2R R28, SRZ ;  /* 0x00000000001c7805 */ /* 0x000fca000001ff00 */
[CC--:B----4-:R-:W-:Y:S02]  /*a3d0*/  @!P4 IADD3 R32, P1, R22.reuse, R14.reuse, RZ ;  /* 0x0000000e1620c210 */ /* 0x0d0fe40007f3e0ff */
[-C--:B--2---:R-:W-:Y:S02]  /*a3e0*/  @!P4 IADD3 R10, P0, R22, R5.reuse, RZ ;  /* 0x00000005160ac210 */ /* 0x084fe40007f1e0ff */
[----:B------:R-:W-:Y:S02]  /*a3f0*/  @!P4 SHF.R.S32.HI R26, RZ, 0x1f, R22 ;  /* 0x0000001fff1ac819 */ /* 0x000fe40000011416 */
[C---:B------:R-:W-:Y:S02]  /*a400*/  @!P5 IADD3 R14, P3, R196.reuse, R14, RZ ;  /* 0x0000000ec40ed210 */ /* 0x040fe40007f7e0ff */
[----:B------:R-:W-:Y:S01]  /*a410*/  @!P5 IADD3 R12, P2, R196, R5, RZ ;  /* 0x00000005c40cd210 */ /* 0x000fe20007f5e0ff */
[--C-:B-1----:R-:W-:Y:S02]  /*a420*/  @!P4 IMAD.X R11, R3, 0x1, R26.reuse, P0 ;  /* 0x00000001030bc824 */ /* 0x102fe400000e061a */
[----:B---3--:R-:W-:Y:S01]  /*a430*/  @!P4 IMAD.X R33, R7, 0x1, R26, P1 ;  /* 0x000000010721c824 */ /* 0x008fe200008e061a */
[----:B------:R-:W-:Y:S01]  /*a440*/  @!P5 IADD3.X R13, R3, R226, RZ, P2, !PT ;  /* 0x000000e2030dd210 */ /* 0x000fe200017fe4ff */
[----:B------:R-:W-:Y:S01]  /*a450*/  @!P5 IMAD.X R15, R7, 0x1, R226, P3 ;  /* 0x00000001070fd824 */ /* 0x000fe200018e06e2 */
[----:B------:R1:W5:Y:S04]  /*a460*/  @!P4 LD.E.64 R30, desc[UR60][R10.64] ;  /* 0x0000003c0a1ec980 */ /* 0x000368000c101b00 */
[----:B------:R1:W5:Y:S04]  /*a470*/  @!P5 LD.E.64 R24, desc[UR60][R12.64] ;  /* 0x0000003c0c18d980 */ /* 0x000368000c101b00 */
[----:B------:R1:W5:Y:S04]  /*a480*/  @!P5 LD.E.64 R20, desc[UR60][R14.64] ;  /* 0x0000003c0e14d980 */ /* 0x000368000c101b00 */
[----:B------:R1:W5:Y:S02]  /*a490*/  @!P4 LD.E.64 R28, desc[UR60][R32.64] ;  /* 0x0000003c201cc980 */ /* 0x000364000c101b00 */
.L_x_3130:
[----:B------:R-:W-:Y:S05]  /*a4a0*/  BSYNC B1 ;  /* 0x0000000000017941 */ /* 0x000fea0003800000 */
.L_x_3129:
[----:B------:R-:W-:Y:S01]  /*a4b0*/  UMOV UR4, 0xffffffff ;  /* 0xffffffff00047882 */ /* 0x000fe20000000000 */
[----:B------:R-:W-:Y:S02]  /*a4c0*/  CS2R R26, SRZ ;  /* 0x00000000001a7805 */ /* 0x000fe4000001ff00 */
[----:B------:R-:W-:Y:S05]  /*a4d0*/  BRA.DIV UR4, `(.L_x_3131) ;  /* 0x000001a204247947 */ /* 0x000fea000b800000 */
[----:B-1----:R1:W0:Y:S04]  /*a4e0*/  SHFL.IDX PT, R3, R4, 0x1, 0x1c1f ;  /* 0x003c1f0004037f89 */ /* 0x00222800000e0000 */
[----:B--2---:R1:W2:Y:S04]  /*a4f0*/  SHFL.IDX PT, R5, R0, 0x1, 0x1c1f ;  /* 0x003c1f0000057f89 */ /* 0x0042a800000e0000 */
[----:B---3--:R1:W3:Y:S04]  /*a500*/  SHFL.IDX PT, R7, R8, 0x1, 0x1c1f ;  /* 0x003c1f0008077f89 */ /* 0x0082e800000e0000 */
[----:B----4-:R1:W4:Y:S02]  /*a510*/  SHFL.IDX PT, R14, R6, 0x1, 0x1c1f ;  /* 0x003c1f00060e7f89 */ /* 0x01032400000e0000 */
.L_x_3397:
[----:B01----:R-:W-:Y:S01]  /*a520*/  VIADD R0, R36, 0x40 ;  /* 0x0000004024007836 */ /* 0x003fe20000000000 */
[----:B------:R-:W-:Y:S01]  /*a530*/  LEA.HI R4, R216, R216, RZ, 0x1 ;  /* 0x000000d8d8047211 */ /* 0x000fe200078f08ff */
[----:B------:R-:W-:Y:S01]  /*a540*/  BSSY B1, `(.L_x_3132) ;  /* 0x000001d000017945 */ /* 0x000fe20003800000 */
[----:B------:R-:W-:Y:S02]  /*a550*/  CS2R R12, SRZ ;  /* 0x00000000000c7805 */ /* 0x000fe4000001ff00 */
[----:B------:R-:W-:Y:S02]  /*a560*/  CS2R R10, SRZ ;  /* 0x00000000000a7805 */ /* 0x000fe4000001ff00 */
[----:B------:R-:W-:Y:S02]  /*a570*/  ISETP.GE.AND P0, PT, R0, R37, PT ;  /* 0x000000250000720c */ /* 0x000fe40003f06270 */
[----:B------:R-:W-:-:S05]  /*a580*/  LOP3.LUT R9, R4, 0xfffffffe, RZ, 0xc0, !PT ;  /* 0xfffffffe04097812 */ /* 0x000fca00078ec0ff */
[----:B------:R-:W-:Y:S01]  /*a590*/  IMAD.IADD R35, R216, 0x1, -R9 ;  /* 0x00000001d8237824 */ /* 0x000fe200078e0a09 */
[----:B------:R-:W-:-:S04]  /*a5a0*/  CS2R R8, SRZ ;  /* 0x0000000000087805 */ /* 0x000fc8000001ff00 */
[----:B------:R-:W-:Y:S01]  /*a5b0*/  SHF.L.U32 R35, R35, 0x1f, RZ ;  /* 0x0000001f23237819 */ /* 0x000fe200000006ff */
[----:B------:R-:W-:Y:S06]  /*a5c0*/  @P0 BRA `(.L_x_3133) ;  /* 0x0000000000500947 */ /* 0x000fec0003800000 */
        /* <DEDUP_REMOVED lines=9> */
[C---:B------:R-:W-:Y:S02]  /*a660*/  @!P5 IADD3 R32, P2, R196.reuse, R5, RZ ;  /* 0x00000005c420d210 */ /* 0x040fe40007f5e0ff */
[----:B------:R-:W-:Y:S02]  /*a670*/  @!P4 SHF.R.S32.HI R0, RZ, 0x1f, R22 ;  /* 0x0000001fff00c819 */ /* 0x000fe40000011416 */
[----:B------:R-:W-:Y:S01]  /*a680*/  @!P5 IADD3 R14, P3, R196, R14, RZ ;  /* 0x0000000ec40ed210 */ /* 0x000fe20007f7e0ff */
[C---:B------:R-:W-:Y:S02]  /*a690*/  @!P5 IMAD.X R33, R3.reuse, 0x1, R226, P2 ;  /* 0x000000010321d824 */ /* 0x040fe400010e06e2 */
[----:B------:R-:W-:-:S02]  /*a6a0*/  @!P4 IMAD.X R5, R3, 0x1, R0, P0 ;  /* 0x000000010305c824 */ /* 0x000fc400000e0600 */
[C---:B---3--:R-:W-:Y:S01]  /*a6b0*/  @!P4 IMAD.X R39, R7.reuse, 0x1, R0, P1 ;  /* 0x000000010727c824 */ /* 0x048fe200008e0600 */
[----:B------:R0:W5:Y:S01]  /*a6c0*/  @!P5 LD.E.64 R10, desc[UR60][R32.64] ;  /* 0x0000003c200ad980 */ /* 0x000162000c101b00 */
[----:B------:R-:W-:-:S03]  /*a6d0*/  @!P5 IMAD.X R15, R7, 0x1, R226, P3 ;  /* 0x00000001070fd824 */ /* 0x000fc600018e06e2 */
[----:B------:R0:W5:Y:S04]  /*a6e0*/  @!P4 LD.E.64 R12, desc[UR60][R4.64] ;  /* 0x0000003c040cc980 */ /* 0x000168000c101b00 */
[----:B------:R0:W5:Y:S04]  /*a6f0*/  @!P5 LD.E.64 R8, desc[UR60][R14.64] ;  /* 0x0000003c0e08d980 */ /* 0x000168000c101b00 */
[----:B------:R0:W5:Y:S02]  /*a700*/  @!P4 LD.E.64 R26, desc[UR60][R38.64] ;  /* 0x0000003c261ac980 */ /* 0x000164000c101b00 */
.L_x_3133:
[----:B------:R-:W-:Y:S05]  /*a710*/  BSYNC B1 ;  /* 0x0000000000017941 */ /* 0x000fea0003800000 */
.L_x_3132:
[----:B------:R-:W1:Y:S01]  /*a720*/  SYNCS.PHASECHK.TRANS64.TRYWAIT P0, [R18+URZ+0x22800], R35 ;  /* 0x02280023120075a7 */ /* 0x000e62000800017f */
[----:B------:R-:W-:Y:S01]  /*a730*/  SHF.L.U32 R0, R205, 0x7, RZ ;  /* 0x00000007cd007819 */ /* 0x000fe200000006ff */
[----:B------:R-:W-:Y:S01]  /*a740*/  BSSY B1, `(.L_x_3134) ;  /* 0x000000c000017945 */ /* 0x000fe20003800000 */
[----:B0---4-:R-:W-:Y:S02]  /*a750*/  VIADDMNMX R14, R37, -R200, 0x80, PT ;  /* 0x00000080250e7446 */ /* 0x011fe400038009c8 */
[----:B------:R-:W-:Y:S02]  /*a760*/  LOP3.LUT R3, R0, 0x380, RZ, 0xc0, !PT ;  /* 0x0000038000037812 */ /* 0x000fe400078ec0ff */
[----:B------:R-:W-:Y:S02]  /*a770*/  LOP3.LUT P2, RZ, R205, 0x4, RZ, 0xc0, !PT ;  /* 0x00000004cdff7812 */ /* 0x000fe4000784c0ff */
[----:B------:R-:W-:Y:S02]  /*a780*/  LOP3.LUT R0, R3, 0x30, R16, 0xf8, !PT ;  /* 0x0000003003007812 */ /* 0x000fe400078ef810 */
[----:B------:R-:W-:-:S02]  /*a790*/  SHF.R.U32.HI R3, RZ, 0x3, R3 ;  /* 0x00000003ff037819 */ /* 0x000fc40000011603 */
[----:B------:R-:W-:Y:S02]  /*a7a0*/  ISETP.GE.AND P1, PT, R195, R14, PT ;  /* 0x0000000ec300720c */ /* 0x000fe40003f26270 */
[----:B------:R-:W-:-:S04]  /*a7b0*/  LOP3.LUT R3, R0, R3, RZ, 0x3c, !PT ;  /* 0x0000000300037212 */ /* 0x000fc800078e3cff */
[----:B------:R-:W-:-:S05]  /*a7c0*/  IADD3 R3, R18, R3, R204 ;  /* 0x0000000312037210 */ /* 0x000fca0007ffe0cc */
[C---:B------:R-:W-:Y:S02]  /*a7d0*/  VIADD R4, R3.reuse, 0x14400 ;  /* 0x0001440003047836 */ /* 0x040fe40000000000 */
[----:B------:R-:W-:Y:S01]  /*a7e0*/  VIADD R0, R3, 0x14440 ;  /* 0x0001444003007836 */ /* 0x000fe20000000000 */
[----:B-1----:R-:W-:Y:S06]  /*a7f0*/  @!P0 BRA `(.L_x_3135) ;  /* 0x0000019c00cc8947 */ /* 0x002fec0003800000 */
.L_x_3398:
[----:B------:R-:W-:Y:S05]  /*a800*/  BSYNC B1 ;  /* 0x0000000000017941 */ /* 0x000fea0003800000 */
.L_x_3134:
[----:B------:R-:W-:Y:S01]  /*a810*/  BSSY B1, `(.L_x_3136) ;  /* 0x00000fa000017945 */ /* 0x000fe20003800000 */
[----:B------:R-:W-:-:S03]  /*a820*/  @P2 VIADD R0, R4, 0xffffffc0 ;  /* 0xffffffc004002836 */ /* 0x000fc60000000000 */
[----:B------:R-:W-:Y:S05]  /*a830*/  @P1 BRA `(.L_x_3137) ;  /* 0x0000000c00dc1947 */ /* 0x000fea0003800000 */
[----:B--2---:R-:W1:Y:S01]  /*a840*/  LDC R5, c[0x0][0x3f4] ;  /* 0x0000fd00ff057b82 */ /* 0x004e620000000800 */
[----:B------:R-:W-:Y:S01]  /*a850*/  BSSY B2, `(.L_x_3138) ;  /* 0x000007a000027945 */ /* 0x000fe20003800000 */
[-C--:B-1----:R-:W-:Y:S02]  /*a860*/  ISETP.GE.AND P0, PT, R22, R5.reuse, PT ;  /* 0x000000051600720c */ /* 0x082fe40003f06270 */
[----:B------:R-:W-:-:S11]  /*a870*/  ISETP.GE.AND P1, PT, R196, R5, PT ;  /* 0x00000005c400720c */ /* 0x000fd60003f26270 */
[----:B------:R-:W-:Y:S05]  /*a880*/  @P0 BRA `(.L_x_3139) ;  /* 0x0000000400d80947 */ /* 0x000fea0003800000 */
[----:B---3--:R-:W1:Y:S01]  /*a890*/  LDS.128 R4, [R3+0x14400] ;  /* 0x0144000003047984 */ /* 0x008e620000000c00 */
[----:B-----5:R-:W-:Y:S02]  /*a8a0*/  SHF.R.U32.HI R32, RZ, 0x8, R30 ;  /* 0x00000008ff207819 */ /* 0x020fe4000001161e */
[----:B------:R-:W-:Y:S02]  /*a8b0*/  SHF.R.U32.HI R36, RZ, 0x8, R31 ;  /* 0x00000008ff247819 */ /* 0x000fe4000001161f */
[----:B------:R-:W-:Y:S02]  /*a8c0*/  LOP3.LUT R15, R30, 0xff, RZ, 0xc0, !PT ;  /* 0x000000ff1e0f7812 */ /* 0x000fe400078ec0ff */
[----:B------:R-:W-:Y:S02]  /*a8d0*/  LOP3.LUT R32, R32, 0xff, RZ, 0xc0, !PT ;  /* 0x000000ff20207812 */ /* 0x000fe400078ec0ff */
[----:B------:R-:W-:Y:S02]  /*a8e0*/  SHF.R.U32.HI R38, RZ, 0x8, R29 ;  /* 0x00000008ff267819 */ /* 0x000fe4000001161d */
[----:B------:R-:W-:-:S02]  /*a8f0*/  LOP3.LUT R33, R31, 0xff, RZ, 0xc0, !PT ;  /* 0x000000ff1f217812 */ /* 0x000fc400078ec0ff */
[----:B------:R-:W-:Y:S02]  /*a900*/  LOP3.LUT R36, R36, 0xff, RZ, 0xc0, !PT ;  /* 0x000000ff24247812 */ /* 0x000fe400078ec0ff */
[----:B------:R-:W-:Y:S02]  /*a910*/  PRMT R15, R32, 0x7604, R15 ;  /* 0x00007604200f7816 */ /* 0x000fe4000000000f */
[----:B------:R-:W-:Y:S02]  /*a920*/  SHF.R.U32.HI R40, RZ, 0x10, R31 ;  /* 0x00000010ff287819 */ /* 0x000fe4000001161f */
[----:B------:R-:W-:Y:S02]  /*a930*/  SHF.R.U32.HI R32, RZ, 0x8, R28 ;  /* 0x00000008ff207819 */ /* 0x000fe4000001161c */
[----:B------:R-:W-:Y:S02]  /*a940*/  SHF.R.U32.HI R39, RZ, 0x10, R29 ;  /* 0x00000010ff277819 */ /* 0x000fe4000001161d */
[----:B------:R-:W-:-:S02]  /*a950*/  LOP3.LUT R37, R29, 0xff, RZ, 0xc0, !PT ;  /* 0x000000ff1d257812 */ /* 0x000fc400078ec0ff */
[----:B------:R-:W-:Y:S01]  /*a960*/  LOP3.LUT R38, R38, 0xff, RZ, 0xc0, !PT ;  /* 0x000000ff26267812 */ /* 0x000fe200078ec0ff */
[----:B------:R-:W-:Y:S01]  /*a970*/  IMAD.U32 R39, R39, 0x10000, RZ ;  /* 0x0001000027277824 */ /* 0x000fe200078e00ff */
[----:B------:R-:W-:Y:S02]  /*a980*/  PRMT R33, R36, 0x7604, R33 ;  /* 0x0000760424217816 */ /* 0x000fe40000000021 */
[----:B------:R-:W-:Y:S01]  /*a990*/  LOP3.LUT R36, R32, 0xff, RZ, 0xc0, !PT ;  /* 0x000000ff20247812 */ /* 0x000fe200078ec0ff */
[----:B------:R-:W-:Y:S01]  /*a9a0*/  IMAD.U32 R32, R40, 0x10000, RZ ;  /* 0x0001000028207824 */ /* 0x000fe200078e00ff */
[----:B0-----:R-:W-:Y:S02]  /*a9b0*/  LOP3.LUT R35, R28, 0xff, RZ, 0xc0, !PT ;  /* 0x000000ff1c237812 */ /* 0x001fe400078ec0ff */
[----:B------:R-:W-:Y:S02]  /*a9c0*/  PRMT R38, R38, 0x7604, R37 ;  /* 0x0000760426267816 */ /* 0x000fe40000000025 */
[----:B------:R-:W-:-:S02]  /*a9d0*/  PRMT R37, R36, 0x7604, R35 ;  /* 0x0000760424257816 */ /* 0x000fc40000000023 */
[----:B------:R-:W-:Y:S02]  /*a9e0*/  LOP3.LUT R35, R33, 0xff0000, R32, 0xf8, !PT ;  /* 0x00ff000021237812 */ /* 0x000fe400078ef820 */
[----:B------:R-:W-:Y:S02]  /*a9f0*/  LOP3.LUT R39, R38, 0xff0000, R39, 0xf8, !PT ;  /* 0x00ff000026277812 */ /* 0x000fe400078ef827 */
[----:B------:R-:W-:Y:S02]  /*aa00*/  LOP3.LUT R35, R35, 0xff000000, R31, 0xf8, !PT ;  /* 0xff00000023237812 */ /* 0x000fe400078ef81f */
[----:B------:R-:W-:Y:S02]  /*aa10*/  LOP3.LUT R39, R39, 0xff000000, R29, 0xf8, !PT ;  /* 0xff00000027277812 */ /* 0x000fe400078ef81d */
[----:B------:R-:W-:Y:S02]  /*aa20*/  LOP3.LUT R33, R15, 0xff0000, R30, 0xf8, !PT ;  /* 0x00ff00000f217812 */ /* 0x000fe400078ef81e */
[----:B-1----:R-:W-:-:S02]  /*aa30*/  F2FP.F16.E4M3.UNPACK_B R15, R6.H1 ;  /* 0x00000006ff0f723e */ /* 0x002fc400030006ff */
[----:B------:R-:W-:Y:S02]  /*aa40*/  F2FP.F16.E4M3.UNPACK_B R38, R39 ;  /* 0x00000027ff26723e */ /* 0x000fe400020006ff */
[----:B------:R-:W-:Y:S02]  /*aa50*/  F2FP.F16.E4M3.UNPACK_B R32, R35 ;  /* 0x00000023ff20723e */ /* 0x000fe400020006ff */
[----:B------:R-:W-:Y:S01]  /*aa60*/  LOP3.LUT R33, R33, 0xff000000, R30, 0xf8, !PT ;  /* 0xff00000021217812 */ /* 0x000fe200078ef81e */
[--C-:B------:R-:W-:Y:S01]  /*aa70*/  HADD2.F32 R30, -RZ, R15.reuse.H0_H0 ;  /* 0x2000000fff1e7230 */ /* 0x100fe20000004100 */
[--C-:B------:R-:W-:Y:S01]  /*aa80*/  LOP3.LUT R37, R37, 0xff0000, R28.reuse, 0xf8, !PT ;  /* 0x00ff000025257812 */ /* 0x100fe200078ef81c */
[----:B------:R-:W-:Y:S01]  /*aa90*/  HADD2.F32 R15, -RZ, R15.H1_H1 ;  /* 0x3000000fff0f7230 */ /* 0x000fe20000004100 */
[----:B------:R-:W-:Y:S01]  /*aaa0*/  F2FP.F16.E4M3.UNPACK_B R29, R6 ;  /* 0x00000006ff1d723e */ /* 0x000fe200020006ff */
[----:B------:R-:W-:Y:S01]  /*aab0*/  HADD2.F32 R40, -RZ, R38.H1_H1 ;  /* 0x30000026ff287230 */ /* 0x000fe20000004100 */
[----:B------:R-:W-:Y:S01]  /*aac0*/  LOP3.LUT R37, R37, 0xff000000, R28, 0xf8, !PT ;  /* 0xff00000025257812 */ /* 0x000fe200078ef81c */
[----:B------:R-:W-:Y:S01]  /*aad0*/  HADD2.F32 R36, -RZ, R32.H1_H1 ;  /* 0x30000020ff247230 */ /* 0x000fe20000004100 */
[----:B------:R-:W-:Y:S01]  /*aae0*/  F2FP.F16.E4M3.UNPACK_B R28, R5.H1 ;  /* 0x00000005ff1c723e */ /* 0x000fe200030006ff */
[----:B------:R-:W-:-:S02]  /*aaf0*/  HADD2.F32 R38, -RZ, R38.H0_H0 ;  /* 0x20000026ff267230 */ /* 0x000fc40000004100 */
[C---:B------:R-:W-:Y:S01]  /*ab00*/  FMUL.FTZ R41, R15.reuse, R40 ;  /* 0x000000280f297220 */ /* 0x040fe20000410000 */
[----:B------:R-:W-:Y:S02]  /*ab10*/  HADD2.F32 R32, -RZ, R32.H0_H0 ;  /* 0x20000020ff207230 */ /* 0x000fe40000004100 */
[-C--:B------:R-:W-:Y:S01]  /*ab20*/  FMUL.FTZ R43, R15, R36.reuse ;  /* 0x000000240f2b7220 */ /* 0x080fe20000410000 */
[----:B------:R-:W-:Y:S01]  /*ab30*/  F2FP.F16.E4M3.UNPACK_B R15, R5 ;  /* 0x00000005ff0f723e */ /* 0x000fe200020006ff */
[--C-:B------:R-:W-:Y:S01]  /*ab40*/  HADD2.F32 R5, -RZ, R29.reuse.H1_H1 ;  /* 0x3000001dff057230 */ /* 0x100fe20000004100 */
[----:B------:R-:W-:Y:S01]  /*ab50*/  F2FP.F16.E4M3.UNPACK_B R31, R7 ;  /* 0x00000007ff1f723e */ /* 0x000fe200020006ff */
[C---:B------:R-:W-:Y:S01]  /*ab60*/  FFMA.FTZ R42, R30.reuse, R36, -R41 ;  /* 0x000000241e2a7223 */ /* 0x040fe20000010829 */
        /* <DEDUP_REMOVED lines=53> */
[----:B------:R-:W-:Y:S02]  /*aec0*/  HADD2.F32 R4, -RZ, R15.H1_H1 ;  /* 0x3000000fff047230 */ /* 0x000fe40000004100 */
[-C--:B------:R-:W-:Y:S01]  /*aed0*/  FMUL.FTZ R38, R5, R6.reuse ;  /* 0x0000000605267220 */ /* 0x080fe20000410000 */
[----:B------:R-:W-:Y:S02]  /*aee0*/  HADD2.F32 R33, -RZ, R33.H0_H0 ;  /* 0x20000021ff217230 */ /* 0x000fe40000004100 */
[----:B------:R-:W-:Y:S01]  /*aef0*/  FFMA.FTZ R31, R28, R6, -R31 ;  /* 0x000000061c1f7223 */ /* 0x000fe2000001081f */
[----:B------:R-:W-:Y:S02]  /*af00*/  HADD2.F32 R15, -RZ, R15.H0_H0 ;  /* 0x2000000fff0f7230 */ /* 0x000fe40000004100 */
[----:B------:R-:W-:Y:S01]  /*af10*/  FMUL.FTZ R32, R4, R37 ;  /* 0x0000002504207220 */ /* 0x000fe20000410000 */
[----:B------:R-:W-:Y:S01]  /*af20*/  FFMA.FTZ R38, R28, R7, R38 ;  /* 0x000000071c267223 */ /* 0x000fe20000010026 */
[-C--:B------:R-:W-:Y:S01]  /*af30*/  FMUL.FTZ R4, R4, R33.reuse ;  /* 0x0000002104047220 */ /* 0x080fe20000410000 */
[----:B------:R-:W-:Y:S01]  /*af40*/  F2FP.SATFINITE.E4M3.F32.PACK_AB_MERGE_C R6, R43, R42, RZ ;  /* 0x0000002a2b06723e */ /* 0x000fe200048070ff */
[C---:B------:R-:W-:Y:S01]  /*af50*/  FFMA.FTZ R5, R15.reuse, R33, -R32 ;  /* 0x000000210f057223 */ /* 0x040fe20000010820 */
[----:B------:R-:W-:Y:S01]  /*af60*/  F2FP.SATFINITE.E4M3.F32.PACK_AB_MERGE_C R7, R46, R45, RZ ;  /* 0x0000002d2e07723e */ /* 0x000fe200048070ff */
[----:B------:R-:W-:Y:S01]  /*af70*/  FFMA.FTZ R28, R15, R37, R4 ;  /* 0x000000250f1c7223 */ /* 0x000fe20000010004 */
[----:B------:R-:W-:-:S02]  /*af80*/  F2FP.SATFINITE.E4M3.F32.PACK_AB_MERGE_C R4, R35, R36, RZ ;  /* 0x000000242304723e */ /* 0x000fc400048070ff */
[----:B------:R-:W-:Y:S02]  /*af90*/  F2FP.SATFINITE.E4M3.F32.PACK_AB_MERGE_C R31, R38, R31, RZ ;  /* 0x0000001f261f723e */ /* 0x000fe400048070ff */
[----:B------:R-:W-:Y:S02]  /*afa0*/  F2FP.SATFINITE.E4M3.F32.PACK_AB_MERGE_C R6, R41, R40, R6 ;  /* 0x000000282906723e */ /* 0x000fe40004807006 */
[----:B------:R-:W-:Y:S02]  /*afb0*/  F2FP.SATFINITE.E4M3.F32.PACK_AB_MERGE_C R7, R44, R39, R7 ;  /* 0x000000272c07723e */ /* 0x000fe40004807007 */
[----:B------:R-:W-:Y:S02]  /*afc0*/  F2FP.SATFINITE.E4M3.F32.PACK_AB_MERGE_C R4, R30, R29, R4 ;  /* 0x0000001d1e04723e */ /* 0x000fe40004807004 */
[----:B------:R-:W-:-:S05]  /*afd0*/  F2FP.SATFINITE.E4M3.F32.PACK_AB_MERGE_C R5, R28, R5, R31 ;  /* 0x000000051c05723e */ /* 0x000fca000480701f */
[----:B------:R1:W-:Y:S02]  /*afe0*/  STS.128 [R3+0x14400], R4 ;  /* 0x0144000403007388 */ /* 0x0003e40000000c00 */
.L_x_3139:
[----:B------:R-:W-:Y:S05]  /*aff0*/  BSYNC B2 ;  /* 0x0000000000027941 */ /* 0x000fea0003800000 */
.L_x_3138:
[----:B------:R-:W-:Y:S05]  /*b000*/  @P1 BRA `(.L_x_3137) ;  /* 0x0000000400e81947 */ /* 0x000fea0003800000 */
[----:B-1-3--:R-:W1:Y:S01]  /*b010*/  LDS.128 R4, [R0] ;  /* 0x0000000000047984 */ /* 0x00ae620000000c00 */
[----:B-----5:R-:W-:Y:S02]  /*b020*/  SHF.R.U32.HI R29, RZ, 0x8, R25 ;  /* 0x00000008ff1d7819 */ /* 0x020fe40000011619 */
[----:B0-----:R-:W-:Y:S02]  /*b030*/  SHF.R.U32.HI R35, RZ, 0x8, R21 ;  /* 0x00000008ff237819 */ /* 0x001fe40000011615 */
[----:B------:R-:W-:Y:S02]  /*b040*/  SHF.R.U32.HI R31, RZ, 0x8, R20 ;  /* 0x00000008ff1f7819 */ /* 0x000fe40000011614 */
[----:B------:R-:W-:Y:S02]  /*b050*/  LOP3.LUT R30, R25, 0xff, RZ, 0xc0, !PT ;  /* 0x000000ff191e7812 */ /* 0x000fe400078ec0ff */
[----:B------:R-:W-:Y:S02]  /*b060*/  LOP3.LUT R36, R21, 0xff, RZ, 0xc0, !PT ;  /* 0x000000ff15247812 */ /* 0x000fe400078ec0ff */
[----:B------:R-:W-:-:S02]  /*b070*/  LOP3.LUT R29, R29, 0xff, RZ, 0xc0, !PT ;  /* 0x000000ff1d1d7812 */ /* 0x000fc400078ec0ff */
[----:B------:R-:W-:Y:S02]  /*b080*/  LOP3.LUT R35, R35, 0xff, RZ, 0xc0, !PT ;  /* 0x000000ff23237812 */ /* 0x000fe400078ec0ff */
[----:B------:R-:W-:Y:S02]  /*b090*/  SHF.R.U32.HI R15, RZ, 0x8, R24 ;  /* 0x00000008ff0f7819 */ /* 0x000fe40000011618 */
[----:B------:R-:W-:Y:S02]  /*b0a0*/  LOP3.LUT R32, R31, 0xff, RZ, 0xc0, !PT ;  /* 0x000000ff1f207812 */ /* 0x000fe400078ec0ff */
[----:B------:R-:W-:Y:S02]  /*b0b0*/  PRMT R31, R29, 0x7604, R30 ;  /* 0x000076041d1f7816 */ /* 0x000fe4000000001e */
[----:B------:R-:W-:Y:S02]  /*b0c0*/  PRMT R36, R35, 0x7604, R36 ;  /* 0x0000760423247816 */ /* 0x000fe40000000024 */
[----:B------:R-:W-:-:S02]  /*b0d0*/  SHF.R.U32.HI R30, RZ, 0x10, R25 ;  /* 0x00000010ff1e7819 */ /* 0x000fc40000011619 */
[----:B------:R-:W-:Y:S02]  /*b0e0*/  SHF.R.U32.HI R35, RZ, 0x10, R21 ;  /* 0x00000010ff237819 */ /* 0x000fe40000011615 */
[----:B------:R-:W-:Y:S02]  /*b0f0*/  LOP3.LUT R28, R24, 0xff, RZ, 0xc0, !PT ;  /* 0x000000ff181c7812 */ /* 0x000fe400078ec0ff */
[----:B------:R-:W-:Y:S02]  /*b100*/  LOP3.LUT R15, R15, 0xff, RZ, 0xc0, !PT ;  /* 0x000000ff0f0f7812 */ /* 0x000fe400078ec0ff */
[----:B------:R-:W-:Y:S02]  /*b110*/  LOP3.LUT R30, R30, 0xff, RZ, 0xc0, !PT ;  /* 0x000000ff1e1e7812 */ /* 0x000fe400078ec0ff */
[----:B------:R-:W-:Y:S02]  /*b120*/  LOP3.LUT R35, R35, 0xff, RZ, 0xc0, !PT ;  /* 0x000000ff23237812 */ /* 0x000fe400078ec0ff */
[----:B------:R-:W-:-:S02]  /*b130*/  PRMT R28, R15, 0x7604, R28 ;  /* 0x000076040f1c7816 */ /* 0x000fc4000000001c */
[----:B------:R-:W-:Y:S02]  /*b140*/  LOP3.LUT R33, R20, 0xff, RZ, 0xc0, !PT ;  /* 0x000000ff14217812 */ /* 0x000fe400078ec0ff */
[----:B------:R-:W-:Y:S02]  /*b150*/  SHF.R.U32.HI R15, RZ, 0x10, R24 ;  /* 0x00000010ff0f7819 */ /* 0x000fe40000011618 */
[----:B------:R-:W-:Y:S02]  /*b160*/  SHF.R.U32.HI R29, RZ, 0x10, R20 ;  /* 0x00000010ff1d7819 */ /* 0x000fe40000011614 */
[----:B------:R-:W-:Y:S02]  /*b170*/  PRMT R31, R30, 0x7054, R31 ;  /* 0x000070541e1f7816 */ /* 0x000fe4000000001f */
        /* <DEDUP_REMOVED lines=23> */
[-C--:B------:R-:W-:Y:S01]  /*b2f0*/  FMUL.FTZ R39, R15, R30.reuse ;  /* 0x0000001e0f277220 */ /* 0x080fe20000410000 */
        /* <DEDUP_REMOVED lines=74> */
[----:B------:R4:W-:Y:S02]  /*b7a0*/  STS.128 [R0], R4 ;  /* 0x0000000400007388 */ /* 0x0009e40000000c00 */
.L_x_3137:
[----:B------:R-:W-:Y:S05]  /*b7b0*/  BSYNC B1 ;  /* 0x0000000000017941 */ /* 0x000fea0003800000 */
.L_x_3136:
[----:B-1--4-:R-:W-:-:S05]  /*b7c0*/  VIADD R4, R195, 0x40 ;  /* 0x00000040c3047836 */ /* 0x012fca0000000000 */
[----:B------:R-:W-:-:S13]  /*b7d0*/  ISETP.GE.AND P0, PT, R4, R14, PT ;  /* 0x0000000e0400720c */ /* 0x000fda0003f06270 */
        /* <DEDUP_REMOVED lines=11> */
[----:B------:R-:W-:Y:S02]  /*b890*/  LOP3.LUT R20, R20, 0xff, RZ, 0xc0, !PT ;  /* 0x000000ff14147812 */ /* 0x000fe400078ec0ff */
[----:B------:R-:W-:-:S02]  /*b8a0*/  LOP3.LUT R28, R28, 0xff, RZ, 0xc0, !PT ;  /* 0x000000ff1c1c7812 */ /* 0x000fc400078ec0ff */
[----:B------:R-:W-:Y:S02]  /*b8b0*/  SHF.R.U32.HI R14, RZ, 0x8, R12 ;  /* 0x00000008ff0e7819 */ /* 0x000fe4000001160c */
        /* <DEDUP_REMOVED lines=27> */
[----:B------:R-:W-:Y:S01]  /*ba70*/  HADD2.F32 R12, -RZ, R14.H1_H1 ;  /* 0x3000000eff0c7230 */ /* 0x000fe20000004100 */
[----:B------:R-:W-:Y:S01]  /*ba80*/  LOP3.LUT R29, R29, 0xff000000, R26, 0xf8, !PT ;  /* 0xff0000001d1d7812 */ /* 0x000fe200078ef81a */
[--C-:B------:R-:W-:Y:S01]  /*ba90*/  HADD2.F32 R28, -RZ, R27.reuse.H1_H1 ;  /* 0x3000001bff1c7230 */ /* 0x100fe20000004100 */
[----:B------:R-:W-:Y:S01]  /*baa0*/  F2FP.F16.E4M3.UNPACK_B R13, R5.H1 ;  /* 0x00000005ff0d723e */ /* 0x000fe200030006ff */
[----:B------:R-:W-:Y:S01]  /*bab0*/  HADD2.F32 R26, -RZ, R24.H1_H1 ;  /* 0x30000018ff1a7230 */ /* 0x000fe20000004100 */
[----:B------:R-:W-:Y:S01]  /*bac0*/  F2FP.F16.E4M3.UNPACK_B R20, R7 ;  /* 0x00000007ff14723e */ /* 0x000fe200020006ff */
[----:B------:R-:W-:Y:S01]  /*bad0*/  HADD2.F32 R15, -RZ, R14.H0_H0 ;  /* 0x2000000eff0f7230 */ /* 0x000fe20000004100 */
[----:B------:R-:W-:Y:S01]  /*bae0*/  F2FP.F16.E4M3.UNPACK_B R14, R6 ;  /* 0x00000006ff0e723e */ /* 0x000fe200020006ff */
[C---:B------:R-:W-:Y:S01]  /*baf0*/  FMUL.FTZ R30, R12.reuse, R28 ;  /* 0x0000001c0c1e7220 */ /* 0x040fe20000410000 */
[----:B------:R-:W-:Y:S01]  /*bb00*/  FMUL.FTZ R33, R12, R26 ;  /* 0x0000001a0c217220 */ /* 0x000fe20000410000 */
[----:B------:R-:W-:Y:S01]  /*bb10*/  F2FP.F16.E4M3.UNPACK_B R12, R5 ;  /* 0x00000005ff0c723e */ /* 0x000fe200020006ff */
[----:B------:R-:W-:-:S02]  /*bb20*/  HADD2.F32 R27, -RZ, R27.H0_H0 ;  /* 0x2000001bff1b7230 */ /* 0x000fc40000004100 */
[C---:B------:R-:W-:Y:S01]  /*bb30*/  FFMA.FTZ R32, R15.reuse, R26, -R30 ;  /* 0x0000001a0f207223 */ /* 0x040fe2000001081e */
[----:B------:R-:W-:Y:S02]  /*bb40*/  HADD2.F32 R5, -RZ, R14.H1_H1 ;  /* 0x3000000eff057230 */ /* 0x000fe40000004100 */
[----:B0-----:R-:W-:Y:S01]  /*bb50*/  FFMA.FTZ R35, R15, R28, R33 ;  /* 0x0000001c0f237223 */ /* 0x001fe20000010021 */
[----:B------:R-:W-:Y:S01]  /*bb60*/  HADD2.F32 R24, -RZ, R24.H0_H0 ;  /* 0x20000018ff187230 */ /* 0x000fe20000004100 */
[----:B------:R-:W-:Y:S01]  /*bb70*/  F2FP.F16.E4M3.UNPACK_B R31, R31.H1 ;  /* 0x0000001fff1f723e */ /* 0x000fe200030006ff */
[----:B------:R-:W-:Y:S01]  /*bb80*/  HADD2.F32 R14, -RZ, R14.H0_H0 ;  /* 0x2000000eff0e7230 */ /* 0x000fe20000004100 */
[----:B------:R-:W-:Y:S01]  /*bb90*/  F2FP.F16.E4M3.UNPACK_B R25, R25.H1 ;  /* 0x00000019ff19723e */ /* 0x000fe200030006ff */
[C---:B------:R-:W-:Y:S01]  /*bba0*/  FMUL.FTZ R15, R5.reuse, R27 ;  /* 0x0000001b050f7220 */ /* 0x040fe20000410000 */
[----:B------:R-:W-:Y:S01]  /*bbb0*/  FMUL.FTZ R30, R5, R24 ;  /* 0x00000018051e7220 */ /* 0x000fe20000410000 */
[----:B------:R-:W-:Y:S01]  /*bbc0*/  F2FP.F16.E4M3.UNPACK_B R7, R7.H1 ;  /* 0x00000007ff07723e */ /* 0x000fe200030006ff */
        /* <DEDUP_REMOVED lines=16> */
[----:B------:R-:W-:Y:S01]  /*bcd0*/  F2FP.F16.E4M3.UNPACK_B R4, R4.H1 ;  /* 0x00000004ff04723e */ /* 0x000fe200030006ff */
[----:B------:R-:W-:Y:S01]  /*bce0*/  FMUL.FTZ R20, R14, R25 ;  /* 0x000000190e147220 */ /* 0x000fe20000410000 */
[----:B------:R-:W-:Y:S01]  /*bcf0*/  F2FP.F16.E4M3.UNPACK_B R15, R29 ;  /* 0x0000001dff0f723e */ /* 0x000fe200020006ff */
[C---:B------:R-:W-:Y:S01]  /*bd00*/  FFMA.FTZ R36, R5.reuse, R25, -R24 ;  /* 0x0000001905247223 */ /* 0x040fe20000010818 */
[----:B------:R-:W-:Y:S01]  /*bd10*/  F2FP.F16.E4M3.UNPACK_B R14, R21 ;  /* 0x00000015ff0e723e */ /* 0x000fe200020006ff */
[----:B------:R-:W-:Y:S01]  /*bd20*/  FFMA.FTZ R31, R5, R31, R20 ;  /* 0x0000001f051f7223 */ /* 0x000fe20000010014 */
[----:B------:R-:W-:Y:S01]  /*bd30*/  HADD2.F32 R7, -RZ, R4.H1_H1 ;  /* 0x30000004ff077230 */ /* 0x000fe20000004100 */
[----:B------:R-:W-:Y:S01]  /*bd40*/  F2FP.F16.E4M3.UNPACK_B R21, R21.H1 ;  /* 0x00000015ff15723e */ /* 0x000fe200030006ff */
[----:B------:R-:W-:Y:S01]  /*bd50*/  HADD2.F32 R24, -RZ, R15.H1_H1 ;  /* 0x3000000fff187230 */ /* 0x000fe20000004100 */
[----:B------:R-:W-:Y:S01]  /*bd60*/  F2FP.F16.E4M3.UNPACK_B R29, R29.H1 ;  /* 0x0000001dff1d723e */ /* 0x000fe200030006ff */
[----:B------:R-:W-:Y:S01]  /*bd70*/  HADD2.F32 R20, -RZ, R14.H1_H1 ;  /* 0x3000000eff147230 */ /* 0x000fe20000004100 */
[----:B------:R-:W-:Y:S01]  /*bd80*/  F2FP.SATFINITE.E4M3.F32.PACK_AB_MERGE_C R31, R31, R36, RZ ;  /* 0x000000241f1f723e */ /* 0x000fe200048070ff */
[----:B------:R-:W-:-:S02]  /*bd90*/  HADD2.F32 R5, -RZ, R4.H0_H0 ;  /* 0x20000004ff057230 */ /* 0x000fc40000004100 */
[----:B------:R-:W-:Y:S01]  /*bda0*/  FMUL.FTZ R26, R7, R24 ;  /* 0x00000018071a7220 */ /* 0x000fe20000410000 */
[----:B------:R-:W-:Y:S02]  /*bdb0*/  HADD2.F32 R25, -RZ, R15.H0_H0 ;  /* 0x2000000fff197230 */ /* 0x000fe40000004100 */
[----:B------:R-:W-:Y:S02]  /*bdc0*/  HADD2.F32 R4, -RZ, R6.H1_H1 ;  /* 0x30000006ff047230 */ /* 0x000fe40000004100 */
[-C--:B------:R-:W-:Y:S01]  /*bdd0*/  FFMA.FTZ R26, R5, R20.reuse, -R26 ;  /* 0x00000014051a7223 */ /* 0x080fe2000001081a */
[----:B------:R-:W-:Y:S02]  /*bde0*/  HADD2.F32 R15, -RZ, R14.H0_H0 ;  /* 0x2000000eff0f7230 */ /* 0x000fe40000004100 */
[----:B------:R-:W-:Y:S01]  /*bdf0*/  FMUL.FTZ R14, R7, R20 ;  /* 0x00000014070e7220 */ /* 0x000fe20000410000 */
[----:B------:R-:W-:Y:S02]  /*be00*/  HADD2.F32 R6, -RZ, R6.H0_H0 ;  /* 0x20000006ff067230 */ /* 0x000fe40000004100 */
[C---:B------:R-:W-:Y:S01]  /*be10*/  FMUL.FTZ R7, R4.reuse, R25 ;  /* 0x0000001904077220 */ /* 0x040fe20000410000 */
[----:B------:R-:W-:Y:S01]  /*be20*/  FMUL.FTZ R4, R4, R15 ;  /* 0x0000000f04047220 */ /* 0x000fe20000410000 */
[----:B------:R-:W-:-:S02]  /*be30*/  FFMA.FTZ R27, R5, R24, R14 ;  /* 0x00000018051b7223 */ /* 0x000fc4000001000e */
[C---:B------:R-:W-:Y:S01]  /*be40*/  FFMA.FTZ R15, R6.reuse, R15, -R7 ;  /* 0x0000000f060f7223 */ /* 0x040fe20000010807 */
[----:B------:R-:W-:Y:S02]  /*be50*/  HADD2.F32 R5, -RZ, R13.H1_H1 ;  /* 0x3000000dff057230 */ /* 0x000fe40000004100 */
[----:B------:R-:W-:Y:S01]  /*be60*/  FFMA.FTZ R20, R6, R25, R4 ;  /* 0x0000001906147223 */ /* 0x000fe20000010004 */
[----:B------:R-:W-:Y:S02]  /*be70*/  HADD2.F32 R6, -RZ, R21.H1_H1 ;  /* 0x30000015ff067230 */ /* 0x000fe40000004100 */
[--C-:B------:R-:W-:Y:S02]  /*be80*/  HADD2.F32 R14, -RZ, R29.reuse.H1_H1 ;  /* 0x3000001dff0e7230 */ /* 0x100fe40000004100 */
[----:B------:R-:W-:Y:S02]  /*be90*/  HADD2.F32 R29, -RZ, R29.H0_H0 ;  /* 0x2000001dff1d7230 */ /* 0x000fe40000004100 */
[----:B------:R-:W-:Y:S01]  /*bea0*/  FMUL.FTZ R7, R5, R6 ;  /* 0x0000000605077220 */ /* 0x000fe20000410000 */
[----:B------:R-:W-:-:S02]  /*beb0*/  HADD2.F32 R4, -RZ, R12.H1_H1 ;  /* 0x3000000cff047230 */ /* 0x000fc40000004100 */
[----:B------:R-:W-:Y:S01]  /*bec0*/  FMUL.FTZ R24, R5, R14 ;  /* 0x0000000e05187220 */ /* 0x000fe20000410000 */
[----:B------:R-:W-:Y:S02]  /*bed0*/  HADD2.F32 R21, -RZ, R21.H0_H0 ;  /* 0x20000015ff157230 */ /* 0x000fe40000004100 */
        /* <DEDUP_REMOVED lines=15> */
[----:B------:R1:W-:Y:S02]  /*bfd0*/  STS.128 [R3+0x16400], R4 ;  /* 0x0164000403007388 */ /* 0x0003e40000000c00 */
.L_x_3142:
[----:B------:R-:W-:Y:S05]  /*bfe0*/  BSYNC B1 ;  /* 0x0000000000017941 */ /* 0x000fea0003800000 */
.L_x_3141:
[----:B------:R-:W-:Y:S05]  /*bff0*/  @P1 BRA `(.L_x_3140) ;  /* 0x0000002c001c1947 */ /* 0x000fea0003800000 */
[----:B-1-3--:R-:W1:Y:S01]  /*c000*/  LDS.128 R4, [R0+0x2000] ;  /* 0x0020000000047984 */ /* 0x00ae620000000c00 */
        /* <DEDUP_REMOVED lines=34> */
[----:B------:R-:W-:Y:S01]  /*c230*/  LOP3.LUT R13, R13, 0xff000000, R10, 0xf8, !PT ;  /* 0xff0000000d0d7812 */ /* 0x000fe200078ef80a */
[----:B------:R-:W-:Y:S01]  /*c240*/  HADD2.F32 R14, -RZ, R12.H1_H1 ;  /* 0x3000000cff0e7230 */ /* 0x000fe20000004100 */
[-C--:B------:R-:W-:Y:S01]  /*c250*/  F2FP.F16.E4M3.UNPACK_B R10, R7.reuse ;  /* 0x00000007ff0a723e */ /* 0x080fe200020006ff */
[----:B------:R-:W-:Y:S01]  /*c260*/  HADD2.F32 R20, -RZ, R20.H0_H0 ;  /* 0x20000014ff147230 */ /* 0x000fe20000004100 */
[----:B------:R-:W-:Y:S01]  /*c270*/  F2FP.F16.E4M3.UNPACK_B R11, R7.H1 ;  /* 0x00000007ff0b723e */ /* 0x000fe200030006ff */
[C---:B------:R-:W-:Y:S01]  /*c280*/  FMUL.FTZ R26, R8.reuse, R24 ;  /* 0x00000018081a7220 */ /* 0x040fe20000410000 */
[----:B------:R-:W-:Y:S01]  /*c290*/  FMUL.FTZ R27, R8, R14 ;  /* 0x0000000e081b7220 */ /* 0x000fe20000410000 */
[-C--:B------:R-:W-:Y:S01]  /*c2a0*/  F2FP.F16.E4M3.UNPACK_B R7, R5.reuse ;  /* 0x00000005ff07723e */ /* 0x080fe200020006ff */
[----:B------:R-:W-:Y:S01]  /*c2b0*/  HADD2.F32 R12, -RZ, R12.H0_H0 ;  /* 0x2000000cff0c7230 */ /* 0x000fe20000004100 */
[----:B------:R-:W-:Y:S01]  /*c2c0*/  F2FP.F16.E4M3.UNPACK_B R8, R5.H1 ;  /* 0x00000005ff08723e */ /* 0x000fe200030006ff */
[----:B------:R-:W-:-:S02]  /*c2d0*/  HADD2.F32 R5, -RZ, R6.H1_H1 ;  /* 0x30000006ff057230 */ /* 0x000fc40000004100 */
[C---:B------:R-:W-:Y:S01]  /*c2e0*/  FFMA.FTZ R26, R9.reuse, R14, -R26 ;  /* 0x0000000e091a7223 */ /* 0x040fe2000001081a */
[----:B------:R-:W-:Y:S01]  /*c2f0*/  FFMA.FTZ R29, R9, R24, R27 ;  /* 0x00000018091d7223 */ /* 0x000fe2000001001b */
[----:B------:R-:W-:Y:S01]  /*c300*/  HADD2.F32 R6, -RZ, R6.H0_H0 ;  /* 0x20000006ff067230 */ /* 0x000fe20000004100 */
[----:B------:R-:W-:Y:S01]  /*c310*/  F2FP.F16.E4M3.UNPACK_B R25, R25.H1 ;  /* 0x00000019ff19723e */ /* 0x000fe200030006ff */
[C---:B------:R-:W-:Y:S01]  /*c320*/  FMUL.FTZ R9, R5.reuse, R20 ;  /* 0x0000001405097220 */ /* 0x040fe20000410000 */
[----:B------:R-:W-:Y:S01]  /*c330*/  F2FP.F16.E4M3.UNPACK_B R15, R15.H1 ;  /* 0x0000000fff0f723e */ /* 0x000fe200030006ff */
[-C--:B------:R-:W-:Y:S01]  /*c340*/  FMUL.FTZ R27, R5, R12.reuse ;  /* 0x0000000c051b7220 */ /* 0x080fe20000410000 */
[----:B------:R-:W-:Y:S02]  /*c350*/  HADD2.F32 R5, -RZ, R10.H1_H1 ;  /* 0x3000000aff057230 */ /* 0x000fe40000004100 */
[----:B------:R-:W-:Y:S01]  /*c360*/  FFMA.FTZ R24, R6, R12, -R9 ;  /* 0x0000000c06187223 */ /* 0x000fe20000010809 */
[----:B------:R-:W-:-:S02]  /*c370*/  HADD2.F32 R14, -RZ, R25.H0_H0 ;  /* 0x20000019ff0e7230 */ /* 0x000fc40000004100 */
[----:B------:R-:W-:Y:S01]  /*c380*/  FFMA.FTZ R27, R6, R20, R27 ;  /* 0x00000014061b7223 */ /* 0x000fe2000001001b */
[----:B------:R-:W-:Y:S01]  /*c390*/  HADD2.F32 R9, -RZ, R15.H0_H0 ;  /* 0x2000000fff097230 */ /* 0x000fe20000004100 */
[----:B------:R-:W-:Y:S01]  /*c3a0*/  F2FP.F16.E4M3.UNPACK_B R3, R4 ;  /* 0x00000004ff03723e */ /* 0x000fe200020006ff */
[----:B------:R-:W-:Y:S02]  /*c3b0*/  HADD2.F32 R10, -RZ, R10.H0_H0 ;  /* 0x2000000aff0a7230 */ /* 0x000fe40000004100 */
[C---:B------:R-:W-:Y:S01]  /*c3c0*/  FMUL.FTZ R31, R5.reuse, R14 ;  /* 0x0000000e051f7220 */ /* 0x040fe20000410000 */
[----:B------:R-:W-:Y:S02]  /*c3d0*/  HADD2.F32 R25, -RZ, R25.H1_H1 ;  /* 0x30000019ff197230 */ /* 0x000fe40000004100 */
[-C--:B------:R-:W-:Y:S01]  /*c3e0*/  FMUL.FTZ R5, R5, R9.reuse ;  /* 0x0000000905057220 */ /* 0x080fe20000410000 */
[----:B------:R-:W-:Y:S02]  /*c3f0*/  HADD2.F32 R6, -RZ, R11.H1_H1 ;  /* 0x3000000bff067230 */ /* 0x000fe40000004100 */
[----:B------:R-:W-:Y:S01]  /*c400*/  FFMA.FTZ R31, R10, R9, -R31 ;  /* 0x000000090a1f7223 */ /* 0x000fe2000001081f */
[----:B------:R-:W-:-:S02]  /*c410*/  HADD2.F32 R15, -RZ, R15.H1_H1 ;  /* 0x3000000fff0f7230 */ /* 0x000fc40000004100 */
[----:B------:R-:W-:Y:S01]  /*c420*/  FFMA.FTZ R28, R10, R14, R5 ;  /* 0x0000000e0a1c7223 */ /* 0x000fe20000010005 */
[----:B------:R-:W-:Y:S02]  /*c430*/  HADD2.F32 R11, -RZ, R11.H0_H0 ;  /* 0x2000000bff0b7230 */ /* 0x000fe40000004100 */
[C---:B------:R-:W-:Y:S01]  /*c440*/  FMUL.FTZ R12, R6.reuse, R25 ;  /* 0x00000019060c7220 */ /* 0x040fe20000410000 */
[----:B------:R-:W-:Y:S01]  /*c450*/  F2FP.F16.E4M3.UNPACK_B R5, R21 ;  /* 0x00000015ff05723e */ /* 0x000fe200020006ff */
[-C--:B------:R-:W-:Y:S01]  /*c460*/  FMUL.FTZ R10, R6, R15.reuse ;  /* 0x0000000f060a7220 */ /* 0x080fe20000410000 */
[----:B------:R-:W-:Y:S01]  /*c470*/  F2FP.F16.E4M3.UNPACK_B R4, R4.H1 ;  /* 0x00000004ff04723e */ /* 0x000fe200030006ff */
[C---:B------:R-:W-:Y:S01]  /*c480*/  FFMA.FTZ R30, R11.reuse, R15, -R12 ;  /* 0x0000000f0b1e7223 */ /* 0x040fe2000001080c */
[----:B------:R-:W-:Y:S01]  /*c490*/  F2FP.F16.E4M3.UNPACK_B R9, R13 ;  /* 0x0000000dff09723e */ /* 0x000fe200020006ff */
[----:B------:R-:W-:Y:S01]  /*c4a0*/  FFMA.FTZ R25, R11, R25, R10 ;  /* 0x000000190b197223 */ /* 0x000fe2000001000a */
[--C-:B------:R-:W-:Y:S01]  /*c4b0*/  HADD2.F32 R12, -RZ, R5.reuse.H1_H1 ;  /* 0x30000005ff0c7230 */ /* 0x100fe20000004100 */
[----:B------:R-:W-:Y:S01]  /*c4c0*/  F2FP.F16.E4M3.UNPACK_B R13, R13.H1 ;  /* 0x0000000dff0d723e */ /* 0x000fe200030006ff */
[----:B------:R-:W-:Y:S01]  /*c4d0*/  HADD2.F32 R11, -RZ, R5.H0_H0 ;  /* 0x20000005ff0b7230 */ /* 0x000fe20000004100 */
[----:B------:R-:W-:Y:S01]  /*c4e0*/  F2FP.F16.E4M3.UNPACK_B R21, R21.H1 ;  /* 0x00000015ff15723e */ /* 0x000fe200030006ff */
[----:B------:R-:W-:-:S02]  /*c4f0*/  HADD2.F32 R6, -RZ, R4.H1_H1 ;  /* 0x30000004ff067230 */ /* 0x000fc40000004100 */
[----:B------:R-:W-:Y:S02]  /*c500*/  HADD2.F32 R10, -RZ, R9.H1_H1 ;  /* 0x30000009ff0a7230 */ /* 0x000fe40000004100 */
[----:B------:R-:W-:Y:S02]  /*c510*/  HADD2.F32 R5, -RZ, R4.H0_H0 ;  /* 0x20000004ff057230 */ /* 0x000fe40000004100 */
[C---:B------:R-:W-:Y:S01]  /*c520*/  FMUL.FTZ R14, R6.reuse, R12 ;  /* 0x0000000c060e7220 */ /* 0x040fe20000410000 */
[----:B------:R-:W-:Y:S02]  /*c530*/  HADD2.F32 R4, -RZ, R3.H1_H1 ;  /* 0x30000003ff047230 */ /* 0x000fe40000004100 */
[-C--:B------:R-:W-:Y:S01]  /*c540*/  FMUL.FTZ R20, R6, R10.reuse ;  /* 0x0000000a06147220 */ /* 0x080fe20000410000 */
[----:B------:R-:W-:Y:S02]  /*c550*/  HADD2.F32 R9, -RZ, R9.H0_H0 ;  /* 0x20000009ff097230 */ /* 0x000fe40000004100 */
[----:B------:R-:W-:Y:S01]  /*c560*/  FFMA.FTZ R14, R5, R10, -R14 ;  /* 0x0000000a050e7223 */ /* 0x000fe2000001080e */
[----:B------:R-:W-:-:S02]  /*c570*/  HADD2.F32 R3, -RZ, R3.H0_H0 ;  /* 0x20000003ff037230 */ /* 0x000fc40000004100 */
[C---:B------:R-:W-:Y:S01]  /*c580*/  FMUL.FTZ R6, R4.reuse, R11 ;  /* 0x0000000b04067220 */ /* 0x040fe20000410000 */
[----:B------:R-:W-:Y:S01]  /*c590*/  FFMA.FTZ R15, R5, R12, R20 ;  /* 0x0000000c050f7223 */ /* 0x000fe20000010014 */
[-C--:B------:R-:W-:Y:S01]  /*c5a0*/  FMUL.FTZ R4, R4, R9.reuse ;  /* 0x0000000904047220 */ /* 0x080fe20000410000 */
[----:B------:R-:W-:Y:S02]  /*c5b0*/  HADD2.F32 R5, -RZ, R13.H1_H1 ;  /* 0x3000000dff057230 */ /* 0x000fe40000004100 */
[C---:B------:R-:W-:Y:S01]  /*c5c0*/  FFMA.FTZ R12, R3.reuse, R9, -R6 ;  /* 0x00000009030c7223 */ /* 0x040fe20000010806 */
[--C-:B------:R-:W-:Y:S02]  /*c5d0*/  HADD2.F32 R9, -RZ, R21.reuse.H1_H1 ;  /* 0x30000015ff097230 */ /* 0x100fe40000004100 */
[----:B------:R-:W-:Y:S01]  /*c5e0*/  FFMA.FTZ R11, R3, R11, R4 ;  /* 0x0000000b030b7223 */ /* 0x000fe20000010004 */
[----:B------:R-:W-:Y:S02]  /*c5f0*/  HADD2.F32 R4, -RZ, R8.H1_H1 ;  /* 0x30000008ff047230 */ /* 0x000fe40000004100 */
[----:B------:R-:W-:-:S02]  /*c600*/  HADD2.F32 R10, -RZ, R21.H0_H0 ;  /* 0x20000015ff0a7230 */ /* 0x000fc40000004100 */
[----:B------:R-:W-:Y:S02]  /*c610*/  HADD2.F32 R3, -RZ, R7.H1_H1 ;  /* 0x30000007ff037230 */ /* 0x000fe40000004100 */
[C---:B------:R-:W-:Y:S01]  /*c620*/  FMUL.FTZ R20, R4.reuse, R5 ;  /* 0x0000000504147220 */ /* 0x040fe20000410000 */
[----:B------:R-:W-:Y:S02]  /*c630*/  HADD2.F32 R6, -RZ, R13.H0_H0 ;  /* 0x2000000dff067230 */ /* 0x000fe40000004100 */
[----:B------:R-:W-:Y:S01]  /*c640*/  FMUL.FTZ R13, R4, R9 ;  /* 0x00000009040d7220 */ /* 0x000fe20000410000 */
        /* <DEDUP_REMOVED lines=15> */
[----:B------:R-:W-:-:S05]  /*c740*/  F2FP.SATFINITE.E4M3.F32.PACK_AB_MERGE_C R5, R10, R5, R13 ;  /* 0x000000050a05723e */ /* 0x000fca000480700d */
[----:B------:R4:W-:Y:S01]  /*c750*/  STS.128 [R0+0x2000], R4 ;  /* 0x0020000400007388 */ /* 0x0009e20000000c00 */
[----:B------:R-:W-:Y:S05]  /*c760*/  BRA `(.L_x_3140) ;  /* 0x0000002400407947 */ /* 0x000fea0003800000 */
.L_x_3127:
[----:B------:R-:W0:Y:S01]  /*c770*/  LDC R10, c[0x0][0x448] ;  /* 0x00011200ff0a7b82 */ /* 0x000e220000000800 */
[----:B------:R-:W-:Y:S01]  /*c780*/  IMAD R3, R227, 0x40, R36 ;  /* 0x00000040e3037824 */ /* 0x000fe200078e0224 */
[----:B------:R-:W-:Y:S01]  /*c790*/  MOV R4, R26 ;  /* 0x0000001a00047202 */ /* 0x000fe20000000f00 */
[----:B------:R-:W-:Y:S01]  /*c7a0*/  ULDC.64 UR4, c[0x0][0x3f8] ;  /* 0x0000fe0000047ab9 */ /* 0x000fe20000000a00 */
[----:B------:R-:W-:Y:S01]  /*c7b0*/  IMAD.MOV.U32 R6, RZ, RZ, R24 ;  /* 0x000000ffff067224 */ /* 0x000fe200078e0018 */
[----:B------:R-:W-:Y:S01]  /*c7c0*/  ULDC.64 UR6, c[0x0][0x408] ;  /* 0x0001020000067ab9 */ /* 0x000fe20000000a00 */
[----:B------:R-:W-:Y:S01]  /*c7d0*/  IMAD.MOV.U32 R7, RZ, RZ, R31 ;  /* 0x000000ffff077224 */ /* 0x000fe200078e001f */
[----:B------:R-:W-:Y:S01]  /*c7e0*/  ULDC.64 UR8, c[0x0][0x400] ;  /* 0x0001000000087ab9 */ /* 0x000fe20000000a00 */
        /* <DEDUP_REMOVED lines=45> */
[----:B--2---:R-:W-:Y:S01]  /*cac0*/  @!P1 IMAD.MOV.U32 R32, RZ, RZ, R4 ;  /* 0x000000ffff209224 */ /* 0x004fe200078e0004 */
[----:B------:R-:W-:Y:S01]  /*cad0*/  @!P1 MOV R33, R5 ;  /* 0x0000000500219202 */ /* 0x000fe20000000f00 */
[----:B------:R-:W-:Y:S01]  /*cae0*/  @!P1 IMAD.MOV.U32 R30, RZ, RZ, R6 ;  /* 0x000000ffff1e9224 */ /* 0x000fe200078e0006 */
[----:B------:R-:W-:Y:S01]  /*caf0*/  CS2R R4, SRZ ;  /* 0x0000000000047805 */ /* 0x000fe2000001ff00 */
[----:B------:R-:W-:-:S02]  /*cb00*/  @!P1 IMAD.MOV.U32 R31, RZ, RZ, R7 ;  /* 0x000000ffff1f9224 */ /* 0x000fc400078e0007 */
[----:B---3--:R-:W-:Y:S02]  /*cb10*/  @!P1 IMAD.MOV.U32 R28, RZ, RZ, R24 ;  /* 0x000000ffff1c9224 */ /* 0x008fe400078e0018 */
[----:B------:R-:W-:Y:S02]  /*cb20*/  @!P1 IMAD.MOV.U32 R29, RZ, RZ, R25 ;  /* 0x000000ffff1d9224 */ /* 0x000fe400078e0019 */
[----:B------:R-:W-:Y:S02]  /*cb30*/  @!P1 IMAD.MOV.U32 R20, RZ, RZ, R26 ;  /* 0x000000ffff149224 */ /* 0x000fe400078e001a */
[----:B01--4-:R-:W-:-:S07]  /*cb40*/  @!P1 IMAD.MOV.U32 R21, RZ, RZ, R27 ;  /* 0x000000ffff159224 */ /* 0x013fce00078e001b */
.L_x_3408:
[----:B------:R-:W-:Y:S01]  /*cb50*/  VIADD R36, R36, 0x40 ;  /* 0x0000004024247836 */ /* 0x000fe20000000000 */
        /* <DEDUP_REMOVED lines=16> */
[----:B------:R-:W-:Y:S01]  /*cc60*/  IMAD.X R9, R3, 0x1, R17, P1 ;  /* 0x0000000103097824 */ /* 0x000fe200008e0611 */
[----:B------:R-:W-:-:S05]  /*cc70*/  IADD3.X R5, R37, R17, RZ, P2, !PT ;  /* 0x0000001125057210 */ /* 0x000fca00017fe4ff */
[----:B------:R-:W5:Y:S04]  /*cc80*/  LD.E.128 R8, desc[UR60][R8.64] ;  /* 0x0000003c08087980 */ /* 0x000f68000c101d00 */
[----:B------:R-:W5:Y:S02]  /*cc90*/  LD.E.128 R4, desc[UR60][R4.64] ;  /* 0x0000003c04047980 */ /* 0x000f64000c101d00 */
.L_x_3145:
[----:B------:R-:W-:Y:S05]  /*cca0*/  BSYNC B1 ;  /* 0x0000000000017941 */ /* 0x000fea0003800000 */
.L_x_3144:
[----:B------:R-:W0:Y:S01]  /*ccb0*/  SYNCS.PHASECHK.TRANS64.TRYWAIT P1, [R18+URZ+0x22800], R13 ;  /* 0x0228000d120075a7 */ /* 0x000e22000802017f */
[----:B------:R-:W-:Y:S01]  /*ccc0*/  VIADD R3, R195, 0x40 ;  /* 0x00000040c3037836 */ /* 0x000fe20000000000 */
[----:B------:R-:W-:Y:S01]  /*ccd0*/  VIADDMNMX R0, R39, -R200, 0x80, PT ;  /* 0x0000008027007446 */ /* 0x000fe200038009c8 */
[----:B------:R-:W-:Y:S03]  /*cce0*/  BSSY B1, `(.L_x_3146) ;  /* 0x0000004000017945 */ /* 0x000fe60003800000 */
[-C--:B------:R-:W-:Y:S02]  /*ccf0*/  ISETP.GE.OR P2, PT, R195, R0.reuse, P0 ;  /* 0x00000000c300720c */ /* 0x080fe40000746670 */
[----:B------:R-:W-:Y:S01]  /*cd00*/  ISETP.GE.OR P0, PT, R3, R0, P0 ;  /* 0x000000000300720c */ /* 0x000fe20000706670 */
[----:B0-----:R-:W-:-:S12]  /*cd10*/  @!P1 BRA `(.L_x_3147) ;  /* 0x0000017c00c09947 */ /* 0x001fd80003800000 */
.L_x_3409:
[----:B------:R-:W-:Y:S05]  /*cd20*/  BSYNC B1 ;  /* 0x0000000000017941 */ /* 0x000fea0003800000 */
.L_x_3146:
[----:B------:R-:W-:Y:S04]  /*cd30*/  BSSY B1, `(.L_x_3148) ;  /* 0x0000100000017945 */ /* 0x000fe80003800000 */
[----:B------:R-:W-:Y:S05]  /*cd40*/  @P2 BRA `(.L_x_3149) ;  /* 0x0000000c00f82947 */ /* 0x000fea0003800000 */
[----:B------:R-:W-:Y:S02]  /*cd50*/  SHF.R.U32.HI R0, RZ, 0x8, R32 ;  /* 0x00000008ff007819 */ /* 0x000fe40000011620 */
[----:B------:R-:W-:Y:S02]  /*cd60*/  LOP3.LUT R3, R32, 0xff, RZ, 0xc0, !PT ;  /* 0x000000ff20037812 */ /* 0x000fe400078ec0ff */
[----:B------:R-:W-:Y:S02]  /*cd70*/  LOP3.LUT R0, R0, 0xff, RZ, 0xc0, !PT ;  /* 0x000000ff00007812 */ /* 0x000fe400078ec0ff */
[----:B------:R-:W-:Y:S02]  /*cd80*/  SHF.R.U32.HI R12, RZ, 0x8, R33 ;  /* 0x00000008ff0c7819 */ /* 0x000fe40000011621 */
[----:B------:R-:W-:Y:S02]  /*cd90*/  SHF.R.U32.HI R14, RZ, 0x8, R30 ;  /* 0x00000008ff0e7819 */ /* 0x000fe4000001161e */
[----:B------:R-:W-:Y:S01]  /*cda0*/  PRMT R36, R0, 0x7604, R3 ;  /* 0x0000760400247816 */ /* 0x000fe20000000003 */
[----:B------:R-:W-:Y:S01]  /*cdb0*/  IMAD.SHL.U32 R3, R205, 0x80, RZ ;  /* 0x00000080cd037824 */ /* 0x000fe200078e00ff */
[----:B0-----:R-:W-:-:S02]  /*cdc0*/  LOP3.LUT R13, R33, 0xff, RZ, 0xc0, !PT ;  /* 0x000000ff210d7812 */ /* 0x001fc400078ec0ff */
[----:B------:R-:W-:Y:S02]  /*cdd0*/  LOP3.LUT R12, R12, 0xff, RZ, 0xc0, !PT ;  /* 0x000000ff0c0c7812 */ /* 0x000fe400078ec0ff */
[----:B------:R-:W-:Y:S02]  /*cde0*/  LOP3.LUT R15, R30, 0xff, RZ, 0xc0, !PT ;  /* 0x000000ff1e0f7812 */ /* 0x000fe400078ec0ff */
[----:B------:R-:W-:Y:S02]  /*cdf0*/  LOP3.LUT R14, R14, 0xff, RZ, 0xc0, !PT ;  /* 0x000000ff0e0e7812 */ /* 0x000fe400078ec0ff */
[----:B------:R-:W-:Y:S02]  /*ce00*/  PRMT R38, R12, 0x7604, R13 ;  /* 0x000076040c267816 */ /* 0x000fe4000000000d */
[----:B------:R-:W-:Y:S02]  /*ce10*/  SHF.R.U32.HI R0, RZ, 0x8, R28 ;  /* 0x00000008ff007819 */ /* 0x000fe4000001161c */
[----:B------:R-:W-:-:S02]  /*ce20*/  SHF.R.U32.HI R13, RZ, 0x8, R31 ;  /* 0x00000008ff0d7819 */ /* 0x000fc4000001161f */
[----:B------:R-:W-:Y:S01]  /*ce30*/  LOP3.LUT R12, R3, 0x380, RZ, 0xc0, !PT ;  /* 0x00000380030c7812 */ /* 0x000fe200078ec0ff */
[----:B------:R-:W-:Y:S01]  /*ce40*/  IMAD.IADD R3, R16, 0x1, R41 ;  /* 0x0000000110037824 */ /* 0x000fe200078e0229 */
[----:B------:R-:W-:Y:S02]  /*ce50*/  PRMT R40, R14, 0x7604, R15 ;  /* 0x000076040e287816 */ /* 0x000fe4000000000f */
[----:B------:R-:W-:Y:S02]  /*ce60*/  LOP3.LUT R15, R0, 0xff, RZ, 0xc0, !PT ;  /* 0x000000ff000f7812 */ /* 0x000fe400078ec0ff */
[----:B------:R-:W-:Y:S02]  /*ce70*/  LOP3.LUT R14, R31, 0xff, RZ, 0xc0, !PT ;  /* 0x000000ff1f0e7812 */ /* 0x000fe400078ec0ff */
[----:B------:R-:W-:Y:S02]  /*ce80*/  LOP3.LUT R13, R13, 0xff, RZ, 0xc0, !PT ;  /* 0x000000ff0d0d7812 */ /* 0x000fe400078ec0ff */
[----:B------:R-:W-:-:S02]  /*ce90*/  LOP3.LUT R0, R12, 0x70, R16, 0xf8, !PT ;  /* 0x000000700c007812 */ /* 0x000fc400078ef810 */
[----:B------:R-:W-:Y:S02]  /*cea0*/  SHF.R.U32.HI R25, RZ, 0x3, R12 ;  /* 0x00000003ff197819 */ /* 0x000fe4000001160c */
[----:B------:R-:W-:Y:S02]  /*ceb0*/  LOP3.LUT R12, R12, 0x70, R3, 0xf8, !PT ;  /* 0x000000700c0c7812 */ /* 0x000fe400078ef803 */
[----:B------:R-:W-:Y:S02]  /*cec0*/  LOP3.LUT R24, R28, 0xff, RZ, 0xc0, !PT ;  /* 0x000000ff1c187812 */ /* 0x000fe400078ec0ff */
[----:B------:R-:W-:Y:S02]  /*ced0*/  PRMT R43, R13, 0x7604, R14 ;  /* 0x000076040d2b7816 */ /* 0x000fe4000000000e */
[----:B------:R-:W-:Y:S02]  /*cee0*/  LOP3.LUT R3, R0, R25, RZ, 0x3c, !PT ;  /* 0x0000001900037212 */ /* 0x000fe400078e3cff */
[----:B------:R-:W-:-:S02]  /*cef0*/  SHF.R.U32.HI R13, RZ, 0x8, R29 ;  /* 0x00000008ff0d7819 */ /* 0x000fc4000001161d */
[----:B------:R-:W-:Y:S02]  /*cf00*/  PRMT R45, R15, 0x7604, R24 ;  /* 0x000076040f2d7816 */ /* 0x000fe40000000018 */
[----:B------:R-:W-:Y:S02]  /*cf10*/  LOP3.LUT R25, R12, R25, RZ, 0x3c, !PT ;  /* 0x000000190c197212 */ /* 0x000fe400078e3cff */
[----:B------:R-:W-:Y:S02]  /*cf20*/  IADD3 R0, R18, R3, R204 ;  /* 0x0000000312007210 */ /* 0x000fe40007ffe0cc */
[----:B------:R-:W-:Y:S02]  /*cf30*/  LOP3.LUT R24, R29, 0xff, RZ, 0xc0, !PT ;  /* 0x000000ff1d187812 */ /* 0x000fe400078ec0ff */
[----:B------:R-:W-:Y:S02]  /*cf40*/  SHF.R.U32.HI R12, RZ, 0x8, R20 ;  /* 0x00000008ff0c7819 */ /* 0x000fe40000011614 */
[----:B------:R-:W-:-:S02]  /*cf50*/  LOP3.LUT R3, R13, 0xff, RZ, 0xc0, !PT ;  /* 0x000000ff0d037812 */ /* 0x000fc400078ec0ff */
[----:B------:R-:W-:Y:S02]  /*cf60*/  LOP3.LUT R27, R20, 0xff, RZ, 0xc0, !PT ;  /* 0x000000ff141b7812 */ /* 0x000fe400078ec0ff */
[----:B------:R-:W-:Y:S02]  /*cf70*/  LOP3.LUT R26, R12, 0xff, RZ, 0xc0, !PT ;  /* 0x000000ff0c1a7812 */ /* 0x000fe400078ec0ff */
[----:B------:R-:W-:Y:S01]  /*cf80*/  PRMT R47, R3, 0x7604, R24 ;  /* 0x00007604032f7816 */ /* 0x000fe20000000018 */
[----:B------:R-:W-:Y:S01]  /*cf90*/  LDS.128 R12, [R0+0x14400] ;  /* 0x01440000000c7984 */ /* 0x000fe20000000c00 */
[----:B------:R-:W-:Y:S02]  /*cfa0*/  IADD3 R3, R18, R25, R204 ;  /* 0x0000001912037210 */ /* 0x000fe40007ffe0cc */
[----:B------:R-:W-:Y:S02]  /*cfb0*/  PRMT R51, R26, 0x7604, R27 ;  /* 0x000076041a337816 */ /* 0x000fe4000000001b */
[----:B------:R-:W-:Y:S01]  /*cfc0*/  SHF.R.U32.HI R35, RZ, 0x8, R21 ;  /* 0x00000008ff237819 */ /* 0x000fe20000011615 */
[----:B------:R-:W0:Y:S01]  /*cfd0*/  LDS.128 R24, [R3+0x14400] ;  /* 0x0144000003187984 */ /* 0x000e220000000c00 */
[----:B------:R-:W-:-:S02]  /*cfe0*/  SHF.R.U32.HI R37, RZ, 0x10, R33 ;  /* 0x00000010ff257819 */ /* 0x000fc40000011621 */
[----:B------:R-:W-:Y:S02]  /*cff0*/  LOP3.LUT R42, R21, 0xff, RZ, 0xc0, !PT ;  /* 0x000000ff152a7812 */ /* 0x000fe400078ec0ff */
[----:B------:R-:W-:Y:S02]  /*d000*/  LOP3.LUT R35, R35, 0xff, RZ, 0xc0, !PT ;  /* 0x000000ff23237812 */ /* 0x000fe400078ec0ff */
[----:B------:R-:W-:Y:S02]  /*d010*/  LOP3.LUT R37, R37, 0xff, RZ, 0xc0, !PT ;  /* 0x000000ff25257812 */ /* 0x000fe400078ec0ff */
[----:B------:R-:W-:Y:S02]  /*d020*/  PRMT R53, R35, 0x7604, R42 ;  /* 0x0000760423357816 */ /* 0x000fe4000000002a */
[----:B------:R-:W-:Y:S02]  /*d030*/  SHF.R.U32.HI R39, RZ, 0x10, R30 ;  /* 0x00000010ff277819 */ /* 0x000fe4000001161e */
[----:B------:R-:W-:-:S02]  /*d040*/  SHF.R.U32.HI R42, RZ, 0x10, R31 ;  /* 0x00000010ff2a7819 */ /* 0x000fc4000001161f */
[----:B------:R-:W-:Y:S02]  /*d050*/  SHF.R.U32.HI R35, RZ, 0x10, R32 ;  /* 0x00000010ff237819 */ /* 0x000fe40000011620 */
[----:B------:R-:W-:Y:S02]  /*d060*/  PRMT R37, R37, 0x7054, R38 ;  /* 0x0000705425257816 */ /* 0x000fe40000000026 */
[----:B------:R-:W-:Y:S02]  /*d070*/  SHF.R.U32.HI R38, RZ, 0x10, R29 ;  /* 0x00000010ff267819 */ /* 0x000fe4000001161d */
[----:B------:R-:W-:Y:S02]  /*d080*/  LOP3.LUT R39, R39, 0xff, RZ, 0xc0, !PT ;  /* 0x000000ff27277812 */ /* 0x000fe400078ec0ff */
[----:B------:R-:W-:Y:S02]  /*d090*/  LOP3.LUT R42, R42, 0xff, RZ, 0xc0, !PT ;  /* 0x000000ff2a2a7812 */ /* 0x000fe400078ec0ff */
[----:B------:R-:W-:-:S02]  /*d0a0*/  LOP3.LUT R35, R35, 0xff, RZ, 0xc0, !PT ;  /* 0x000000ff23237812 */ /* 0x000fc400078ec0ff */
[----:B------:R-:W-:Y:S02]  /*d0b0*/  LOP3.LUT R38, R38, 0xff, RZ, 0xc0, !PT ;  /* 0x000000ff26267812 */ /* 0x000fe400078ec0ff */
[----:B------:R-:W-:Y:S02]  /*d0c0*/  PRMT R39, R39, 0x7054, R40 ;  /* 0x0000705427277816 */ /* 0x000fe40000000028 */
[----:B------:R-:W-:Y:S02]  /*d0d0*/  PRMT R43, R42, 0x7054, R43 ;  /* 0x000070542a2b7816 */ /* 0x000fe4000000002b */
[----:B------:R-:W-:Y:S02]  /*d0e0*/  PRMT R35, R35, 0x7054, R36 ;  /* 0x0000705423237816 */ /* 0x000fe40000000024 */
[----:B------:R-:W-:Y:S02]  /*d0f0*/  SHF.R.U32.HI R40, RZ, 0x10, R20 ;  /* 0x00000010ff287819 */ /* 0x000fe40000011614 */
[----:B------:R-:W-:-:S02]  /*d100*/  SHF.R.U32.HI R42, RZ, 0x10, R21 ;  /* 0x00000010ff2a7819 */ /* 0x000fc40000011615 */
[----:B------:R-:W-:Y:S02]  /*d110*/  SHF.R.U32.HI R36, RZ, 0x10, R28 ;  /* 0x00000010ff247819 */ /* 0x000fe4000001161c */
[----:B------:R-:W-:Y:S02]  /*d120*/  PRMT R49, R38, 0x7054, R47 ;  /* 0x0000705426317816 */ /* 0x000fe4000000002f */
[----:B------:R-:W-:Y:S02]  /*d130*/  LOP3.LUT R40, R40, 0xff, RZ, 0xc0, !PT ;  /* 0x000000ff28287812 */ /* 0x000fe400078ec0ff */
[----:B------:R-:W-:Y:S02]  /*d140*/  LOP3.LUT R42, R42, 0xff, RZ, 0xc0, !PT ;  /* 0x000000ff2a2a7812 */ /* 0x000fe400078ec0ff */
[----:B------:R-:W-:Y:S02]  /*d150*/  LOP3.LUT R36, R36, 0xff, RZ, 0xc0, !PT ;  /* 0x000000ff24247812 */ /* 0x000fe400078ec0ff */
[----:B------:R-:W-:-:S02]  /*d160*/  LOP3.LUT R49, R49, 0xff000000, R29, 0xf8, !PT ;  /* 0xff00000031317812 */ /* 0x000fc400078ef81d */
[----:B------:R-:W-:Y:S02]  /*d170*/  PRMT R51, R40, 0x7054, R51 ;  /* 0x0000705428337816 */ /* 0x000fe40000000033 */
[----:B------:R-:W-:Y:S02]  /*d180*/  PRMT R53, R42, 0x7054, R53 ;  /* 0x000070542a357816 */ /* 0x000fe40000000035 */
[----:B------:R-:W-:Y:S02]  /*d190*/  PRMT R45, R36, 0x7054, R45 ;  /* 0x00007054242d7816 */ /* 0x000fe4000000002d */
[----:B------:R-:W-:Y:S02]  /*d1a0*/  LOP3.LUT R40, R35, 0xff000000, R32, 0xf8, !PT ;  /* 0xff00000023287812 */ /* 0x000fe400078ef820 */
[----:B------:R-:W-:Y:S02]  /*d1b0*/  LOP3.LUT R42, R37, 0xff000000, R33, 0xf8, !PT ;  /* 0xff000000252a7812 */ /* 0x000fe400078ef821 */
[----:B------:R-:W-:-:S02]  /*d1c0*/  F2FP.F16.E4M3.UNPACK_B R48, R49.H1 ;  /* 0x00000031ff30723e */ /* 0x000fc400030006ff */
[----:B0-----:R-:W-:Y:S02]  /*d1d0*/  F2FP.F16.E4M3.UNPACK_B R35, R25.H1 ;  /* 0x00000019ff23723e */ /* 0x001fe400030006ff */
[----:B------:R-:W-:Y:S02]  /*d1e0*/  LOP3.LUT R46, R43, 0xff000000, R31, 0xf8, !PT ;  /* 0xff0000002b2e7812 */ /* 0x000fe400078ef81f */
[----:B------:R-:W-:Y:S02]  /*d1f0*/  LOP3.LUT R47, R45, 0xff000000, R28, 0xf8, !PT ;  /* 0xff0000002d2f7812 */ /* 0x000fe400078ef81c */
[----:B------:R-:W-:Y:S01]  /*d200*/  LOP3.LUT R50, R51, 0xff000000, R20, 0xf8, !PT ;  /* 0xff00000033327812 */ /* 0x000fe200078ef814 */
[--C-:B------:R-:W-:Y:S01]  /*d210*/  HADD2.F32 R51, -RZ, R48.reuse.H0_H0 ;  /* 0x20000030ff337230 */ /* 0x100fe20000004100 */
[----:B------:R-:W-:Y:S01]  /*d220*/  F2FP.F16.E4M3.UNPACK_B R43, R42.H1 ;  /* 0x0000002aff2b723e */ /* 0x000fe200030006ff */
[----:B------:R-:W-:Y:S01]  /*d230*/  HADD2.F32 R48, -RZ, R48.H1_H1 ;  /* 0x30000030ff307230 */ /* 0x000fe20000004100 */
[----:B------:R-:W-:-:S02]  /*d240*/  F2FP.F16.E4M3.UNPACK_B R31, R15 ;  /* 0x0000000fff1f723e */ /* 0x000fc400020006ff */
        /* <DEDUP_REMOVED lines=174> */
.L_x_3149:
[----:B------:R-:W-:Y:S05]  /*dd30*/  BSYNC B1 ;  /* 0x0000000000017941 */ /* 0x000fea0003800000 */
.L_x_3148:
[----:B------:R-:W-:Y:S05]  /*dd40*/  @P0 BRA `(.L_x_3140) ;  /* 0x0000000c00c80947 */ /* 0x000fea0003800000 */
[----:B------:R-:W2:Y:S01]  /*dd50*/  LDL R53, [R1+0x4] ;  /* 0x0000040001357983 */ /* 0x000ea20000100800 */
[----:B-1---5:R-:W-:Y:S01]  /*dd60*/  SHF.R.U32.HI R3, RZ, 0x8, R8 ;  /* 0x00000008ff037819 */ /* 0x022fe20000011608 */
[----:B------:R-:W-:Y:S01]  /*dd70*/  IMAD.IADD R24, R16, 0x1, R41 ;  /* 0x0000000110187824 */ /* 0x000fe200078e0229 */
[----:B------:R-:W-:Y:S02]  /*dd80*/  LOP3.LUT R0, R8, 0xff, RZ, 0xc0, !PT ;  /* 0x000000ff08007812 */ /* 0x000fe400078ec0ff */
[----:B------:R-:W-:Y:S02]  /*dd90*/  LOP3.LUT R3, R3, 0xff, RZ, 0xc0, !PT ;  /* 0x000000ff03037812 */ /* 0x000fe400078ec0ff */
[----:B0-----:R-:W-:Y:S02]  /*dda0*/  SHF.R.U32.HI R13, RZ, 0x8, R9 ;  /* 0x00000008ff0d7819 */ /* 0x001fe40000011609 */
[----:B------:R-:W-:Y:S02]  /*ddb0*/  PRMT R21, R3, 0x7604, R0 ;  /* 0x0000760403157816 */ /* 0x000fe40000000000 */
[----:B------:R-:W-:-:S02]  /*ddc0*/  SHF.R.U32.HI R3, RZ, 0x8, R10 ;  /* 0x00000008ff037819 */ /* 0x000fc4000001160a */
[----:B------:R-:W-:Y:S02]  /*ddd0*/  LOP3.LUT R0, R10, 0xff, RZ, 0xc0, !PT ;  /* 0x000000ff0a007812 */ /* 0x000fe400078ec0ff */
[----:B------:R-:W-:Y:S02]  /*dde0*/  LOP3.LUT R3, R3, 0xff, RZ, 0xc0, !PT ;  /* 0x000000ff03037812 */ /* 0x000fe400078ec0ff */
[----:B------:R-:W-:Y:S02]  /*ddf0*/  SHF.R.U32.HI R25, RZ, 0x3, R201 ;  /* 0x00000003ff197819 */ /* 0x000fe400000116c9 */
[----:B------:R-:W-:Y:S02]  /*de00*/  PRMT R29, R3, 0x7604, R0 ;  /* 0x00007604031d7816 */ /* 0x000fe40000000000 */
[----:B------:R-:W-:Y:S02]  /*de10*/  LOP3.LUT R0, R201, 0x70, R24, 0xf8, !PT ;  /* 0x00000070c9007812 */ /* 0x000fe400078ef818 */
[----:B------:R-:W-:-:S02]  /*de20*/  LOP3.LUT R12, R9, 0xff, RZ, 0xc0, !PT ;  /* 0x000000ff090c7812 */ /* 0x000fc400078ec0ff */
[----:B------:R-:W-:Y:S02]  /*de30*/  LOP3.LUT R13, R13, 0xff, RZ, 0xc0, !PT ;  /* 0x000000ff0d0d7812 */ /* 0x000fe400078ec0ff */
[----:B------:R-:W-:Y:S02]  /*de40*/  LOP3.LUT R3, R0, R25, RZ, 0x3c, !PT ;  /* 0x0000001900037212 */ /* 0x000fe400078e3cff */
[----:B------:R-:W-:Y:S02]  /*de50*/  PRMT R20, R13, 0x7604, R12 ;  /* 0x000076040d147816 */ /* 0x000fe4000000000c */
[----:B------:R-:W-:Y:S02]  /*de60*/  SHF.R.U32.HI R13, RZ, 0x8, R11 ;  /* 0x00000008ff0d7819 */ /* 0x000fe4000001160b */
[----:B------:R-:W-:Y:S02]  /*de70*/  SHF.R.U32.HI R15, RZ, 0x8, R4 ;  /* 0x00000008ff0f7819 */ /* 0x000fe40000011604 */
[----:B------:R-:W-:-:S02]  /*de80*/  SHF.R.U32.HI R24, RZ, 0x8, R5 ;  /* 0x00000008ff187819 */ /* 0x000fc40000011605 */
[----:B------:R-:W-:Y:S02]  /*de90*/  IADD3 R0, R18, R3, R206 ;  /* 0x0000000312007210 */ /* 0x000fe40007ffe0ce */
[----:B------:R-:W-:Y:S02]  /*dea0*/  LOP3.LUT R12, R11, 0xff, RZ, 0xc0, !PT ;  /* 0x000000ff0b0c7812 */ /* 0x000fe400078ec0ff */
[----:B------:R-:W-:Y:S02]  /*deb0*/  LOP3.LUT R14, R4, 0xff, RZ, 0xc0, !PT ;  /* 0x000000ff040e7812 */ /* 0x000fe400078ec0ff */
[----:B------:R-:W-:Y:S02]  /*dec0*/  LOP3.LUT R13, R13, 0xff, RZ, 0xc0, !PT ;  /* 0x000000ff0d0d7812 */ /* 0x000fe400078ec0ff */
[----:B------:R-:W-:Y:S02]  /*ded0*/  LOP3.LUT R15, R15, 0xff, RZ, 0xc0, !PT ;  /* 0x000000ff0f0f7812 */ /* 0x000fe400078ec0ff */
[----:B------:R-:W-:-:S02]  /*dee0*/  LOP3.LUT R3, R24, 0xff, RZ, 0xc0, !PT ;  /* 0x000000ff18037812 */ /* 0x000fc400078ec0ff */
[----:B------:R-:W0:Y:S01]  /*def0*/  LDS.128 R24, [R0+0x14400] ;  /* 0x0144000000187984 */ /* 0x000e220000000c00 */
[----:B------:R-:W-:Y:S02]  /*df00*/  PRMT R28, R13, 0x7604, R12 ;  /* 0x000076040d1c7816 */ /* 0x000fe4000000000c */
[----:B------:R-:W-:Y:S02]  /*df10*/  PRMT R35, R15, 0x7604, R14 ;  /* 0x000076040f237816 */ /* 0x000fe4000000000e */
[----:B------:R-:W-:Y:S02]  /*df20*/  SHF.R.U32.HI R32, RZ, 0x8, R6 ;  /* 0x00000008ff207819 */ /* 0x000fe40000011606 */
        /* <DEDUP_REMOVED lines=18> */
[----:B------:R-:W-:-:S02]  /*e050*/  PRMT R36, R36, 0x7604, R33 ;  /* 0x0000760424247816 */ /* 0x000fc40000000021 */
[----:B------:R-:W-:Y:S02]  /*e060*/  LOP3.LUT R33, R28, 0xff0000, R31, 0xf8, !PT ;  /* 0x00ff00001c217812 */ /* 0x000fe400078ef81f */
[----:B------:R-:W-:Y:S02]  /*e070*/  LOP3.LUT R31, R29, 0xff0000, R10, 0xf8, !PT ;  /* 0x00ff00001d1f7812 */ /* 0x000fe400078ef80a */
[----:B------:R-:W-:Y:S02]  /*e080*/  LOP3.LUT R29, R3, 0xff000000, R9, 0xf8, !PT ;  /* 0xff000000031d7812 */ /* 0x000fe400078ef809 */
[----:B------:R-:W-:Y:S02]  /*e090*/  LOP3.LUT R37, R37, 0xff000000, R5, 0xf8, !PT ;  /* 0xff00000025257812 */ /* 0x000fe400078ef805 */
[----:B------:R-:W-:Y:S02]  /*e0a0*/  LOP3.LUT R41, R36, 0xff0000, R41, 0xf8, !PT ;  /* 0x00ff000024297812 */ /* 0x000fe400078ef829 */
[----:B------:R-:W-:-:S02]  /*e0b0*/  LOP3.LUT R35, R35, 0xff0000, R4, 0xf8, !PT ;  /* 0x00ff000023237812 */ /* 0x000fc400078ef804 */
[----:B------:R-:W-:Y:S02]  /*e0c0*/  LOP3.LUT R32, R31, 0xff000000, R10, 0xf8, !PT ;  /* 0xff0000001f207812 */ /* 0x000fe400078ef80a */
[----:B------:R-:W-:Y:S02]  /*e0d0*/  LOP3.LUT R33, R33, 0xff000000, R11, 0xf8, !PT ;  /* 0xff00000021217812 */ /* 0x000fe400078ef80b */
[----:B------:R-:W-:Y:S02]  /*e0e0*/  F2FP.F16.E4M3.UNPACK_B R36, R37 ;  /* 0x00000025ff24723e */ /* 0x000fe400020006ff */
[----:B0-----:R-:W-:Y:S02]  /*e0f0*/  F2FP.F16.E4M3.UNPACK_B R10, R25 ;  /* 0x00000019ff0a723e */ /* 0x001fe400020006ff */
[----:B------:R-:W-:Y:S01]  /*e100*/  F2FP.F16.E4M3.UNPACK_B R11, R29 ;  /* 0x0000001dff0b723e */ /* 0x000fe200020006ff */
[----:B------:R-:W-:Y:S01]  /*e110*/  HADD2.F32 R31, -RZ, R36.H0_H0 ;  /* 0x20000024ff1f7230 */ /* 0x000fe20000004100 */
[----:B------:R-:W-:Y:S01]  /*e120*/  LOP3.LUT R35, R35, 0xff000000, R4, 0xf8, !PT ;  /* 0xff00000023237812 */ /* 0x000fe200078ef804 */
[--C-:B------:R-:W-:Y:S01]  /*e130*/  HADD2.F32 R5, -RZ, R10.reuse.H0_H0 ;  /* 0x2000000aff057230 */ /* 0x100fe20000004100 */
[--C-:B------:R-:W-:Y:S01]  /*e140*/  LOP3.LUT R39, R39, 0xff0000, R6.reuse, 0xf8, !PT ;  /* 0x00ff000027277812 */ /* 0x100fe200078ef806 */
[----:B------:R-:W-:Y:S01]  /*e150*/  HADD2.F32 R30, -RZ, R11.H0_H0 ;  /* 0x2000000bff1e7230 */ /* 0x000fe20000004100 */
[----:B------:R-:W-:Y:S01]  /*e160*/  F2FP.F16.E4M3.UNPACK_B R25, R25.H1 ;  /* 0x00000019ff19723e */ /* 0x000fe200030006ff */
[----:B------:R-:W-:Y:S01]  /*e170*/  HADD2.F32 R10, -RZ, R10.H1_H1 ;  /* 0x3000000aff0a7230 */ /* 0x000fe20000004100 */
[----:B------:R-:W-:Y:S01]  /*e180*/  LOP3.LUT R38, R39, 0xff000000, R6, 0xf8, !PT ;  /* 0xff00000027267812 */ /* 0x000fe200078ef806 */
[C---:B------:R-:W-:Y:S01]  /*e190*/  FMUL.FTZ R39, R5.reuse, R31 ;  /* 0x0000001f05277220 */ /* 0x040fe20000410000 */
[----:B------:R-:W-:Y:S01]  /*e1a0*/  FMUL.FTZ R40, R5, R30 ;  /* 0x0000001e05287220 */ /* 0x000fe20000410000 */
[----:B------:R-:W-:-:S02]  /*e1b0*/  F2FP.F16.E4M3.UNPACK_B R37, R37.H1 ;  /* 0x00000025ff25723e */ /* 0x000fc400030006ff */
[----:B------:R-:W-:Y:S02]  /*e1c0*/  F2FP.F16.E4M3.UNPACK_B R29, R29.H1 ;  /* 0x0000001dff1d723e */ /* 0x000fe400030006ff */
[--C-:B------:R-:W-:Y:S02]  /*e1d0*/  LOP3.LUT R21, R21, 0xff0000, R8.reuse, 0xf8, !PT ;  /* 0x00ff000015157812 */ /* 0x100fe400078ef808 */
[----:B------:R-:W-:Y:S02]  /*e1e0*/  LOP3.LUT R41, R41, 0xff000000, R7, 0xf8, !PT ;  /* 0xff00000029297812 */ /* 0x000fe400078ef807 */
[----:B------:R-:W-:Y:S02]  /*e1f0*/  LOP3.LUT R28, R21, 0xff000000, R8, 0xf8, !PT ;  /* 0xff000000151c7812 */ /* 0x000fe400078ef808 */
[-C--:B------:R-:W-:Y:S02]  /*e200*/  F2FP.F16.E4M3.UNPACK_B R21, R27.reuse ;  /* 0x0000001bff15723e */ /* 0x080fe400020006ff */
[----:B------:R-:W-:-:S02]  /*e210*/  F2FP.F16.E4M3.UNPACK_B R27, R27.H1 ;  /* 0x0000001bff1b723e */ /* 0x000fc400030006ff */
[-C--:B------:R-:W-:Y:S02]  /*e220*/  F2FP.F16.E4M3.UNPACK_B R9, R24.reuse ;  /* 0x00000018ff09723e */ /* 0x080fe400020006ff */
[----:B------:R-:W-:Y:S02]  /*e230*/  F2FP.F16.E4M3.UNPACK_B R24, R24.H1 ;  /* 0x00000018ff18723e */ /* 0x000fe400030006ff */
[-C--:B------:R-:W-:Y:S02]  /*e240*/  F2FP.F16.E4M3.UNPACK_B R20, R26.reuse ;  /* 0x0000001aff14723e */ /* 0x080fe400020006ff */
[----:B------:R-:W-:Y:S01]  /*e250*/  F2FP.F16.E4M3.UNPACK_B R26, R26.H1 ;  /* 0x0000001aff1a723e */ /* 0x000fe200030006ff */
[----:B--2---:R-:W0:Y:S02]  /*e260*/  LDS.128 R12, [R53+0x14400] ;  /* 0x01440000350c7984 */ /* 0x004e240000000c00 */
[-C--:B0-----:R-:W-:Y:S02]  /*e270*/  F2FP.F16.E4M3.UNPACK_B R4, R13.reuse ;  /* 0x0000000dff04723e */ /* 0x081fe400020006ff */
[----:B------:R-:W-:-:S02]  /*e280*/  F2FP.F16.E4M3.UNPACK_B R13, R13.H1 ;  /* 0x0000000dff0d723e */ /* 0x000fc400030006ff */
[-C--:B------:R-:W-:Y:S01]  /*e290*/  F2FP.F16.E4M3.UNPACK_B R8, R15.reuse ;  /* 0x0000000fff08723e */ /* 0x080fe200020006ff */
[--C-:B------:R-:W-:Y:S01]  /*e2a0*/  HADD2.F32 R6, -RZ, R4.reuse.H0_H0 ;  /* 0x20000004ff067230 */ /* 0x100fe20000004100 */
[----:B------:R-:W-:Y:S01]  /*e2b0*/  F2FP.F16.E4M3.UNPACK_B R15, R15.H1 ;  /* 0x0000000fff0f723e */ /* 0x000fe200030006ff */
[----:B------:R-:W-:Y:S01]  /*e2c0*/  HADD2.F32 R4, -RZ, R4.H1_H1 ;  /* 0x30000004ff047230 */ /* 0x000fe20000004100 */
[----:B------:R-:W-:Y:S02]  /*e2d0*/  F2FP.F16.E4M3.UNPACK_B R3, R12 ;  /* 0x0000000cff03723e */ /* 0x000fe400020006ff */
[C---:B------:R-:W-:Y:S01]  /*e2e0*/  FFMA.FTZ R5, R6.reuse, R30, -R39 ;  /* 0x0000001e06057223 */ /* 0x040fe20000010827 */
[----:B------:R-:W-:Y:S01]  /*e2f0*/  FFMA.FTZ R40, R6, R31, R40 ;  /* 0x0000001f06287223 */ /* 0x000fe20000010028 */
[----:B------:R-:W-:Y:S01]  /*e300*/  HADD2.F32 R31, -RZ, R11.H1_H1 ;  /* 0x3000000bff1f7230 */ /* 0x000fe20000004100 */
[----:B------:R-:W-:Y:S01]  /*e310*/  F2FP.F16.E4M3.UNPACK_B R12, R12.H1 ;  /* 0x0000000cff0c723e */ /* 0x000fe200030006ff */
[----:B------:R-:W-:Y:S01]  /*e320*/  HADD2.F32 R39, -RZ, R36.H1_H1 ;  /* 0x30000024ff277230 */ /* 0x000fe20000004100 */
[-C--:B------:R-:W-:Y:S01]  /*e330*/  F2FP.F16.E4M3.UNPACK_B R7, R14.reuse ;  /* 0x0000000eff07723e */ /* 0x080fe200020006ff */
[----:B------:R-:W-:Y:S01]  /*e340*/  HADD2.F32 R36, -RZ, R37.H0_H0 ;  /* 0x20000025ff247230 */ /* 0x000fe20000004100 */
[----:B------:R-:W-:Y:S01]  /*e350*/  F2FP.F16.E4M3.UNPACK_B R14, R14.H1 ;  /* 0x0000000eff0e723e */ /* 0x000fe200030006ff */
[----:B------:R-:W-:-:S02]  /*e360*/  HADD2.F32 R11, -RZ, R25.H0_H0 ;  /* 0x20000019ff0b7230 */ /* 0x000fc40000004100 */
[C---:B------:R-:W-:Y:S01]  /*e370*/  FMUL.FTZ R43, R10.reuse, R39 ;  /* 0x000000270a2b7220 */ /* 0x040fe20000410000 */
[----:B------:R-:W-:Y:S02]  /*e380*/  HADD2.F32 R30, -RZ, R29.H0_H0 ;  /* 0x2000001dff1e7230 */ /* 0x000fe40000004100 */
[-C--:B------:R-:W-:Y:S01]  /*e390*/  FMUL.FTZ R10, R10, R31.reuse ;  /* 0x0000001f0a0a7220 */ /* 0x080fe20000410000 */
[----:B------:R-:W-:Y:S02]  /*e3a0*/  HADD2.F32 R6, -RZ, R13.H0_H0 ;  /* 0x2000000dff067230 */ /* 0x000fe40000004100 */
[C---:B------:R-:W-:Y:S01]  /*e3b0*/  FMUL.FTZ R45, R11.reuse, R36 ;  /* 0x000000240b2d7220 */ /* 0x040fe20000410000 */
[----:B------:R-:W-:Y:S01]  /*e3c0*/  FFMA.FTZ R42, R4, R31, -R43 ;  /* 0x0000001f042a7223 */ /* 0x000fe2000001082b */
[-C--:B------:R-:W-:Y:S01]  /*e3d0*/  FMUL.FTZ R11, R11, R30.reuse ;  /* 0x0000001e0b0b7220 */ /* 0x080fe20000410000 */
[----:B------:R-:W-:Y:S01]  /*e3e0*/  F2FP.F16.E4M3.UNPACK_B R31, R41 ;  /* 0x00000029ff1f723e */ /* 0x000fe200020006ff */
[----:B------:R-:W-:Y:S01]  /*e3f0*/  FFMA.FTZ R45, R6, R30, -R45 ;  /* 0x0000001e062d7223 */ /* 0x000fe2000001082d */
[----:B------:R-:W-:Y:S01]  /*e400*/  FFMA.FTZ R39, R4, R39, R10 ;  /* 0x0000002704277223 */ /* 0x000fe2000001000a */
[----:B------:R-:W-:Y:S01]  /*e410*/  FFMA.FTZ R43, R6, R36, R11 ;  /* 0x00000024062b7223 */ /* 0x000fe2000001000b */
[----:B------:R-:W-:Y:S01]  /*e420*/  F2FP.F16.E4M3.UNPACK_B R11, R33 ;  /* 0x00000021ff0b723e */ /* 0x000fe200020006ff */
[----:B------:R-:W-:Y:S01]  /*e430*/  HADD2.F32 R30, -RZ, R37.H1_H1 ;  /* 0x30000025ff1e7230 */ /* 0x000fe20000004100 */
[----:B------:R-:W-:Y:S01]  /*e440*/  F2FP.F16.E4M3.UNPACK_B R41, R41.H1 ;  /* 0x00000029ff29723e */ /* 0x000fe200030006ff */
        /* <DEDUP_REMOVED lines=13> */
[C---:B------:R-:W-:Y:S01]  /*e520*/  FFMA.FTZ R46, R13.reuse, R30, R25 ;  /* 0x0000001e0d2e7223 */ /* 0x040fe20000010019 */
[----:B------:R-:W-:Y:S02]  /*e530*/  HADD2.F32 R31, -RZ, R31.H1_H1 ;  /* 0x3000001fff1f7230 */ /* 0x000fe40000004100 */
[----:B------:R-:W-:Y:S01]  /*e540*/  FFMA.FTZ R37, R4, R37, R6 ;  /* 0x0000002504257223 */ /* 0x000fe20000010006 */
[----:B------:R-:W-:Y:S02]  /*e550*/  HADD2.F32 R21, -RZ, R21.H1_H1 ;  /* 0x30000015ff157230 */ /* 0x000fe40000004100 */
[----:B------:R-:W-:Y:S01]  /*e560*/  FFMA.FTZ R44, R13, R10, -R36 ;  /* 0x0000000a0d2c7223 */ /* 0x000fe20000010824 */
[----:B------:R-:W-:-:S02]  /*e570*/  HADD2.F32 R25, -RZ, R41.H0_H0 ;  /* 0x20000029ff197230 */ /* 0x000fc40000004100 */
[----:B------:R-:W-:Y:S01]  /*e580*/  FFMA.FTZ R47, R4, R29, -R47 ;  /* 0x0000001d042f7223 */ /* 0x000fe2000001082f */
[----:B------:R-:W-:Y:S02]  /*e590*/  HADD2.F32 R6, -RZ, R27.H0_H0 ;  /* 0x2000001bff067230 */ /* 0x000fe40000004100 */
[C---:B------:R-:W-:Y:S01]  /*e5a0*/  FMUL.FTZ R29, R21.reuse, R31 ;  /* 0x0000001f151d7220 */ /* 0x040fe20000410000 */
[----:B------:R-:W-:Y:S02]  /*e5b0*/  HADD2.F32 R13, -RZ, R33.H0_H0 ;  /* 0x20000021ff0d7230 */ /* 0x000fe40000004100 */
[----:B------:R-:W-:Y:S01]  /*e5c0*/  FMUL.FTZ R10, R21, R11 ;  /* 0x0000000b150a7220 */ /* 0x000fe20000410000 */
[----:B------:R-:W-:Y:S02]  /*e5d0*/  HADD2.F32 R4, -RZ, R15.H0_H0 ;  /* 0x2000000fff047230 */ /* 0x000fe40000004100 */
[----:B------:R-:W-:Y:S01]  /*e5e0*/  FMUL.FTZ R21, R6, R25 ;  /* 0x0000001906157220 */ /* 0x000fe20000410000 */
[----:B------:R-:W-:-:S02]  /*e5f0*/  HADD2.F32 R8, -RZ, R8.H1_H1 ;  /* 0x30000008ff087230 */ /* 0x000fc40000004100 */
[-C--:B------:R-:W-:Y:S01]  /*e600*/  FMUL.FTZ R6, R6, R13.reuse ;  /* 0x0000000d06067220 */ /* 0x080fe20000410000 */
[----:B------:R-:W-:Y:S02]  /*e610*/  HADD2.F32 R30, -RZ, R41.H1_H1 ;  /* 0x30000029ff1e7230 */ /* 0x000fe40000004100 */
[----:B------:R-:W-:Y:S01]  /*e620*/  FFMA.FTZ R49, R4, R13, -R21 ;  /* 0x0000000d04317223 */ /* 0x000fe20000010815 */
[----:B------:R-:W-:Y:S01]  /*e630*/  F2FP.F16.E4M3.UNPACK_B R13, R35.H1 ;  /* 0x00000023ff0d723e */ /* 0x000fe200030006ff */
[C---:B------:R-:W-:Y:S01]  /*e640*/  FFMA.FTZ R48, R8.reuse, R11, -R29 ;  /* 0x0000000b08307223 */ /* 0x040fe2000001081d */
[----:B------:R-:W-:Y:S01]  /*e650*/  FFMA.FTZ R50, R8, R31, R10 ;  /* 0x0000001f08327223 */ /* 0x000fe2000001000a */
[----:B------:R-:W-:Y:S01]  /*e660*/  HADD2.F32 R27, -RZ, R27.H1_H1 ;  /* 0x3000001bff1b7230 */ /* 0x000fe20000004100 */
[----:B------:R-:W-:Y:S01]  /*e670*/  F2FP.F16.E4M3.UNPACK_B R8, R28.H1 ;  /* 0x0000001cff08723e */ /* 0x000fe200030006ff */
[----:B------:R-:W-:Y:S02]  /*e680*/  HADD2.F32 R10, -RZ, R33.H1_H1 ;  /* 0x30000021ff0a7230 */ /* 0x000fe40000004100 */
[----:B------:R-:W-:Y:S01]  /*e690*/  FFMA.FTZ R51, R4, R25, R6 ;  /* 0x0000001904337223 */ /* 0x000fe20000010006 */
[----:B------:R-:W-:-:S02]  /*e6a0*/  HADD2.F32 R15, -RZ, R15.H1_H1 ;  /* 0x3000000fff0f7230 */ /* 0x000fc40000004100 */
[C---:B------:R-:W-:Y:S01]  /*e6b0*/  FMUL.FTZ R36, R27.reuse, R30 ;  /* 0x0000001e1b247220 */ /* 0x040fe20000410000 */
[----:B------:R-:W-:Y:S02]  /*e6c0*/  HADD2.F32 R21, -RZ, R13.H0_H0 ;  /* 0x2000000dff157230 */ /* 0x000fe40000004100 */
[-C--:B------:R-:W-:Y:S01]  /*e6d0*/  FMUL.FTZ R27, R27, R10.reuse ;  /* 0x0000000a1b1b7220 */ /* 0x080fe20000410000 */
[----:B------:R-:W-:Y:S02]  /*e6e0*/  HADD2.F32 R6, -RZ, R24.H0_H0 ;  /* 0x20000018ff067230 */ /* 0x000fe40000004100 */
[C---:B------:R-:W-:Y:S01]  /*e6f0*/  FFMA.FTZ R52, R15.reuse, R10, -R36 ;  /* 0x0000000a0f347223 */ /* 0x040fe20000010824 */
[----:B------:R-:W-:Y:S02]  /*e700*/  HADD2.F32 R11, -RZ, R8.H0_H0 ;  /* 0x20000008ff0b7230 */ /* 0x000fe40000004100 */
[----:B------:R-:W-:Y:S01]  /*e710*/  FFMA.FTZ R54, R15, R30, R27 ;  /* 0x0000001e0f367223 */ /* 0x000fe2000001001b */
        /* <DEDUP_REMOVED lines=8> */
[----:B------:R-:W-:Y:S01]  /*e7a0*/  HADD2.F32 R12, -RZ, R12.H1_H1 ;  /* 0x3000000cff0c7230 */ /* 0x000fe20000004100 */
[----:B------:R-:W-:Y:S01]  /*e7b0*/  F2FP.F16.E4M3.UNPACK_B R35, R35 ;  /* 0x00000023ff23723e */ /* 0x000fe200020006ff */
[C---:B------:R-:W-:Y:S01]  /*e7c0*/  FMUL.FTZ R21, R24.reuse, R15 ;  /* 0x0000000f18157220 */ /* 0x040fe20000410000 */
[----:B------:R-:W-:Y:S01]  /*e7d0*/  F2FP.F16.E4M3.UNPACK_B R28, R28 ;  /* 0x0000001cff1c723e */ /* 0x000fe200020006ff */
[----:B------:R-:W-:Y:S01]  /*e7e0*/  FMUL.FTZ R24, R24, R11 ;  /* 0x0000000b18187220 */ /* 0x000fe20000410000 */
[----:B------:R-:W-:-:S02]  /*e7f0*/  HADD2.F32 R6, -RZ, R9.H0_H0 ;  /* 0x20000009ff067230 */ /* 0x000fc40000004100 */
[C---:B------:R-:W-:Y:S01]  /*e800*/  FFMA.FTZ R30, R12.reuse, R11, -R21 ;  /* 0x0000000b0c1e7223 */ /* 0x040fe20000010815 */
[--C-:B------:R-:W-:Y:S02]  /*e810*/  HADD2.F32 R13, -RZ, R35.reuse.H0_H0 ;  /* 0x20000023ff0d7230 */ /* 0x100fe40000004100 */
[----:B------:R-:W-:Y:S01]  /*e820*/  FFMA.FTZ R36, R12, R15, R24 ;  /* 0x0000000f0c247223 */ /* 0x000fe20000010018 */
[--C-:B------:R-:W-:Y:S01]  /*e830*/  HADD2.F32 R11, -RZ, R28.reuse.H0_H0 ;  /* 0x2000001cff0b7230 */ /* 0x100fe20000004100 */
[----:B------:R-:W-:Y:S01]  /*e840*/  F2FP.F16.E4M3.UNPACK_B R10, R38.H1 ;  /* 0x00000026ff0a723e */ /* 0x000fe200030006ff */
[----:B------:R-:W-:Y:S02]  /*e850*/  HADD2.F32 R8, -RZ, R35.H1_H1 ;  /* 0x30000023ff087230 */ /* 0x000fe40000004100 */
[C---:B------:R-:W-:Y:S01]  /*e860*/  FMUL.FTZ R15, R6.reuse, R13 ;  /* 0x0000000d060f7220 */ /* 0x040fe20000410000 */
[----:B------:R-:W-:Y:S02]  /*e870*/  HADD2.F32 R9, -RZ, R9.H1_H1 ;  /* 0x30000009ff097230 */ /* 0x000fe40000004100 */
[----:B------:R-:W-:Y:S01]  /*e880*/  FMUL.FTZ R21, R6, R11 ;  /* 0x0000000b06157220 */ /* 0x000fe20000410000 */
[----:B------:R-:W-:Y:S01]  /*e890*/  HADD2.F32 R4, -RZ, R3.H0_H0 ;  /* 0x20000003ff047230 */ /* 0x000fe20000004100 */
[----:B------:R-:W-:Y:S01]  /*e8a0*/  F2FP.F16.E4M3.UNPACK_B R6, R32.H1 ;  /* 0x00000020ff06723e */ /* 0x000fe200030006ff */
[----:B------:R-:W-:-:S02]  /*e8b0*/  HADD2.F32 R28, -RZ, R28.H1_H1 ;  /* 0x3000001cff1c7230 */ /* 0x000fc40000004100 */
[C---:B------:R-:W-:Y:S01]  /*e8c0*/  FMUL.FTZ R12, R9.reuse, R8 ;  /* 0x00000008090c7220 */ /* 0x040fe20000410000 */
[----:B------:R-:W-:Y:S02]  /*e8d0*/  HADD2.F32 R3, -RZ, R3.H1_H1 ;  /* 0x30000003ff037230 */ /* 0x000fe40000004100 */
[C---:B------:R-:W-:Y:S01]  /*e8e0*/  FFMA.FTZ R15, R4.reuse, R11, -R15 ;  /* 0x0000000b040f7223 */ /* 0x040fe2000001080f */
[----:B------:R-:W-:Y:S01]  /*e8f0*/  FFMA.FTZ R21, R4, R13, R21 ;  /* 0x0000000d04157223 */ /* 0x000fe20000010015 */
[-C--:B------:R-:W-:Y:S01]  /*e900*/  FMUL.FTZ R9, R9, R28.reuse ;  /* 0x0000001c09097220 */ /* 0x080fe20000410000 */
[----:B------:R-:W-:Y:S02]  /*e910*/  HADD2.F32 R11, -RZ, R10.H0_H0 ;  /* 0x2000000aff0b7230 */ /* 0x000fe40000004100 */
[C---:B------:R-:W-:Y:S01]  /*e920*/  FFMA.FTZ R12, R3.reuse, R28, -R12 ;  /* 0x0000001c030c7223 */ /* 0x040fe2000001080c */
[----:B------:R-:W-:Y:S02]  /*e930*/  HADD2.F32 R4, -RZ, R26.H0_H0 ;  /* 0x2000001aff047230 */ /* 0x000fe40000004100 */
[----:B------:R-:W-:Y:S01]  /*e940*/  FFMA.FTZ R24, R3, R8, R9 ;  /* 0x0000000803187223 */ /* 0x000fe20000010009 */
[--C-:B------:R-:W-:Y:S01]  /*e950*/  HADD2.F32 R8, -RZ, R6.reuse.H0_H0 ;  /* 0x20000006ff087230 */ /* 0x100fe20000004100 */
[----:B------:R-:W-:Y:S01]  /*e960*/  F2FP.F16.E4M3.UNPACK_B R38, R38 ;  /* 0x00000026ff26723e */ /* 0x000fe200020006ff */
[----:B------:R-:W-:-:S02]  /*e970*/  HADD2.F32 R9, -RZ, R6.H1_H1 ;  /* 0x30000006ff097230 */ /* 0x000fc40000004100 */
[C---:B------:R-:W-:Y:S01]  /*e980*/  FMUL.FTZ R6, R4.reuse, R11 ;  /* 0x0000000b04067220 */ /* 0x040fe20000410000 */
[----:B------:R-:W-:Y:S02]  /*e990*/  HADD2.F32 R3, -RZ, R14.H0_H0 ;  /* 0x2000000eff037230 */ /* 0x000fe40000004100 */
[----:B------:R-:W-:Y:S01]  /*e9a0*/  FMUL.FTZ R4, R4, R8 ;  /* 0x0000000804047220 */ /* 0x000fe20000410000 */
[----:B------:R-:W-:Y:S01]  /*e9b0*/  HADD2.F32 R26, -RZ, R26.H1_H1 ;  /* 0x3000001aff1a7230 */ /* 0x000fe20000004100 */
[----:B------:R-:W-:Y:S01]  /*e9c0*/  F2FP.F16.E4M3.UNPACK_B R32, R32 ;  /* 0x00000020ff20723e */ /* 0x000fe200020006ff */
[----:B------:R-:W-:Y:S02]  /*e9d0*/  HADD2.F32 R13, -RZ, R10.H1_H1 ;  /* 0x3000000aff0d7230 */ /* 0x000fe40000004100 */
[----:B------:R-:W-:Y:S01]  /*e9e0*/  FFMA.FTZ R28, R3, R8, -R6 ;  /* 0x00000008031c7223 */ /* 0x000fe20000010806 */
[----:B------:R-:W-:Y:S02]  /*e9f0*/  HADD2.F32 R14, -RZ, R14.H1_H1 ;  /* 0x3000000eff0e7230 */ /* 0x000fe40000004100 */
[----:B------:R-:W-:Y:S01]  /*ea00*/  FMUL.FTZ R6, R26, R9 ;  /* 0x000000091a067220 */ /* 0x000fe20000410000 */
[----:B------:R-:W-:-:S02]  /*ea10*/  HADD2.F32 R8, -RZ, R38.H0_H0 ;  /* 0x20000026ff087230 */ /* 0x000fc40000004100 */
[----:B------:R-:W-:Y:S01]  /*ea20*/  FMUL.FTZ R29, R26, R13 ;  /* 0x0000000d1a1d7220 */ /* 0x000fe20000410000 */
[----:B------:R-:W-:Y:S01]  /*ea30*/  FFMA.FTZ R26, R3, R11, R4 ;  /* 0x0000000b031a7223 */ /* 0x000fe20000010004 */
[C---:B------:R-:W-:Y:S01]  /*ea40*/  FFMA.FTZ R31, R14.reuse, R13, R6 ;  /* 0x0000000d0e1f7223 */ /* 0x040fe20000010006 */
[----:B------:R-:W-:Y:S02]  /*ea50*/  HADD2.F32 R4, -RZ, R20.H0_H0 ;  /* 0x20000014ff047230 */ /* 0x000fe40000004100 */
[----:B------:R-:W-:Y:S01]  /*ea60*/  FFMA.FTZ R29, R14, R9, -R29 ;  /* 0x000000090e1d7223 */ /* 0x000fe2000001081d */
[--C-:B------:R-:W-:Y:S01]  /*ea70*/  HADD2.F32 R6, -RZ, R32.reuse.H0_H0 ;  /* 0x20000020ff067230 */ /* 0x100fe20000004100 */
[----:B------:R-:W-:Y:S01]  /*ea80*/  F2FP.SATFINITE.E4M3.F32.PACK_AB_MERGE_C R44, R44, R45, RZ ;  /* 0x0000002d2c2c723e */ /* 0x000fe200048070ff */
[----:B------:R-:W-:Y:S02]  /*ea90*/  HADD2.F32 R32, -RZ, R32.H1_H1 ;  /* 0x30000020ff207230 */ /* 0x000fe40000004100 */
[----:B------:R-:W-:Y:S01]  /*eaa0*/  FMUL.FTZ R10, R4, R8 ;  /* 0x00000008040a7220 */ /* 0x000fe20000410000 */
[----:B------:R-:W-:-:S02]  /*eab0*/  HADD2.F32 R38, -RZ, R38.H1_H1 ;  /* 0x30000026ff267230 */ /* 0x000fc40000004100 */
[----:B------:R-:W-:Y:S01]  /*eac0*/  FMUL.FTZ R9, R4, R6 ;  /* 0x0000000604097220 */ /* 0x000fe20000410000 */
[----:B------:R-:W-:Y:S01]  /*ead0*/  HADD2.F32 R20, -RZ, R20.H1_H1 ;  /* 0x30000014ff147230 */ /* 0x000fe20000004100 */
[----:B------:R-:W-:Y:S01]  /*eae0*/  F2FP.SATFINITE.E4M3.F32.PACK_AB_MERGE_C R28, R29, R28, RZ ;  /* 0x0000001c1d1c723e */ /* 0x000fe200048070ff */
[--C-:B------:R-:W-:Y:S01]  /*eaf0*/  HADD2.F32 R3, -RZ, R7.reuse.H0_H0 ;  /* 0x20000007ff037230 */ /* 0x100fe20000004100 */
[----:B------:R-:W-:Y:S01]  /*eb00*/  F2FP.SATFINITE.E4M3.F32.PACK_AB_MERGE_C R26, R31, R26, RZ ;  /* 0x0000001a1f1a723e */ /* 0x000fe200048070ff */
        /* <DEDUP_REMOVED lines=19> */
[----:B------:R-:W-:Y:S02]  /*ec40*/  F2FP.SATFINITE.E4M3.F32.PACK_AB_MERGE_C R8, R24, R21, R8 ;  /* 0x000000151808723e */ /* 0x000fe40004807008 */
[----:B------:R-:W-:-:S05]  /*ec50*/  F2FP.SATFINITE.E4M3.F32.PACK_AB_MERGE_C R10, R13, R10, R26 ;  /* 0x0000000a0d0a723e */ /* 0x000fca000480701a */
[----:B------:R2:W-:Y:S02]  /*ec60*/  STS.128 [R0+0x14400], R8 ;  /* 0x0144000800007388 */ /* 0x0005e40000000c00 */
.L_x_3140:
[----:B------:R-:W-:Y:S05]  /*ec70*/  BSYNC B0 ;  /* 0x0000000000007941 */ /* 0x000fea0003800000 */
.L_x_3126:
        /* <DEDUP_REMOVED lines=8> */
.L_x_3123:
[----:B------:R-:W-:-:S13]  /*ed00*/  ISETP.NE.AND P1, PT, R198, 0x3, PT ;  /* 0x00000003c600780c */ /* 0x000fda0003f25270 */
[----:B------:R-:W-:Y:S05]  /*ed10*/  @!P1 BRA `(.L_x_3150) ;  /* 0x0000000000049947 */ /* 0x000fea0003800000 */
[----:B------:R-:W-:Y:S01]  /*ed20*/  BPT.TRAP 0x1 ;  /* 0x000000040000795c */ /* 0x000fe20000300000 */
.L_x_3150:
[----:B-12-4-:R-:W-:Y:S01]  /*ed30*/  IMAD R0, R193, 0x8, R18 ;  /* 0x00000008c1007824 */ /* 0x016fe200078e0212 */
[----:B-----5:R-:W-:-:S04]  /*ed40*/  SHF.L.U32 R5, R197, 0x1f, RZ ;  /* 0x0000001fc5057819 */ /* 0x020fc800000006ff */
[----:B------:R1:W2:Y:S01]  /*ed50*/  SYNCS.PHASECHK.TRANS64.TRYWAIT P0, [R0+URZ+0x22830], R5 ;  /* 0x02283005000075a7 */ /* 0x0002a2000800017f */
[----:B------:R-:W-:Y:S05]  /*ed60*/  @!P1 BRA `(.L_x_3151) ;  /* 0x0000000000049947 */ /* 0x000fea0003800000 */
[----:B------:R-:W-:Y:S01]  /*ed70*/  BPT.TRAP 0x1 ;  /* 0x000000040000795c */ /* 0x000fe20000300000 */
.L_x_3151:
[----:B0-----:R-:W-:-:S04]  /*ed80*/  IADD3 R3, R18, 0x18400, RZ ;  /* 0x0001840012037810 */ /* 0x001fc80007ffe0ff */
[----:B------:R-:W-:-:S04]  /*ed90*/  SHF.R.U32.HI R3, RZ, 0x4, R3 ;  /* 0x00000004ff037819 */ /* 0x000fc80000011603 */
[----:B------:R-:W-:-:S04]  /*eda0*/  LOP3.LUT R3, R3, 0x3fff, RZ, 0xc0, !PT ;  /* 0x00003fff03037812 */ /* 0x000fc800078ec0ff */
[----:B------:R-:W-:-:S05]  /*edb0*/  LOP3.LUT R14, R3, 0x10000, RZ, 0xfc, !PT ;  /* 0x00010000030e7812 */ /* 0x000fca00078efcff */
[----:B------:R-:W-:Y:S01]  /*edc0*/  IMAD R4, R193, 0x500, R14 ;  /* 0x00000500c1047824 */ /* 0x000fe200078e020e */
[----:B--2---:R-:W-:Y:S06]  /*edd0*/  @P0 BRA `(.L_x_3152) ;  /* 0x0000000000080947 */ /* 0x004fec0003800000 */
[----:B------:R-:W0:Y:S02]  /*ede0*/  SYNCS.PHASECHK.TRANS64.TRYWAIT P0, [R0+URZ+0x22830], R5 ;  /* 0x02283005000075a7 */ /* 0x000e24000800017f */
[----:B0-----:R-:W-:Y:S05]  /*edf0*/  @!P0 BRA `(.L_x_3153) ;  /* 0x0000015c009c8947 */ /* 0x001fea0003800000 */
.L_x_3152:
[----:B------:R-:W-:Y:S01]  /*ee00*/  VIADD R8, R4, 0x200 ;  /* 0x0000020004087836 */ /* 0x000fe20000000000 */
[----:B------:R-:W-:Y:S05]  /*ee10*/  WARPSYNC.ALL ;  /* 0x0000000000007948 */ /* 0x000fea0003800000 */
[----:B01----:R-:W-:Y:S01]  /*ee20*/  IMAD.MOV.U32 R5, RZ, RZ, 0x40000040 ;  /* 0x40000040ff057424 */ /* 0x003fe200078e00ff */
[----:B------:R-:W-:Y:S01]  /*ee30*/  R2UR UR14, R8 ;  /* 0x00000000080e72ca */ /* 0x000fe200000e0000 */
[----:B------:R-:W-:Y:S01]  /*ee40*/  IMAD.MOV.U32 R9, RZ, RZ, 0x40000040 ;  /* 0x40000040ff097424 */ /* 0x000fe200078e00ff */
[----:B------:R-:W-:Y:S01]  /*ee50*/  LOP3.LUT R8, R34, 0x10000, RZ, 0xfc, !PT ;  /* 0x0001000022087812 */ /* 0x000fe200078efcff */
[----:B------:R-:W-:Y:S01]  /*ee60*/  WARPGROUP.ARRIVE ;  /* 0x00000000000079c5 */ /* 0x000fe20000000000 */
[C---:B------:R-:W-:Y:S01]  /*ee70*/  R2UR UR6, R4.reuse ;  /* 0x00000000040672ca */ /* 0x040fe200000e0000 */
[----:B------:R-:W-:Y:S01]  /*ee80*/  VIADD R6, R4, 0x100 ;  /* 0x0000010004067836 */ /* 0x000fe20000000000 */
[----:B------:R-:W-:Y:S01]  /*ee90*/  R2UR UR7, R5 ;  /* 0x00000000050772ca */ /* 0x000fe200000e0000 */
[----:B---3--:R-:W-:Y:S01]  /*eea0*/  IMAD.MOV.U32 R7, RZ, RZ, 0x40000040 ;  /* 0x40000040ff077424 */ /* 0x008fe200078e00ff */
[----:B------:R-:W-:Y:S01]  /*eeb0*/  R2UR UR4, R8 ;  /* 0x00000000080472ca */ /* 0x000fe200000e0000 */
[----:B------:R-:W-:Y:S01]  /*eec0*/  VIADD R10, R4, 0x400 ;  /* 0x00000400040a7836 */ /* 0x000fe20000000000 */
[----:B------:R-:W-:Y:S01]  /*eed0*/  R2UR UR5, R9 ;  /* 0x00000000090572ca */ /* 0x000fe200000e0000 */
[----:B------:R-:W-:Y:S01]  /*eee0*/  IMAD.MOV.U32 R11, RZ, RZ, 0x40000040 ;  /* 0x40000040ff0b7424 */ /* 0x000fe200078e00ff */
[----:B------:R-:W-:Y:S01]  /*eef0*/  R2UR UR10, R6 ;  /* 0x00000000060a72ca */ /* 0x000fe200000e0000 */
[C---:B------:R-:W-:Y:S01]  /*ef00*/  VIADD R6, R4.reuse, 0x300 ;  /* 0x0000030004067836 */ /* 0x040fe20000000000 */
[----:B------:R-:W-:Y:S01]  /*ef10*/  R2UR UR11, R7 ;  /* 0x00000000070b72ca */ /* 0x000fe200000e0000 */
[----:B------:R-:W-:Y:S01]  /*ef20*/  VIADD R12, R4, 0x302 ;  /* 0x00000302040c7836 */ /* 0x000fe20000000000 */
[----:B------:R-:W-:Y:S01]  /*ef30*/  R2UR UR8, R8 ;  /* 0x00000000080872ca */ /* 0x000fe200000e0000 */
[----:B------:R-:W-:Y:S01]  /*ef40*/  IMAD.MOV.U32 R13, RZ, RZ, 0x40000040 ;  /* 0x40000040ff0d7424 */ /* 0x000fe200078e00ff */
[C---:B------:R-:W-:Y:S01]  /*ef50*/  R2UR UR9, R9.reuse ;  /* 0x00000000090972ca */ /* 0x040fe200000e0000 */
[----:B------:R-:W-:Y:S01]  /*ef60*/  VIADD R20, R4, 0x402 ;  /* 0x0000040204147836 */ /* 0x000fe20000000000 */
[C---:B------:R-:W-:Y:S01]  /*ef70*/  R2UR UR15, R9.reuse ;  /* 0x00000000090f72ca */ /* 0x040fe200000e0000 */
[----:B------:R-:W-:Y:S01]  /*ef80*/  IMAD.MOV.U32 R21, RZ, RZ, 0x40000040 ;  /* 0x40000040ff157424 */ /* 0x000fe200078e00ff */
[----:B------:R-:W-:Y:S01]  /*ef90*/  R2UR UR12, R8 ;  /* 0x00000000080c72ca */ /* 0x000fe200000e0000 */
[----:B------:R-:W-:Y:S01]  /*efa0*/  QGMMA.64x32x32.F32.E4M3.E4M3 R88, gdesc[UR4], RZ, !UPT, gsb0 ;  /* 0x00600000045879f3 */ /* 0x000fe2000c0008ff */
        /* <DEDUP_REMOVED lines=8> */
[----:B------:R-:W-:-:S02]  /*f030*/  R2UR UR17, R9 ;  /* 0x00000000091172ca */ /* 0x000fc400000e0000 */
[----:B------:R-:W-:Y:S02]  /*f040*/  R2UR UR22, R10 ;  /* 0x000000000a1672ca */ /* 0x000fe400000e0000 */
[----:B------:R-:W-:Y:S01]  /*f050*/  R2UR UR23, R11 ;  /* 0x000000000b1772ca */ /* 0x000fe200000e0000 */
[----:B------:R-:W-:Y:S01]  /*f060*/  IMAD.MOV.U32 R11, RZ, RZ, 0x40000040 ;  /* 0x40000040ff0b7424 */ /* 0x000fe200078e00ff */
[----:B------:R-:W-:Y:S02]  /*f070*/  R2UR UR20, R8 ;  /* 0x00000000081472ca */ /* 0x000fe400000e0000 */
[----:B------:R-:W-:Y:S02]  /*f080*/  R2UR UR21, R9 ;  /* 0x00000000091572ca */ /* 0x000fe400000e0000 */
[----:B------:R-:W-:Y:S02]  /*f090*/  IADD3 R10, R4, 0x102, RZ ;  /* 0x00000102040a7810 */ /* 0x000fe40007ffe0ff */
[----:B------:R-:W-:Y:S01]  /*f0a0*/  R2UR UR6, R6 ;  /* 0x00000000060672ca */ /* 0x000fe200000e0000 */
[----:B------:R-:W-:Y:S01]  /*f0b0*/  VIADD R6, R4, 0x202 ;  /* 0x0000020204067836 */ /* 0x000fe20000000000 */
[----:B------:R-:W-:Y:S01]  /*f0c0*/  R2UR UR7, R7 ;  /* 0x00000000070772ca */ /* 0x000fe200000e0000 */
[----:B------:R-:W-:Y:S01]  /*f0d0*/  IMAD.MOV.U32 R7, RZ, RZ, 0x40000040 ;  /* 0x40000040ff077424 */ /* 0x000fe200078e00ff */
[----:B------:R-:W-:Y:S01]  /*f0e0*/  MOV R107, 0x40000040 ;  /* 0x40000040006b7802 */ /* 0x000fe20000000f00 */
[----:B------:R-:W-:-:S02]  /*f0f0*/  WARPGROUP.DEPBAR.LE gsb0, 0x0 ;  /* 0x00008000000079c5 */ /* 0x000fc40000010000 */
[----:B------:R-:W-:-:S06]  /*f100*/  WARPGROUP.ARRIVE ;  /* 0x00000000000079c5 */ /* 0x000fcc0000000000 */
[----:B------:R-:W-:Y:S01]  /*f110*/  QGMMA.64x32x32.F32.E4M3.E4M3 R72, gdesc[UR8], RZ, !UPT, gsb0 ;  /* 0x00600000084879f3 */ /* 0x000fe2000c0008ff */
[----:B------:R-:W-:Y:S01]  /*f120*/  R2UR UR10, R10 ;  /* 0x000000000a0a72ca */ /* 0x000fe200000e0000 */
[----:B------:R-:W-:Y:S01]  /*f130*/  VIADD R10, R8, 0x2 ;  /* 0x00000002080a7836 */ /* 0x000fe20000000000 */
[----:B------:R-:W-:Y:S02]  /*f140*/  R2UR UR11, R11 ;  /* 0x000000000b0b72ca */ /* 0x000fe400000e0000 */
[----:B------:R-:W-:Y:S02]  /*f150*/  MOV R11, 0x40000040 ;  /* 0x40000040000b7802 */ /* 0x000fe40000000f00 */
[C---:B------:R-:W-:Y:S02]  /*f160*/  R2UR UR4, R10.reuse ;  /* 0x000000000a0472ca */ /* 0x040fe400000e0000 */
[----:B------:R-:W-:Y:S02]  /*f170*/  R2UR UR5, R11 ;  /* 0x000000000b0572ca */ /* 0x000fe400000e0000 */
[----:B------:R-:W-:-:S02]  /*f180*/  R2UR UR8, R10 ;  /* 0x000000000a0872ca */ /* 0x000fc400000e0000 */
        /* <DEDUP_REMOVED lines=131> */
.L_x_3154:
[----:B------:R-:W0:Y:S01]  /*f9c0*/  LDC R3, c[0x0][0x448] ;  /* 0x00011200ff037b82 */ /* 0x000e220000000800 */
[----:B------:R-:W-:Y:S01]  /*f9d0*/  IMAD.IADD R111, R208, 0x1, R200 ;  /* 0x00000001d06f7824 */ /* 0x000fe200078e02c8 */
[----:B------:R-:W-:Y:S01]  /*f9e0*/  IADD3 R219, R104, -0x2, RZ ;  /* 0xfffffffe68db7810 */ /* 0x000fe20007ffe0ff */
[----:B------:R-:W-:Y:S01]  /*f9f0*/  IMAD.MOV.U32 R15, RZ, RZ, -0xa0 ;  /* 0xffffff60ff0f7424 */ /* 0x000fe200078e00ff */
[----:B0-----:R-:W-:-:S13]  /*fa00*/  ISETP.NE.AND P0, PT, R3, 0x1, PT ;  /* 0x000000010300780c */ /* 0x001fda0003f05270 */
[----:B------:R-:W0:Y:S08]  /*fa10*/  @P0 LDC R12, c[0x0][0x44c] ;  /* 0x00011300ff0c0b82 */ /* 0x000e300000000800 */
[----:B------:R-:W1:Y:S01]  /*fa20*/  @P0 LDC R20, c[0x0][0x450] ;  /* 0x00011400ff140b82 */ /* 0x000e620000000800 */
[----:B0-----:R-:W-:-:S04]  /*fa30*/  @P0 IMAD.HI.U32 R3, R111, R12, RZ ;  /* 0x0000000c6f030227 */ /* 0x001fc800078e00ff */
[C---:B------:R-:W-:Y:S01]  /*fa40*/  IMAD R12, R104.reuse, R15, 0xa1 ;  /* 0x000000a1680c7424 */ /* 0x040fe200078e020f */
[----:B-1----:R-:W-:Y:S01]  /*fa50*/  @P0 SHF.R.U32.HI R111, RZ, R20, R3 ;  /* 0x00000014ff6f0219 */ /* 0x002fe20000011603 */
[--C-:B------:R-:W-:Y:S02]  /*fa60*/  IMAD R3, R104, -0xa0, R189.reuse ;  /* 0xffffff6068037824 */ /* 0x100fe400078e02bd */
[----:B------:R-:W-:Y:S02]  /*fa70*/  IMAD R12, R207, -0x2, R12 ;  /* 0xfffffffecf0c7824 */ /* 0x000fe400078e020c */
[----:B------:R-:W0:Y:S01]  /*fa80*/  SHFL.IDX PT, R13, R111, 0x1, 0x1c1f ;  /* 0x003c1f006f0d7f89 */ /* 0x000e2200000e0000 */
[----:B------:R-:W-:Y:S02]  /*fa90*/  VIADD R110, R3, 0xa0 ;  /* 0x000000a0036e7836 */ /* 0x000fe40000000000 */
[----:B------:R-:W-:Y:S01]  /*faa0*/  IADD3 R107, -R191, R12, R189 ;  /* 0x0000000cbf6b7210 */ /* 0x000fe20007ffe1bd */
[----:B------:R-:W1:Y:S01]  /*fab0*/  SHFL.IDX PT, R111, R111, RZ, 0x1c1f ;  /* 0x001c1fff6f6f7589 */ /* 0x000e6200000e0000 */
[----:B------:R-:W-:-:S05]  /*fac0*/  IMAD R110, R207, -0x2, R110 ;  /* 0xfffffffecf6e7824 */ /* 0x000fca00078e026e */
[----:B0-----:R-:W-:-:S04]  /*fad0*/  VIADDMNMX R12, R13, R107, R110, PT ;  /* 0x0000006b0d0c7246 */ /* 0x001fc8000380016e */
        /* <DEDUP_REMOVED lines=20> */
[C---:B------:R-:W-:Y:S02]  /*fc20*/  ISETP.GT.AND P3, PT, R12.reuse, 0x20, PT ;  /* 0x000000200c00780c */ /* 0x040fe40003f64270 */
        /* <DEDUP_REMOVED lines=95> */
[----:B------:R-:W-:Y:S02]  /*10220*/  FSEL R39, R39, -INF , P2 ;  /* 0xff80000027277808 */ /* 0x000fe40001000000 */
[----:B------:R-:W-:Y:S02]  /*10230*/  FMNMX.FTZ R20, R71, R20, !PT ;  /* 0x0000001447147209 */ /* 0x000fe40007810000 */
[----:B-1----:R-:W-:Y:S02]  /*10240*/  VIADDMNMX R110, R111, R107, R110, PT ;  /* 0x0000006b6f6e7246 */ /* 0x002fe4000380016e */
[----:B------:R-:W-:-:S02]  /*10250*/  FMNMX.FTZ R26, R39, R20, !PT ;  /* 0x00000014271a7209 */ /* 0x000fc40007810000 */
[C---:B------:R-:W-:Y:S02]  /*10260*/  ISETP.GT.AND P3, PT, R110.reuse, 0x1, PT ;  /* 0x000000016e00780c */ /* 0x040fe40003f64270 */
[C---:B------:R-:W-:Y:S01]  /*10270*/  ISETP.GT.AND P4, PT, R110.reuse, 0x8, PT ;  /* 0x000000086e00780c */ /* 0x040fe20003f84270 */
[----:B------:R-:W0:Y:S01]  /*10280*/  SHFL.BFLY PT, R75, R26, 0x2, 0x1f ;  /* 0x0c401f001a4b7f89 */ /* 0x000e2200000e0000 */
[----:B------:R-:W-:Y:S02]  /*10290*/  FSEL R50, R89, -INF , P3 ;  /* 0xff80000059327808 */ /* 0x000fe40001800000 */
[----:B------:R-:W-:Y:S02]  /*102a0*/  ISETP.GT.AND P3, PT, R110, 0x10, PT ;  /* 0x000000106e00780c */ /* 0x000fe40003f64270 */
[----:B0-----:R-:W-:-:S05]  /*102b0*/  FMNMX.FTZ R30, R26, R75, !PT ;  /* 0x0000004b1a1e7209 */ /* 0x001fca0007810000 */
[----:B------:R-:W0:Y:S02]  /*102c0*/  SHFL.BFLY PT, R75, R30, 0x1, 0x1f ;  /* 0x0c201f001e4b7f89 */ /* 0x000e2400000e0000 */
[----:B0-----:R-:W-:-:S04]  /*102d0*/  FMNMX.FTZ R12, R30, R75, !PT ;  /* 0x0000004b1e0c7209 */ /* 0x001fc80007810000 */
[----:B------:R-:W-:Y:S01]  /*102e0*/  FSETP.NEU.FTZ.AND P2, PT, R12, -INF , PT ;  /* 0xff8000000c00780b */ /* 0x000fe20003f5d000 */
[----:B------:R-:W-:-:S05]  /*102f0*/  FFMA.FTZ R75, R2, R12, -8 ;  /* 0xc1000000024b7423 */ /* 0x000fca000001000c */
[----:B------:R-:W-:Y:S02]  /*10300*/  FSEL R75, R75, RZ, P2 ;  /* 0x000000ff4b4b7208 */ /* 0x000fe40001000000 */
[----:B------:R-:W-:-:S03]  /*10310*/  ISETP.GT.AND P2, PT, R110, RZ, PT ;  /* 0x000000ff6e00720c */ /* 0x000fc60003f44270 */
[--C-:B------:R-:W-:Y:S01]  /*10320*/  FFMA.FTZ R87, R2, R95, -R75.reuse ;  /* 0x0000005f02577223 */ /* 0x100fe2000001084b */
[----:B------:R-:W-:Y:S01]  /*10330*/  FSEL R91, R88, -INF , P2 ;  /* 0xff800000585b7808 */ /* 0x000fe20001000000 */
[--C-:B------:R-:W-:Y:S01]  /*10340*/  FFMA.FTZ R42, R2, R99, -R75.reuse ;  /* 0x00000063022a7223 */ /* 0x100fe2000001084b */
[----:B------:R-:W-:Y:S01]  /*10350*/  ISETP.GT.AND P2, PT, R110, 0x9, PT ;  /* 0x000000096e00780c */ /* 0x000fe20003f44270 */
[--C-:B------:R-:W-:Y:S01]  /*10360*/  FFMA.FTZ R89, R2, R103, -R75.reuse ;  /* 0x0000006702597223 */ /* 0x100fe2000001084b */
[----:B------:R-:W-:Y:S01]  /*10370*/  FSEL R95, R92, -INF , P4 ;  /* 0xff8000005c5f7808 */ /* 0x000fe20002000000 */
[C-C-:B------:R-:W-:Y:S01]  /*10380*/  FFMA.FTZ R46, R2.reuse, R105, -R75.reuse ;  /* 0x00000069022e7223 */ /* 0x140fe2000001084b */
[----:B------:R-:W-:Y:S01]  /*10390*/  FMNMX.FTZ R34, R91, R50, !PT ;  /* 0x000000325b227209 */ /* 0x000fe20007810000 */
[C-C-:B------:R-:W-:Y:S01]  /*103a0*/  FFMA.FTZ R20, R2.reuse, R113, -R75.reuse ;  /* 0x0000007102147223 */ /* 0x140fe2000001084b */
[----:B------:R-:W-:Y:S01]  /*103b0*/  FSEL R93, R93, -INF , P2 ;  /* 0xff8000005d5d7808 */ /* 0x000fe20001000000 */
[C-C-:B------:R-:W-:Y:S01]  /*103c0*/  FFMA.FTZ R79, R2.reuse, R118, -R75.reuse ;  /* 0x00000076024f7223 */ /* 0x140fe2000001084b */
[----:B------:R-:W-:Y:S01]  /*103d0*/  FMNMX.FTZ R38, R95, R34, !PT ;  /* 0x000000225f267209 */ /* 0x000fe20007810000 */
[--C-:B------:R-:W-:Y:S01]  /*103e0*/  FFMA.FTZ R26, R2, R116, -R75.reuse ;  /* 0x00000074021a7223 */ /* 0x100fe2000001084b */
[----:B------:R-:W-:Y:S01]  /*103f0*/  ISETP.GT.AND P2, PT, R110, 0x11, PT ;  /* 0x000000116e00780c */ /* 0x000fe20003f44270 */
[----:B------:R0:W-:Y:S01]  /*10400*/  MUFU.EX2 R34, R42 ;  /* 0x0000002a00227308 */ /* 0x0001e20000000800 */
[----:B------:R-:W-:Y:S01]  /*10410*/  FSEL R99, R96, -INF , P3 ;  /* 0xff80000060637808 */ /* 0x000fe20001800000 */
[C-C-:B------:R-:W-:Y:S01]  /*10420*/  FFMA.FTZ R66, R2.reuse, R66, -R75.reuse ;  /* 0x0000004202427223 */ /* 0x140fe2000001084b */
[----:B------:R-:W-:Y:S01]  /*10430*/  FMNMX.FTZ R38, R93, R38, !PT ;  /* 0x000000265d267209 */ /* 0x000fe20007810000 */
[--C-:B------:R-:W-:Y:S01]  /*10440*/  FFMA.FTZ R83, R2, R112, -R75.reuse ;  /* 0x0000007002537223 */ /* 0x100fe2000001084b */
[----:B------:R-:W-:Y:S01]  /*10450*/  ISETP.GT.AND P3, PT, R110, 0x18, PT ;  /* 0x000000186e00780c */ /* 0x000fe20003f64270 */
[C-C-:B------:R-:W-:Y:S01]  /*10460*/  FFMA.FTZ R30, R2.reuse, R114, -R75.reuse ;  /* 0x00000072021e7223 */ /* 0x140fe2000001084b */
[----:B------:R-:W-:Y:S01]  /*10470*/  FSEL R97, R97, -INF , P2 ;  /* 0xff80000061617808 */ /* 0x000fe20001000000 */
[----:B------:R-:W-:Y:S01]  /*10480*/  MUFU.EX2 R20, R20 ;  /* 0x0000001400147308 */ /* 0x000fe20000000800 */
[----:B------:R-:W-:Y:S01]  /*10490*/  FMNMX.FTZ R38, R99, R38, !PT ;  /* 0x0000002663267209 */ /* 0x000fe20007810000 */
[--C-:B------:R-:W-:Y:S01]  /*104a0*/  FFMA.FTZ R86, R2, R86, -R75.reuse ;  /* 0x0000005602567223 */ /* 0x100fe2000001084b */
[----:B------:R-:W-:Y:S01]  /*104b0*/  ISETP.GT.AND P2, PT, R110, 0x19, PT ;  /* 0x000000196e00780c */ /* 0x000fe20003f44270 */
[--C-:B------:R-:W-:Y:S01]  /*104c0*/  FFMA.FTZ R102, R2, R102, -R75.reuse ;  /* 0x0000006602667223 */ /* 0x100fe2000001084b */
[----:B------:R-:W-:Y:S01]  /*104d0*/  FSEL R103, R100, -INF , P3 ;  /* 0xff80000064677808 */ /* 0x000fe20001800000 */
[C-C-:B------:R-:W-:Y:S01]  /*104e0*/  FFMA.FTZ R94, R2.reuse, R94, -R75.reuse ;  /* 0x0000005e025e7223 */ /* 0x140fe2000001084b */
[----:B------:R-:W-:Y:S01]  /*104f0*/  FMNMX.FTZ R38, R97, R38, !PT ;  /* 0x0000002661267209 */ /* 0x000fe20007810000 */
[----:B------:R-:W-:Y:S01]  /*10500*/  MUFU.EX2 R79, R79 ;  /* 0x0000004f004f7308 */ /* 0x000fe20000000800 */
[----:B------:R-:W-:Y:S01]  /*10510*/  FSEL R101, R101, -INF , P2 ;  /* 0xff80000065657808 */ /* 0x000fe20001000000 */
[--C-:B------:R-:W-:Y:S01]  /*10520*/  FFMA.FTZ R21, R2, R21, -R75.reuse ;  /* 0x0000001502157223 */ /* 0x100fe2000001084b */
[----:B------:R-:W-:Y:S01]  /*10530*/  ISETP.GT.AND P2, PT, R110, 0x20, PT ;  /* 0x000000206e00780c */ /* 0x000fe20003f44270 */
[C-C-:B------:R-:W-:Y:S01]  /*10540*/  FFMA.FTZ R43, R2.reuse, R43, -R75.reuse ;  /* 0x0000002b022b7223 */ /* 0x140fe2000001084b */
[----:B0-----:R-:W-:Y:S01]  /*10550*/  FMNMX.FTZ R42, R103, R38, !PT ;  /* 0x00000026672a7209 */ /* 0x001fe20007810000 */
[--C-:B------:R-:W-:Y:S01]  /*10560*/  FFMA.FTZ R15, R2, R15, -R75.reuse ;  /* 0x0000000f020f7223 */ /* 0x100fe2000001084b */
[----:B------:R-:W-:Y:S01]  /*10570*/  ISETP.GT.AND P3, PT, R110, 0x21, PT ;  /* 0x000000216e00780c */ /* 0x000fe20003f64270 */
[----:B------:R-:W-:Y:S01]  /*10580*/  MUFU.EX2 R26, R26 ;  /* 0x0000001a001a7308 */ /* 0x000fe20000000800 */
[----:B------:R-:W-:Y:S01]  /*10590*/  FSEL R105, R72, -INF , P2 ;  /* 0xff80000048697808 */ /* 0x000fe20001000000 */
[C-C-:B------:R-:W-:Y:S01]  /*105a0*/  FFMA.FTZ R13, R2.reuse, R13, -R75.reuse ;  /* 0x0000000d020d7223 */ /* 0x140fe2000001084b */
[----:B------:R-:W-:Y:S01]  /*105b0*/  FMNMX.FTZ R42, R101, R42, !PT ;  /* 0x0000002a652a7209 */ /* 0x000fe20007810000 */
[----:B------:R-:W-:Y:S01]  /*105c0*/  FFMA.FTZ R39, R2, R39, -R75 ;  /* 0x0000002702277223 */ /* 0x000fe2000001084b */
[----:B------:R-:W-:-:S02]  /*105d0*/  ISETP.GT.AND P2, PT, R110, 0x28, PT ;  /* 0x000000286e00780c */ /* 0x000fc40003f44270 */
[----:B------:R-:W-:Y:S01]  /*105e0*/  FSEL R107, R73, -INF , P3 ;  /* 0xff800000496b7808 */ /* 0x000fe20001800000 */
[----:B------:R-:W-:-:S01]  /*105f0*/  FFMA.FTZ R73, R2, R109, -R75 ;  /* 0x0000006d02497223 */ /* 0x000fc2000001084b */
[----:B------:R-:W-:Y:S01]  /*10600*/  FMNMX.FTZ R42, R105, R42, !PT ;  /* 0x0000002a692a7209 */ /* 0x000fe20007810000 */
[----:B------:R-:W0:Y:S01]  /*10610*/  MUFU.EX2 R83, R83 ;  /* 0x0000005300537308 */ /* 0x000e220000000800 */
[----:B------:R-:W-:Y:S02]  /*10620*/  ISETP.GT.AND P3, PT, R110, 0x29, PT ;  /* 0x000000296e00780c */ /* 0x000fe40003f64270 */
[----:B------:R-:W-:Y:S02]  /*10630*/  FSEL R109, R76, -INF , P2 ;  /* 0xff8000004c6d7808 */ /* 0x000fe40001000000 */
[----:B------:R-:W-:Y:S02]  /*10640*/  FMNMX.FTZ R42, R107, R42, !PT ;  /* 0x0000002a6b2a7209 */ /* 0x000fe40007810000 */
[----:B------:R-:W-:Y:S01]  /*10650*/  ISETP.GT.AND P2, PT, R110, 0x30, PT ;  /* 0x000000306e00780c */ /* 0x000fe20003f44270 */
[----:B------:R-:W-:Y:S01]  /*10660*/  MUFU.EX2 R30, R30 ;  /* 0x0000001e001e7308 */ /* 0x000fe20000000800 */
[----:B------:R-:W-:Y:S01]  /*10670*/  FSEL R111, R77, -INF , P3 ;  /* 0xff8000004d6f7808 */ /* 0x000fe20001800000 */
[----:B------:R-:W-:Y:S01]  /*10680*/  FFMA.FTZ R77, R2, R106, -R75 ;  /* 0x0000006a024d7223 */ /* 0x000fe2000001084b */
[----:B------:R-:W-:-:S02]  /*10690*/  FMNMX.FTZ R42, R109, R42, !PT ;  /* 0x0000002a6d2a7209 */ /* 0x000fc40007810000 */
[----:B------:R-:W-:Y:S02]  /*106a0*/  ISETP.GT.AND P3, PT, R110, 0x31, PT ;  /* 0x000000316e00780c */ /* 0x000fe40003f64270 */
[----:B------:R-:W-:Y:S01]  /*106b0*/  FSEL R113, R80, -INF , P2 ;  /* 0xff80000050717808 */ /* 0x000fe20001000000 */
[----:B------:R1:W-:Y:S01]  /*106c0*/  MUFU.EX2 R38, R46 ;  /* 0x0000002e00267308 */ /* 0x0003e20000000800 */
[----:B------:R-:W-:Y:S02]  /*106d0*/  FMNMX.FTZ R42, R111, R42, !PT ;  /* 0x0000002a6f2a7209 */ /* 0x000fe40007810000 */
[C---:B------:R-:W-:Y:S02]  /*106e0*/  ISETP.GT.AND P2, PT, R110.reuse, 0x38, PT ;  /* 0x000000386e00780c */ /* 0x040fe40003f44270 */
[----:B------:R-:W-:Y:S02]  /*106f0*/  FSEL R81, R81, -INF , P3 ;  /* 0xff80000051517808 */ /* 0x000fe40001800000 */
[----:B------:R-:W-:Y:S01]  /*10700*/  FMNMX.FTZ R42, R113, R42, !PT ;  /* 0x0000002a712a7209 */ /* 0x000fe20007810000 */
[----:B------:R-:W-:Y:S01]  /*10710*/  MUFU.EX2 R87, R87 ;  /* 0x0000005700577308 */ /* 0x000fe20000000800 */
[----:B------:R-:W-:Y:S01]  /*10720*/  ISETP.GT.AND P3, PT, R110, 0x39, PT ;  /* 0x000000396e00780c */ /* 0x000fe20003f64270 */
[----:B-1----:R-:W-:Y:S01]  /*10730*/  FFMA.FTZ R46, R2, R108, -R75 ;  /* 0x0000006c022e7223 */ /* 0x002fe2000001084b */
[----:B------:R-:W-:-:S02]  /*10740*/  FSEL R115, R84, -INF , P2 ;  /* 0xff80000054737808 */ /* 0x000fc40001000000 */
[----:B------:R-:W-:Y:S02]  /*10750*/  FMNMX.FTZ R42, R81, R42, !PT ;  /* 0x0000002a512a7209 */ /* 0x000fe40007810000 */
[----:B------:R-:W-:Y:S01]  /*10760*/  FSEL R85, R85, -INF , P3 ;  /* 0xff80000055557808 */ /* 0x000fe20001800000 */
[----:B------:R-:W1:Y:S01]  /*10770*/  MUFU.EX2 R89, R89 ;  /* 0x0000005900597308 */ /* 0x000e620000000800 */
[C---:B------:R-:W-:Y:S02]  /*10780*/  ISETP.GT.AND P2, PT, R110.reuse, 0x40, PT ;  /* 0x000000406e00780c */ /* 0x040fe40003f44270 */
[----:B------:R-:W-:Y:S02]  /*10790*/  FMNMX.FTZ R54, R115, R42, !PT ;  /* 0x0000002a73367209 */ /* 0x000fe40007810000 */
[----:B------:R-:W-:Y:S02]  /*107a0*/  ISETP.GT.AND P3, PT, R110, 0x41, PT ;  /* 0x000000416e00780c */ /* 0x000fe40003f64270 */
[----:B------:R-:W-:Y:S01]  /*107b0*/  FSEL R117, R56, -INF , P2 ;  /* 0xff80000038757808 */ /* 0x000fe20001000000 */
[----:B------:R-:W-:Y:S01]  /*107c0*/  MUFU.EX2 R73, R73 ;  /* 0x0000004900497308 */ /* 0x000fe20000000800 */
[----:B------:R-:W-:-:S02]  /*107d0*/  FMNMX.FTZ R54, R85, R54, !PT ;  /* 0x0000003655367209 */ /* 0x000fc40007810000 */
[----:B------:R-:W-:Y:S02]  /*107e0*/  ISETP.GT.AND P2, PT, R110, 0x48, PT ;  /* 0x000000486e00780c */ /* 0x000fe40003f44270 */
[----:B------:R-:W-:Y:S01]  /*107f0*/  FSEL R119, R57, -INF , P3 ;  /* 0xff80000039777808 */ /* 0x000fe20001800000 */
[----:B------:R-:W-:Y:S01]  /*10800*/  FFMA.FTZ R57, R2, R98, -R75 ;  /* 0x0000006202397223 */ /* 0x000fe2000001084b */
[----:B------:R-:W-:Y:S01]  /*10810*/  FMNMX.FTZ R54, R117, R54, !PT ;  /* 0x0000003675367209 */ /* 0x000fe20007810000 */
[----:B------:R-:W-:Y:S01]  /*10820*/  MUFU.EX2 R46, R46 ;  /* 0x0000002e002e7308 */ /* 0x000fe20000000800 */
[----:B------:R-:W-:Y:S02]  /*10830*/  ISETP.GT.AND P3, PT, R110, 0x49, PT ;  /* 0x000000496e00780c */ /* 0x000fe40003f64270 */
[----:B------:R-:W-:Y:S02]  /*10840*/  FSEL R121, R60, -INF , P2 ;  /* 0xff8000003c797808 */ /* 0x000fe40001000000 */
[----:B------:R-:W-:-:S02]  /*10850*/  FMNMX.FTZ R54, R119, R54, !PT ;  /* 0x0000003677367209 */ /* 0x000fc40007810000 */
[----:B------:R-:W-:Y:S01]  /*10860*/  ISETP.GT.AND P2, PT, R110, 0x50, PT ;  /* 0x000000506e00780c */ /* 0x000fe20003f44270 */
[----:B------:R-:W-:Y:S01]  /*10870*/  MUFU.EX2 R77, R77 ;  /* 0x0000004d004d7308 */ /* 0x000fe20000000800 */
[----:B------:R-:W-:Y:S01]  /*10880*/  FSEL R123, R61, -INF , P3 ;  /* 0xff8000003d7b7808 */ /* 0x000fe20001800000 */
[----:B------:R-:W-:Y:S01]  /*10890*/  FFMA.FTZ R61, R2, R90, -R75 ;  /* 0x0000005a023d7223 */ /* 0x000fe2000001084b */
[----:B------:R-:W-:Y:S02]  /*108a0*/  FMNMX.FTZ R56, R121, R54, !PT ;  /* 0x0000003679387209 */ /* 0x000fe40007810000 */
[----:B------:R-:W-:Y:S02]  /*108b0*/  ISETP.GT.AND P3, PT, R110, 0x51, PT ;  /* 0x000000516e00780c */ /* 0x000fe40003f64270 */
[----:B------:R-:W-:Y:S01]  /*108c0*/  FSEL R125, R64, -INF , P2 ;  /* 0xff800000407d7808 */ /* 0x000fe20001000000 */
[----:B------:R-:W-:Y:S01]  /*108d0*/  MUFU.EX2 R42, R102 ;  /* 0x00000066002a7308 */ /* 0x000fe20000000800 */
[----:B------:R-:W-:-:S02]  /*108e0*/  FMNMX.FTZ R56, R123, R56, !PT ;  /* 0x000000387b387209 */ /* 0x000fc40007810000 */
[C---:B------:R-:W-:Y:S02]  /*108f0*/  ISETP.GT.AND P2, PT, R110.reuse, 0x58, PT ;  /* 0x000000586e00780c */ /* 0x040fe40003f44270 */
[----:B------:R-:W-:Y:S02]  /*10900*/  FSEL R65, R65, -INF , P3 ;  /* 0xff80000041417808 */ /* 0x000fe40001800000 */
[----:B------:R-:W-:Y:S01]  /*10910*/  FMNMX.FTZ R56, R125, R56, !PT ;  /* 0x000000387d387209 */ /* 0x000fe20007810000 */
[----:B------:R-:W-:Y:S01]  /*10920*/  MUFU.EX2 R57, R57 ;  /* 0x0000003900397308 */ /* 0x000fe20000000800 */
[----:B------:R-:W-:Y:S02]  /*10930*/  ISETP.GT.AND P3, PT, R110, 0x59, PT ;  /* 0x000000596e00780c */ /* 0x000fe40003f64270 */
[----:B------:R-:W-:Y:S02]  /*10940*/  FSEL R127, R68, -INF , P2 ;  /* 0xff800000447f7808 */ /* 0x000fe40001000000 */
[----:B------:R-:W-:-:S02]  /*10950*/  FMNMX.FTZ R56, R65, R56, !PT ;  /* 0x0000003841387209 */ /* 0x000fc40007810000 */
[----:B------:R-:W-:Y:S01]  /*10960*/  FSEL R69, R69, -INF , P3 ;  /* 0xff80000045457808 */ /* 0x000fe20001800000 */
[----:B------:R-:W-:Y:S01]  /*10970*/  MUFU.EX2 R54, R94 ;  /* 0x0000005e00367308 */ /* 0x000fe20000000800 */
[C---:B------:R-:W-:Y:S02]  /*10980*/  ISETP.GT.AND P2, PT, R110.reuse, 0x60, PT ;  /* 0x000000606e00780c */ /* 0x040fe40003f44270 */
[----:B------:R-:W-:Y:S02]  /*10990*/  FMNMX.FTZ R56, R127, R56, !PT ;  /* 0x000000387f387209 */ /* 0x000fe40007810000 */
[----:B------:R-:W-:Y:S02]  /*109a0*/  ISETP.GT.AND P3, PT, R110, 0x61, PT ;  /* 0x000000616e00780c */ /* 0x000fe40003f64270 */
[----:B------:R-:W-:Y:S01]  /*109b0*/  FSEL R131, R40, -INF , P2 ;  /* 0xff80000028837808 */ /* 0x000fe20001000000 */
[----:B------:R-:W2:Y:S01]  /*109c0*/  MUFU.EX2 R61, R61 ;  /* 0x0000003d003d7308 */ /* 0x000ea20000000800 */
[----:B------:R-:W-:-:S02]  /*109d0*/  FMNMX.FTZ R56, R69, R56, !PT ;  /* 0x0000003845387209 */ /* 0x000fc40007810000 */
[----:B------:R-:W-:Y:S02]  /*109e0*/  ISETP.GT.AND P2, PT, R110, 0x68, PT ;  /* 0x000000686e00780c */ /* 0x000fe40003f44270 */
[----:B------:R-:W-:Y:S01]  /*109f0*/  FSEL R129, R41, -INF , P3 ;  /* 0xff80000029817808 */ /* 0x000fe20001800000 */
[--C-:B------:R-:W-:Y:S01]  /*10a00*/  FFMA.FTZ R41, R2, R82, -R75.reuse ;  /* 0x0000005202297223 */ /* 0x100fe2000001084b */
[----:B------:R-:W-:Y:S01]  /*10a10*/  FMNMX.FTZ R56, R131, R56, !PT ;  /* 0x0000003883387209 */ /* 0x000fe20007810000 */
[----:B------:R-:W-:Y:S01]  /*10a20*/  MUFU.EX2 R40, R86 ;  /* 0x0000005600287308 */ /* 0x000fe20000000800 */
[----:B------:R-:W-:Y:S02]  /*10a30*/  ISETP.GT.AND P3, PT, R110, 0x69, PT ;  /* 0x000000696e00780c */ /* 0x000fe40003f64270 */
[----:B------:R-:W-:Y:S01]  /*10a40*/  FSEL R133, R44, -INF , P2 ;  /* 0xff8000002c857808 */ /* 0x000fe20001000000 */
[----:B------:R-:W-:-:S01]  /*10a50*/  FFMA.FTZ R44, R2, R78, -R75 ;  /* 0x0000004e022c7223 */ /* 0x000fc2000001084b */
[----:B------:R-:W-:-:S02]  /*10a60*/  FMNMX.FTZ R56, R129, R56, !PT ;  /* 0x0000003881387209 */ /* 0x000fc40007810000 */
[----:B------:R-:W-:Y:S01]  /*10a70*/  ISETP.GT.AND P2, PT, R110, 0x70, PT ;  /* 0x000000706e00780c */ /* 0x000fe20003f44270 */
[----:B------:R-:W-:Y:S01]  /*10a80*/  MUFU.EX2 R41, R41 ;  /* 0x0000002900297308 */ /* 0x000fe20000000800 */
[----:B------:R-:W-:Y:S01]  /*10a90*/  FSEL R135, R45, -INF , P3 ;  /* 0xff8000002d877808 */ /* 0x000fe20001800000 */
[--C-:B------:R-:W-:Y:S01]  /*10aa0*/  FFMA.FTZ R45, R2, R74, -R75.reuse ;  /* 0x0000004a022d7223 */ /* 0x100fe2000001084b */
[----:B------:R-:W-:Y:S02]  /*10ab0*/  FMNMX.FTZ R56, R133, R56, !PT ;  /* 0x0000003885387209 */ /* 0x000fe40007810000 */
[----:B------:R-:W-:Y:S02]  /*10ac0*/  ISETP.GT.AND P3, PT, R110, 0x71, PT ;  /* 0x000000716e00780c */ /* 0x000fe40003f64270 */
[----:B------:R-:W-:Y:S01]  /*10ad0*/  FSEL R137, R48, -INF , P2 ;  /* 0xff80000030897808 */ /* 0x000fe20001000000 */
[C-C-:B------:R-:W-:Y:S01]  /*10ae0*/  FFMA.FTZ R48, R2.reuse, R47, -R75.reuse ;  /* 0x0000002f02307223 */ /* 0x140fe2000001084b */
[----:B------:R-:W-:Y:S01]  /*10af0*/  FMNMX.FTZ R56, R135, R56, !PT ;  /* 0x0000003887387209 */ /* 0x000fe20007810000 */
[----:B------:R-:W-:Y:S01]  /*10b00*/  FFMA.FTZ R47, R2, R51, -R75 ;  /* 0x00000033022f7223 */ /* 0x000fe2000001084b */
[----:B------:R-:W-:Y:S01]  /*10b10*/  ISETP.GT.AND P2, PT, R110, 0x78, PT ;  /* 0x000000786e00780c */ /* 0x000fe20003f44270 */
[----:B------:R-:W-:Y:S01]  /*10b20*/  MUFU.EX2 R44, R44 ;  /* 0x0000002c002c7308 */ /* 0x000fe20000000800 */
[----:B------:R-:W-:-:S02]  /*10b30*/  FSEL R49, R49, -INF , P3 ;  /* 0xff80000031317808 */ /* 0x000fc40001800000 */
[----:B------:R-:W-:Y:S02]  /*10b40*/  FMNMX.FTZ R56, R137, R56, !PT ;  /* 0x0000003889387209 */ /* 0x000fe40007810000 */
[----:B------:R-:W-:Y:S02]  /*10b50*/  ISETP.GT.AND P3, PT, R110, 0x79, PT ;  /* 0x000000796e00780c */ /* 0x000fe40003f64270 */
[----:B------:R-:W-:Y:S01]  /*10b60*/  FSEL R139, R52, -INF , P2 ;  /* 0xff800000348b7808 */ /* 0x000fe20001000000 */
[----:B------:R-:W-:-:S01]  /*10b70*/  FFMA.FTZ R52, R2, R55, -R75 ;  /* 0x0000003702347223 */ /* 0x000fc2000001084b */
[----:B------:R-:W-:Y:S01]  /*10b80*/  FMNMX.FTZ R56, R49, R56, !PT ;  /* 0x0000003831387209 */ /* 0x000fe20007810000 */
[----:B------:R-:W3:Y:S01]  /*10b90*/  MUFU.EX2 R45, R45 ;  /* 0x0000002d002d7308 */ /* 0x000ee20000000800 */
[----:B------:R-:W-:Y:S02]  /*10ba0*/  FSEL R53, R53, -INF , P3 ;  /* 0xff80000035357808 */ /* 0x000fe40001800000 */
[----:B------:R-:W-:-:S02]  /*10bb0*/  ISETP.GT.AND P2, PT, R110, 0x80, PT ;  /* 0x000000806e00780c */ /* 0x000fc40003f44270 */
[----:B------:R-:W-:Y:S02]  /*10bc0*/  FMNMX.FTZ R56, R139, R56, !PT ;  /* 0x000000388b387209 */ /* 0x000fe40007810000 */
[----:B------:R-:W-:Y:S01]  /*10bd0*/  ISETP.GT.AND P3, PT, R110, 0x81, PT ;  /* 0x000000816e00780c */ /* 0x000fe20003f64270 */
[----:B------:R-:W-:Y:S01]  /*10be0*/  MUFU.EX2 R21, R21 ;  /* 0x0000001500157308 */ /* 0x000fe20000000800 */
[----:B------:R-:W-:Y:S02]  /*10bf0*/  FSEL R141, R24, -INF , P2 ;  /* 0xff800000188d7808 */ /* 0x000fe40001000000 */
[----:B------:R-:W-:Y:S02]  /*10c00*/  FMNMX.FTZ R56, R53, R56, !PT ;  /* 0x0000003835387209 */ /* 0x000fe40007810000 */
[----:B------:R-:W-:Y:S02]  /*10c10*/  ISETP.GT.AND P2, PT, R110, 0x88, PT ;  /* 0x000000886e00780c */ /* 0x000fe40003f44270 */
[----:B------:R-:W-:Y:S01]  /*10c20*/  FSEL R143, R25, -INF , P3 ;  /* 0xff800000198f7808 */ /* 0x000fe20001800000 */
[----:B------:R-:W-:-:S01]  /*10c30*/  FFMA.FTZ R25, R2, R62, -R75 ;  /* 0x0000003e02197223 */ /* 0x000fc2000001084b */
[----:B------:R-:W-:Y:S01]  /*10c40*/  FMNMX.FTZ R56, R141, R56, !PT ;  /* 0x000000388d387209 */ /* 0x000fe20007810000 */
[----:B------:R-:W-:Y:S01]  /*10c50*/  MUFU.EX2 R24, R66 ;  /* 0x0000004200187308 */ /* 0x000fe20000000800 */
[----:B------:R-:W-:-:S02]  /*10c60*/  ISETP.GT.AND P3, PT, R110, 0x89, PT ;  /* 0x000000896e00780c */ /* 0x000fc40003f64270 */
[----:B------:R-:W-:Y:S01]  /*10c70*/  FSEL R145, R28, -INF , P2 ;  /* 0xff8000001c917808 */ /* 0x000fe20001000000 */
[----:B------:R-:W-:-:S01]  /*10c80*/  FFMA.FTZ R28, R2, R70, -R75 ;  /* 0x00000046021c7223 */ /* 0x000fc2000001084b */
[----:B------:R-:W-:Y:S02]  /*10c90*/  FMNMX.FTZ R56, R143, R56, !PT ;  /* 0x000000388f387209 */ /* 0x000fe40007810000 */
[----:B------:R-:W-:Y:S01]  /*10ca0*/  ISETP.GT.AND P2, PT, R110, 0x90, PT ;  /* 0x000000906e00780c */ /* 0x000fe20003f44270 */
[----:B------:R-:W-:Y:S01]  /*10cb0*/  MUFU.EX2 R25, R25 ;  /* 0x0000001900197308 */ /* 0x000fe20000000800 */
[----:B------:R-:W-:Y:S01]  /*10cc0*/  FSEL R147, R29, -INF , P3 ;  /* 0xff8000001d937808 */ /* 0x000fe20001800000 */
[----:B------:R-:W-:Y:S01]  /*10cd0*/  FFMA.FTZ R29, R2, R67, -R75 ;  /* 0x00000043021d7223 */ /* 0x000fe2000001084b */
[----:B------:R-:W-:Y:S02]  /*10ce0*/  FMNMX.FTZ R56, R145, R56, !PT ;  /* 0x0000003891387209 */ /* 0x000fe40007810000 */
[----:B------:R-:W-:-:S02]  /*10cf0*/  ISETP.GT.AND P3, PT, R110, 0x91, PT ;  /* 0x000000916e00780c */ /* 0x000fc40003f64270 */
[----:B------:R-:W-:Y:S01]  /*10d00*/  FSEL R149, R32, -INF , P2 ;  /* 0xff80000020957808 */ /* 0x000fe20001000000 */
[--C-:B------:R-:W-:Y:S01]  /*10d10*/  FFMA.FTZ R32, R2, R63, -R75.reuse ;  /* 0x0000003f02207223 */ /* 0x100fe2000001084b */
[----:B------:R-:W-:Y:S01]  /*10d20*/  FMNMX.FTZ R56, R147, R56, !PT ;  /* 0x0000003893387209 */ /* 0x000fe20007810000 */
[----:B------:R-:W-:Y:S01]  /*10d30*/  MUFU.EX2 R28, R28 ;  /* 0x0000001c001c7308 */ /* 0x000fe20000000800 */
[----:B------:R-:W-:Y:S02]  /*10d40*/  ISETP.GT.AND P2, PT, R110, 0x98, PT ;  /* 0x000000986e00780c */ /* 0x000fe40003f44270 */
[----:B------:R-:W-:Y:S01]  /*10d50*/  FSEL R151, R33, -INF , P3 ;  /* 0xff80000021977808 */ /* 0x000fe20001800000 */
[----:B------:R-:W-:-:S01]  /*10d60*/  FFMA.FTZ R33, R2, R58, -R75 ;  /* 0x0000003a02217223 */ /* 0x000fc2000001084b */
[----:B------:R-:W-:Y:S01]  /*10d70*/  FMNMX.FTZ R56, R149, R56, !PT ;  /* 0x0000003895387209 */ /* 0x000fe20007810000 */
[----:B------:R-:W-:-:S01]  /*10d80*/  FFMA.FTZ R58, R2, R31, -R75 ;  /* 0x0000001f023a7223 */ /* 0x000fc2000001084b */
[----:B------:R-:W-:Y:S01]  /*10d90*/  ISETP.GT.AND P3, PT, R110, 0x99, PT ;  /* 0x000000996e00780c */ /* 0x000fe20003f64270 */
[----:B------:R-:W-:Y:S01]  /*10da0*/  MUFU.EX2 R29, R29 ;  /* 0x0000001d001d7308 */ /* 0x000fe20000000800 */
[----:B------:R-:W-:Y:S01]  /*10db0*/  FSEL R153, R36, -INF , P2 ;  /* 0xff80000024997808 */ /* 0x000fe20001000000 */
[----:B------:R-:W-:Y:S01]  /*10dc0*/  FFMA.FTZ R36, R2, R3, -R75 ;  /* 0x0000000302247223 */ /* 0x000fe2000001084b */
[----:B------:R-:W-:-:S02]  /*10dd0*/  FMNMX.FTZ R56, R151, R56, !PT ;  /* 0x0000003897387209 */ /* 0x000fc40007810000 */
[----:B------:R-:W-:Y:S01]  /*10de0*/  FSEL R155, R37, -INF , P3 ;  /* 0xff800000259b7808 */ /* 0x000fe20001800000 */
[----:B------:R-:W-:-:S01]  /*10df0*/  FFMA.FTZ R37, R2, R59, -R75 ;  /* 0x0000003b02257223 */ /* 0x000fc2000001084b */
[----:B------:R-:W-:Y:S01]  /*10e00*/  FMNMX.FTZ R56, R153, R56, !PT ;  /* 0x0000003899387209 */ /* 0x000fe20007810000 */
[----:B------:R-:W4:Y:S01]  /*10e10*/  MUFU.EX2 R33, R33 ;  /* 0x0000002100217308 */ /* 0x000f220000000800 */
[----:B0-----:R-:W-:Y:S02]  /*10e20*/  F2FP.SATFINITE.E4M3.F32.PACK_AB_MERGE_C R185, R83, R26, RZ ;  /* 0x0000001a53b9723e */ /* 0x001fe400048070ff */
[----:B------:R-:W-:Y:S02]  /*10e30*/  FMNMX.FTZ R56, R155, R56, !PT ;  /* 0x000000389b387209 */ /* 0x000fe40007810000 */
[----:B-1----:R-:W-:Y:S02]  /*10e40*/  F2FP.SATFINITE.E4M3.F32.PACK_AB_MERGE_C R187, R89, R34, RZ ;  /* 0x0000002259bb723e */ /* 0x002fe400048070ff */
[----:B------:R-:W-:Y:S01]  /*10e50*/  F2FP.SATFINITE.E4M3.F32.PACK_AB_MERGE_C R185, R79, R20, R185 ;  /* 0x000000144fb9723e */ /* 0x000fe200048070b9 */
[----:B------:R-:W0:Y:S01]  /*10e60*/  SHFL.BFLY PT, R63, R56, 0x2, 0x1f ;  /* 0x0c401f00383f7f89 */ /* 0x000e2200000e0000 */
[----:B--2---:R-:W-:Y:S01]  /*10e70*/  F2FP.SATFINITE.E4M3.F32.PACK_AB_MERGE_C R183, R61, R54, RZ ;  /* 0x000000363db7723e */ /* 0x004fe200048070ff */
[----:B------:R-:W-:Y:S01]  /*10e80*/  MUFU.EX2 R32, R32 ;  /* 0x0000002000207308 */ /* 0x000fe20000000800 */
[----:B------:R-:W-:-:S02]  /*10e90*/  F2FP.SATFINITE.E4M3.F32.PACK_AB_MERGE_C R187, R87, R30, R187 ;  /* 0x0000001e57bb723e */ /* 0x000fc400048070bb */
[----:B---3--:R-:W-:Y:S02]  /*10ea0*/  F2FP.SATFINITE.E4M3.F32.PACK_AB_MERGE_C R177, R45, R44, RZ ;  /* 0x0000002c2db1723e */ /* 0x008fe400048070ff */
[----:B------:R-:W-:Y:S02]  /*10eb0*/  F2FP.SATFINITE.E4M3.F32.PACK_AB_MERGE_C R181, R77, R46, RZ ;  /* 0x0000002e4db5723e */ /* 0x000fe400048070ff */
[----:B----4-:R-:W-:Y:S01]  /*10ec0*/  F2FP.SATFINITE.E4M3.F32.PACK_AB_MERGE_C R179, R33, R28, RZ ;  /* 0x0000001c21b3723e */ /* 0x010fe200048070ff */
[----:B------:R-:W1:Y:S01]  /*10ed0*/  MUFU.EX2 R48, R48 ;  /* 0x0000003000307308 */ /* 0x000e620000000800 */
[----:B------:R-:W-:Y:S02]  /*10ee0*/  F2FP.SATFINITE.E4M3.F32.PACK_AB_MERGE_C R181, R73, R38, R181 ;  /* 0x0000002649b5723e */ /* 0x000fe400048070b5 */
[----:B------:R-:W-:Y:S02]  /*10ef0*/  F2FP.SATFINITE.E4M3.F32.PACK_AB_MERGE_C R179, R25, R24, R179 ;  /* 0x0000001819b3723e */ /* 0x000fe400048070b3 */
[----:B------:R-:W-:-:S02]  /*10f00*/  F2FP.SATFINITE.E4M3.F32.PACK_AB_MERGE_C R183, R57, R42, R183 ;  /* 0x0000002a39b7723e */ /* 0x000fc400048070b7 */
[----:B------:R-:W-:Y:S01]  /*10f10*/  F2FP.SATFINITE.E4M3.F32.PACK_AB_MERGE_C R177, R41, R40, R177 ;  /* 0x0000002829b1723e */ /* 0x000fe200048070b1 */
[----:B------:R-:W-:Y:S01]  /*10f20*/  MUFU.EX2 R36, R36 ;  /* 0x0000002400247308 */ /* 0x000fe20000000800 */
[----:B0-----:R-:W-:Y:S01]  /*10f30*/  FMNMX.FTZ R63, R56, R63, !PT ;  /* 0x0000003f383f7209 */ /* 0x001fe20007810000 */
[C-C-:B------:R-:W-:Y:S01]  /*10f40*/  FFMA.FTZ R56, R2.reuse, R27, -R75.reuse ;  /* 0x0000001b02387223 */ /* 0x140fe2000001084b */
[----:B------:R-:W-:-:S05]  /*10f50*/  FFMA.FTZ R27, R2, R71, -R75 ;  /* 0x00000047021b7223 */ /* 0x000fca000001084b */
[----:B------:R-:W-:Y:S01]  /*10f60*/  MUFU.EX2 R37, R37 ;  /* 0x0000002500257308 */ /* 0x000fe20000000800 */
[----:B-1----:R-:W-:Y:S01]  /*10f70*/  F2FP.SATFINITE.E4M3.F32.PACK_AB_MERGE_C R173, R48, R21, RZ ;  /* 0x0000001530ad723e */ /* 0x002fe200048070ff */
[----:B------:R-:W0:Y:S03]  /*10f80*/  SHFL.BFLY PT, R60, R63, 0x1, 0x1f ;  /* 0x0c201f003f3c7f89 */ /* 0x000e2600000e0000 */
[----:B------:R-:W-:-:S03]  /*10f90*/  F2FP.SATFINITE.E4M3.F32.PACK_AB_MERGE_C R173, R32, R29, R173 ;  /* 0x0000001d20ad723e */ /* 0x000fc600048070ad */
[----:B------:R-:W-:Y:S08]  /*10fa0*/  MUFU.EX2 R47, R47 ;  /* 0x0000002f002f7308 */ /* 0x000ff00000000800 */
[----:B------:R-:W-:Y:S08]  /*10fb0*/  MUFU.EX2 R52, R52 ;  /* 0x0000003400347308 */ /* 0x000ff00000000800 */
[----:B------:R-:W-:Y:S01]  /*10fc0*/  MUFU.EX2 R43, R43 ;  /* 0x0000002b002b7308 */ /* 0x000fe20000000800 */
[----:B0-----:R-:W-:Y:S01]  /*10fd0*/  FMNMX.FTZ R3, R63, R60, !PT ;  /* 0x0000003c3f037209 */ /* 0x001fe20007810000 */
[----:B------:R-:W-:Y:S01]  /*10fe0*/  FFMA.FTZ R60, R2, R35, -R75 ;  /* 0x00000023023c7223 */ /* 0x000fe2000001084b */
[----:B------:R-:W-:-:S02]  /*10ff0*/  FADD.FTZ R75, R20, R79 ;  /* 0x0000004f144b7221 */ /* 0x000fc40000010000 */
[----:B------:R-:W-:Y:S01]  /*11000*/  FSETP.NEU.FTZ.AND P2, PT, R3, -INF , PT ;  /* 0xff8000000300780b */ /* 0x000fe20003f5d000 */
[----:B------:R-:W-:-:S01]  /*11010*/  FFMA.FTZ R62, R2, R3, -8 ;  /* 0xc1000000023e7423 */ /* 0x000fc20000010003 */
[----:B------:R-:W-:Y:S01]  /*11020*/  FADD.FTZ R90, R26, R75 ;  /* 0x0000004b1a5a7221 */ /* 0x000fe20000010000 */
[----:B------:R-:W-:Y:S03]  /*11030*/  MUFU.EX2 R56, R56 ;  /* 0x0000003800387308 */ /* 0x000fe60000000800 */
[----:B------:R-:W-:-:S05]  /*11040*/  FSEL R62, R62, RZ, P2 ;  /* 0x000000ff3e3e7208 */ /* 0x000fca0001000000 */
        /* <DEDUP_REMOVED lines=10> */
[----:B------:R-:W-:Y:S01]  /*110f0*/  FADD.FTZ R91, R83, R90 ;  /* 0x0000005a535b7221 */ /* 0x000fe20000010000 */
[----:B------:R-:W-:-:S01]  /*11100*/  FFMA.FTZ R68, R2, R107, -R62 ;  /* 0x0000006b02447223 */ /* 0x000fc2000001083e */
[C-C-:B------:R-:W-:Y:S01]  /*11110*/  FFMA.FTZ R109, R2.reuse, R109, -R62.reuse ;  /* 0x0000006d026d7223 */ /* 0x140fe2000001083e */
[----:B------:R-:W-:-:S01]  /*11120*/  FFMA.FTZ R111, R2, R111, -R62 ;  /* 0x0000006f026f7223 */ /* 0x000fc2000001083e */
[----:B------:R-:W0:Y:S01]  /*11130*/  MUFU.EX2 R50, R50 ;  /* 0x0000003200327308 */ /* 0x000e220000000800 */
[----:B------:R-:W-:-:S01]  /*11140*/  FADD.FTZ R92, R30, R91 ;  /* 0x0000005b1e5c7221 */ /* 0x000fc20000010000 */
[C-C-:B------:R-:W-:Y:S01]  /*11150*/  FFMA.FTZ R63, R2.reuse, R113, -R62.reuse ;  /* 0x00000071023f7223 */ /* 0x140fe2000001083e */
[----:B------:R-:W-:-:S01]  /*11160*/  FFMA.FTZ R72, R2, R81, -R62 ;  /* 0x0000005102487223 */ /* 0x000fc2000001083e */
[----:B------:R-:W-:Y:S01]  /*11170*/  FFMA.FTZ R82, R2, R115, -R62 ;  /* 0x0000007302527223 */ /* 0x000fe2000001083e */
[----:B------:R-:W-:-:S01]  /*11180*/  FADD.FTZ R91, R87, R92 ;  /* 0x0000005c575b7221 */ /* 0x000fc20000010000 */
[C-C-:B------:R-:W-:Y:S01]  /*11190*/  FFMA.FTZ R85, R2.reuse, R85, -R62.reuse ;  /* 0x0000005502557223 */ /* 0x140fe2000001083e */
[----:B------:R-:W-:-:S01]  /*111a0*/  FFMA.FTZ R67, R2, R117, -R62 ;  /* 0x0000007502437223 */ /* 0x000fc2000001083e */
[----:B------:R-:W1:Y:S01]  /*111b0*/  MUFU.EX2 R51, R51 ;  /* 0x0000003300337308 */ /* 0x000e620000000800 */
[----:B------:R-:W-:-:S01]  /*111c0*/  FADD.FTZ R92, R34, R91 ;  /* 0x0000005b225c7221 */ /* 0x000fc20000010000 */
[C-C-:B------:R-:W-:Y:S01]  /*111d0*/  FFMA.FTZ R74, R2.reuse, R119, -R62.reuse ;  /* 0x00000077024a7223 */ /* 0x140fe2000001083e */
[----:B------:R-:W-:-:S01]  /*111e0*/  FFMA.FTZ R78, R2, R121, -R62 ;  /* 0x00000079024e7223 */ /* 0x000fc2000001083e */
[----:B------:R-:W-:Y:S01]  /*111f0*/  FFMA.FTZ R81, R2, R123, -R62 ;  /* 0x0000007b02517223 */ /* 0x000fe2000001083e */
[----:B------:R-:W-:-:S01]  /*11200*/  FADD.FTZ R91, R89, R92 ;  /* 0x0000005c595b7221 */ /* 0x000fc20000010000 */
[C-C-:B------:R-:W-:Y:S01]  /*11210*/  FFMA.FTZ R71, R2.reuse, R125, -R62.reuse ;  /* 0x0000007d02477223 */ /* 0x140fe2000001083e */
[----:B------:R-:W-:-:S01]  /*11220*/  FFMA.FTZ R76, R2, R65, -R62 ;  /* 0x00000041024c7223 */ /* 0x000fc2000001083e */
[----:B------:R-:W2:Y:S01]  /*11230*/  MUFU.EX2 R66, R66 ;  /* 0x0000004200427308 */ /* 0x000ea20000000800 */
[----:B0-----:R-:W-:-:S01]  /*11240*/  FADD.FTZ R86, R31, R50 ;  /* 0x000000321f567221 */ /* 0x001fc20000010000 */
[----:B------:R-:W-:Y:S01]  /*11250*/  FADD.FTZ R92, R38, R91 ;  /* 0x0000005b265c7221 */ /* 0x000fe20000010000 */
[----:B------:R-:W-:-:S01]  /*11260*/  FFMA.FTZ R65, R2, R127, -R62 ;  /* 0x0000007f02417223 */ /* 0x000fc2000001083e */
[----:B------:R-:W-:Y:S01]  /*11270*/  FFMA.FTZ R80, R2, R69, -R62 ;  /* 0x0000004502507223 */ /* 0x000fe2000001083e */
[----:B------:R-:W-:-:S02]  /*11280*/  VIADD R69, R0, 0x22840 ;  /* 0x0002284000457836 */ /* 0x000fc40000000000 */
[----:B------:R-:W-:Y:S01]  /*11290*/  FADD.FTZ R93, R73, R92 ;  /* 0x0000005c495d7221 */ /* 0x000fe20000010000 */
[----:B------:R-:W-:-:S01]  /*112a0*/  FFMA.FTZ R0, R2, R131, -R62 ;  /* 0x0000008302007223 */ /* 0x000fc2000001083e */
[----:B------:R-:W0:Y:S01]  /*112b0*/  MUFU.EX2 R35, R35 ;  /* 0x0000002300237308 */ /* 0x000e220000000800 */
[----:B-1----:R-:W-:-:S01]  /*112c0*/  FADD.FTZ R75, R51, R86 ;  /* 0x00000056334b7221 */ /* 0x002fc20000010000 */
[----:B------:R-:W-:Y:S01]  /*112d0*/  FADD.FTZ R92, R46, R93 ;  /* 0x0000005d2e5c7221 */ /* 0x000fe20000010000 */
[----:B------:R-:W-:Y:S01]  /*112e0*/  PRMT R69, R228, 0x654, R69 ;  /* 0x00000654e4457816 */ /* 0x000fe20000000045 */
[C-C-:B------:R-:W-:Y:S01]  /*112f0*/  FFMA.FTZ R133, R2.reuse, R133, -R62.reuse ;  /* 0x0000008502857223 */ /* 0x140fe2000001083e */
[----:B------:R-:W-:-:S01]  /*11300*/  FFMA.FTZ R84, R2, R135, -R62 ;  /* 0x0000008702547223 */ /* 0x000fc2000001083e */
[----:B------:R-:W-:Y:S01]  /*11310*/  FADD.FTZ R89, R77, R92 ;  /* 0x0000005c4d597221 */ /* 0x000fe20000010000 */
[----:B------:R1:W-:Y:S01]  /*11320*/  SYNCS.ARRIVE.TRANS64.RED.A1T0 RZ, [R69+URZ], RZ ;  /* 0x000000ff45ff79a7 */ /* 0x0003e2000810043f */
[----:B------:R-:W3:Y:S01]  /*11330*/  MUFU.EX2 R64, R64 ;  /* 0x0000004000407308 */ /* 0x000ee20000000800 */
[----:B--2---:R-:W-:-:S01]  /*11340*/  FADD.FTZ R90, R66, R75 ;  /* 0x0000004b425a7221 */ /* 0x004fc20000010000 */
[--C-:B------:R-:W-:Y:S01]  /*11350*/  FFMA.FTZ R75, R2, R53, -R62.reuse ;  /* 0x00000035024b7223 */ /* 0x100fe2000001083e */
[----:B------:R-:W-:Y:S01]  /*11360*/  F2FP.SATFINITE.E4M3.F32.PACK_AB_MERGE_C R184, R66, R51, RZ ;  /* 0x0000003342b8723e */ /* 0x000fe200048070ff */
[----:B------:R-:W-:Y:S01]  /*11370*/  FADD.FTZ R34, R42, R89 ;  /* 0x000000592a227221 */ /* 0x000fe20000010000 */
[----:B------:R-:W-:-:S01]  /*11380*/  FFMA.FTZ R86, R2, R49, -R62 ;  /* 0x0000003102567223 */ /* 0x000fc2000001083e */
[----:B------:R-:W-:Y:S01]  /*11390*/  FFMA.FTZ R137, R2, R137, -R62 ;  /* 0x0000008902897223 */ /* 0x000fe2000001083e */
[----:B------:R-:W-:Y:S01]  /*113a0*/  F2FP.SATFINITE.E4M3.F32.PACK_AB_MERGE_C R184, R50, R31, R184 ;  /* 0x0000001f32b8723e */ /* 0x000fe200048070b8 */
[----:B------:R-:W2:Y:S01]  /*113b0*/  MUFU.EX2 R59, R59 ;  /* 0x0000003b003b7308 */ /* 0x000ea20000000800 */
[----:B0-----:R-:W-:-:S01]  /*113c0*/  FADD.FTZ R53, R35, R90 ;  /* 0x0000005a23357221 */ /* 0x001fc20000010000 */
[C-C-:B-1----:R-:W-:Y:S01]  /*113d0*/  FFMA.FTZ R69, R2.reuse, R129, -R62.reuse ;  /* 0x0000008102457223 */ /* 0x142fe2000001083e */
[----:B------:R-:W-:-:S01]  /*113e0*/  FFMA.FTZ R139, R2, R139, -R62 ;  /* 0x0000008b028b7223 */ /* 0x000fc2000001083e */
[C-C-:B------:R-:W-:Y:S01]  /*113f0*/  FFMA.FTZ R141, R2.reuse, R141, -R62.reuse ;  /* 0x0000008d028d7223 */ /* 0x140fe2000001083e */
[----:B------:R-:W-:-:S01]  /*11400*/  FFMA.FTZ R143, R2, R143, -R62 ;  /* 0x0000008f028f7223 */ /* 0x000fc2000001083e */
[C-C-:B------:R-:W-:Y:S01]  /*11410*/  FFMA.FTZ R145, R2.reuse, R145, -R62.reuse ;  /* 0x0000009102917223 */ /* 0x140fe2000001083e */
[----:B------:R-:W-:-:S01]  /*11420*/  FFMA.FTZ R147, R2, R147, -R62 ;  /* 0x0000009302937223 */ /* 0x000fc2000001083e */
[----:B------:R-:W0:Y:S01]  /*11430*/  MUFU.EX2 R70, R70 ;  /* 0x0000004600467308 */ /* 0x000e220000000800 */
[----:B---3--:R-:W-:-:S01]  /*11440*/  FADD.FTZ R90, R64, R53 ;  /* 0x00000035405a7221 */ /* 0x008fc20000010000 */
[C-C-:B------:R-:W-:Y:S01]  /*11450*/  FFMA.FTZ R149, R2.reuse, R149, -R62.reuse ;  /* 0x0000009502957223 */ /* 0x140fe2000001083e */
[----:B------:R-:W-:-:S01]  /*11460*/  FFMA.FTZ R151, R2, R151, -R62 ;  /* 0x0000009702977223 */ /* 0x000fc2000001083e */
[C-C-:B------:R-:W-:Y:S01]  /*11470*/  FFMA.FTZ R153, R2.reuse, R153, -R62.reuse ;  /* 0x0000009902997223 */ /* 0x140fe2000001083e */
[----:B------:R-:W-:-:S03]  /*11480*/  FFMA.FTZ R62, R2, R155, -R62 ;  /* 0x0000009b023e7223 */ /* 0x000fc6000001083e */
[----:B------:R-:W1:Y:S01]  /*11490*/  MUFU.EX2 R55, R55 ;  /* 0x0000003700377308 */ /* 0x000e620000000800 */
[----:B--2---:R-:W-:-:S07]  /*114a0*/  FADD.FTZ R53, R59, R90 ;  /* 0x0000005a3b357221 */ /* 0x004fce0000010000 */
[----:B------:R-:W2:Y:S01]  /*114b0*/  MUFU.EX2 R68, R68 ;  /* 0x0000004400447308 */ /* 0x000ea20000000800 */
[----:B0-----:R-:W-:-:S01]  /*114c0*/  FADD.FTZ R90, R70, R53 ;  /* 0x00000035465a7221 */ /* 0x001fc20000010000 */
[----:B------:R-:W-:Y:S01]  /*114d0*/  F2FP.SATFINITE.E4M3.F32.PACK_AB_MERGE_C R186, R70, R59, RZ ;  /* 0x0000003b46ba723e */ /* 0x000fe200048070ff */
[----:B------:R-:W-:-:S03]  /*114e0*/  FADD.FTZ R59, R57, R34 ;  /* 0x00000022393b7221 */ /* 0x000fc60000010000 */
[----:B------:R-:W-:Y:S01]  /*114f0*/  F2FP.SATFINITE.E4M3.F32.PACK_AB_MERGE_C R186, R64, R35, R186 ;  /* 0x0000002340ba723e */ /* 0x000fe200048070ba */
[----:B------:R-:W-:-:S01]  /*11500*/  FADD.FTZ R34, R54, R59 ;  /* 0x0000003b36227221 */ /* 0x000fc20000010000 */
[----:B------:R-:W0:Y:S01]  /*11510*/  MUFU.EX2 R109, R109 ;  /* 0x0000006d006d7308 */ /* 0x000e220000000800 */
[----:B-1----:R-:W-:-:S02]  /*11520*/  FADD.FTZ R91, R55, R90 ;  /* 0x0000005a375b7221 */ /* 0x002fc40000010000 */
[----:B------:R-:W-:-:S04]  /*11530*/  FADD.FTZ R61, R61, R34 ;  /* 0x000000223d3d7221 */ /* 0x000fc80000010000 */
[----:B------:R-:W-:Y:S01]  /*11540*/  FADD.FTZ R34, R40, R61 ;  /* 0x0000003d28227221 */ /* 0x000fe20000010000 */
[----:B------:R-:W1:Y:S01]  /*11550*/  MUFU.EX2 R88, R111 ;  /* 0x0000006f00587308 */ /* 0x000e620000000800 */
[----:B--2---:R-:W-:-:S02]  /*11560*/  FADD.FTZ R90, R68, R91 ;  /* 0x0000005b445a7221 */ /* 0x004fc40000010000 */
[----:B------:R-:W-:Y:S01]  /*11570*/  FADD.FTZ R31, R41, R34 ;  /* 0x00000022291f7221 */ /* 0x000fe20000010000 */
[----:B------:R-:W-:-:S03]  /*11580*/  CS2R R40, SRZ ;  /* 0x0000000000287805 */ /* 0x000fc6000001ff00 */
[----:B------:R-:W-:Y:S01]  /*11590*/  FADD.FTZ R34, R44, R31 ;  /* 0x0000001f2c227221 */ /* 0x000fe20000010000 */
[----:B------:R-:W2:Y:S01]  /*115a0*/  MUFU.EX2 R63, R63 ;  /* 0x0000003f003f7308 */ /* 0x000ea20000000800 */
[----:B0-----:R-:W-:-:S02]  /*115b0*/  FADD.FTZ R83, R109, R90 ;  /* 0x0000005a6d537221 */ /* 0x001fc40000010000 */
[----:B------:R-:W-:-:S04]  /*115c0*/  FADD.FTZ R45, R45, R34 ;  /* 0x000000222d2d7221 */ /* 0x000fc80000010000 */
[----:B------:R-:W-:Y:S01]  /*115d0*/  FADD.FTZ R34, R24, R45 ;  /* 0x0000002d18227221 */ /* 0x000fe20000010000 */
[----:B------:R-:W0:Y:S01]  /*115e0*/  MUFU.EX2 R72, R72 ;  /* 0x0000004800487308 */ /* 0x000e220000000800 */
[----:B-1----:R-:W-:-:S01]  /*115f0*/  FADD.FTZ R26, R88, R83 ;  /* 0x00000053581a7221 */ /* 0x002fc20000010000 */
[----:B------:R-:W-:Y:S01]  /*11600*/  F2FP.SATFINITE.E4M3.F32.PACK_AB_MERGE_C R180, R88, R109, RZ ;  /* 0x0000006d58b4723e */ /* 0x000fe200048070ff */
[----:B------:R-:W-:-:S01]  /*11610*/  FADD.FTZ R35, R25, R34 ;  /* 0x0000002219237221 */ /* 0x000fc20000010000 */
[----:B------:R-:W-:Y:S02]  /*11620*/  CS2R R44, SRZ ;  /* 0x00000000002c7805 */ /* 0x000fe4000001ff00 */
[----:B------:R-:W-:Y:S01]  /*11630*/  F2FP.SATFINITE.E4M3.F32.PACK_AB_MERGE_C R180, R68, R55, R180 ;  /* 0x0000003744b4723e */ /* 0x000fe200048070b4 */
[----:B------:R-:W-:Y:S01]  /*11640*/  FADD.FTZ R38, R28, R35 ;  /* 0x000000231c267221 */ /* 0x000fe20000010000 */
[----:B------:R-:W1:Y:S01]  /*11650*/  MUFU.EX2 R82, R82 ;  /* 0x0000005200527308 */ /* 0x000e620000000800 */
[----:B--2---:R-:W-:-:S01]  /*11660*/  FADD.FTZ R51, R63, R26 ;  /* 0x0000001a3f337221 */ /* 0x004fc20000010000 */
[----:B------:R-:W-:Y:S01]  /*11670*/  CS2R R54, SRZ ;  /* 0x0000000000367805 */ /* 0x000fe2000001ff00 */
[----:B------:R-:W-:-:S04]  /*11680*/  FADD.FTZ R38, R33, R38 ;  /* 0x0000002621267221 */ /* 0x000fc80000010000 */
[----:B------:R-:W-:Y:S01]  /*11690*/  FADD.FTZ R33, R29, R38 ;  /* 0x000000261d217221 */ /* 0x000fe20000010000 */
[----:B------:R-:W2:Y:S01]  /*116a0*/  MUFU.EX2 R85, R85 ;  /* 0x0000005500557308 */ /* 0x000ea20000000800 */
[----:B0-----:R-:W-:-:S07]  /*116b0*/  FADD.FTZ R51, R72, R51 ;  /* 0x0000003348337221 */ /* 0x001fce0000010000 */
[----:B------:R-:W0:Y:S01]  /*116c0*/  MUFU.EX2 R67, R67 ;  /* 0x0000004300437308 */ /* 0x000e220000000800 */
[----:B-1----:R-:W-:-:S07]  /*116d0*/  FADD.FTZ R20, R82, R51 ;  /* 0x0000003352147221 */ /* 0x002fce0000010000 */
[----:B------:R-:W1:Y:S01]  /*116e0*/  MUFU.EX2 R74, R74 ;  /* 0x0000004a004a7308 */ /* 0x000e620000000800 */
[----:B--2---:R-:W-:-:S01]  /*116f0*/  FADD.FTZ R20, R85, R20 ;  /* 0x0000001455147221 */ /* 0x004fc20000010000 */
[----:B------:R-:W-:Y:S02]  /*11700*/  F2FP.SATFINITE.E4M3.F32.PACK_AB_MERGE_C R182, R85, R82, RZ ;  /* 0x0000005255b6723e */ /* 0x000fe400048070ff */
[----:B------:R-:W-:Y:S02]  /*11710*/  CS2R R82, SRZ ;  /* 0x0000000000527805 */ /* 0x000fe4000001ff00 */
[----:B------:R-:W-:Y:S02]  /*11720*/  F2FP.SATFINITE.E4M3.F32.PACK_AB_MERGE_C R182, R72, R63, R182 ;  /* 0x0000003f48b6723e */ /* 0x000fe400048070b6 */
[----:B------:R-:W-:Y:S01]  /*11730*/  CS2R R72, SRZ ;  /* 0x0000000000487805 */ /* 0x000fe2000001ff00 */
[----:B------:R-:W2:Y:S01]  /*11740*/  MUFU.EX2 R78, R78 ;  /* 0x0000004e004e7308 */ /* 0x000ea20000000800 */
[----:B0-----:R-:W-:-:S07]  /*11750*/  FADD.FTZ R51, R67, R20 ;  /* 0x0000001443337221 */ /* 0x001fce0000010000 */
[----:B------:R-:W0:Y:S01]  /*11760*/  MUFU.EX2 R81, R81 ;  /* 0x0000005100517308 */ /* 0x000e220000000800 */
[----:B-1----:R-:W-:-:S07]  /*11770*/  FADD.FTZ R51, R74, R51 ;  /* 0x000000334a337221 */ /* 0x002fce0000010000 */
[----:B------:R-:W1:Y:S01]  /*11780*/  MUFU.EX2 R71, R71 ;  /* 0x0000004700477308 */ /* 0x000e620000000800 */
[----:B--2---:R-:W-:-:S01]  /*11790*/  FADD.FTZ R30, R78, R51 ;  /* 0x000000334e1e7221 */ /* 0x004fc20000010000 */
[----:B------:R-:W-:-:S06]  /*117a0*/  CS2R R50, SRZ ;  /* 0x0000000000327805 */ /* 0x000fcc000001ff00 */
[----:B------:R-:W2:Y:S01]  /*117b0*/  MUFU.EX2 R76, R76 ;  /* 0x0000004c004c7308 */ /* 0x000ea20000000800 */
[----:B0-----:R-:W-:-:S01]  /*117c0*/  FADD.FTZ R30, R81, R30 ;  /* 0x0000001e511e7221 */ /* 0x001fc20000010000 */
[----:B------:R-:W-:Y:S02]  /*117d0*/  F2FP.SATFINITE.E4M3.F32.PACK_AB_MERGE_C R176, R81, R78, RZ ;  /* 0x0000004e51b0723e */ /* 0x000fe400048070ff */
[----:B------:R-:W-:Y:S02]  /*117e0*/  CS2R R78, SRZ ;  /* 0x00000000004e7805 */ /* 0x000fe4000001ff00 */
[----:B------:R-:W-:Y:S02]  /*117f0*/  F2FP.SATFINITE.E4M3.F32.PACK_AB_MERGE_C R176, R74, R67, R176 ;  /* 0x000000434ab0723e */ /* 0x000fe400048070b0 */
[----:B------:R-:W-:Y:S01]  /*11800*/  CS2R R66, SRZ ;  /* 0x0000000000427805 */ /* 0x000fe2000001ff00 */
[----:B------:R-:W0:Y:S01]  /*11810*/  MUFU.EX2 R65, R65 ;  /* 0x0000004100417308 */ /* 0x000e220000000800 */
[----:B-1----:R-:W-:-:S07]  /*11820*/  FADD.FTZ R31, R71, R30 ;  /* 0x0000001e471f7221 */ /* 0x002fce0000010000 */
[----:B------:R-:W1:Y:S01]  /*11830*/  MUFU.EX2 R80, R80 ;  /* 0x0000005000507308 */ /* 0x000e620000000800 */
[----:B--2---:R-:W-:-:S07]  /*11840*/  FADD.FTZ R34, R76, R31 ;  /* 0x0000001f4c227221 */ /* 0x004fce0000010000 */
[----:B------:R-:W2:Y:S01]  /*11850*/  MUFU.EX2 R0, R0 ;  /* 0x0000000000007308 */ /* 0x000ea20000000800 */
[----:B0-----:R-:W-:-:S01]  /*11860*/  FADD.FTZ R31, R65, R34 ;  /* 0x00000022411f7221 */ /* 0x001fc20000010000 */
[----:B------:R-:W-:Y:S01]  /*11870*/  FADD.FTZ R34, R32, R33 ;  /* 0x0000002120227221 */ /* 0x000fe20000010000 */
[----:B------:R-:W-:Y:S01]  /*11880*/  IMAD.MOV.U32 R32, RZ, RZ, R200 ;  /* 0x000000ffff207224 */ /* 0x000fe200078e00c8 */
[----:B------:R-:W0:Y:S04]  /*11890*/  @P0 LDC R33, c[0x0][0x44c] ;  /* 0x00011300ff210b82 */ /* 0x000e280000000800 */
[----:B------:R-:W3:Y:S01]  /*118a0*/  MUFU.EX2 R69, R69 ;  /* 0x0000004500457308 */ /* 0x000ee20000000800 */
[----:B-1----:R-:W-:-:S01]  /*118b0*/  FADD.FTZ R31, R80, R31 ;  /* 0x0000001f501f7221 */ /* 0x002fc20000010000 */
[----:B------:R-:W-:-:S02]  /*118c0*/  F2FP.SATFINITE.E4M3.F32.PACK_AB_MERGE_C R178, R80, R65, RZ ;  /* 0x0000004150b2723e */ /* 0x000fc400048070ff */
[----:B------:R-:W-:Y:S02]  /*118d0*/  CS2R R80, SRZ ;  /* 0x0000000000507805 */ /* 0x000fe4000001ff00 */
[----:B------:R-:W-:Y:S02]  /*118e0*/  CS2R R64, SRZ ;  /* 0x0000000000407805 */ /* 0x000fe4000001ff00 */
[----:B------:R-:W-:Y:S02]  /*118f0*/  F2FP.SATFINITE.E4M3.F32.PACK_AB_MERGE_C R178, R76, R71, R178 ;  /* 0x000000474cb2723e */ /* 0x000fe400048070b2 */
[----:B------:R-:W-:Y:S01]  /*11900*/  CS2R R76, SRZ ;  /* 0x00000000004c7805 */ /* 0x000fe2000001ff00 */
[----:B------:R-:W1:Y:S01]  /*11910*/  MUFU.EX2 R49, R133 ;  /* 0x0000008500317308 */ /* 0x000e620000000800 */
[----:B--2---:R-:W-:-:S01]  /*11920*/  FADD.FTZ R28, R0, R31 ;  /* 0x0000001f001c7221 */ /* 0x004fc20000010000 */
[----:B------:R-:W-:Y:S01]  /*11930*/  FADD.FTZ R31, R21, R34 ;  /* 0x00000022151f7221 */ /* 0x000fe20000010000 */
[----:B------:R-:W-:Y:S01]  /*11940*/  CS2R R70, SRZ ;  /* 0x0000000000467805 */ /* 0x000fe2000001ff00 */
[----:B------:R-:W2:Y:S02]  /*11950*/  @P0 LDC R34, c[0x0][0x450] ;  /* 0x00011400ff220b82 */ /* 0x000ea40000000800 */
[----:B------:R-:W-:-:S02]  /*11960*/  FADD.FTZ R31, R48, R31 ;  /* 0x0000001f301f7221 */ /* 0x000fc40000010000 */
[----:B------:R-:W4:Y:S01]  /*11970*/  MUFU.EX2 R84, R84 ;  /* 0x0000005400547308 */ /* 0x000f220000000800 */
[----:B---3--:R-:W-:-:S07]  /*11980*/  FADD.FTZ R28, R69, R28 ;  /* 0x0000001c451c7221 */ /* 0x008fce0000010000 */
[----:B------:R-:W3:Y:S01]  /*11990*/  MUFU.EX2 R53, R137 ;  /* 0x0000008900357308 */ /* 0x000ee20000000800 */
[----:B-1----:R-:W-:-:S07]  /*119a0*/  FADD.FTZ R25, R49, R28 ;  /* 0x0000001c31197221 */ /* 0x002fce0000010000 */
[----:B------:R-:W1:Y:S01]  /*119b0*/  MUFU.EX2 R86, R86 ;  /* 0x0000005600567308 */ /* 0x000e620000000800 */
[C---:B----4-:R-:W-:Y:S01]  /*119c0*/  F2FP.SATFINITE.E4M3.F32.PACK_AB_MERGE_C R172, R84.reuse, R49, RZ ;  /* 0x0000003154ac723e */ /* 0x050fe200048070ff */
[----:B------:R-:W-:Y:S01]  /*119d0*/  FADD.FTZ R84, R84, R25 ;  /* 0x0000001954547221 */ /* 0x000fe20000010000 */
[----:B------:R-:W-:Y:S02]  /*119e0*/  F2FP.SATFINITE.E4M3.F32.PACK_AB_MERGE_C R25, R52, R47, RZ ;  /* 0x0000002f3419723e */ /* 0x000fe400048070ff */
[----:B------:R-:W-:Y:S02]  /*119f0*/  CS2R R48, SRZ ;  /* 0x0000000000307805 */ /* 0x000fe4000001ff00 */
[----:B------:R-:W-:Y:S01]  /*11a00*/  F2FP.SATFINITE.E4M3.F32.PACK_AB_MERGE_C R172, R69, R0, R172 ;  /* 0x0000000045ac723e */ /* 0x000fe200048070ac */
[----:B------:R-:W-:Y:S01]  /*11a10*/  FADD.FTZ R0, R36, R31 ;  /* 0x0000001f24007221 */ /* 0x000fe20000010000 */
[----:B------:R-:W-:Y:S01]  /*11a20*/  F2FP.SATFINITE.E4M3.F32.PACK_AB_MERGE_C R175, R37, R36, R25 ;  /* 0x0000002425af723e */ /* 0x000fe20004807019 */
[----:B------:R-:W-:Y:S01]  /*11a30*/  MUFU.EX2 R139, R139 ;  /* 0x0000008b008b7308 */ /* 0x000fe20000000800 */
[----:B---3--:R-:W-:-:S01]  /*11a40*/  FADD.FTZ R21, R53, R84 ;  /* 0x0000005435157221 */ /* 0x008fc20000010000 */
[----:B------:R-:W-:Y:S01]  /*11a50*/  FADD.FTZ R28, R37, R0 ;  /* 0x00000000251c7221 */ /* 0x000fe20000010000 */
[----:B0-----:R-:W-:Y:S01]  /*11a60*/  @P0 IMAD.HI.U32 R31, R200, R33, RZ ;  /* 0x00000021c81f0227 */ /* 0x001fe200078e00ff */
[----:B------:R-:W-:-:S02]  /*11a70*/  CS2R R84, SRZ ;  /* 0x0000000000547805 */ /* 0x000fc4000001ff00 */
[----:B------:R-:W-:Y:S01]  /*11a80*/  CS2R R68, SRZ ;  /* 0x0000000000447805 */ /* 0x000fe2000001ff00 */
[----:B------:R-:W-:Y:S01]  /*11a90*/  FADD.FTZ R47, R47, R28 ;  /* 0x0000001c2f2f7221 */ /* 0x000fe20000010000 */
[----:B------:R-:W-:Y:S01]  /*11aa0*/  CS2R R36, SRZ ;  /* 0x0000000000247805 */ /* 0x000fe2000001ff00 */
[----:B------:R0:W3:Y:S01]  /*11ab0*/  MUFU.EX2 R26, R75 ;  /* 0x0000004b001a7308 */ /* 0x0000e20000000800 */
[----:B-1----:R-:W-:-:S01]  /*11ac0*/  FADD.FTZ R0, R86, R21 ;  /* 0x0000001556007221 */ /* 0x002fc20000010000 */
[----:B------:R-:W-:Y:S01]  /*11ad0*/  FADD.FTZ R52, R52, R47 ;  /* 0x0000002f34347221 */ /* 0x000fe20000010000 */
[----:B--2---:R-:W-:Y:S02]  /*11ae0*/  @P0 SHF.R.U32.HI R32, RZ, R34, R31 ;  /* 0x00000022ff200219 */ /* 0x004fe4000001161f */
[----:B------:R-:W-:Y:S02]  /*11af0*/  CS2R R46, SRZ ;  /* 0x00000000002e7805 */ /* 0x000fe4000001ff00 */
[----:B------:R-:W-:Y:S01]  /*11b00*/  CS2R R34, SRZ ;  /* 0x0000000000227805 */ /* 0x000fe2000001ff00 */
[----:B------:R-:W-:Y:S01]  /*11b10*/  FADD.FTZ R25, R43, R52 ;  /* 0x000000342b197221 */ /* 0x000fe20000010000 */
[----:B------:R-:W1:Y:S01]  /*11b20*/  MUFU.EX2 R141, R141 ;  /* 0x0000008d008d7308 */ /* 0x000e620000000800 */
[----:B0-----:R-:W-:-:S02]  /*11b30*/  CS2R R74, SRZ ;  /* 0x00000000004a7805 */ /* 0x001fc4000001ff00 */
[----:B------:R-:W-:-:S05]  /*11b40*/  FADD.FTZ R28, R56, R25 ;  /* 0x00000019381c7221 */ /* 0x000fca0000010000 */
[----:B------:R-:W0:Y:S01]  /*11b50*/  MUFU.EX2 R20, R143 ;  /* 0x0000008f00147308 */ /* 0x000e220000000800 */
[----:B---3--:R-:W-:Y:S01]  /*11b60*/  F2FP.SATFINITE.E4M3.F32.PACK_AB_MERGE_C R21, R26, R139, RZ ;  /* 0x0000008b1a15723e */ /* 0x008fe200048070ff */
[----:B------:R-:W-:-:S03]  /*11b70*/  FADD.FTZ R139, R139, R0 ;  /* 0x000000008b8b7221 */ /* 0x000fc60000010000 */
[----:B------:R-:W-:Y:S01]  /*11b80*/  F2FP.SATFINITE.E4M3.F32.PACK_AB_MERGE_C R174, R86, R53, R21 ;  /* 0x0000003556ae723e */ /* 0x000fe20004807015 */
[----:B------:R-:W-:-:S01]  /*11b90*/  FADD.FTZ R26, R26, R139 ;  /* 0x0000008b1a1a7221 */ /* 0x000fc20000010000 */
[----:B------:R-:W-:Y:S01]  /*11ba0*/  CS2R R86, SRZ ;  /* 0x0000000000567805 */ /* 0x000fe2000001ff00 */
[----:B------:R-:W-:Y:S01]  /*11bb0*/  MUFU.EX2 R145, R145 ;  /* 0x0000009100917308 */ /* 0x000fe20000000800 */
[----:B------:R-:W-:Y:S01]  /*11bc0*/  CS2R R52, SRZ ;  /* 0x0000000000347805 */ /* 0x000fe2000001ff00 */
[----:B-1----:R-:W-:-:S06]  /*11bd0*/  FADD.FTZ R21, R141, R26 ;  /* 0x0000001a8d157221 */ /* 0x002fcc0000010000 */
[----:B------:R-:W1:Y:S01]  /*11be0*/  MUFU.EX2 R30, R147 ;  /* 0x00000093001e7308 */ /* 0x000e620000000800 */
[----:B0-----:R-:W-:-:S07]  /*11bf0*/  FADD.FTZ R26, R20, R21 ;  /* 0x00000015141a7221 */ /* 0x001fce0000010000 */
[----:B------:R-:W0:Y:S08]  /*11c00*/  MUFU.EX2 R15, R15 ;  /* 0x0000000f000f7308 */ /* 0x000e300000000800 */
[----:B------:R-:W2:Y:S01]  /*11c10*/  MUFU.EX2 R58, R58 ;  /* 0x0000003a003a7308 */ /* 0x000ea20000000800 */
[----:B-1----:R-:W-:Y:S01]  /*11c20*/  F2FP.SATFINITE.E4M3.F32.PACK_AB_MERGE_C R29, R30, R145, RZ ;  /* 0x000000911e1d723e */ /* 0x002fe200048070ff */
[----:B------:R-:W-:-:S03]  /*11c30*/  FADD.FTZ R145, R145, R26 ;  /* 0x0000001a91917221 */ /* 0x000fc60000010000 */
[----:B------:R-:W-:Y:S01]  /*11c40*/  F2FP.SATFINITE.E4M3.F32.PACK_AB_MERGE_C R168, R20, R141, R29 ;  /* 0x0000008d14a8723e */ /* 0x000fe2000480701d */
[----:B------:R-:W-:-:S01]  /*11c50*/  FADD.FTZ R30, R30, R145 ;  /* 0x000000911e1e7221 */ /* 0x000fc20000010000 */
[----:B------:R-:W-:Y:S01]  /*11c60*/  IADD3 R20, R32, R189, -R191 ;  /* 0x000000bd20147210 */ /* 0x000fe20007ffe8bf */
[----:B------:R-:W1:Y:S01]  /*11c70*/  MUFU.EX2 R149, R149 ;  /* 0x0000009500957308 */ /* 0x000e620000000800 */
[----:B0-----:R-:W-:-:S01]  /*11c80*/  FADD.FTZ R21, R15, R28 ;  /* 0x0000001c0f157221 */ /* 0x001fc20000010000 */
[----:B------:R-:W-:Y:S02]  /*11c90*/  CS2R R32, SRZ ;  /* 0x0000000000207805 */ /* 0x000fe4000001ff00 */
[----:B------:R-:W-:-:S04]  /*11ca0*/  IMAD.HI R28, R20, 0x66666667, RZ ;  /* 0x66666667141c7827 */ /* 0x000fc800078e02ff */
[----:B------:R-:W0:Y:S01]  /*11cb0*/  MUFU.EX2 R13, R13 ;  /* 0x0000000d000d7308 */ /* 0x000e220000000800 */
[C---:B--2---:R-:W-:Y:S01]  /*11cc0*/  F2FP.SATFINITE.E4M3.F32.PACK_AB_MERGE_C R15, R58.reuse, R15, RZ ;  /* 0x0000000f3a0f723e */ /* 0x044fe200048070ff */
[----:B------:R-:W-:-:S03]  /*11cd0*/  FADD.FTZ R58, R58, R21 ;  /* 0x000000153a3a7221 */ /* 0x000fc60000010000 */
[----:B------:R-:W-:Y:S02]  /*11ce0*/  F2FP.SATFINITE.E4M3.F32.PACK_AB_MERGE_C R169, R56, R43, R15 ;  /* 0x0000002b38a9723e */ /* 0x000fe4000480700f */
[----:B------:R-:W-:Y:S02]  /*11cf0*/  CS2R R56, SRZ ;  /* 0x0000000000387805 */ /* 0x000fe4000001ff00 */
[----:B------:R-:W-:Y:S01]  /*11d00*/  CS2R R42, SRZ ;  /* 0x00000000002a7805 */ /* 0x000fe2000001ff00 */
[----:B------:R-:W2:Y:S01]  /*11d10*/  MUFU.EX2 R24, R151 ;  /* 0x0000009700187308 */ /* 0x000ea20000000800 */
[----:B-1----:R-:W-:-:S01]  /*11d20*/  FADD.FTZ R15, R149, R30 ;  /* 0x0000001e950f7221 */ /* 0x002fc20000010000 */
[----:B------:R-:W-:-:S06]  /*11d30*/  CS2R R30, SRZ ;  /* 0x00000000001e7805 */ /* 0x000fcc000001ff00 */
[----:B------:R-:W1:Y:S01]  /*11d40*/  MUFU.EX2 R60, R60 ;  /* 0x0000003c003c7308 */ /* 0x000e620000000800 */
[----:B0-----:R-:W-:-:S01]  /*11d50*/  FADD.FTZ R21, R13, R58 ;  /* 0x0000003a0d157221 */ /* 0x001fc20000010000 */
[----:B------:R-:W-:-:S06]  /*11d60*/  CS2R R58, SRZ ;  /* 0x00000000003a7805 */ /* 0x000fcc000001ff00 */
[----:B------:R-:W-:Y:S01]  /*11d70*/  MUFU.EX2 R27, R27 ;  /* 0x0000001b001b7308 */ /* 0x000fe20000000800 */
[----:B--2---:R-:W-:-:S07]  /*11d80*/  FADD.FTZ R20, R24, R15 ;  /* 0x0000000f18147221 */ /* 0x004fce0000010000 */
[----:B------:R0:W2:Y:S01]  /*11d90*/  MUFU.EX2 R0, R39 ;  /* 0x0000002700007308 */ /* 0x0000a20000000800 */
[----:B-1----:R-:W-:-:S01]  /*11da0*/  FADD.FTZ R26, R60, R21 ;  /* 0x000000153c1a7221 */ /* 0x002fc20000010000 */
[----:B------:R-:W-:-:S06]  /*11db0*/  SHF.R.U32.HI R21, RZ, 0x1f, R28 ;  /* 0x0000001fff157819 */ /* 0x000fcc000001161c */
[----:B------:R-:W-:Y:S01]  /*11dc0*/  MUFU.EX2 R153, R153 ;  /* 0x0000009900997308 */ /* 0x000fe20000000800 */
[----:B0-----:R-:W-:-:S07]  /*11dd0*/  CS2R R38, SRZ ;  /* 0x0000000000267805 */ /* 0x001fce000001ff00 */
[----:B------:R-:W0:Y:S01]  /*11de0*/  MUFU.EX2 R62, R62 ;  /* 0x0000003e003e7308 */ /* 0x000e220000000800 */
[----:B--2---:R-:W-:Y:S01]  /*11df0*/  F2FP.SATFINITE.E4M3.F32.PACK_AB_MERGE_C R15, R0, R27, RZ ;  /* 0x0000001b000f723e */ /* 0x004fe200048070ff */
[----:B------:R-:W-:-:S03]  /*11e00*/  FADD.FTZ R27, R27, R26 ;  /* 0x0000001a1b1b7221 */ /* 0x000fc60000010000 */
[----:B------:R-:W-:Y:S01]  /*11e10*/  F2FP.SATFINITE.E4M3.F32.PACK_AB_MERGE_C R171, R60, R13, R15 ;  /* 0x0000000d3cab723e */ /* 0x000fe2000480700f */
[----:B------:R-:W-:-:S01]  /*11e20*/  FADD.FTZ R0, R0, R27 ;  /* 0x0000001b00007221 */ /* 0x000fc20000010000 */
[----:B------:R-:W-:Y:S02]  /*11e30*/  LEA.HI.SX32 R15, R28, R21, 0x1a ;  /* 0x000000151c0f7211 */ /* 0x000fe400078fd2ff */
[----:B------:R-:W-:Y:S02]  /*11e40*/  CS2R R60, SRZ ;  /* 0x00000000003c7805 */ /* 0x000fe4000001ff00 */
[----:B------:R-:W-:Y:S02]  /*11e50*/  CS2R R28, SRZ ;  /* 0x00000000001c7805 */ /* 0x000fe4000001ff00 */
[----:B------:R-:W-:Y:S02]  /*11e60*/  CS2R R26, SRZ ;  /* 0x00000000001a7805 */ /* 0x000fe4000001ff00 */
[----:B------:R-:W-:-:S04]  /*11e70*/  VIMNMX R15, RZ, R15, !PT ;  /* 0x0000000fff0f7248 */ /* 0x000fc80007fe0100 */
[----:B------:R-:W-:Y:S02]  /*11e80*/  ISETP.GE.AND P2, PT, R219, R15, PT ;  /* 0x0000000fdb00720c */ /* 0x000fe40003f46270 */
[----:B0-----:R-:W-:Y:S01]  /*11e90*/  F2FP.SATFINITE.E4M3.F32.PACK_AB_MERGE_C R25, R62, R153, RZ ;  /* 0x000000993e19723e */ /* 0x001fe200048070ff */
[----:B------:R-:W-:-:S03]  /*11ea0*/  FADD.FTZ R153, R153, R20 ;  /* 0x0000001499997221 */ /* 0x000fc60000010000 */
[----:B------:R-:W-:Y:S01]  /*11eb0*/  F2FP.SATFINITE.E4M3.F32.PACK_AB_MERGE_C R170, R24, R149, R25 ;  /* 0x0000009518aa723e */ /* 0x000fe20004807019 */
[----:B------:R-:W-:-:S01]  /*11ec0*/  FADD.FTZ R13, R62, R153 ;  /* 0x000000993e0d7221 */ /* 0x000fc20000010000 */
[----:B------:R-:W-:Y:S02]  /*11ed0*/  CS2R R62, SRZ ;  /* 0x00000000003e7805 */ /* 0x000fe4000001ff00 */
[----:B------:R-:W-:-:S03]  /*11ee0*/  CS2R R24, SRZ ;  /* 0x0000000000187805 */ /* 0x000fc6000001ff00 */
[----:B------:R-:W-:Y:S05]  /*11ef0*/  @!P2 BRA `(.L_x_3155) ;  /* 0x00000038004ca947 */ /* 0x000fea0003800000 */
[----:B------:R-:W-:Y:S02]  /*11f00*/  IMAD.MOV.U32 R217, RZ, RZ, R12 ;  /* 0x000000ffffd97224 */ /* 0x000fe400078e000c */
[----:B------:R-:W-:Y:S02]  /*11f10*/  IMAD.MOV.U32 R218, RZ, RZ, R3 ;  /* 0x000000ffffda7224 */ /* 0x000fe400078e0003 */
[----:B------:R-:W-:Y:S02]  /*11f20*/  IMAD.MOV.U32 R223, RZ, RZ, R197 ;  /* 0x000000ffffdf7224 */ /* 0x000fe400078e00c5 */
[----:B------:R-:W-:Y:S02]  /*11f30*/  IMAD.MOV.U32 R220, RZ, RZ, R193 ;  /* 0x000000ffffdc7224 */ /* 0x000fe400078e00c1 */
[----:B------:R-:W-:-:S07]  /*11f40*/  IMAD.MOV.U32 R87, RZ, RZ, RZ ;  /* 0x000000ffff577224 */ /* 0x000fce00078e00ff */
.L_x_3167:
        /* <DEDUP_REMOVED lines=8> */
.L_x_3157:
        /* <DEDUP_REMOVED lines=8> */
.L_x_3158:
[----:B------:R-:W-:Y:S04]  /*12050*/  BSSY B0, `(.L_x_3156) ;  /* 0x0000004000007945 */ /* 0x000fe80003800000 */
[----:B-1----:R-:W-:Y:S05]  /*12060*/  @P3 BRA `(.L_x_3159) ;  /* 0x0000000000083947 */ /* 0x002fea0003800000 */
[----:B------:R-:W1:Y:S02]  /*12070*/  SYNCS.PHASECHK.TRANS64.TRYWAIT P3, [R3+URZ+0x22830], R12 ;  /* 0x0228300c030075a7 */ /* 0x000e64000806017f */
[----:B-1----:R-:W-:Y:S05]  /*12080*/  @!P3 BRA `(.L_x_3160) ;  /* 0x0000012c000cb947 */ /* 0x002fea0003800000 */
.L_x_3159:
[----:B------:R-:W-:Y:S05]  /*12090*/  BSYNC B0 ;  /* 0x0000000000007941 */ /* 0x000fea0003800000 */
.L_x_3156:
        /* <DEDUP_REMOVED lines=19> */
[----:B------:R-:W-:Y:S01]  /*121d0*/  IADD3 R20, R88, 0x100, RZ ;  /* 0x0000010058147810 */ /* 0x000fe20007ffe0ff */
[----:B------:R-:W-:Y:S01]  /*121e0*/  IMAD.MOV.U32 R89, RZ, RZ, 0x40000040 ;  /* 0x40000040ff597424 */ /* 0x000fe200078e00ff */
[----:B------:R-:W-:-:S02]  /*121f0*/  R2UR UR33, R9 ;  /* 0x00000000092172ca */ /* 0x000fc400000e0000 */
[----:B------:R-:W-:Y:S01]  /*12200*/  R2UR UR34, R20 ;  /* 0x00000000142272ca */ /* 0x000fe200000e0000 */
[----:B------:R-:W-:Y:S01]  /*12210*/  VIADD R20, R88, 0x400 ;  /* 0x0000040058147836 */ /* 0x000fe20000000000 */
[----:B------:R-:W-:Y:S01]  /*12220*/  R2UR UR38, R90 ;  /* 0x000000005a2672ca */ /* 0x000fe200000e0000 */
[----:B------:R-:W-:Y:S01]  /*12230*/  VIADD R90, R88, 0x2 ;  /* 0x00000002585a7836 */ /* 0x000fe20000000000 */
[----:B------:R-:W-:Y:S02]  /*12240*/  R2UR UR39, R91 ;  /* 0x000000005b2772ca */ /* 0x000fe400000e0000 */
[----:B0-----:R-:W-:Y:S02]  /*12250*/  SHF.R.U32.HI R3, RZ, 0x7, R3 ;  /* 0x00000007ff037819 */ /* 0x001fe40000011603 */
[----:B------:R-:W-:Y:S02]  /*12260*/  R2UR UR36, R8 ;  /* 0x00000000082472ca */ /* 0x000fe400000e0000 */
[----:B------:R-:W-:Y:S01]  /*12270*/  R2UR UR37, R9 ;  /* 0x00000000092572ca */ /* 0x000fe200000e0000 */
[----:B------:R-:W-:Y:S01]  /*12280*/  VIADD R3, R3, 0x8 ;  /* 0x0000000803037836 */ /* 0x000fe20000000000 */
[----:B------:R-:W-:-:S02]  /*12290*/  IADD3 R94, R88, 0x202, RZ ;  /* 0x00000202585e7810 */ /* 0x000fc40007ffe0ff */
[----:B------:R-:W-:Y:S02]  /*122a0*/  R2UR UR51, R95 ;  /* 0x000000005f3372ca */ /* 0x000fe400000e0000 */
[----:B------:R0:W-:Y:S01]  /*122b0*/  BAR.SYNC.DEFER_BLOCKING R3, 0x100 ;  /* 0x000400030000751d */ /* 0x0001e20000010000 */
[----:B------:R-:W-:Y:S01]  /*122c0*/  R2UR UR50, R94 ;  /* 0x000000005e3272ca */ /* 0x000fe200000e0000 */
[----:B------:R-:W-:Y:S01]  /*122d0*/  VIADD R94, R88, 0x4 ;  /* 0x00000004585e7836 */ /* 0x000fe20000000000 */
[----:B------:R-:W-:Y:S01]  /*122e0*/  R2UR UR6, R92 ;  /* 0x000000005c0672ca */ /* 0x000fe200000e0000 */
[----:B------:R-:W-:Y:S01]  /*122f0*/  VIADD R92, R88, 0x102 ;  /* 0x00000102585c7836 */ /* 0x000fe20000000000 */
[----:B------:R-:W-:Y:S02]  /*12300*/  R2UR UR7, R93 ;  /* 0x000000005d0772ca */ /* 0x000fe400000e0000 */
[----:B------:R-:W-:Y:S02]  /*12310*/  R2UR UR48, R8 ;  /* 0x00000000083072ca */ /* 0x000fe400000e0000 */
[----:B------:R-:W-:-:S02]  /*12320*/  R2UR UR49, R9 ;  /* 0x00000000093172ca */ /* 0x000fc400000e0000 */
[----:B------:R-:W-:Y:S02]  /*12330*/  R2UR UR46, R92 ;  /* 0x000000005c2e72ca */ /* 0x000fe400000e0000 */
[----:B------:R-:W-:Y:S02]  /*12340*/  R2UR UR47, R93 ;  /* 0x000000005d2f72ca */ /* 0x000fe400000e0000 */
[----:B------:R-:W-:Y:S02]  /*12350*/  MOV R92, UR51 ;  /* 0x00000033005c7c02 */ /* 0x000fe40008000f00 */
[----:B------:R-:W-:Y:S01]  /*12360*/  MOV R93, UR50 ;  /* 0x00000032005d7c02 */ /* 0x000fe20008000f00 */
[----:B------:R-:W-:Y:S01]  /*12370*/  UMOV UR50, UR6 ;  /* 0x0000000600327c82 */ /* 0x000fe20008000000 */
[----:B------:R-:W-:Y:S01]  /*12380*/  UMOV UR51, UR7 ;  /* 0x0000000700337c82 */ /* 0x000fe20008000000 */
[----:B------:R-:W-:Y:S01]  /*12390*/  R2UR UR8, R20 ;  /* 0x00000000140872ca */ /* 0x000fe200000e0000 */
[----:B------:R-:W-:Y:S01]  /*123a0*/  VIADD R20, R88, 0x302 ;  /* 0x0000030258147836 */ /* 0x000fe20000000000 */
[----:B------:R-:W-:Y:S01]  /*123b0*/  R2UR UR4, R90 ;  /* 0x000000005a0472ca */ /* 0x000fe200000e0000 */
[----:B------:R-:W-:Y:S01]  /*123c0*/  VIADD R90, R88, 0x402 ;  /* 0x00000402585a7836 */ /* 0x000fe20000000000 */
[----:B------:R-:W-:Y:S01]  /*123d0*/  WARPGROUP.ARRIVE ;  /* 0x00000000000079c5 */ /* 0x000fe20000000000 */
[----:B------:R-:W-:-:S02]  /*123e0*/  R2UR UR9, R21 ;  /* 0x00000000150972ca */ /* 0x000fc400000e0000 */
[----:B------:R-:W-:Y:S01]  /*123f0*/  R2UR UR54, R20 ;  /* 0x00000000143672ca */ /* 0x000fe200000e0000 */
[----:B------:R-:W-:Y:S01]  /*12400*/  VIADD R20, R88, 0x104 ;  /* 0x0000010458147836 */ /* 0x000fe20000000000 */
[----:B------:R-:W-:Y:S01]  /*12410*/  R2UR UR58, R90 ;  /* 0x000000005a3a72ca */ /* 0x000fe200000e0000 */
[----:B------:R-:W-:Y:S01]  /*12420*/  QGMMA.64x32x32.F32.E4M3.E4M3 R152, gdesc[UR28], RZ, !UPT, gsb0 ;  /* 0x006000001c9879f3 */ /* 0x000fe2000c0008ff */
[----:B------:R-:W-:Y:S01]  /*12430*/  VIADD R90, R88, 0x204 ;  /* 0x00000204585a7836 */ /* 0x000fe20000000000 */
[----:B------:R-:W-:Y:S01]  /*12440*/  R2UR UR6, R94 ;  /* 0x000000005e0672ca */ /* 0x000fe200000e0000 */
[----:B------:R-:W-:Y:S01]  /*12450*/  VIADD R94, R88, 0x6 ;  /* 0x00000006585e7836 */ /* 0x000fe20000000000 */
[----:B------:R-:W-:Y:S01]  /*12460*/  R2UR UR10, R20 ;  /* 0x00000000140a72ca */ /* 0x000fe200000e0000 */
[----:B------:R-:W-:Y:S01]  /*12470*/  VIADD R20, R88, 0x304 ;  /* 0x0000030458147836 */ /* 0x000fe20000000000 */
[----:B------:R-:W-:Y:S01]  /*12480*/  R2UR UR14, R90 ;  /* 0x000000005a0e72ca */ /* 0x000fe200000e0000 */
[----:B------:R-:W-:Y:S01]  /*12490*/  VIADD R90, R88, 0x404 ;  /* 0x00000404585a7836 */ /* 0x000fe20000000000 */
[----:B------:R-:W-:-:S02]  /*124a0*/  R2UR UR5, R91 ;  /* 0x000000005b0572ca */ /* 0x000fc400000e0000 */
[----:B------:R-:W-:Y:S02]  /*124b0*/  R2UR UR18, R20 ;  /* 0x00000000141272ca */ /* 0x000fe400000e0000 */
[----:B------:R-:W-:Y:S02]  /*124c0*/  IADD3 R20, R88, 0x106, RZ ;  /* 0x0000010658147810 */ /* 0x000fe40007ffe0ff */
        /* <DEDUP_REMOVED lines=8> */
[----:B------:R-:W-:Y:S01]  /*12550*/  IMAD.MOV.U32 R91, RZ, RZ, 0x40000040 ;  /* 0x40000040ff5b7424 */ /* 0x000fe200078e00ff */
[----:B------:R-:W-:Y:S02]  /*12560*/  R2UR UR44, R8 ;  /* 0x00000000082c72ca */ /* 0x000fe400000e0000 */
[----:B------:R-:W-:Y:S02]  /*12570*/  R2UR UR45, R9 ;  /* 0x00000000092d72ca */ /* 0x000fe400000e0000 */
[C---:B------:R-:W-:Y:S02]  /*12580*/  R2UR UR7, R95.reuse ;  /* 0x000000005f0772ca */ /* 0x040fe400000e0000 */
[----:B------:R-:W-:Y:S02]  /*12590*/  R2UR UR26, R94 ;  /* 0x000000005e1a72ca */ /* 0x000fe400000e0000 */
[----:B------:R-:W-:-:S02]  /*125a0*/  R2UR UR27, R95 ;  /* 0x000000005f1b72ca */ /* 0x000fc400000e0000 */
[----:B------:R-:W-:Y:S02]  /*125b0*/  R2UR UR42, R88 ;  /* 0x00000000582a72ca */ /* 0x000fe400000e0000 */
[----:B------:R-:W-:Y:S02]  /*125c0*/  R2UR UR43, R89 ;  /* 0x00000000592b72ca */ /* 0x000fe400000e0000 */
[----:B0-----:R-:W-:Y:S01]  /*125d0*/  MOV R3, UR47 ;  /* 0x0000002f00037c02 */ /* 0x001fe20008000f00 */
        /* <DEDUP_REMOVED lines=8> */
[----:B------:R-:W-:Y:S02]  /*12660*/  R2UR UR5, R11 ;  /* 0x000000000b0572ca */ /* 0x000fe400000e0000 */
[----:B------:R-:W-:Y:S02]  /*12670*/  R2UR UR55, R21 ;  /* 0x00000000153772ca */ /* 0x000fe400000e0000 */
[C---:B------:R-:W-:Y:S02]  /*12680*/  R2UR UR52, R10.reuse ;  /* 0x000000000a3472ca */ /* 0x040fe400000e0000 */
[C---:B------:R-:W-:Y:S02]  /*12690*/  R2UR UR53, R11.reuse ;  /* 0x000000000b3572ca */ /* 0x040fe400000e0000 */
[----:B------:R-:W-:Y:S02]  /*126a0*/  R2UR UR56, R10 ;  /* 0x000000000a3872ca */ /* 0x000fe400000e0000 */
[----:B------:R-:W-:Y:S01]  /*126b0*/  R2UR UR57, R11 ;  /* 0x000000000b3972ca */ /* 0x000fe200000e0000 */
[----:B------:R-:W-:-:S02]  /*126c0*/  WARPGROUP.DEPBAR.LE gsb0, 0x0 ;  /* 0x00008000000079c5 */ /* 0x000fc40000010000 */
[----:B------:R-:W-:Y:S01]  /*126d0*/  WARPGROUP.ARRIVE ;  /* 0x00000000000079c5 */ /* 0x000fe20000000000 */
[----:B------:R-:W-:Y:S02]  /*126e0*/  R2UR UR11, R21 ;  /* 0x00000000150b72ca */ /* 0x000fe400000e0000 */
[----:B------:R-:W-:Y:S02]  /*126f0*/  R2UR UR8, R6 ;  /* 0x00000000060872ca */ /* 0x000fe400000e0000 */
[----:B------:R-:W-:Y:S01]  /*12700*/  R2UR UR9, R7 ;  /* 0x00000000070972ca */ /* 0x000fe200000e0000 */
[----:B------:R-:W-:Y:S01]  /*12710*/  QGMMA.64x32x32.F32.E4M3.E4M3 R136, gdesc[UR32], RZ, !UPT, gsb0 ;  /* 0x00600000208879f3 */ /* 0x000fe2000c0008ff */
[----:B------:R-:W-:Y:S02]  /*12720*/  R2UR UR34, R90 ;  /* 0x000000005a2272ca */ /* 0x000fe400000e0000 */
[----:B------:R-:W-:Y:S02]  /*12730*/  R2UR UR35, R91 ;  /* 0x000000005b2372ca */ /* 0x000fe400000e0000 */
[----:B------:R-:W-:-:S02]  /*12740*/  R2UR UR12, R6 ;  /* 0x00000000060c72ca */ /* 0x000fc400000e0000 */
[----:B------:R-:W-:Y:S02]  /*12750*/  R2UR UR13, R7 ;  /* 0x00000000070d72ca */ /* 0x000fe400000e0000 */
[----:B------:R-:W-:Y:S02]  /*12760*/  R2UR UR19, R21 ;  /* 0x00000000151372ca */ /* 0x000fe400000e0000 */
[C---:B------:R-:W-:Y:S02]  /*12770*/  R2UR UR16, R6.reuse ;  /* 0x00000000061072ca */ /* 0x040fe400000e0000 */
[C---:B------:R-:W-:Y:S02]  /*12780*/  R2UR UR17, R7.reuse ;  /* 0x00000000071172ca */ /* 0x040fe400000e0000 */
[----:B------:R-:W-:Y:S02]  /*12790*/  R2UR UR20, R6 ;  /* 0x00000000061472ca */ /* 0x000fe400000e0000 */
[----:B------:R-:W-:-:S02]  /*127a0*/  R2UR UR21, R7 ;  /* 0x00000000071572ca */ /* 0x000fc400000e0000 */
[C---:B------:R-:W-:Y:S02]  /*127b0*/  R2UR UR24, R4.reuse ;  /* 0x00000000041872ca */ /* 0x040fe400000e0000 */
[----:B------:R-:W-:Y:S02]  /*127c0*/  R2UR UR25, R5 ;  /* 0x00000000051972ca */ /* 0x000fe400000e0000 */
[----:B------:R-:W-:Y:S01]  /*127d0*/  R2UR UR31, R21 ;  /* 0x00000000151f72ca */ /* 0x000fe200000e0000 */
[----:B------:R-:W-:Y:S01]  /*127e0*/  IMAD.MOV.U32 R21, RZ, RZ, 0x40000040 ;  /* 0x40000040ff157424 */ /* 0x000fe200078e00ff */
[C---:B------:R-:W-:Y:S02]  /*127f0*/  R2UR UR28, R4.reuse ;  /* 0x00000000041c72ca */ /* 0x040fe400000e0000 */
[----:B------:R-:W-:Y:S02]  /*12800*/  R2UR UR29, R5 ;  /* 0x00000000051d72ca */ /* 0x000fe400000e0000 */
[----:B------:R-:W-:-:S02]  /*12810*/  R2UR UR32, R4 ;  /* 0x00000000042072ca */ /* 0x000fc400000e0000 */
        /* <DEDUP_REMOVED lines=77> */
.L_x_3162:
[----:B------:R-:W-:Y:S01]  /*12cf0*/  SHF.L.U32 R3, R223, 0x1f, RZ ;  /* 0x0000001fdf037819 */ /* 0x000fe200000006ff */
[----:B------:R-:W-:-:S04]  /*12d00*/  IMAD R12, R220, 0x8, R18 ;  /* 0x00000008dc0c7824 */ /* 0x000fc800078e0212 */
[----:B------:R0:W1:Y:S01]  /*12d10*/  SYNCS.PHASECHK.TRANS64.TRYWAIT P2, [R12+URZ+0x22850], R3 ;  /* 0x022850030c0075a7 */ /* 0x000062000804017f */
[----:B------:R-:W-:Y:S05]  /*12d20*/  @!P1 BRA `(.L_x_3163) ;  /* 0x0000000000049947 */ /* 0x000fea0003800000 */
[----:B------:R-:W-:Y:S01]  /*12d30*/  BPT.TRAP 0x1 ;  /* 0x000000040000795c */ /* 0x000fe20000300000 */
.L_x_3163:
[----:B-1----:R-:W-:Y:S05]  /*12d40*/  @P2 BRA `(.L_x_3161) ;  /* 0x0000000000082947 */ /* 0x002fea0003800000 */
[----:B------:R-:W1:Y:S02]  /*12d50*/  SYNCS.PHASECHK.TRANS64.TRYWAIT P2, [R12+URZ+0x22850], R3 ;  /* 0x022850030c0075a7 */ /* 0x000e64000804017f */
[----:B-1----:R-:W-:Y:S05]  /*12d60*/  @!P2 BRA `(.L_x_3164) ;  /* 0x0000011c00e8a947 */ /* 0x002fea0003800000 */
.L_x_3161:
        /* <DEDUP_REMOVED lines=16> */
[----:B------:R-:W-:Y:S01]  /*12e70*/  IMAD.MOV.U32 R185, RZ, RZ, -0x3ffffff0 ;  /* 0xc0000010ffb97424 */ /* 0x000fe200078e00ff */
[----:B------:R-:W-:Y:S01]  /*12e80*/  IADD3 R184, R20, 0x100, RZ ;  /* 0x0000010014b87810 */ /* 0x000fe20007ffe0ff */
[----:B------:R-:W-:-:S03]  /*12e90*/  WARPGROUP.ARRIVE ;  /* 0x00000000000079c5 */ /* 0x000fc60000000000 */
        /* <DEDUP_REMOVED lines=27> */
.L_x_3165:
[----:B0-----:R-:W0:Y:S01]  /*13050*/  @P0 LDC R3, c[0x0][0x44c] ;  /* 0x00011300ff030b82 */ /* 0x001e220000000800 */
[----:B------:R-:W-:-:S07]  /*13060*/  IMAD.IADD R20, R208, 0x1, R200 ;  /* 0x00000001d0147824 */ /* 0x000fce00078e02c8 */
[----:B------:R-:W1:Y:S01]  /*13070*/  @P0 LDC R12, c[0x0][0x450] ;  /* 0x00011400ff0c0b82 */ /* 0x000e620000000800 */
[----:B0-----:R-:W-:-:S05]  /*13080*/  @P0 IMAD.HI.U32 R3, R20, R3, RZ ;  /* 0x0000000314030227 */ /* 0x001fca00078e00ff */
[----:B-1----:R-:W-:Y:S01]  /*13090*/  @P0 SHF.R.U32.HI R20, RZ, R12, R3 ;  /* 0x0000000cff140219 */ /* 0x002fe20000011603 */
[----:B------:R-:W-:-:S04]  /*130a0*/  IMAD.MOV.U32 R12, RZ, RZ, -0xa0 ;  /* 0xffffff60ff0c7424 */ /* 0x000fc800078e00ff */
[----:B------:R-:W0:Y:S01]  /*130b0*/  SHFL.IDX PT, R3, R20, RZ, 0x1c1f ;  /* 0x001c1fff14037589 */ /* 0x000e2200000e0000 */
[----:B------:R-:W-:-:S04]  /*130c0*/  IMAD R12, R219, R12, 0x1 ;  /* 0x00000001db0c7424 */ /* 0x000fc800078e020c */
[----:B------:R-:W-:-:S05]  /*130d0*/  IMAD R12, R207, -0x2, R12 ;  /* 0xfffffffecf0c7824 */ /* 0x000fca00078e020c */
[----:B------:R-:W-:-:S04]  /*130e0*/  IADD3 R12, -R191, R12, R189 ;  /* 0x0000000cbf0c7210 */ /* 0x000fc80007ffe1bd */
[----:B0-----:R-:W-:-:S04]  /*130f0*/  IADD3 R3, R12, R3, RZ ;  /* 0x000000030c037210 */ /* 0x001fc80007ffe0ff */
[C---:B------:R-:W-:Y:S02]  /*13100*/  ISETP.GT.AND P2, PT, R3.reuse, RZ, PT ;  /* 0x000000ff0300720c */ /* 0x040fe40003f44270 */
[C---:B------:R-:W-:Y:S02]  /*13110*/  ISETP.GT.AND P3, PT, R3.reuse, 0x1, PT ;  /* 0x000000010300780c */ /* 0x040fe40003f64270 */
        /* <DEDUP_REMOVED lines=106> */
[C---:B------:R-:W-:Y:S02]  /*137c0*/  ISETP.GT.AND P3, PT, R3.reuse, 0x91, PT ;  /* 0x000000910300780c */ /* 0x040fe40003f64270 */
[C---:B------:R-:W-:Y:S02]  /*137d0*/  ISETP.GT.AND P5, PT, R3.reuse, 0x98, PT ;  /* 0x000000980300780c */ /* 0x040fe40003fa4270 */
[----:B------:R-:W-:Y:S02]  /*137e0*/  ISETP.GT.AND P4, PT, R3, 0x99, PT ;  /* 0x000000990300780c */ /* 0x000fe40003f84270 */
[----:B------:R-:W-:Y:S02]  /*137f0*/  FSEL R96, R96, -INF , P2 ;  /* 0xff80000060607808 */ /* 0x000fe40001000000 */
[----:B------:R-:W-:Y:S02]  /*13800*/  FMNMX.FTZ R3, R93, R152, !PT ;  /* 0x000000985d037209 */ /* 0x000fe40007810000 */
[----:B------:R-:W-:-:S02]  /*13810*/  FSEL R104, R97, -INF , P3 ;  /* 0xff80000061687808 */ /* 0x000fc40001800000 */
[----:B------:R-:W-:Y:S02]  /*13820*/  FMNMX.FTZ R3, R96, R3, !PT ;  /* 0x0000000360037209 */ /* 0x000fe40007810000 */
[----:B------:R-:W-:Y:S02]  /*13830*/  FSEL R97, R100, -INF , P5 ;  /* 0xff80000064617808 */ /* 0x000fe40002800000 */
[----:B------:R-:W-:Y:S02]  /*13840*/  FMNMX.FTZ R100, R104, R3, !PT ;  /* 0x0000000368647209 */ /* 0x000fe40007810000 */
[----:B------:R-:W-:Y:S02]  /*13850*/  FSEL R101, R101, -INF , P4 ;  /* 0xff80000065657808 */ /* 0x000fe40002000000 */
[----:B------:R-:W-:-:S04]  /*13860*/  FMNMX.FTZ R100, R97, R100, !PT ;  /* 0x0000006461647209 */ /* 0x000fc80007810000 */
[----:B------:R-:W-:-:S05]  /*13870*/  FMNMX.FTZ R100, R101, R100, !PT ;  /* 0x0000006465647209 */ /* 0x000fca0007810000 */
[----:B------:R-:W0:Y:S02]  /*13880*/  SHFL.BFLY PT, R3, R100, 0x2, 0x1f ;  /* 0x0c401f0064037f89 */ /* 0x000e2400000e0000 */
[----:B0-----:R-:W-:Y:S02]  /*13890*/  FMNMX.FTZ R120, R100, R3, !PT ;  /* 0x0000000364787209 */ /* 0x001fe40007810000 */
[----:B------:R-:W0:Y:S04]  /*138a0*/  SHFL.IDX PT, R3, R20, 0x1, 0x1c1f ;  /* 0x003c1f0014037f89 */ /* 0x000e2800000e0000 */
[----:B------:R-:W1:Y:S01]  /*138b0*/  SHFL.BFLY PT, R124, R120, 0x1, 0x1f ;  /* 0x0c201f00787c7f89 */ /* 0x000e6200000e0000 */
[----:B0-----:R-:W-:Y:S01]  /*138c0*/  IMAD.IADD R12, R12, 0x1, R3 ;  /* 0x000000010c0c7824 */ /* 0x001fe200078e0203 */
[----:B-1----:R-:W-:-:S04]  /*138d0*/  FMNMX.FTZ R3, R120, R124, !PT ;  /* 0x0000007c78037209 */ /* 0x002fc80007810000 */
[C---:B------:R-:W-:Y:S02]  /*138e0*/  ISETP.GT.AND P2, PT, R12.reuse, 0x8, PT ;  /* 0x000000080c00780c */ /* 0x040fe40003f44270 */
[----:B------:R-:W-:Y:S01]  /*138f0*/  ISETP.GT.AND P4, PT, R12, RZ, PT ;  /* 0x000000ff0c00720c */ /* 0x000fe20003f84270 */
[----:B------:R-:W-:-:S01]  /*13900*/  FFMA.FTZ R20, R2, R3, -8 ;  /* 0xc100000002147423 */ /* 0x000fc20000010003 */
[----:B------:R-:W-:Y:S02]  /*13910*/  FSEL R158, R158, -INF , P2 ;  /* 0xff8000009e9e7808 */ /* 0x000fe40001000000 */
[----:B------:R-:W-:Y:S02]  /*13920*/  FSEL R154, R154, -INF , P4 ;  /* 0xff8000009a9a7808 */ /* 0x000fe40002000000 */
[C---:B------:R-:W-:Y:S02]  /*13930*/  ISETP.GT.AND P2, PT, R12.reuse, 0x18, PT ;  /* 0x000000180c00780c */ /* 0x040fe40003f44270 */
[----:B------:R-:W-:-:S02]  /*13940*/  ISETP.GT.AND P3, PT, R12, 0x9, PT ;  /* 0x000000090c00780c */ /* 0x000fc40003f64270 */
[----:B------:R-:W-:Y:S02]  /*13950*/  ISETP.GT.AND P4, PT, R12, 0x10, PT ;  /* 0x000000100c00780c */ /* 0x000fe40003f84270 */
[----:B------:R-:W-:Y:S02]  /*13960*/  FSEL R166, R166, -INF , P2 ;  /* 0xff800000a6a67808 */ /* 0x000fe40001000000 */
        /* <DEDUP_REMOVED lines=8> */
[----:B------:R-:W-:Y:S02]  /*139f0*/  FSETP.NEU.FTZ.AND P2, PT, R3, -INF , PT ;  /* 0xff8000000300780b */ /* 0x000fe40003f5d000 */
[----:B------:R-:W-:-:S02]  /*13a00*/  ISETP.GT.AND P3, PT, R12, 0x29, PT ;  /* 0x000000290c00780c */ /* 0x000fc40003f64270 */
[----:B------:R-:W-:Y:S02]  /*13a10*/  ISETP.GT.AND P4, PT, R12, 0x30, PT ;  /* 0x000000300c00780c */ /* 0x000fe40003f84270 */
[----:B------:R-:W-:Y:S02]  /*13a20*/  FSEL R20, R20, RZ, P2 ;  /* 0x000000ff14147208 */ /* 0x000fe40001000000 */
[----:B------:R-:W-:Y:S02]  /*13a30*/  ISETP.GT.AND P5, PT, R12, 0x1, PT ;  /* 0x000000010c00780c */ /* 0x000fe40003fa4270 */
[----:B------:R-:W-:Y:S01]  /*13a40*/  FSEL R143, R143, -INF , P3 ;  /* 0xff8000008f8f7808 */ /* 0x000fe20001800000 */
[--C-:B------:R-:W-:Y:S01]  /*13a50*/  FFMA.FTZ R100, R2, R21, -R20.reuse ;  /* 0x0000001502647223 */ /* 0x100fe20000010814 */
[----:B------:R-:W-:Y:S01]  /*13a60*/  FSEL R146, R146, -INF , P4 ;  /* 0xff80000092927808 */ /* 0x000fe20002000000 */
[--C-:B------:R-:W-:Y:S01]  /*13a70*/  FFMA.FTZ R124, R2, R153, -R20.reuse ;  /* 0x00000099027c7223 */ /* 0x100fe20000010814 */
[----:B------:R-:W-:Y:S01]  /*13a80*/  ISETP.GT.AND P3, PT, R12, 0x38, PT ;  /* 0x000000380c00780c */ /* 0x000fe20003f64270 */
[--C-:B------:R-:W-:Y:S01]  /*13a90*/  FFMA.FTZ R128, R2, R171, -R20.reuse ;  /* 0x000000ab02807223 */ /* 0x100fe20000010814 */
[----:B------:R-:W-:Y:S01]  /*13aa0*/  ISETP.GT.AND P4, PT, R12, 0x39, PT ;  /* 0x000000390c00780c */ /* 0x000fe20003f84270 */
[C-C-:B------:R-:W-:Y:S01]  /*13ab0*/  FFMA.FTZ R152, R2.reuse, R108, -R20.reuse ;  /* 0x0000006c02987223 */ /* 0x140fe20000010814 */
[----:B------:R-:W-:Y:S01]  /*13ac0*/  FSEL R155, R155, -INF , P5 ;  /* 0xff8000009b9b7808 */ /* 0x000fe20002800000 */
[--C-:B------:R-:W-:Y:S01]  /*13ad0*/  FFMA.FTZ R108, R2, R112, -R20.reuse ;  /* 0x00000070026c7223 */ /* 0x100fe20000010814 */
[----:B------:R-:W-:Y:S01]  /*13ae0*/  ISETP.GT.AND P5, PT, R12, 0x11, PT ;  /* 0x000000110c00780c */ /* 0x000fe20003fa4270 */
[--C-:B------:R-:W-:Y:S01]  /*13af0*/  FFMA.FTZ R112, R2, R116, -R20.reuse ;  /* 0x0000007402707223 */ /* 0x100fe20000010814 */
[----:B------:R-:W-:Y:S01]  /*13b00*/  FSEL R21, R150, -INF , P3 ;  /* 0xff80000096157808 */ /* 0x000fe20001800000 */
[C-C-:B------:R-:W-:Y:S01]  /*13b10*/  FFMA.FTZ R137, R2.reuse, R137, -R20.reuse ;  /* 0x0000008902897223 */ /* 0x140fe20000010814 */
        /* <DEDUP_REMOVED lines=14> */
[C---:B------:R-:W-:Y:S01]  /*13c00*/  ISETP.GT.AND P4, PT, R12.reuse, 0x49, PT ;  /* 0x000000490c00780c */ /* 0x040fe20003f84270 */
[----:B------:R0:W-:Y:S01]  /*13c10*/  MUFU.EX2 R123, R124 ;  /* 0x0000007c007b7308 */ /* 0x0001e20000000800 */
[----:B------:R-:W-:Y:S01]  /*13c20*/  ISETP.GT.AND P3, PT, R12, 0x50, PT ;  /* 0x000000500c00780c */ /* 0x000fe20003f64270 */
[--C-:B------:R-:W-:Y:S01]  /*13c30*/  FFMA.FTZ R140, R2, R185, -R20.reuse ;  /* 0x000000b9028c7223 */ /* 0x100fe20000010814 */
[----:B------:R-:W-:Y:S01]  /*13c40*/  FSEL R142, R142, -INF , P5 ;  /* 0xff8000008e8e7808 */ /* 0x000fe20002800000 */
[--C-:B------:R-:W-:Y:S01]  /*13c50*/  FFMA.FTZ R125, R2, R125, -R20.reuse ;  /* 0x0000007d027d7223 */ /* 0x100fe20000010814 */
[----:B------:R-:W-:Y:S01]  /*13c60*/  ISETP.GT.AND P5, PT, R12, 0x31, PT ;  /* 0x000000310c00780c */ /* 0x000fe20003fa4270 */
[C-C-:B------:R-:W-:Y:S01]  /*13c70*/  FFMA.FTZ R144, R2.reuse, R187, -R20.reuse ;  /* 0x000000bb02907223 */ /* 0x140fe20000010814 */
[----:B------:R-:W-:Y:S01]  /*13c80*/  FSEL R127, R127, -INF , P4 ;  /* 0xff8000007f7f7808 */ /* 0x000fe20002000000 */
[--C-:B------:R-:W-:Y:S01]  /*13c90*/  FFMA.FTZ R129, R2, R129, -R20.reuse ;  /* 0x0000008102817223 */ /* 0x100fe20000010814 */
[----:B------:R-:W-:Y:S01]  /*13ca0*/  FSEL R169, R130, -INF , P3 ;  /* 0xff80000082a97808 */ /* 0x000fe20001800000 */
[--C-:B0-----:R-:W-:Y:S01]  /*13cb0*/  FFMA.FTZ R124, R2, R157, -R20.reuse ;  /* 0x0000009d027c7223 */ /* 0x101fe20000010814 */
        /* <DEDUP_REMOVED lines=19> */
[--C-:B------:R-:W-:Y:S01]  /*13df0*/  FFMA.FTZ R88, R2, R88, -R20.reuse ;  /* 0x0000005802587223 */ /* 0x100fe20000010814 */
[----:B------:R-:W-:Y:S01]  /*13e00*/  FSEL R106, R106, -INF , P4 ;  /* 0xff8000006a6a7808 */ /* 0x000fe20002000000 */
[C-C-:B------:R-:W-:Y:S01]  /*13e10*/  FFMA.FTZ R89, R2.reuse, R89, -R20.reuse ;  /* 0x0000005902597223 */ /* 0x140fe20000010814 */
        /* <DEDUP_REMOVED lines=9> */
[----:B------:R-:W-:Y:S01]  /*13eb0*/  FFMA.FTZ R97, R2, R97, -R20 ;  /* 0x0000006102617223 */ /* 0x000fe20000010814 */
[----:B------:R-:W-:Y:S01]  /*13ec0*/  FSEL R111, R111, -INF , P4 ;  /* 0xff8000006f6f7808 */ /* 0x000fe20002000000 */
[----:B------:R-:W-:Y:S01]  /*13ed0*/  MUFU.EX2 R100, R100 ;  /* 0x0000006400647308 */ /* 0x000fe20000000800 */
[----:B------:R-:W-:-:S02]  /*13ee0*/  FSEL R161, R114, -INF , P3 ;  /* 0xff80000072a17808 */ /* 0x000fc40001800000 */
[C---:B------:R-:W-:Y:S02]  /*13ef0*/  ISETP.GT.AND P4, PT, R12.reuse, 0x78, PT ;  /* 0x000000780c00780c */ /* 0x040fe40003f84270 */
[----:B------:R-:W-:Y:S02]  /*13f00*/  ISETP.GT.AND P3, PT, R12, 0x79, PT ;  /* 0x000000790c00780c */ /* 0x000fe40003f64270 */
[----:B------:R-:W-:Y:S01]  /*13f10*/  FSEL R171, R110, -INF , P5 ;  /* 0xff8000006eab7808 */ /* 0x000fe20002800000 */
[----:B------:R-:W-:Y:S01]  /*13f20*/  MUFU.EX2 R122, R122 ;  /* 0x0000007a007a7308 */ /* 0x000fe20000000800 */
[----:B------:R-:W-:Y:S02]  /*13f30*/  ISETP.GT.AND P5, PT, R12, 0x71, PT ;  /* 0x000000710c00780c */ /* 0x000fe40003fa4270 */
[----:B------:R-:W-:Y:S02]  /*13f40*/  FSEL R118, R118, -INF , P4 ;  /* 0xff80000076767808 */ /* 0x000fe40002000000 */
[----:B------:R-:W-:-:S02]  /*13f50*/  FSEL R119, R119, -INF , P3 ;  /* 0xff80000077777808 */ /* 0x000fc40001800000 */
[C---:B------:R-:W-:Y:S01]  /*13f60*/  ISETP.GT.AND P4, PT, R12.reuse, 0x80, PT ;  /* 0x000000800c00780c */ /* 0x040fe20003f84270 */
[----:B------:R0:W-:Y:S01]  /*13f70*/  MUFU.EX2 R110, R128 ;  /* 0x00000080006e7308 */ /* 0x0001e20000000800 */
[C---:B------:R-:W-:Y:S02]  /*13f80*/  ISETP.GT.AND P3, PT, R12.reuse, 0x81, PT ;  /* 0x000000810c00780c */ /* 0x040fe40003f64270 */
[----:B------:R-:W-:Y:S02]  /*13f90*/  FSEL R114, R115, -INF , P5 ;  /* 0xff80000073727808 */ /* 0x000fe40002800000 */
[----:B------:R-:W-:Y:S02]  /*13fa0*/  ISETP.GT.AND P5, PT, R12, 0x88, PT ;  /* 0x000000880c00780c */ /* 0x000fe40003fa4270 */
[----:B------:R-:W-:Y:S01]  /*13fb0*/  FSEL R91, R91, -INF , P3 ;  /* 0xff8000005b5b7808 */ /* 0x000fe20001800000 */
[----:B------:R1:W-:Y:S01]  /*13fc0*/  MUFU.EX2 R115, R124 ;  /* 0x0000007c00737308 */ /* 0x0003e20000000800 */
[----:B0-----:R-:W-:-:S01]  /*13fd0*/  FFMA.FTZ R128, R2, R173, -R20 ;  /* 0x000000ad02807223 */ /* 0x001fc20000010814 */
[----:B------:R-:W-:-:S02]  /*13fe0*/  FSEL R173, R90, -INF , P4 ;  /* 0xff8000005aad7808 */ /* 0x000fc40002000000 */
[C---:B------:R-:W-:Y:S02]  /*13ff0*/  ISETP.GT.AND P4, PT, R12.reuse, 0x89, PT ;  /* 0x000000890c00780c */ /* 0x040fe40003f84270 */
[----:B------:R-:W-:Y:S02]  /*14000*/  ISETP.GT.AND P3, PT, R12, 0x90, PT ;  /* 0x000000900c00780c */ /* 0x000fe40003f64270 */
[----:B------:R-:W-:Y:S01]  /*14010*/  FSEL R165, R94, -INF , P5 ;  /* 0xff8000005ea57808 */ /* 0x000fe20002800000 */
[----:B-1----:R-:W-:Y:S01]  /*14020*/  FFMA.FTZ R124, R2, R175, -R20 ;  /* 0x000000af027c7223 */ /* 0x002fe20000010814 */
[----:B------:R-:W-:Y:S01]  /*14030*/  FSEL R94, R95, -INF , P4 ;  /* 0xff8000005f5e7808 */ /* 0x000fe20002000000 */
[----:B------:R0:W-:Y:S01]  /*14040*/  MUFU.EX2 R90, R128 ;  /* 0x00000080005a7308 */ /* 0x0001e20000000800 */
[----:B------:R-:W-:Y:S02]  /*14050*/  FSEL R98, R98, -INF , P3 ;  /* 0xff80000062627808 */ /* 0x000fe40001800000 */
[----:B------:R-:W-:-:S02]  /*14060*/  ISETP.GT.AND P5, PT, R12, 0x91, PT ;  /* 0x000000910c00780c */ /* 0x000fc40003fa4270 */
[C---:B------:R-:W-:Y:S02]  /*14070*/  ISETP.GT.AND P4, PT, R12.reuse, 0x98, PT ;  /* 0x000000980c00780c */ /* 0x040fe40003f84270 */
[----:B------:R-:W-:Y:S01]  /*14080*/  ISETP.GT.AND P3, PT, R12, 0x99, PT ;  /* 0x000000990c00780c */ /* 0x000fe20003f64270 */
[----:B------:R1:W-:Y:S01]  /*14090*/  MUFU.EX2 R95, R130 ;  /* 0x00000082005f7308 */ /* 0x0003e20000000800 */
[----:B------:R-:W-:Y:S01]  /*140a0*/  FMNMX.FTZ R12, R154, R217, !PT ;  /* 0x000000d99a0c7209 */ /* 0x000fe20007810000 */
[--C-:B0-----:R-:W-:Y:S01]  /*140b0*/  FFMA.FTZ R128, R2, R177, -R20.reuse ;  /* 0x000000b102807223 */ /* 0x101fe20000010814 */
[----:B------:R-:W-:Y:S02]  /*140c0*/  FSEL R99, R99, -INF , P5 ;  /* 0xff80000063637808 */ /* 0x000fe40002800000 */
[----:B------:R-:W-:Y:S02]  /*140d0*/  FMNMX.FTZ R175, R155, R12, !PT ;  /* 0x0000000c9baf7209 */ /* 0x000fe40007810000 */
[----:B------:R-:W-:Y:S01]  /*140e0*/  FSEL R103, R103, -INF , P3 ;  /* 0xff80000067677808 */ /* 0x000fe20001800000 */
[----:B------:R-:W-:Y:S01]  /*140f0*/  MUFU.EX2 R124, R124 ;  /* 0x0000007c007c7308 */ /* 0x000fe20000000800 */
[----:B------:R-:W-:Y:S01]  /*14100*/  FMNMX.FTZ R12, R158, R175, !PT ;  /* 0x000000af9e0c7209 */ /* 0x000fe20007810000 */
[----:B-1----:R-:W-:-:S03]  /*14110*/  FFMA.FTZ R130, R2, R179, -R20 ;  /* 0x000000b302827223 */ /* 0x002fc60000010814 */
        /* <DEDUP_REMOVED lines=51> */
[----:B------:R-:W-:Y:S02]  /*14450*/  FSEL R175, R102, -INF , P4 ;  /* 0xff80000066af7808 */ /* 0x000fe40002000000 */
[----:B------:R-:W-:-:S03]  /*14460*/  FMNMX.FTZ R12, R99, R12, !PT ;  /* 0x0000000c630c7209 */ /* 0x000fc60007810000 */
[----:B------:R0:W-:Y:S01]  /*14470*/  MUFU.EX2 R102, R152 ;  /* 0x0000009800667308 */ /* 0x0001e20000000800 */
[----:B------:R-:W-:-:S04]  /*14480*/  FMNMX.FTZ R12, R175, R12, !PT ;  /* 0x0000000caf0c7209 */ /* 0x000fc80007810000 */
[----:B------:R-:W-:-:S03]  /*14490*/  FMNMX.FTZ R12, R103, R12, !PT ;  /* 0x0000000c670c7209 */ /* 0x000fc60007810000 */
[----:B------:R-:W-:Y:S02]  /*144a0*/  MUFU.EX2 R109, R109 ;  /* 0x0000006d006d7308 */ /* 0x000fe40000000800 */
[----:B------:R-:W1:Y:S06]  /*144b0*/  SHFL.BFLY PT, R177, R12, 0x2, 0x1f ;  /* 0x0c401f000cb17f89 */ /* 0x000e6c00000e0000 */
[----:B------:R-:W-:Y:S08]  /*144c0*/  MUFU.EX2 R108, R108 ;  /* 0x0000006c006c7308 */ /* 0x000ff00000000800 */
[----:B------:R-:W-:Y:S08]  /*144d0*/  MUFU.EX2 R113, R113 ;  /* 0x0000007100717308 */ /* 0x000ff00000000800 */
[----:B------:R-:W-:Y:S01]  /*144e0*/  MUFU.EX2 R112, R112 ;  /* 0x0000007000707308 */ /* 0x000fe20000000800 */
[----:B-1----:R-:W-:Y:S01]  /*144f0*/  FMNMX.FTZ R116, R12, R177, !PT ;  /* 0x000000b10c747209 */ /* 0x002fe20007810000 */
[C-C-:B------:R-:W-:Y:S01]  /*14500*/  FFMA.FTZ R177, R2.reuse, R104, -R20.reuse ;  /* 0x0000006802b17223 */ /* 0x140fe20000010814 */
[----:B------:R-:W-:-:S03]  /*14510*/  FFMA.FTZ R20, R2, R101, -R20 ;  /* 0x0000006502147223 */ /* 0x000fc60000010814 */
[----:B------:R-:W1:Y:S02]  /*14520*/  SHFL.BFLY PT, R179, R116, 0x1, 0x1f ;  /* 0x0c201f0074b37f89 */ /* 0x000e6400000e0000 */
[----:B------:R-:W-:Y:S08]  /*14530*/  MUFU.EX2 R117, R117 ;  /* 0x0000007500757308 */ /* 0x000ff00000000800 */
[----:B------:R-:W-:Y:S08]  /*14540*/  MUFU.EX2 R88, R88 ;  /* 0x0000005800587308 */ /* 0x000ff00000000800 */
[----:B------:R-:W-:Y:S01]  /*14550*/  MUFU.EX2 R89, R89 ;  /* 0x0000005900597308 */ /* 0x000fe20000000800 */
[----:B-1----:R-:W-:-:S07]  /*14560*/  FMNMX.FTZ R12, R116, R179, !PT ;  /* 0x000000b3740c7209 */ /* 0x002fce0007810000 */
[----:B------:R-:W-:Y:S01]  /*14570*/  MUFU.EX2 R92, R92 ;  /* 0x0000005c005c7308 */ /* 0x000fe20000000800 */
[----:B------:R-:W-:Y:S01]  /*14580*/  FSETP.NEU.FTZ.AND P3, PT, R12, -INF , PT ;  /* 0xff8000000c00780b */ /* 0x000fe20003f7d000 */
[----:B------:R-:W-:-:S06]  /*14590*/  FFMA.FTZ R101, R2, R12, -8 ;  /* 0xc100000002657423 */ /* 0x000fcc000001000c */
[----:B------:R-:W-:Y:S01]  /*145a0*/  MUFU.EX2 R93, R93 ;  /* 0x0000005d005d7308 */ /* 0x000fe20000000800 */
[----:B------:R-:W-:-:S05]  /*145b0*/  FSEL R101, R101, RZ, P3 ;  /* 0x000000ff65657208 */ /* 0x000fca0001800000 */
[C-C-:B------:R-:W-:Y:S01]  /*145c0*/  FFMA.FTZ R156, R2.reuse, R151, -R101.reuse ;  /* 0x00000097029c7223 */ /* 0x140fe20000010865 */
[----:B------:R-:W-:-:S01]  /*145d0*/  FFMA.FTZ R151, R2, R153, -R101 ;  /* 0x0000009902977223 */ /* 0x000fc20000010865 */
[----:B------:R-:W-:Y:S01]  /*145e0*/  FSEL R153, R3, RZ, P2 ;  /* 0x000000ff03997208 */ /* 0x000fe20001000000 */
[----:B------:R-:W-:-:S01]  /*145f0*/  FFMA.FTZ R104, R2, R155, -R101 ;  /* 0x0000009b02687223 */ /* 0x000fc20000010865 */
[C-C-:B------:R-:W-:Y:S01]  /*14600*/  FFMA.FTZ R155, R2.reuse, R159, -R101.reuse ;  /* 0x0000009f029b7223 */ /* 0x140fe20000010865 */
[----:B------:R-:W-:-:S01]  /*14610*/  FFMA.FTZ R159, R2, R163, -R101 ;  /* 0x000000a3029f7223 */ /* 0x000fc20000010865 */
[----:B------:R-:W-:Y:S01]  /*14620*/  FFMA.FTZ R163, R2, R167, -R101 ;  /* 0x000000a702a37223 */ /* 0x000fe20000010865 */
[----:B------:R-:W-:-:S01]  /*14630*/  FADD.FTZ R167, -R153, R218 ;  /* 0x000000da99a77221 */ /* 0x000fc20000010100 */
[----:B------:R-:W-:Y:S02]  /*14640*/  IMAD R153, R193, 0x8, R18 ;  /* 0x00000008c1997824 */ /* 0x000fe400078e0212 */
[----:B------:R-:W-:-:S01]  /*14650*/  FFMA.FTZ R116, R2, R158, -R101 ;  /* 0x0000009e02747223 */ /* 0x000fc20000010865 */
[----:B------:R-:W-:Y:S01]  /*14660*/  FSEL R158, R12, RZ, P3 ;  /* 0x000000ff0c9e7208 */ /* 0x000fe20001800000 */
[----:B------:R-:W-:-:S01]  /*14670*/  FFMA.FTZ R179, R2, R154, -R101 ;  /* 0x0000009a02b37223 */ /* 0x000fc20000010865 */
[----:B------:R-:W-:-:S02]  /*14680*/  VIADD R153, R153, 0x22840 ;  /* 0x0002284099997836 */ /* 0x000fc40000000000 */
[----:B------:R-:W-:Y:S01]  /*14690*/  FMUL.FTZ R167, R2, R167 ;  /* 0x000000a702a77220 */ /* 0x000fe20000410000 */
[----:B------:R-:W-:Y:S01]  /*146a0*/  MUFU.EX2 R104, R104 ;  /* 0x0000006800687308 */ /* 0x000fe20000000800 */
[----:B------:R-:W-:-:S01]  /*146b0*/  FADD.FTZ R181, -R158, R217 ;  /* 0x000000d99eb57221 */ /* 0x000fc20000010100 */
[----:B0-----:R-:W-:Y:S01]  /*146c0*/  FFMA.FTZ R152, R2, R162, -R101 ;  /* 0x000000a202987223 */ /* 0x001fe20000010865 */
[----:B------:R-:W-:Y:S01]  /*146d0*/  PRMT R158, R228, 0x654, R153 ;  /* 0x00000654e49e7816 */ /* 0x000fe20000000099 */
[C-C-:B------:R-:W-:Y:S01]  /*146e0*/  FFMA.FTZ R154, R2.reuse, R166, -R101.reuse ;  /* 0x000000a6029a7223 */ /* 0x140fe20000010865 */
[----:B------:R-:W-:-:S01]  /*146f0*/  FFMA.FTZ R138, R2, R138, -R101 ;  /* 0x0000008a028a7223 */ /* 0x000fc20000010865 */
[C-C-:B------:R-:W-:Y:S01]  /*14700*/  FFMA.FTZ R139, R2.reuse, R139, -R101.reuse ;  /* 0x0000008b028b7223 */ /* 0x140fe20000010865 */
[----:B------:R0:W-:Y:S01]  /*14710*/  SYNCS.ARRIVE.TRANS64.RED.A1T0 RZ, [R158+URZ], RZ ;  /* 0x000000ff9eff79a7 */ /* 0x0001e2000810043f */
[----:B------:R-:W1:Y:S01]  /*14720*/  MUFU.EX2 R153, R167 ;  /* 0x000000a700997308 */ /* 0x000e620000000800 */
[----:B------:R-:W-:-:S01]  /*14730*/  FFMA.FTZ R142, R2, R142, -R101 ;  /* 0x0000008e028e7223 */ /* 0x000fc20000010865 */
[C-C-:B------:R-:W-:Y:S01]  /*14740*/  FFMA.FTZ R143, R2.reuse, R143, -R101.reuse ;  /* 0x0000008f028f7223 */ /* 0x140fe20000010865 */
[----:B------:R-:W-:-:S01]  /*14750*/  FFMA.FTZ R146, R2, R146, -R101 ;  /* 0x0000009202927223 */ /* 0x000fc20000010865 */
[C-C-:B------:R-:W-:Y:S01]  /*14760*/  FFMA.FTZ R147, R2.reuse, R147, -R101.reuse ;  /* 0x0000009302937223 */ /* 0x140fe20000010865 */
[----:B------:R-:W-:-:S01]  /*14770*/  FFMA.FTZ R21, R2, R21, -R101 ;  /* 0x0000001502157223 */ /* 0x000fc20000010865 */
[C-C-:B------:R-:W-:Y:S01]  /*14780*/  FFMA.FTZ R120, R2.reuse, R120, -R101.reuse ;  /* 0x0000007802787223 */ /* 0x140fe20000010865 */
[C---:B0-----:R-:W-:Y:S01]  /*14790*/  FMUL.FTZ R158, R2.reuse, R181 ;  /* 0x000000b5029e7220 */ /* 0x041fe20000410000 */
        /* <DEDUP_REMOVED lines=8> */
[----:B------:R-:W0:Y:S01]  /*14820*/  MUFU.EX2 R158, R158 ;  /* 0x0000009e009e7308 */ /* 0x000e220000000800 */
        /* <DEDUP_REMOVED lines=16> */
[----:B0-----:R-:W-:-:S01]  /*14930*/  FFMA.FTZ R13, R158, R0, R179 ;  /* 0x000000009e0d7223 */ /* 0x001fc200000100b3 */
[C-C-:B------:R-:W-:Y:S01]  /*14940*/  FFMA.FTZ R175, R2.reuse, R175, -R101.reuse ;  /* 0x000000af02af7223 */ /* 0x140fe20000010865 */
[----:B------:R-:W-:-:S01]  /*14950*/  FFMA.FTZ R101, R2, R103, -R101 ;  /* 0x0000006702657223 */ /* 0x000fc20000010865 */
[----:B------:R-:W-:Y:S01]  /*14960*/  FADD.FTZ R103, R123, R162 ;  /* 0x000000a27b677221 */ /* 0x000fe20000010000 */
[----:B------:R-:W-:-:S03]  /*14970*/  FADD.FTZ R13, R104, R13 ;  /* 0x0000000d680d7221 */ /* 0x000fc60000010000 */
[----:B------:R-:W0:Y:S01]  /*14980*/  MUFU.EX2 R152, R152 ;  /* 0x0000009800987308 */ /* 0x000e220000000800 */
[----:B------:R-:W-:-:S01]  /*14990*/  FADD.FTZ R0, R122, R103 ;  /* 0x000000677a007221 */ /* 0x000fc20000010000 */
[----:B-1----:R-:W-:-:S03]  /*149a0*/  FADD.FTZ R162, R116, R13 ;  /* 0x0000000d74a27221 */ /* 0x002fc60000010000 */
[----:B------:R-:W-:-:S03]  /*149b0*/  FADD.FTZ R13, R135, R0 ;  /* 0x00000000870d7221 */ /* 0x000fc60000010000 */
        /* <DEDUP_REMOVED lines=22> */
[----:B------:R-:W-:-:S06]  /*14b20*/  FADD.FTZ R0, R132, R13 ;  /* 0x0000000d84007221 */ /* 0x000fcc0000010000 */
        /* <DEDUP_REMOVED lines=10> */
[----:B0-----:R-:W-:-:S07]  /*14bd0*/  FADD.FTZ R164, R147, R164 ;  /* 0x000000a493a47221 */ /* 0x001fce0000010000 */
        /* <DEDUP_REMOVED lines=37> */
[----:B------:R-:W1:Y:S08]  /*14e30*/  MUFU.EX2 R114, R114 ;  /* 0x0000007200727308 */ /* 0x000e700000000800 */
[----:B------:R-:W3:Y:S08]  /*14e40*/  MUFU.EX2 R118, R118 ;  /* 0x0000007600767308 */ /* 0x000ef00000000800 */
[----:B------:R4:W-:Y:S08]  /*14e50*/  MUFU.EX2 R164, R91 ;  /* 0x0000005b00a47308 */ /* 0x0009f00000000800 */
[----:B------:R-:W5:Y:S01]  /*14e60*/  MUFU.EX2 R119, R119 ;  /* 0x0000007700777308 */ /* 0x000f620000000800 */
[----:B----4-:R-:W-:-:S01]  /*14e70*/  FADD.FTZ R91, R109, R0 ;  /* 0x000000006d5b7221 */ /* 0x010fc20000010000 */
[----:B--2---:R-:W-:-:S03]  /*14e80*/  FADD.FTZ R0, R162, R13 ;  /* 0x0000000da2007221 */ /* 0x004fc60000010000 */
[----:B------:R-:W-:Y:S01]  /*14e90*/  FADD.FTZ R166, R108, R91 ;  /* 0x0000005b6ca67221 */ /* 0x000fe20000010000 */
[----:B0-----:R-:W-:-:S02]  /*14ea0*/  FADD.FTZ R13, R161, R0 ;  /* 0x00000000a10d7221 */ /* 0x001fc40000010000 */
[----:B------:R-:W0:Y:S01]  /*14eb0*/  MUFU.EX2 R173, R173 ;  /* 0x000000ad00ad7308 */ /* 0x000e220000000800 */
[----:B------:R-:W-:-:S01]  /*14ec0*/  FADD.FTZ R91, R113, R166 ;  /* 0x000000a6715b7221 */ /* 0x000fc20000010000 */
[----:B-1----:R-:W-:-:S03]  /*14ed0*/  FADD.FTZ R13, R114, R13 ;  /* 0x0000000d720d7221 */ /* 0x002fc60000010000 */
[----:B------:R-:W-:Y:S01]  /*14ee0*/  FADD.FTZ R0, R112, R91 ;  /* 0x0000005b70007221 */ /* 0x000fe20000010000 */
[----:B---3--:R-:W-:-:S02]  /*14ef0*/  FADD.FTZ R166, R118, R13 ;  /* 0x0000000d76a67221 */ /* 0x008fc40000010000 */
[----:B------:R-:W1:Y:S01]  /*14f00*/  MUFU.EX2 R165, R165 ;  /* 0x000000a500a57308 */ /* 0x000e620000000800 */
[----:B------:R-:W-:-:S01]  /*14f10*/  FADD.FTZ R13, R117, R0 ;  /* 0x00000000750d7221 */ /* 0x000fc20000010000 */
[----:B-----5:R-:W-:-:S03]  /*14f20*/  FADD.FTZ R166, R119, R166 ;  /* 0x000000a677a67221 */ /* 0x020fc60000010000 */
[----:B------:R-:W-:-:S03]  /*14f30*/  FADD.FTZ R0, R88, R13 ;  /* 0x0000000d58007221 */ /* 0x000fc60000010000 */
[----:B------:R-:W2:Y:S01]  /*14f40*/  MUFU.EX2 R94, R94 ;  /* 0x0000005e005e7308 */ /* 0x000ea20000000800 */
[----:B0-----:R-:W-:-:S01]  /*14f50*/  FADD.FTZ R13, R173, R166 ;  /* 0x000000a6ad0d7221 */ /* 0x001fc20000010000 */
[----:B------:R-:W-:-:S03]  /*14f60*/  FADD.FTZ R91, R89, R0 ;  /* 0x00000000595b7221 */ /* 0x000fc60000010000 */
[----:B------:R-:W-:Y:S01]  /*14f70*/  FADD.FTZ R0, R164, R13 ;  /* 0x0000000da4007221 */ /* 0x000fe20000010000 */
[----:B------:R-:W-:-:S02]  /*14f80*/  FADD.FTZ R168, R92, R91 ;  /* 0x0000005b5ca87221 */ /* 0x000fc40000010000 */
        /* <DEDUP_REMOVED lines=21> */
.L_x_3166:
[----:B------:R-:W-:Y:S01]  /*150e0*/  F2FP.SATFINITE.E4M3.F32.PACK_AB_MERGE_C R21, R156, R21, RZ ;  /* 0x000000159c15723e */ /* 0x000fe200048070ff */
[----:B------:R-:W-:Y:S01]  /*150f0*/  FMUL.FTZ R24, R24, R153 ;  /* 0x0000009918187220 */ /* 0x000fe20000410000 */
[----:B------:R-:W-:Y:S01]  /*15100*/  ISETP.GT.AND P2, PT, R219, R15, PT ;  /* 0x0000000fdb00720c */ /* 0x000fe20003f44270 */
[-C--:B------:R-:W-:Y:S01]  /*15110*/  FMUL.FTZ R25, R25, R153.reuse ;  /* 0x0000009919197220 */ /* 0x080fe20000410000 */
[----:B------:R-:W-:Y:S01]  /*15120*/  F2FP.SATFINITE.E4M3.F32.PACK_AB_MERGE_C R183, R147, R146, R21 ;  /* 0x0000009293b7723e */ /* 0x000fe20004807015 */
[----:B------:R-:W-:Y:S01]  /*15130*/  IMAD R21, R220, 0x8, R18 ;  /* 0x00000008dc157824 */ /* 0x000fe200078e0212 */
[----:B------:R-:W-:Y:S01]  /*15140*/  F2FP.SATFINITE.E4M3.F32.PACK_AB_MERGE_C R126, R127, R126, RZ ;  /* 0x0000007e7f7e723e */ /* 0x000fe200048070ff */
[----:B------:R-:W-:Y:S01]  /*15150*/  FMUL.FTZ R28, R28, R153 ;  /* 0x000000991c1c7220 */ /* 0x000fe20000410000 */
[----:B------:R-:W-:Y:S01]  /*15160*/  F2FP.SATFINITE.E4M3.F32.PACK_AB_MERGE_C R162, R162, R171, RZ ;  /* 0x000000aba2a2723e */ /* 0x000fe200048070ff */
[----:B------:R-:W-:Y:S01]  /*15170*/  VIADD R21, R21, 0x22860 ;  /* 0x0002286015157836 */ /* 0x000fe20000000000 */
[----:B------:R-:W-:Y:S01]  /*15180*/  F2FP.SATFINITE.E4M3.F32.PACK_AB_MERGE_C R116, R155, R116, RZ ;  /* 0x000000749b74723e */ /* 0x000fe200048070ff */
[----:B------:R-:W-:Y:S01]  /*15190*/  FMUL.FTZ R29, R29, R153 ;  /* 0x000000991d1d7220 */ /* 0x000fe20000410000 */
[----:B------:R-:W-:Y:S01]  /*151a0*/  F2FP.SATFINITE.E4M3.F32.PACK_AB_MERGE_C R94, R94, R165, RZ ;  /* 0x000000a55e5e723e */ /* 0x000fe200048070ff */
[-C--:B------:R-:W-:Y:S01]  /*151b0*/  FMUL.FTZ R32, R32, R153.reuse ;  /* 0x0000009920207220 */ /* 0x080fe20000410000 */
[----:B------:R-:W-:Y:S01]  /*151c0*/  PRMT R21, R228, 0x654, R21 ;  /* 0x00000654e4157816 */ /* 0x000fe20000000015 */
[----:B------:R-:W-:Y:S01]  /*151d0*/  FMUL.FTZ R33, R33, R153 ;  /* 0x0000009921217220 */ /* 0x000fe20000410000 */
[----:B------:R-:W-:Y:S01]  /*151e0*/  F2FP.SATFINITE.E4M3.F32.PACK_AB_MERGE_C R20, R20, R97, RZ ;  /* 0x000000611414723e */ /* 0x000fe200048070ff */
[----:B------:R-:W-:Y:S01]  /*151f0*/  FMUL.FTZ R36, R36, R153 ;  /* 0x0000009924247220 */ /* 0x000fe20000410000 */
[----:B------:R-:W-:Y:S01]  /*15200*/  F2FP.SATFINITE.E4M3.F32.PACK_AB_MERGE_C R126, R120, R151, R126 ;  /* 0x00000097787e723e */ /* 0x000fe2000480707e */
[----:B------:R0:W-:Y:S01]  /*15210*/  SYNCS.ARRIVE.TRANS64.RED.A1T0 RZ, [R21+URZ], RZ ;  /* 0x000000ff15ff79a7 */ /* 0x0001e2000810043f */
[----:B------:R-:W-:Y:S01]  /*15220*/  F2FP.SATFINITE.E4M3.F32.PACK_AB_MERGE_C R162, R107, R106, R162 ;  /* 0x0000006a6ba2723e */ /* 0x000fe200048070a2 */
        /* <DEDUP_REMOVED lines=92> */
[----:B------:R-:W-:Y:S02]  /*157f0*/  IMAD.MOV.U32 R223, RZ, RZ, R197 ;  /* 0x000000ffffdf7224 */ /* 0x000fe400078e00c5 */
[----:B------:R-:W-:Y:S02]  /*15800*/  IMAD.MOV.U32 R177, RZ, RZ, R126 ;  /* 0x000000ffffb17224 */ /* 0x000fe400078e007e */
[----:B------:R-:W-:Y:S01]  /*15810*/  IMAD.MOV.U32 R173, RZ, RZ, R162 ;  /* 0x000000ffffad7224 */ /* 0x000fe200078e00a2 */
[----:B0-----:R-:W-:Y:S06]  /*15820*/  @P2 BRA `(.L_x_3167) ;  /* 0xffffffc400c82947 */ /* 0x001fec000383ffff */
.L_x_3155:
[----:B------:R-:W-:-:S13]  /*15830*/  ISETP.GE.AND P0, PT, R219, RZ, PT ;  /* 0x000000ffdb00720c */ /* 0x000fda0003f06270 */
[----:B------:R-:W-:Y:S05]  /*15840*/  @!P0 BRA `(.L_x_3168) ;  /* 0x0000002c00688947 */ /* 0x000fea0003800000 */
[----:B------:R-:W-:Y:S02]  /*15850*/  IMAD.MOV.U32 R15, RZ, RZ, R12 ;  /* 0x000000ffff0f7224 */ /* 0x000fe400078e000c */
[----:B------:R-:W-:Y:S02]  /*15860*/  IMAD.MOV.U32 R189, RZ, RZ, R3 ;  /* 0x000000ffffbd7224 */ /* 0x000fe400078e0003 */
[----:B------:R-:W-:Y:S02]  /*15870*/  IMAD.MOV.U32 R217, RZ, RZ, R197 ;  /* 0x000000ffffd97224 */ /* 0x000fe400078e00c5 */
[----:B------:R-:W-:-:S07]  /*15880*/  IMAD.MOV.U32 R191, RZ, RZ, R193 ;  /* 0x000000ffffbf7224 */ /* 0x000fce00078e00c1 */
.L_x_3180:
        /* <DEDUP_REMOVED lines=10> */
.L_x_3170:
[----:B------:R-:W-:Y:S01]  /*15930*/  IMAD R3, R193, 0x8, R18 ;  /* 0x00000008c1037824 */ /* 0x000fe200078e0212 */
[----:B------:R-:W-:-:S04]  /*15940*/  SHF.L.U32 R12, R197, 0x1f, RZ ;  /* 0x0000001fc50c7819 */ /* 0x000fc800000006ff */
[----:B------:R0:W1:Y:S01]  /*15950*/  SYNCS.PHASECHK.TRANS64.TRYWAIT P0, [R3+URZ+0x22830], R12 ;  /* 0x0228300c030075a7 */ /* 0x000062000800017f */
[----:B------:R-:W-:Y:S05]  /*15960*/  @!P1 BRA `(.L_x_3171) ;  /* 0x0000000000049947 */ /* 0x000fea0003800000 */
[----:B------:R-:W-:Y:S01]  /*15970*/  BPT.TRAP 0x1 ;  /* 0x000000040000795c */ /* 0x000fe20000300000 */
.L_x_3171:
[----:B------:R-:W-:Y:S04]  /*15980*/  BSSY B0, `(.L_x_3169) ;  /* 0x0000004000007945 */ /* 0x000fe80003800000 */
[----:B-1----:R-:W-:Y:S05]  /*15990*/  @P0 BRA `(.L_x_3172) ;  /* 0x0000000000080947 */ /* 0x002fea0003800000 */
[----:B------:R-:W1:Y:S02]  /*159a0*/  SYNCS.PHASECHK.TRANS64.TRYWAIT P0, [R3+URZ+0x22830], R12 ;  /* 0x0228300c030075a7 */ /* 0x000e64000800017f */
[----:B-1----:R-:W-:Y:S05]  /*159b0*/  @!P0 BRA `(.L_x_3173) ;  /* 0x000000f000e88947 */ /* 0x002fea0003800000 */
.L_x_3172:
[----:B------:R-:W-:Y:S05]  /*159c0*/  BSYNC B0 ;  /* 0x0000000000007941 */ /* 0x000fea0003800000 */
.L_x_3169:
        /* <DEDUP_REMOVED lines=11> */
[C---:B------:R-:W-:Y:S01]  /*15a80*/  IADD3 R20, R88.reuse, 0x100, RZ ;  /* 0x0000010058147810 */ /* 0x040fe20007ffe0ff */
[----:B------:R-:W-:Y:S01]  /*15a90*/  VIADD R92, R88, 0x300 ;  /* 0x00000300585c7836 */ /* 0x000fe20000000000 */
[----:B------:R-:W-:Y:S01]  /*15aa0*/  R2UR UR35, R21 ;  /* 0x00000000152372ca */ /* 0x000fe200000e0000 */
[----:B------:R-:W-:Y:S01]  /*15ab0*/  IMAD.MOV.U32 R93, RZ, RZ, 0x40000040 ;  /* 0x40000040ff5d7424 */ /* 0x000fe200078e00ff */
[----:B------:R-:W-:Y:S01]  /*15ac0*/  R2UR UR34, R20 ;  /* 0x00000000142272ca */ /* 0x000fe200000e0000 */
[----:B------:R-:W-:Y:S01]  /*15ad0*/  VIADD R20, R88, 0x400 ;  /* 0x0000040058147836 */ /* 0x000fe20000000000 */
[----:B------:R-:W-:Y:S01]  /*15ae0*/  R2UR UR32, R8 ;  /* 0x00000000082072ca */ /* 0x000fe200000e0000 */
[C---:B------:R-:W-:Y:S01]  /*15af0*/  VIADD R94, R88.reuse, 0x402 ;  /* 0x00000402585e7836 */ /* 0x040fe20000000000 */
        /* <DEDUP_REMOVED lines=10> */
[----:B0-----:R-:W-:-:S02]  /*15ba0*/  SHF.R.U32.HI R3, RZ, 0x7, R3 ;  /* 0x00000007ff037819 */ /* 0x001fc40000011603 */
[----:B------:R-:W-:Y:S02]  /*15bb0*/  R2UR UR6, R92 ;  /* 0x000000005c0672ca */ /* 0x000fe400000e0000 */
[----:B------:R-:W-:Y:S01]  /*15bc0*/  IADD3 R92, R88, 0x202, RZ ;  /* 0x00000202585c7810 */ /* 0x000fe20007ffe0ff */
[----:B------:R-:W-:Y:S01]  /*15bd0*/  VIADD R3, R3, 0x8 ;  /* 0x0000000803037836 */ /* 0x000fe20000000000 */
[C---:B------:R-:W-:Y:S02]  /*15be0*/  R2UR UR51, R93.reuse ;  /* 0x000000005d3372ca */ /* 0x040fe400000e0000 */
[----:B------:R-:W-:Y:S02]  /*15bf0*/  R2UR UR50, R92 ;  /* 0x000000005c3272ca */ /* 0x000fe400000e0000 */
[----:B------:R0:W-:Y:S01]  /*15c00*/  BAR.SYNC.DEFER_BLOCKING R3, 0x100 ;  /* 0x000400030000751d */ /* 0x0001e20000010000 */
[----:B------:R-:W-:Y:S02]  /*15c10*/  R2UR UR7, R93 ;  /* 0x000000005d0772ca */ /* 0x000fe400000e0000 */
[----:B------:R-:W-:-:S02]  /*15c20*/  R2UR UR48, R8 ;  /* 0x00000000083072ca */ /* 0x000fc400000e0000 */
[----:B------:R-:W-:Y:S02]  /*15c30*/  R2UR UR49, R9 ;  /* 0x00000000093172ca */ /* 0x000fe400000e0000 */
[----:B------:R-:W-:Y:S01]  /*15c40*/  R2UR UR8, R20 ;  /* 0x00000000140872ca */ /* 0x000fe200000e0000 */
[----:B------:R-:W-:Y:S01]  /*15c50*/  VIADD R20, R88, 0x102 ;  /* 0x0000010258147836 */ /* 0x000fe20000000000 */
[----:B------:R-:W-:Y:S02]  /*15c60*/  MOV R92, UR51 ;  /* 0x00000033005c7c02 */ /* 0x000fe40008000f00 */
[----:B------:R-:W-:Y:S01]  /*15c70*/  MOV R93, UR50 ;  /* 0x00000032005d7c02 */ /* 0x000fe20008000f00 */
[----:B------:R-:W-:Y:S01]  /*15c80*/  UMOV UR50, UR6 ;  /* 0x0000000600327c82 */ /* 0x000fe20008000000 */
[----:B------:R-:W-:Y:S01]  /*15c90*/  R2UR UR4, R90 ;  /* 0x000000005a0472ca */ /* 0x000fe200000e0000 */
[----:B------:R-:W-:Y:S01]  /*15ca0*/  UMOV UR51, UR7 ;  /* 0x0000000700337c82 */ /* 0x000fe20008000000 */
[----:B------:R-:W-:Y:S01]  /*15cb0*/  R2UR UR46, R20 ;  /* 0x00000000142e72ca */ /* 0x000fe200000e0000 */
[C---:B------:R-:W-:Y:S01]  /*15cc0*/  VIADD R90, R88.reuse, 0x302 ;  /* 0x00000302585a7836 */ /* 0x040fe20000000000 */
[C---:B------:R-:W-:Y:S01]  /*15cd0*/  R2UR UR47, R21.reuse ;  /* 0x00000000152f72ca */ /* 0x040fe200000e0000 */
[----:B------:R-:W-:Y:S01]  /*15ce0*/  VIADD R20, R88, 0x104 ;  /* 0x0000010458147836 */ /* 0x000fe20000000000 */
[----:B------:R-:W-:-:S02]  /*15cf0*/  R2UR UR9, R21 ;  /* 0x00000000150972ca */ /* 0x000fc400000e0000 */
[----:B------:R-:W-:Y:S01]  /*15d00*/  R2UR UR54, R90 ;  /* 0x000000005a3672ca */ /* 0x000fe200000e0000 */
[----:B------:R-:W-:Y:S01]  /*15d10*/  VIADD R90, R88, 0x204 ;  /* 0x00000204585a7836 */ /* 0x000fe20000000000 */
[----:B------:R-:W-:Y:S01]  /*15d20*/  R2UR UR10, R20 ;  /* 0x00000000140a72ca */ /* 0x000fe200000e0000 */
[----:B------:R-:W-:Y:S01]  /*15d30*/  WARPGROUP.ARRIVE ;  /* 0x00000000000079c5 */ /* 0x000fe20000000000 */
[----:B------:R-:W-:Y:S01]  /*15d40*/  VIADD R20, R88, 0x304 ;  /* 0x0000030458147836 */ /* 0x000fe20000000000 */
[----:B------:R-:W-:Y:S02]  /*15d50*/  R2UR UR58, R94 ;  /* 0x000000005e3a72ca */ /* 0x000fe400000e0000 */
[----:B------:R-:W-:Y:S01]  /*15d60*/  R2UR UR14, R90 ;  /* 0x000000005a0e72ca */ /* 0x000fe200000e0000 */
[----:B------:R-:W-:Y:S01]  /*15d70*/  VIADD R90, R88, 0x404 ;  /* 0x00000404585a7836 */ /* 0x000fe20000000000 */
[----:B------:R-:W-:Y:S01]  /*15d80*/  QGMMA.64x32x32.F32.E4M3.E4M3 R152, gdesc[UR28], RZ, !UPT, gsb0 ;  /* 0x006000001c9879f3 */ /* 0x000fe2000c0008ff */
[----:B------:R-:W-:Y:S01]  /*15d90*/  R2UR UR18, R20 ;  /* 0x00000000141272ca */ /* 0x000fe200000e0000 */
[----:B------:R-:W-:Y:S01]  /*15da0*/  VIADD R20, R88, 0x106 ;  /* 0x0000010658147836 */ /* 0x000fe20000000000 */
[----:B------:R-:W-:-:S02]  /*15db0*/  R2UR UR5, R91 ;  /* 0x000000005b0572ca */ /* 0x000fc400000e0000 */
[----:B------:R-:W-:Y:S01]  /*15dc0*/  R2UR UR22, R90 ;  /* 0x000000005a1672ca */ /* 0x000fe200000e0000 */
[----:B------:R-:W-:Y:S01]  /*15dd0*/  VIADD R90, R88, 0x206 ;  /* 0x00000206585a7836 */ /* 0x000fe20000000000 */
[----:B------:R-:W-:Y:S01]  /*15de0*/  R2UR UR30, R20 ;  /* 0x00000000141e72ca */ /* 0x000fe200000e0000 */
[C---:B------:R-:W-:Y:S01]  /*15df0*/  VIADD R20, R88.reuse, 0x306 ;  /* 0x0000030658147836 */ /* 0x040fe20000000000 */
[C---:B------:R-:W-:Y:S02]  /*15e00*/  R2UR UR55, R91.reuse ;  /* 0x000000005b3772ca */ /* 0x040fe400000e0000 */
[C---:B------:R-:W-:Y:S02]  /*15e10*/  R2UR UR15, R91.reuse ;  /* 0x000000005b0f72ca */ /* 0x040fe400000e0000 */
[C---:B------:R-:W-:Y:S01]  /*15e20*/  IADD3 R94, R88.reuse, 0x6, RZ ;  /* 0x00000006585e7810 */ /* 0x040fe20007ffe0ff */
[----:B------:R-:W-:Y:S01]  /*15e30*/  VIADD R88, R88, 0x406 ;  /* 0x0000040658587836 */ /* 0x000fe20000000000 */
[----:B------:R-:W-:Y:S01]  /*15e40*/  R2UR UR23, R91 ;  /* 0x000000005b1772ca */ /* 0x000fe200000e0000 */
[----:B------:R-:W-:Y:S01]  /*15e50*/  IMAD.MOV.U32 R91, RZ, RZ, 0x40000040 ;  /* 0x40000040ff5b7424 */ /* 0x000fe200078e00ff */
[----:B------:R-:W-:-:S02]  /*15e60*/  R2UR UR44, R8 ;  /* 0x00000000082c72ca */ /* 0x000fc400000e0000 */
[----:B------:R-:W-:Y:S02]  /*15e70*/  R2UR UR45, R9 ;  /* 0x00000000092d72ca */ /* 0x000fe400000e0000 */
[----:B------:R-:W-:Y:S02]  /*15e80*/  R2UR UR59, R95 ;  /* 0x000000005f3b72ca */ /* 0x000fe400000e0000 */
[----:B------:R-:W-:Y:S02]  /*15e90*/  R2UR UR6, R96 ;  /* 0x00000000600672ca */ /* 0x000fe400000e0000 */
[----:B------:R-:W-:Y:S02]  /*15ea0*/  R2UR UR7, R97 ;  /* 0x00000000610772ca */ /* 0x000fe400000e0000 */
        /* <DEDUP_REMOVED lines=23> */
[----:B------:R-:W-:Y:S02]  /*16020*/  R2UR UR12, R6 ;  /* 0x00000000060c72ca */ /* 0x000fe400000e0000 */
[----:B------:R-:W-:Y:S02]  /*16030*/  R2UR UR13, R7 ;  /* 0x00000000070d72ca */ /* 0x000fe400000e0000 */
[----:B------:R-:W-:Y:S01]  /*16040*/  R2UR UR19, R21 ;  /* 0x00000000151372ca */ /* 0x000fe200000e0000 */
[----:B------:R-:W-:Y:S01]  /*16050*/  QGMMA.64x32x32.F32.E4M3.E4M3 R136, gdesc[UR32], RZ, !UPT, gsb0 ;  /* 0x00600000208879f3 */ /* 0x000fe2000c0008ff */
[----:B------:R-:W-:-:S02]  /*16060*/  R2UR UR34, R90 ;  /* 0x000000005a2272ca */ /* 0x000fc400000e0000 */
[----:B------:R-:W-:Y:S02]  /*16070*/  R2UR UR35, R91 ;  /* 0x000000005b2372ca */ /* 0x000fe400000e0000 */
[C---:B------:R-:W-:Y:S02]  /*16080*/  R2UR UR16, R6.reuse ;  /* 0x00000000061072ca */ /* 0x040fe400000e0000 */
[C---:B------:R-:W-:Y:S02]  /*16090*/  R2UR UR17, R7.reuse ;  /* 0x00000000071172ca */ /* 0x040fe400000e0000 */
[----:B------:R-:W-:Y:S02]  /*160a0*/  R2UR UR20, R6 ;  /* 0x00000000061472ca */ /* 0x000fe400000e0000 */
[----:B------:R-:W-:Y:S02]  /*160b0*/  R2UR UR21, R7 ;  /* 0x00000000071572ca */ /* 0x000fe400000e0000 */
[----:B------:R-:W-:-:S02]  /*160c0*/  R2UR UR24, R4 ;  /* 0x00000000041872ca */ /* 0x000fc400000e0000 */
[----:B------:R-:W-:Y:S02]  /*160d0*/  R2UR UR25, R5 ;  /* 0x00000000051972ca */ /* 0x000fe400000e0000 */
[----:B------:R-:W-:Y:S01]  /*160e0*/  R2UR UR31, R21 ;  /* 0x00000000151f72ca */ /* 0x000fe200000e0000 */
[----:B------:R-:W-:Y:S01]  /*160f0*/  IMAD.MOV.U32 R21, RZ, RZ, 0x40000040 ;  /* 0x40000040ff157424 */ /* 0x000fe200078e00ff */
[C---:B------:R-:W-:Y:S02]  /*16100*/  R2UR UR28, R4.reuse ;  /* 0x00000000041c72ca */ /* 0x040fe400000e0000 */
[C---:B------:R-:W-:Y:S02]  /*16110*/  R2UR UR29, R5.reuse ;  /* 0x00000000051d72ca */ /* 0x040fe400000e0000 */
[----:B------:R-:W-:Y:S02]  /*16120*/  R2UR UR32, R4 ;  /* 0x00000000042072ca */ /* 0x000fe400000e0000 */
[----:B------:R-:W-:-:S02]  /*16130*/  R2UR UR33, R5 ;  /* 0x00000000052172ca */ /* 0x000fc400000e0000 */
        /* <DEDUP_REMOVED lines=76> */
.L_x_3175:
[----:B------:R-:W-:Y:S01]  /*16600*/  SHF.L.U32 R3, R217, 0x1f, RZ ;  /* 0x0000001fd9037819 */ /* 0x000fe200000006ff */
[----:B------:R-:W-:-:S04]  /*16610*/  IMAD R12, R191, 0x8, R18 ;  /* 0x00000008bf0c7824 */ /* 0x000fc800078e0212 */
[----:B------:R0:W1:Y:S01]  /*16620*/  SYNCS.PHASECHK.TRANS64.TRYWAIT P0, [R12+URZ+0x22850], R3 ;  /* 0x022850030c0075a7 */ /* 0x000062000800017f */
[----:B------:R-:W-:Y:S05]  /*16630*/  @!P1 BRA `(.L_x_3176) ;  /* 0x0000000000049947 */ /* 0x000fea0003800000 */
[----:B------:R-:W-:Y:S01]  /*16640*/  BPT.TRAP 0x1 ;  /* 0x000000040000795c */ /* 0x000fe20000300000 */
.L_x_3176:
[----:B-1----:R-:W-:Y:S05]  /*16650*/  @P0 BRA `(.L_x_3174) ;  /* 0x0000000000080947 */ /* 0x002fea0003800000 */
[----:B------:R-:W1:Y:S02]  /*16660*/  SYNCS.PHASECHK.TRANS64.TRYWAIT P0, [R12+URZ+0x22850], R3 ;  /* 0x022850030c0075a7 */ /* 0x000e64000800017f */
[----:B-1----:R-:W-:Y:S05]  /*16670*/  @!P0 BRA `(.L_x_3177) ;  /* 0x000000e400cc8947 */ /* 0x002fea0003800000 */
.L_x_3174:
[----:B01----:R-:W-:Y:S01]  /*16680*/  VIADD R3, R18, 0x400 ;  /* 0x0000040012037836 */ /* 0x003fe20000000000 */
[----:B------:R-:W-:Y:S01]  /*16690*/  MOV R21, 0xc0000010 ;  /* 0xc000001000157802 */ /* 0x000fe20000000f00 */
[----:B------:R-:W-:Y:S05]  /*166a0*/  WARPSYNC.ALL ;  /* 0x0000000000007948 */ /* 0x000fea0003800000 */
[----:B------:R-:W-:Y:S01]  /*166b0*/  SHF.R.U32.HI R3, RZ, 0x4, R3 ;  /* 0x00000004ff037819 */ /* 0x000fe20000011603 */
[----:B------:R-:W-:Y:S01]  /*166c0*/  WARPGROUP.ARRIVE ;  /* 0x00000000000079c5 */ /* 0x000fe20000000000 */
[----:B------:R-:W-:Y:S01]  /*166d0*/  R2UR UR7, R21 ;  /* 0x00000000150772ca */ /* 0x000fe200000e0000 */
[----:B------:R-:W-:Y:S01]  /*166e0*/  IMAD.MOV.U32 R21, RZ, RZ, -0x3ffffff0 ;  /* 0xc0000010ff157424 */ /* 0x000fe200078e00ff */
[----:B------:R-:W-:-:S03]  /*166f0*/  LOP3.LUT R3, R3, 0x3fff, RZ, 0xc0, !PT ;  /* 0x00003fff03037812 */ /* 0x000fc600078ec0ff */
[----:B------:R-:W0:Y:S01]  /*16700*/  S2R R217, SR_TID.X ;  /* 0x0000000000d97919 */ /* 0x000e220000002100 */
        /* <DEDUP_REMOVED lines=37> */
.L_x_3178:
[----:B------:R-:W-:Y:S02]  /*16960*/  FMNMX.FTZ R12, R152, R189, !PT ;  /* 0x000000bd980c7209 */ /* 0x000fe40007810000 */
[----:B------:R-:W-:Y:S02]  /*16970*/  FMNMX.FTZ R20, R154, R15, !PT ;  /* 0x0000000f9a147209 */ /* 0x000fe40007810000 */
[----:B0-----:R-:W-:Y:S02]  /*16980*/  FMNMX.FTZ R3, R153, R12, !PT ;  /* 0x0000000c99037209 */ /* 0x001fe40007810000 */
        /* <DEDUP_REMOVED lines=85> */
[----:B------:R-:W-:Y:S01]  /*16ee0*/  FFMA.FTZ R21, R2, R3, -8 ;  /* 0xc100000002157423 */ /* 0x000fe20000010003 */
[----:B------:R-:W-:-:S03]  /*16ef0*/  FADD.FTZ R171, -R3, R189 ;  /* 0x000000bd03ab7221 */ /* 0x000fc60000010100 */
        /* <DEDUP_REMOVED lines=40> */
[----:B------:R-:W-:Y:S01]  /*17180*/  FADD.FTZ R15, -R12, R15 ;  /* 0x0000000f0c0f7221 */ /* 0x000fe20000010100 */
[----:B------:R-:W-:-:S01]  /*17190*/  FFMA.FTZ R101, R2, R12, -8 ;  /* 0xc100000002657423 */ /* 0x000fc2000001000c */
[C---:B------:R-:W-:Y:S01]  /*171a0*/  FMUL.FTZ R20, R2.reuse, R171 ;  /* 0x000000ab02147220 */ /* 0x040fe20000410000 */
[----:B------:R-:W-:Y:S01]  /*171b0*/  MUFU.EX2 R169, R169 ;  /* 0x000000a900a97308 */ /* 0x000fe20000000800 */
[C---:B------:R-:W-:Y:S01]  /*171c0*/  FMUL.FTZ R15, R2.reuse, R15 ;  /* 0x0000000f020f7220 */ /* 0x040fe20000410000 */
[C-C-:B------:R-:W-:Y:S01]  /*171d0*/  FFMA.FTZ R154, R2.reuse, R154, -R101.reuse ;  /* 0x0000009a029a7223 */ /* 0x140fe20000010865 */
[----:B------:R-:W-:-:S01]  /*171e0*/  FFMA.FTZ R155, R2, R155, -R101 ;  /* 0x0000009b029b7223 */ /* 0x000fc20000010865 */
[C-C-:B------:R-:W-:Y:S01]  /*171f0*/  FFMA.FTZ R158, R2.reuse, R158, -R101.reuse ;  /* 0x0000009e029e7223 */ /* 0x140fe20000010865 */
[----:B------:R-:W-:-:S01]  /*17200*/  FFMA.FTZ R165, R2, R166, -R101 ;  /* 0x000000a602a57223 */ /* 0x000fc20000010865 */
[C-C-:B------:R-:W-:Y:S01]  /*17210*/  FFMA.FTZ R159, R2.reuse, R159, -R101.reuse ;  /* 0x0000009f029f7223 */ /* 0x140fe20000010865 */
[----:B------:R-:W-:-:S01]  /*17220*/  FFMA.FTZ R166, R2, R167, -R101 ;  /* 0x000000a702a67223 */ /* 0x000fc20000010865 */
[----:B------:R-:W0:Y:S01]  /*17230*/  MUFU.EX2 R20, R20 ;  /* 0x0000001400147308 */ /* 0x000e220000000800 */
[----:B------:R-:W-:-:S02]  /*17240*/  IMAD R167, R193, 0x8, R18 ;  /* 0x00000008c1a77824 */ /* 0x000fc400078e0212 */
[C-C-:B------:R-:W-:Y:S01]  /*17250*/  FFMA.FTZ R162, R2.reuse, R162, -R101.reuse ;  /* 0x000000a202a27223 */ /* 0x140fe20000010865 */
[----:B------:R-:W-:-:S01]  /*17260*/  FFMA.FTZ R163, R2, R163, -R101 ;  /* 0x000000a302a37223 */ /* 0x000fc20000010865 */
[C-C-:B------:R-:W-:Y:S01]  /*17270*/  FFMA.FTZ R138, R2.reuse, R138, -R101.reuse ;  /* 0x0000008a028a7223 */ /* 0x140fe20000010865 */
[----:B------:R-:W-:-:S01]  /*17280*/  FFMA.FTZ R139, R2, R139, -R101 ;  /* 0x0000008b028b7223 */ /* 0x000fc20000010865 */
[----:B------:R-:W-:Y:S01]  /*17290*/  IADD3 R167, R167, 0x22840, RZ ;  /* 0x00022840a7a77810 */ /* 0x000fe20007ffe0ff */
[----:B------:R-:W-:-:S01]  /*172a0*/  FFMA.FTZ R142, R2, R142, -R101 ;  /* 0x0000008e028e7223 */ /* 0x000fc20000010865 */
[----:B------:R-:W-:Y:S01]  /*172b0*/  MUFU.EX2 R15, R15 ;  /* 0x0000000f000f7308 */ /* 0x000fe20000000800 */
[----:B------:R-:W-:-:S01]  /*172c0*/  FFMA.FTZ R143, R2, R143, -R101 ;  /* 0x0000008f028f7223 */ /* 0x000fc20000010865 */
[----:B------:R-:W-:Y:S01]  /*172d0*/  PRMT R167, R228, 0x654, R167 ;  /* 0x00000654e4a77816 */ /* 0x000fe200000000a7 */
[----:B------:R-:W-:-:S01]  /*172e0*/  FFMA.FTZ R146, R2, R146, -R101 ;  /* 0x0000009202927223 */ /* 0x000fc20000010865 */
[C-C-:B------:R-:W-:Y:S01]  /*172f0*/  FFMA.FTZ R147, R2.reuse, R147, -R101.reuse ;  /* 0x0000009302937223 */ /* 0x140fe20000010865 */
[----:B------:R-:W-:-:S01]  /*17300*/  FFMA.FTZ R150, R2, R150, -R101 ;  /* 0x0000009602967223 */ /* 0x000fc20000010865 */
[----:B------:R1:W-:Y:S01]  /*17310*/  SYNCS.ARRIVE.TRANS64.RED.A1T0 RZ, [R167+URZ], RZ ;  /* 0x000000ffa7ff79a7 */ /* 0x0003e2000810043f */
[----:B------:R-:W-:-:S01]  /*17320*/  FFMA.FTZ R151, R2, R151, -R101 ;  /* 0x0000009702977223 */ /* 0x000fc20000010865 */
[----:B------:R-:W2:Y:S01]  /*17330*/  MUFU.EX2 R154, R154 ;  /* 0x0000009a009a7308 */ /* 0x000ea20000000800 */
[----:B0-----:R-:W-:-:S01]  /*17340*/  FFMA.FTZ R13, R20, R13, R169 ;  /* 0x0000000d140d7223 */ /* 0x001fc200000100a9 */
[C-C-:B------:R-:W-:Y:S01]  /*17350*/  FFMA.FTZ R122, R2.reuse, R122, -R101.reuse ;  /* 0x0000007a027a7223 */ /* 0x140fe20000010865 */
[----:B------:R-:W-:-:S01]  /*17360*/  FFMA.FTZ R123, R2, R123, -R101 ;  /* 0x0000007b027b7223 */ /* 0x000fc20000010865 */
[C-C-:B------:R-:W-:Y:S01]  /*17370*/  FFMA.FTZ R126, R2.reuse, R126, -R101.reuse ;  /* 0x0000007e027e7223 */ /* 0x140fe20000010865 */
[----:B------:R-:W-:-:S01]  /*17380*/  FFMA.FTZ R127, R2, R127, -R101 ;  /* 0x0000007f027f7223 */ /* 0x000fc20000010865 */
[C-C-:B-1----:R-:W-:Y:S01]  /*17390*/  FFMA.FTZ R167, R2.reuse, R130, -R101.reuse ;  /* 0x0000008202a77223 */ /* 0x142fe20000010865 */
        /* <DEDUP_REMOVED lines=10> */
[----:B--2---:R-:W-:-:S01]  /*17440*/  FFMA.FTZ R0, R15, R0, R154 ;  /* 0x000000000f007223 */ /* 0x004fc2000001009a */
        /* <DEDUP_REMOVED lines=8> */
[C-C-:B------:R-:W-:Y:S01]  /*174d0*/  FFMA.FTZ R95, R2.reuse, R95, -R101.reuse ;  /* 0x0000005f025f7223 */ /* 0x140fe20000010865 */
[----:B------:R-:W-:-:S01]  /*174e0*/  FFMA.FTZ R98, R2, R98, -R101 ;  /* 0x0000006202627223 */ /* 0x000fc20000010865 */
[C-C-:B------:R-:W-:Y:S01]  /*174f0*/  FFMA.FTZ R99, R2.reuse, R99, -R101.reuse ;  /* 0x0000006302637223 */ /* 0x140fe20000010865 */
[----:B------:R-:W-:-:S01]  /*17500*/  FFMA.FTZ R102, R2, R102, -R101 ;  /* 0x0000006602667223 */ /* 0x000fc20000010865 */
[----:B------:R-:W-:-:S02]  /*17510*/  FFMA.FTZ R101, R2, R103, -R101 ;  /* 0x0000006702657223 */ /* 0x000fc40000010865 */
        /* <DEDUP_REMOVED lines=150> */
[----:B-1----:R-:W-:-:S03]  /*17e80*/  FADD.FTZ R13, R21, R0 ;  /* 0x00000000150d7221 */ /* 0x002fc60000010000 */
[----:B--2---:R-:W-:Y:S01]  /*17e90*/  FADD.FTZ R0, R101, R168 ;  /* 0x000000a865007221 */ /* 0x004fe20000010000 */
[----:B------:R-:W-:Y:S06]  /*17ea0*/  @!P1 BRA `(.L_x_3179) ;  /* 0x0000000000049947 */ /* 0x000fec0003800000 */
[----:B------:R-:W-:Y:S01]  /*17eb0*/  BPT.TRAP 0x1 ;  /* 0x000000040000795c */ /* 0x000fe20000300000 */
.L_x_3179:
[----:B------:R-:W-:Y:S01]  /*17ec0*/  F2FP.SATFINITE.E4M3.F32.PACK_AB_MERGE_C R100, R21, R100, RZ ;  /* 0x000000641564723e */ /* 0x000fe200048070ff */
[----:B------:R-:W-:Y:S01]  /*17ed0*/  IMAD R21, R191, 0x8, R18 ;  /* 0x00000008bf157824 */ /* 0x000fe200078e0212 */
[----:B------:R-:W-:Y:S01]  /*17ee0*/  ISETP.GT.AND P0, PT, R219, RZ, PT ;  /* 0x000000ffdb00720c */ /* 0x000fe20003f04270 */
        /* <DEDUP_REMOVED lines=112> */
.L_x_3168:
[----:B------:R-:W-:Y:S05]  /*185f0*/  WARPSYNC.ALL ;  /* 0x0000000000007948 */ /* 0x000fea0003800000 */
[----:B------:R-:W-:Y:S06]  /*18600*/  BAR.ARV 0x8, 0x180 ;  /* 0x0206000000007b1d */ /* 0x000fec0000002000 */
[----:B------:R-:W-:Y:S05]  /*18610*/  @!P1 BRA `(.L_x_3181) ;  /* 0x0000000000049947 */ /* 0x000fea0003800000 */
[----:B------:R-:W-:Y:S01]  /*18620*/  BPT.TRAP 0x1 ;  /* 0x000000040000795c */ /* 0x000fe20000300000 */
.L_x_3181:
[----:B------:R-:W-:Y:S01]  /*18630*/  IMAD R15, R193, 0x8, R18 ;  /* 0x00000008c10f7824 */ /* 0x000fe200078e0212 */
[----:B------:R-:W-:-:S04]  /*18640*/  SHF.L.U32 R4, R197, 0x1f, RZ ;  /* 0x0000001fc5047819 */ /* 0x000fc800000006ff */
[----:B------:R0:W1:Y:S01]  /*18650*/  SYNCS.PHASECHK.TRANS64.TRYWAIT P0, [R15+URZ+0x22850], R4 ;  /* 0x022850040f0075a7 */ /* 0x000062000800017f */
[----:B------:R-:W-:Y:S05]  /*18660*/  @!P1 BRA `(.L_x_3182) ;  /* 0x0000000000049947 */ /* 0x000fea0003800000 */
[----:B------:R-:W-:Y:S01]  /*18670*/  BPT.TRAP 0x1 ;  /* 0x000000040000795c */ /* 0x000fe20000300000 */
.L_x_3182:
[----:B------:R-:W-:-:S05]  /*18680*/  VIADD R18, R18, 0x400 ;  /* 0x0000040012127836 */ /* 0x000fca0000000000 */
[----:B------:R-:W-:-:S04]  /*18690*/  SHF.R.U32.HI R18, RZ, 0x4, R18 ;  /* 0x00000004ff127819 */ /* 0x000fc80000011612 */
[----:B------:R-:W-:-:S04]  /*186a0*/  LOP3.LUT R18, R18, 0x3fff, RZ, 0xc0, !PT ;  /* 0x00003fff12127812 */ /* 0x000fc800078ec0ff */
[----:B------:R-:W-:Y:S01]  /*186b0*/  LOP3.LUT R18, R18, 0x10000, RZ, 0xfc, !PT ;  /* 0x0001000012127812 */ /* 0x000fe200078efcff */
[----:B-1----:R-:W-:Y:S06]  /*186c0*/  @P0 BRA `(.L_x_3183) ;  /* 0x0000000000080947 */ /* 0x002fec0003800000 */
[----:B------:R-:W1:Y:S02]  /*186d0*/  SYNCS.PHASECHK.TRANS64.TRYWAIT P0, [R15+URZ+0x22850], R4 ;  /* 0x022850040f0075a7 */ /* 0x000e64000800017f */
[----:B-1----:R-:W-:Y:S05]  /*186e0*/  @!P0 BRA `(.L_x_3184) ;  /* 0x000000c400c48947 */ /* 0x002fea0003800000 */
.L_x_3183:
[----:B01----:R-:W-:Y:S01]  /*186f0*/  IMAD R4, R193, 0x500, R18 ;  /* 0x00000500c1047824 */ /* 0x003fe200078e0212 */
[----:B------:R-:W-:Y:S01]  /*18700*/  MOV R5, 0xc0000010 ;  /* 0xc000001000057802 */ /* 0x000fe20000000f00 */
[----:B------:R-:W-:Y:S05]  /*18710*/  WARPSYNC.ALL ;  /* 0x0000000000007948 */ /* 0x000fea0003800000 */
[C---:B------:R-:W-:Y:S01]  /*18720*/  R2UR UR6, R4.reuse ;  /* 0x00000000040672ca */ /* 0x040fe200000e0000 */
[----:B------:R-:W-:Y:S01]  /*18730*/  WARPGROUP.ARRIVE ;  /* 0x00000000000079c5 */ /* 0x000fe20000000000 */
[----:B------:R-:W-:Y:S01]  /*18740*/  R2UR UR7, R5 ;  /* 0x00000000050772ca */ /* 0x000fe200000e0000 */
[C---:B------:R-:W-:Y:S01]  /*18750*/  VIADD R6, R4.reuse, 0x100 ;  /* 0x0000010004067836 */ /* 0x040fe20000000000 */
[----:B------:R-:W-:Y:S01]  /*18760*/  ULDC.64 UR4, c[0x0][0x9a0] ;  /* 0x0002680000047ab9 */ /* 0x000fe20000000a00 */
[----:B------:R-:W-:Y:S01]  /*18770*/  IMAD.MOV.U32 R7, RZ, RZ, -0x3ffffff0 ;  /* 0xc0000010ff077424 */ /* 0x000fe200078e00ff */
[----:B------:R-:W-:Y:S01]  /*18780*/  ISETP.NE.U32.AND P0, PT, RZ, UR4, PT ;  /* 0x00000004ff007c0c */ /* 0x000fe2000bf05070 */
[----:B------:R-:W-:-:S02]  /*18790*/  VIADD R20, R4, 0x200 ;  /* 0x0000020004147836 */ /* 0x000fc40000000000 */
[----:B------:R-:W-:Y:S01]  /*187a0*/  IMAD.MOV.U32 R21, RZ, RZ, -0x3ffffff0 ;  /* 0xc0000010ff157424 */ /* 0x000fe200078e00ff */
[----:B------:R-:W-:-:S05]  /*187b0*/  ISETP.NE.AND.EX P0, PT, RZ, UR5, PT, P0 ;  /* 0x00000005ff007c0c */ /* 0x000fca000bf05300 */
[----:B------:R-:W-:Y:S01]  /*187c0*/  QGMMA.64x128x32.F32.E4M3.E4M3 R24, R184, gdesc[UR4], R24, gsb0 ;  /* 0x01e00004b8187df3 */ /* 0x000fe20008000818 */
[----:B------:R-:W-:Y:S02]  /*187d0*/  R2UR UR6, R6 ;  /* 0x00000000060672ca */ /* 0x000fe400000e0000 */
[----:B------:R-:W-:-:S05]  /*187e0*/  R2UR UR7, R7 ;  /* 0x00000000070772ca */ /* 0x000fca00000e0000 */
[----:B------:R-:W0:Y:S01]  /*187f0*/  @P0 LDC.64 R6, c[0x0][0x9c8] ;  /* 0x00027200ff060b82 */ /* 0x000e220000000a00 */
[----:B------:R-:W-:-:S07]  /*18800*/  @P0 SHF.R.S32.HI R9, RZ, 0x1f, R190 ;  /* 0x0000001fff090819 */ /* 0x000fce00000114be */
[----:B------:R-:W1:Y:S01]  /*18810*/  @P0 LDC.64 R10, c[0x0][0x9d0] ;  /* 0x00027400ff0a0b82 */ /* 0x000e620000000a00 */
[----:B0-----:R-:W-:-:S04]  /*18820*/  @P0 IMAD R5, R221, R6, RZ ;  /* 0x00000006dd050224 */ /* 0x001fc800078e02ff */
[C---:B------:R-:W-:Y:S02]  /*18830*/  @P0 IMAD R5, R210.reuse, R7, R5 ;  /* 0x00000007d2050224 */ /* 0x040fe400078e0205 */
        /* <DEDUP_REMOVED lines=65> */
.L_x_3185:
        /* <DEDUP_REMOVED lines=74> */
.L_x_3115:
        /* <DEDUP_REMOVED lines=41> */
[----:B------:R-:W-:Y:S02]  /*19380*/  F2FP.BF16.F32.PACK_AB R39, R76, R11 ;  /* 0x0000000b4c27723e */ /* 0x000fe400000010ff */
[----:B------:R-:W-:-:S02]  /*19390*/  F2FP.BF16.F32.PACK_AB R67, R63, R20 ;  /* 0x000000143f43723e */ /* 0x000fc400000010ff */
[----:B------:R-:W-:Y:S02]  /*193a0*/  F2FP.BF16.F32.PACK_AB R95, R95, R96 ;  /* 0x000000605f5f723e */ /* 0x000fe400000010ff */
[----:B------:R-:W-:Y:S02]  /*193b0*/  F2FP.BF16.F32.PACK_AB R94, R93, R94 ;  /* 0x0000005e5d5e723e */ /* 0x000fe400000010ff */
[----:B------:R-:W-:Y:S02]  /*193c0*/  ISETP.EQ.OR P0, PT, R2, 0x3, !P0 ;  /* 0x000000030200780c */ /* 0x000fe40004702670 */
        /* <DEDUP_REMOVED lines=82> */
[----:B------:R-:W0:Y:S01]  /*198f0*/  SHFL.IDX PT, R10, R5, R0, 0x1c1f ;  /* 0x001c1f00050a7589 */ /* 0x000e2200000e0000 */
[----:B------:R-:W-:Y:S02]  /*19900*/  SEL R45, R48, R49, P0 ;  /* 0x00000031302d7207 */ /* 0x000fe40000000000 */
[----:B------:R-:W-:Y:S01]  /*19910*/  SEL R47, R49, R48, P0 ;  /* 0x00000030312f7207 */ /* 0x000fe20000000000 */
[----:B------:R-:W-:Y:S01]  /*19920*/  SHFL.IDX PT, R34, R29, R0, 0x1c1f ;  /* 0x001c1f001d227589 */ /* 0x000fe200000e0000 */
[----:B------:R-:W-:-:S02]  /*19930*/  SEL R63, R62, R67, P0 ;  /* 0x000000433e3f7207 */ /* 0x000fc40000000000 */
[----:B------:R-:W-:Y:S01]  /*19940*/  SEL R65, R67, R62, P0 ;  /* 0x0000003e43417207 */ /* 0x000fe20000000000 */
[----:B------:R-:W2:Y:S01]  /*19950*/  SHFL.IDX PT, R31, R31, R2, 0x1c1f ;  /* 0x001c1f021f1f7589 */ /* 0x000ea200000e0000 */
        /* <DEDUP_REMOVED lines=8> */
[----:B------:R-:W3:Y:S01]  /*199e0*/  SHFL.IDX PT, R20, R39, R2, 0x1c1f ;  /* 0x001c1f0227147589 */ /* 0x000ee200000e0000 */
[----:B------:R-:W-:Y:S02]  /*199f0*/  SEL R57, R57, R46, P0 ;  /* 0x0000002e39397207 */ /* 0x000fe40000000000 */
[----:B------:R-:W-:Y:S01]  /*19a00*/  SEL R69, R69, R70, P0 ;  /* 0x0000004645457207 */ /* 0x000fe20000000000 */
[----:B------:R-:W4:Y:S01]  /*19a10*/  SHFL.IDX PT, R38, R33, R0, 0x1c1f ;  /* 0x001c1f0021267589 */ /* 0x000f2200000e0000 */
[----:B------:R-:W-:Y:S02]  /*19a20*/  SEL R73, R42, R73, P0 ;  /* 0x000000492a497207 */ /* 0x000fe40000000000 */
[----:B------:R-:W-:Y:S01]  /*19a30*/  SEL R75, R77, R50, P0 ;  /* 0x000000324d4b7207 */ /* 0x000fe20000000000 */
[----:B------:R-:W-:Y:S01]  /*19a40*/  SHFL.IDX PT, R42, R41, R0, 0x1c1f ;  /* 0x001c1f00292a7589 */ /* 0x000fe200000e0000 */
[----:B------:R-:W-:-:S02]  /*19a50*/  SEL R77, R50, R77, P0 ;  /* 0x0000004d324d7207 */ /* 0x000fc40000000000 */
[----:B0-----:R-:W-:Y:S01]  /*19a60*/  SEL R8, R10, R7, P0 ;  /* 0x000000070a087207 */ /* 0x001fe20000000000 */
[----:B------:R-:W0:Y:S01]  /*19a70*/  SHFL.IDX PT, R43, R43, R2, 0x1c1f ;  /* 0x001c1f022b2b7589 */ /* 0x000e2200000e0000 */
[----:B------:R-:W-:Y:S02]  /*19a80*/  SEL R28, R30, R27, P0 ;  /* 0x0000001b1e1c7207 */ /* 0x000fe40000000000 */
[----:B--2---:R-:W-:Y:S01]  /*19a90*/  SEL R32, R34, R31, P0 ;  /* 0x0000001f22207207 */ /* 0x004fe20000000000 */
        /* <DEDUP_REMOVED lines=8> */
[----:B---3--:R-:W-:Y:S01]  /*19b20*/  SEL R12, R37, R20, P0 ;  /* 0x00000014250c7207 */ /* 0x008fe20000000000 */
[----:B------:R-:W-:Y:S01]  /*19b30*/  SHFL.IDX PT, R59, R59, R0, 0x1c1f ;  /* 0x001c1f003b3b7589 */ /* 0x000fe200000e0000 */
[----:B----4-:R-:W-:Y:S02]  /*19b40*/  SEL R36, R38, R35, P0 ;  /* 0x0000002326247207 */ /* 0x010fe40000000000 */
[----:B------:R-:W-:Y:S01]  /*19b50*/  SEL R38, R35, R38, P0 ;  /* 0x0000002623267207 */ /* 0x000fe20000000000 */
[----:B------:R-:W-:Y:S01]  /*19b60*/  SHFL.IDX PT, R63, R63, R0, 0x1c1f ;  /* 0x001c1f003f3f7589 */ /* 0x000fe200000e0000 */
[----:B------:R-:W-:-:S02]  /*19b70*/  SEL R14, R20, R37, P0 ;  /* 0x00000025140e7207 */ /* 0x000fc40000000000 */
[----:B------:R-:W-:Y:S01]  /*19b80*/  SEL R6, R3, R6, P0 ;  /* 0x0000000603067207 */ /* 0x000fe20000000000 */
[----:B------:R-:W-:Y:S01]  /*19b90*/  SHFL.IDX PT, R67, R67, R0, 0x1c1f ;  /* 0x001c1f0043437589 */ /* 0x000fe200000e0000 */
[----:B0-----:R-:W-:Y:S02]  /*19ba0*/  SEL R40, R42, R43, P0 ;  /* 0x0000002b2a287207 */ /* 0x001fe40000000000 */
[----:B------:R-:W-:Y:S01]  /*19bb0*/  SEL R26, R21, R26, P0 ;  /* 0x0000001a151a7207 */ /* 0x000fe20000000000 */
[----:B------:R-:W-:Y:S01]  /*19bc0*/  SHFL.IDX PT, R71, R71, R0, 0x1c1f ;  /* 0x001c1f0047477589 */ /* 0x000fe200000e0000 */
[----:B------:R-:W-:-:S03]  /*19bd0*/  SEL R42, R43, R42, P0 ;  /* 0x0000002a2b2a7207 */ /* 0x000fc60000000000 */
        /* <DEDUP_REMOVED lines=24> */
.L_x_3442:
[----:B------:R-:W-:Y:S05]  /*19d60*/  WARPSYNC.ALL ;  /* 0x0000000000007948 */ /* 0x000fea0003800000 */
[----:B------:R-:W-:Y:S01]  /*19d70*/  BAR.SYNC.DEFER_BLOCKING 0x1, 0x100 ;  /* 0x0044000000007b1d */ /* 0x000fe20000010000 */
[----:B--2---:R-:W-:Y:S02]  /*19d80*/  SEL R41, R75, R60, P0 ;  /* 0x0000003c4b297207 */ /* 0x004fe40000000000 */
[----:B------:R-:W-:-:S03]  /*19d90*/  SEL R43, R60, R75, P0 ;  /* 0x0000004b3c2b7207 */ /* 0x000fc60000000000 */
[----:B------:R-:W-:Y:S02]  /*19da0*/  ULDC.64 UR4, c[0x0][0xc00] ;  /* 0x0003000000047ab9 */ /* 0x000fe40000000a00 */
[----:B------:R-:W0:Y:S01]  /*19db0*/  LDC R49, c[0x0][0xbe8] ;  /* 0x0002fa00ff317b82 */ /* 0x000e220000000800 */
[----:B------:R-:W-:Y:S02]  /*19dc0*/  ISETP.NE.U32.AND P1, PT, RZ, UR4, PT ;  /* 0x00000004ff007c0c */ /* 0x000fe4000bf25070 */
[----:B------:R-:W-:Y:S02]  /*19dd0*/  IADD3 R2, P2, R214, UR4, RZ ;  /* 0x00000004d6027c10 */ /* 0x000fe4000ff5e0ff */
[----:B------:R-:W-:Y:S02]  /*19de0*/  ISETP.NE.AND.EX P1, PT, RZ, UR5, PT, P1 ;  /* 0x00000005ff007c0c */ /* 0x000fe4000bf25310 */
[----:B------:R-:W-:Y:S01]  /*19df0*/  IADD3.X R3, R215, UR5, RZ, P2, !PT ;  /* 0x00000005d7037c10 */ /* 0x000fe200097fe4ff */
[----:B------:R-:W-:-:S02]  /*19e00*/  ULDC.64 UR4, c[0x0][0xc08] ;  /* 0x0003020000047ab9 */ /* 0x000fc40000000a00 */
[----:B------:R-:W-:Y:S01]  /*19e10*/  ISETP.NE.U32.AND P0, PT, RZ, UR4, PT ;  /* 0x00000004ff007c0c */ /* 0x000fe2000bf05070 */
[----:B------:R-:W-:Y:S04]  /*19e20*/  STSM.16.M88.4 [R79], R4 ;  /* 0x000000044f007844 */ /* 0x000fe80000000200 */
        /* <DEDUP_REMOVED lines=14> */
[----:B0-----:R-:W-:Y:S02]  /*19f10*/  ISETP.NE.AND P2, PT, R49, 0x1, PT ;  /* 0x000000013100780c */ /* 0x001fe40003f45270 */
[----:B-1----:R-:W-:Y:S01]  /*19f20*/  IADD3 R13, R208, R200, RZ ;  /* 0x000000c8d00d7210 */ /* 0x002fe20007ffe0ff */
[----:B------:R2:W5:Y:S10]  /*19f30*/  @P0 LDG.E R0, desc[UR60][R214.64] ;  /* 0x0000003cd6000981 */ /* 0x000574000c1e1900 */
[----:B------:R-:W0:Y:S08]  /*19f40*/  @P2 LDC R4, c[0x0][0xbec] ;  /* 0x0002fb00ff042b82 */ /* 0x000e300000000800 */
[----:B------:R-:W1:Y:S01]  /*19f50*/  @P2 LDC R5, c[0x0][0xbf0] ;  /* 0x0002fc00ff052b82 */ /* 0x000e620000000800 */
[----:B--2---:R-:W-:Y:S05]  /*19f60*/  @P0 BRA `(.L_x_3189) ;  /* 0x0000000000100947 */ /* 0x004fea0003800000 */
[----:B------:R-:W-:Y:S05]  /*19f70*/  @!P1 BRA `(.L_x_3189) ;  /* 0x00000000000c9947 */ /* 0x000fea0003800000 */
[----:B------:R-:W2:Y:S04]  /*19f80*/  LDG.E R7, desc[UR60][R2.64] ;  /* 0x0000003c02077981 */ /* 0x000ea8000c1e1900 */
[----:B-----5:R-:W2:Y:S02]  /*19f90*/  LDG.E R0, desc[UR60][R2.64+0x4] ;  /* 0x0000043c02007981 */ /* 0x020ea4000c1e1900 */
[----:B--2---:R-:W-:-:S07]  /*19fa0*/  IMAD.IADD R0, R0, 0x1, -R7 ;  /* 0x0000000100007824 */ /* 0x004fce00078e0a07 */
.L_x_3189:
[----:B------:R-:W2:Y:S01]  /*19fb0*/  LDL R10, [R1+0x18] ;  /* 0x00001800010a7983 */ /* 0x000ea20000100800 */
[----:B0-----:R-:W-:Y:S01]  /*19fc0*/  @P2 IMAD.HI.U32 R2, R13, R4, RZ ;  /* 0x000000040d022227 */ /* 0x001fe200078e00ff */
[----:B------:R-:W-:Y:S01]  /*19fd0*/  SHF.R.S32.HI R46, RZ, 0x1f, R213 ;  /* 0x0000001fff2e7819 */ /* 0x000fe200000114d5 */
[----:B------:R-:W-:Y:S01]  /*19fe0*/  ULDC.64 UR4, c[0x0][0xb90] ;  /* 0x0002e40000047ab9 */ /* 0x000fe20000000a00 */
[----:B-----5:R-:W-:Y:S01]  /*19ff0*/  SHF.R.S32.HI R3, RZ, 0x1f, R47 ;  /* 0x0000001fff037819 */ /* 0x020fe2000001142f */
[----:B------:R-:W-:Y:S01]  /*1a000*/  IMAD.MOV.U32 R7, RZ, RZ, R13 ;  /* 0x000000ffff077224 */ /* 0x000fe200078e000d */
[----:B-1----:R-:W-:Y:S01]  /*1a010*/  @P2 SHF.R.U32.HI R7, RZ, R5, R2 ;  /* 0x00000005ff072219 */ /* 0x002fe20000011602 */
[----:B------:R-:W-:Y:S01]  /*1a020*/  IMAD R6, R46, UR4, RZ ;  /* 0x000000042e067c24 */ /* 0x000fe2000f8e02ff */
[----:B------:R-:W-:Y:S01]  /*1a030*/  SEL R221, R221, RZ, !P1 ;  /* 0x000000ffdddd7207 */ /* 0x000fe20004800000 */
[----:B------:R-:W-:Y:S01]  /*1a040*/  IMAD.MOV.U32 R2, RZ, RZ, R47 ;  /* 0x000000ffff027224 */ /* 0x000fe200078e002f */
[----:B------:R-:W-:Y:S01]  /*1a050*/  SEL R51, R210, RZ, !P1 ;  /* 0x000000ffd2337207 */ /* 0x000fe20004800000 */
[C---:B------:R-:W-:Y:S01]  /*1a060*/  IMAD R9, R213.reuse, UR5, R6 ;  /* 0x00000005d5097c24 */ /* 0x040fe2000f8e0206 */
[----:B------:R-:W0:Y:S01]  /*1a070*/  @P2 LDC R57, c[0x0][0xbec] ;  /* 0x0002fb00ff392b82 */ /* 0x000e220000000800 */
[----:B------:R-:W-:Y:S01]  /*1a080*/  IMAD.WIDE.U32 R4, R213, UR4, R2 ;  /* 0x00000004d5047c25 */ /* 0x000fe2000f8e0002 */
[----:B------:R-:W-:-:S03]  /*1a090*/  ULDC.64 UR4, c[0x0][0xb98] ;  /* 0x0002e60000047ab9 */ /* 0x000fc60000000a00 */
[----:B------:R-:W-:Y:S02]  /*1a0a0*/  IMAD.MOV R2, RZ, RZ, -R7 ;  /* 0x000000ffff027224 */ /* 0x000fe400078e0a07 */
        /* <DEDUP_REMOVED lines=57> */
[--C-:B------:R-:W-:Y:S01]  /*1a440*/  IMAD.X R33, RZ, RZ, R55.reuse, P5 ;  /* 0x000000ffff217224 */ /* 0x100fe200028e0637 */
[----:B------:R-:W-:Y:S01]  /*1a450*/  LOP3.LUT R36, R36, R37, RZ, 0x3c, !PT ;  /* 0x0000002524247212 */ /* 0x000fe200078e3cff */
[----:B------:R-:W-:Y:S01]  /*1a460*/  IMAD.X R37, RZ, RZ, R55, P4 ;  /* 0x000000ffff257224 */ /* 0x000fe200020e0637 */
[----:B------:R-:W-:Y:S01]  /*1a470*/  LOP3.LUT R54, R7, R54, RZ, 0x3c, !PT ;  /* 0x0000003607367212 */ /* 0x000fe200078e3cff */
[----:B------:R-:W-:Y:S01]  /*1a480*/  BSSY B1, `(.L_x_3190) ;  /* 0x0000054000017945 */ /* 0x000fe20003800000 */
[----:B------:R-:W-:Y:S02]  /*1a490*/  SHF.R.S32.HI R48, RZ, 0x1f, R211 ;  /* 0x0000001fff307819 */ /* 0x000fe400000114d3 */
[----:B------:R-:W-:Y:S01]  /*1a4a0*/  SHF.R.S32.HI R50, RZ, 0x1f, R203 ;  /* 0x0000001fff327819 */ /* 0x000fe200000114cb */
[----:B--2---:R-:W-:-:S04]  /*1a4b0*/  IMAD.IADD R6, R10, 0x1, R200 ;  /* 0x000000010a067824 */ /* 0x004fc800078e02c8 */
        /* <DEDUP_REMOVED lines=25> */
[----:B0-----:R-:W-:Y:S01]  /*1a650*/  @P2 IMAD.HI.U32 R0, R44, R57, RZ ;  /* 0x000000392c002227 */ /* 0x001fe200078e00ff */
[----:B------:R-:W-:Y:S01]  /*1a660*/  IADD3 R3, R3, R21, RZ ;  /* 0x0000001503037210 */ /* 0x000fe20007ffe0ff */
[----:B------:R-:W5:Y:S02]  /*1a670*/  LD.E.128 R32, desc[UR60][R32.64] ;  /* 0x0000003c20207980 */ /* 0x000f64000c101d00 */
[----:B------:R-:W-:Y:S01]  /*1a680*/  IMAD.MOV.U32 R21, RZ, RZ, R44 ;  /* 0x000000ffff157224 */ /* 0x000fe200078e002c */
[----:B-1----:R-:W-:Y:S01]  /*1a690*/  @P2 SHF.R.U32.HI R21, RZ, R45, R0 ;  /* 0x0000002dff152219 */ /* 0x002fe20000011600 */
[----:B------:R-:W-:Y:S01]  /*1a6a0*/  IMAD R20, R221, UR4, RZ ;  /* 0x00000004dd147c24 */ /* 0x000fe2000f8e02ff */
[----:B------:R-:W5:Y:S01]  /*1a6b0*/  LD.E.128 R36, desc[UR60][R36.64] ;  /* 0x0000003c24247980 */ /* 0x000f62000c101d00 */
[----:B------:R-:W-:Y:S01]  /*1a6c0*/  IMAD.WIDE.U32 R2, R51, UR4, R2 ;  /* 0x0000000433027c25 */ /* 0x000fe2000f8e0002 */
[----:B------:R-:W-:-:S02]  /*1a6d0*/  SHF.R.S32.HI R0, RZ, 0x1f, R21 ;  /* 0x0000001fff007819 */ /* 0x000fc40000011415 */
        /* <DEDUP_REMOVED lines=40> */
[-C--:B-1----:R-:W-:Y:S02]  /*1a960*/  @!P2 LEA R2, P4, R203, R20.reuse, 0x1 ;  /* 0x00000014cb02a211 */ /* 0x082fe400078808ff */
[----:B------:R-:W-:Y:S02]  /*1a970*/  @!P3 LEA R20, P5, R211, R20, 0x1 ;  /* 0x00000014d314b211 */ /* 0x000fe400078a08ff */
[-C--:B0-----:R-:W-:Y:S02]  /*1a980*/  @!P2 LEA.HI.X R3, R203, R0.reuse, R50, 0x1, P4 ;  /* 0x00000000cb03a211 */ /* 0x081fe400020f0c32 */
[----:B------:R-:W-:-:S03]  /*1a990*/  @!P3 LEA.HI.X R21, R211, R0, R48, 0x1, P5 ;  /* 0x00000000d315b211 */ /* 0x000fc600028f0c30 */
[----:B-----5:R3:W-:Y:S04]  /*1a9a0*/  @!P2 ST.E.128 desc[UR60][R2.64], R4 ;  /* 0x000000040200a985 */ /* 0x0207e8000c101d3c */
[----:B------:R3:W-:Y:S02]  /*1a9b0*/  @!P3 ST.E.128 desc[UR60][R20.64], R28 ;  /* 0x0000001c1400b985 */ /* 0x0007e4000c101d3c */
.L_x_3191:
[----:B------:R-:W-:Y:S05]  /*1a9c0*/  BSYNC B1 ;  /* 0x0000000000017941 */ /* 0x000fea0003800000 */
.L_x_3190:
[----:B0-----:R0:W4:Y:S01]  /*1a9d0*/  SHFL.IDX PT, R0, R45, 0x1, 0x181f ;  /* 0x00381f002d007f89 */ /* 0x00112200000e0000 */
[----:B------:R-:W-:Y:S03]  /*1a9e0*/  BSSY B1, `(.L_x_3192) ;  /* 0x000000c000017945 */ /* 0x000fe60003800000 */
[----:B---3-5:R0:W3:Y:S01]  /*1a9f0*/  SHFL.IDX PT, R4, R44, 0x1, 0x181f ;  /* 0x00381f002c047f89 */ /* 0x0280e200000e0000 */
[----:B------:R-:W-:Y:S05]  /*1aa00*/  @P0 BRA `(.L_x_3193) ;  /* 0x0000000000240947 */ /* 0x000fea0003800000 */
[----:B------:R-:W-:Y:S02]  /*1aa10*/  ULDC UR4, c[0x0][0xac8] ;  /* 0x0002b20000047ab9 */ /* 0x000fe40000000800 */
[----:B------:R-:W-:Y:S02]  /*1aa20*/  ISETP.GE.AND P3, PT, R203, UR4, PT ;  /* 0x00000004cb007c0c */ /* 0x000fe4000bf66270 */
[----:B------:R-:W-:-:S11]  /*1aa30*/  ISETP.GE.AND P4, PT, R211, UR4, PT ;  /* 0x00000004d3007c0c */ /* 0x000fd6000bf86270 */
[-C--:B---3--:R-:W-:Y:S02]  /*1aa40*/  @!P3 LEA R2, P0, R203, R4.reuse, 0x1 ;  /* 0x00000004cb02b211 */ /* 0x088fe400078008ff */
[----:B------:R-:W-:Y:S02]  /*1aa50*/  @!P4 LEA R4, P2, R211, R4, 0x1 ;  /* 0x00000004d304c211 */ /* 0x000fe400078408ff */
[-C--:B----4-:R-:W-:Y:S02]  /*1aa60*/  @!P3 LEA.HI.X R3, R203, R0.reuse, R50, 0x1, P0 ;  /* 0x00000000cb03b211 */ /* 0x090fe400000f0c32 */
[----:B------:R-:W-:-:S03]  /*1aa70*/  @!P4 LEA.HI.X R5, R211, R0, R48, 0x1, P2 ;  /* 0x00000000d305c211 */ /* 0x000fc600010f0c30 */
[----:B------:R3:W-:Y:S04]  /*1aa80*/  @!P3 ST.E.128 desc[UR60][R2.64], R8 ;  /* 0x000000080200b985 */ /* 0x0007e8000c101d3c */
[----:B------:R3:W-:Y:S02]  /*1aa90*/  @!P4 ST.E.128 desc[UR60][R4.64], R32 ;  /* 0x000000200400c985 */ /* 0x0007e4000c101d3c */
.L_x_3193:
[----:B------:R-:W-:Y:S05]  /*1aaa0*/  BSYNC B1 ;  /* 0x0000000000017941 */ /* 0x000fea0003800000 */
.L_x_3192:
[----:B----4-:R4:W0:Y:S01]  /*1aab0*/  SHFL.IDX PT, R0, R45, 0x2, 0x181f ;  /* 0x00581f002d007f89 */ /* 0x01082200000e0000 */
[----:B------:R-:W-:Y:S03]  /*1aac0*/  BSSY B1, `(.L_x_3194) ;  /* 0x000000c000017945 */ /* 0x000fe60003800000 */
[----:B---3--:R4:W3:Y:S01]  /*1aad0*/  SHFL.IDX PT, R4, R44, 0x2, 0x181f ;  /* 0x00581f002c047f89 */ /* 0x0088e200000e0000 */
[----:B------:R-:W-:Y:S05]  /*1aae0*/  @P1 BRA `(.L_x_3195) ;  /* 0x0000000000241947 */ /* 0x000fea0003800000 */
[----:B------:R-:W-:Y:S02]  /*1aaf0*/  ULDC UR4, c[0x0][0xac8] ;  /* 0x0002b20000047ab9 */ /* 0x000fe40000000800 */
[----:B------:R-:W-:Y:S02]  /*1ab00*/  ISETP.GE.AND P2, PT, R203, UR4, PT ;  /* 0x00000004cb007c0c */ /* 0x000fe4000bf46270 */
[----:B------:R-:W-:-:S11]  /*1ab10*/  ISETP.GE.AND P3, PT, R211, UR4, PT ;  /* 0x00000004d3007c0c */ /* 0x000fd6000bf66270 */
[-C--:B---3--:R-:W-:Y:S02]  /*1ab20*/  @!P2 LEA R2, P0, R203, R4.reuse, 0x1 ;  /* 0x00000004cb02a211 */ /* 0x088fe400078008ff */
[----:B------:R-:W-:Y:S02]  /*1ab30*/  @!P3 LEA R4, P1, R211, R4, 0x1 ;  /* 0x00000004d304b211 */ /* 0x000fe400078208ff */
[-C--:B0-----:R-:W-:Y:S02]  /*1ab40*/  @!P2 LEA.HI.X R3, R203, R0.reuse, R50, 0x1, P0 ;  /* 0x00000000cb03a211 */ /* 0x081fe400000f0c32 */
[----:B------:R-:W-:-:S03]  /*1ab50*/  @!P3 LEA.HI.X R5, R211, R0, R48, 0x1, P1 ;  /* 0x00000000d305b211 */ /* 0x000fc600008f0c30 */
[----:B------:R0:W-:Y:S04]  /*1ab60*/  @!P2 ST.E.128 desc[UR60][R2.64], R12 ;  /* 0x0000000c0200a985 */ /* 0x0001e8000c101d3c */
[----:B------:R0:W-:Y:S02]  /*1ab70*/  @!P3 ST.E.128 desc[UR60][R4.64], R36 ;  /* 0x000000240400b985 */ /* 0x0001e4000c101d3c */
.L_x_3195:
[----:B------:R-:W-:Y:S05]  /*1ab80*/  BSYNC B1 ;  /* 0x0000000000017941 */ /* 0x000fea0003800000 */
.L_x_3194:
[----:B0-----:R-:W-:Y:S01]  /*1ab90*/  IADD3 R0, R200, 0x60, RZ ;  /* 0x00000060c8007810 */ /* 0x001fe20007ffe0ff */
[----:B---3--:R3:W0:Y:S03]  /*1aba0*/  SHFL.IDX PT, R4, R45, 0x3, 0x181f ;  /* 0x00781f002d047f89 */ /* 0x00862600000e0000 */
[----:B------:R-:W-:Y:S01]  /*1abb0*/  ISETP.GE.AND P0, PT, R0, R53, PT ;  /* 0x000000350000720c */ /* 0x000fe20003f06270 */
[----:B--2-4-:R-:W2:-:S12]  /*1abc0*/  SHFL.IDX PT, R44, R44, 0x3, 0x181f ;  /* 0x00781f002c2c7f89 */ /* 0x014e9800000e0000 */
[----:B---3--:R-:W-:Y:S05]  /*1abd0*/  @P0 BRA `(.L_x_3196) ;  /* 0x0000000c00200947 */ /* 0x008fea0003800000 */
[----:B------:R-:W-:Y:S02]  /*1abe0*/  ULDC UR4, c[0x0][0xac8] ;  /* 0x0002b20000047ab9 */ /* 0x000fe40000000800 */
[----:B------:R-:W-:-:S13]  /*1abf0*/  ISETP.GE.AND P1, PT, R203, UR4, PT ;  /* 0x00000004cb007c0c */ /* 0x000fda000bf26270 */
[----:B--2---:R-:W-:-:S04]  /*1ac00*/  @!P1 LEA R2, P0, R203, R44, 0x1 ;  /* 0x0000002ccb029211 */ /* 0x004fc800078008ff */
[----:B0-----:R-:W-:Y:S02]  /*1ac10*/  @!P1 LEA.HI.X R3, R203, R4, R50, 0x1, P0 ;  /* 0x00000004cb039211 */ /* 0x001fe400000f0c32 */
[----:B------:R-:W-:-:S03]  /*1ac20*/  ISETP.GE.AND P0, PT, R211, UR4, PT ;  /* 0x00000004d3007c0c */ /* 0x000fc6000bf06270 */
[----:B------:R3:W-:Y:S10]  /*1ac30*/  @!P1 ST.E.128 desc[UR60][R2.64], R24 ;  /* 0x0000001802009985 */ /* 0x0007f4000c101d3c */
[----:B------:R-:W-:Y:S05]  /*1ac40*/  @P0 BRA `(.L_x_3196) ;  /* 0x0000000c00040947 */ /* 0x000fea0003800000 */
[----:B---3--:R-:W-:-:S04]  /*1ac50*/  LEA R2, P0, R211, R44, 0x1 ;  /* 0x0000002cd3027211 */ /* 0x008fc800078008ff */
[----:B------:R-:W-:-:S05]  /*1ac60*/  LEA.HI.X R3, R211, R4, R48, 0x1, P0 ;  /* 0x00000004d3037211 */ /* 0x000fca00000f0c30 */
[----:B------:R4:W-:Y:S01]  /*1ac70*/  ST.E.128 desc[UR60][R2.64], R40 ;  /* 0x0000002802007985 */ /* 0x0009e2000c101d3c */
[----:B------:R-:W-:Y:S05]  /*1ac80*/  BRA `(.L_x_3196) ;  /* 0x0000000800f47947 */ /* 0x000fea0003800000 */
.L_x_3187:
        /* <DEDUP_REMOVED lines=27> */
.L_x_3197:
        /* <DEDUP_REMOVED lines=23> */
[----:B------:R-:W5:Y:S01]  /*1afb0*/  @P0 LDC R15, c[0x0][0xbf0] ;  /* 0x0002fc00ff0f0b82 */ /* 0x000f620000000800 */
[----:B------:R-:W-:-:S04]  /*1afc0*/  IMAD.WIDE.U32 R2, R13, UR4, R2 ;  /* 0x000000040d027c25 */ /* 0x000fc8000f8e0002 */
[----:B---3--:R-:W-:-:S05]  /*1afd0*/  @P0 IMAD.HI.U32 R4, R9, R4, RZ ;  /* 0x0000000409040227 */ /* 0x008fca00078e00ff */
[----:B-----5:R-:W-:Y:S01]  /*1afe0*/  @P0 SHF.R.U32.HI R5, RZ, R15, R4 ;  /* 0x0000000fff050219 */ /* 0x020fe20000011604 */
        /* <DEDUP_REMOVED lines=13> */
[----:B------:R-:W-:Y:S02]  /*1b0c0*/  LEA R4, P0, R2, UR4, 0x2 ;  /* 0x0000000402047c11 */ /* 0x000fe4000f8010ff */
[----:B------:R-:W-:-:S04]  /*1b0d0*/  IADD3 R3, R3, R5, RZ ;  /* 0x0000000503037210 */ /* 0x000fc80007ffe0ff */
[----:B------:R-:W-:Y:S01]  /*1b0e0*/  LEA.HI.X R5, R2, UR5, R3, 0x2, P0 ;  /* 0x0000000502057c11 */ /* 0x000fe200080f1403 */
[----:B------:R-:W-:-:S05]  /*1b0f0*/  IMAD.MOV.U32 R3, RZ, RZ, -0x800000 ;  /* 0xff800000ff037424 */ /* 0x000fca00078e00ff */
[----:B------:R3:W-:Y:S02]  /*1b100*/  STG.E desc[UR60][R4.64], R3 ;  /* 0x0000000304007986 */ /* 0x0007e4000c10193c */
.L_x_3199:
[----:B------:R-:W-:Y:S05]  /*1b110*/  BSYNC B1 ;  /* 0x0000000000017941 */ /* 0x000fea0003800000 */
.L_x_3198:
        /* <DEDUP_REMOVED lines=9> */
[----:B--2---:R-:W-:-:S04]  /*1b1b0*/  @P2 IMAD.HI.U32 R0, R9, R14, RZ ;  /* 0x0000000e09002227 */ /* 0x004fc800078e00ff */
[C---:B------:R-:W-:Y:S02]  /*1b1c0*/  IMAD R7, R213.reuse, UR5, R4 ;  /* 0x00000005d5077c24 */ /* 0x040fe4000f8e0204 */
        /* <DEDUP_REMOVED lines=24> */
[----:B------:R-:W-:Y:S01]  /*1b350*/  UMOV UR4, 0xffffffff ;  /* 0xffffffff00047882 */ /* 0x000fe20000000000 */
[----:B------:R-:W-:-:S04]  /*1b360*/  IADD3 R3, R5, R3, RZ ;  /* 0x0000000305037210 */ /* 0x000fc80007ffe0ff */
[----:B------:R-:W-:Y:S01]  /*1b370*/  LEA.HI.X R3, R4, UR5, R3, 0x1, P0 ;  /* 0x0000000504037c11 */ /* 0x000fe200080f0c03 */
[----:B------:R-:W-:Y:S06]  /*1b380*/  BRA.DIV UR4, `(.L_x_3200) ;  /* 0x000000aa04ac7947 */ /* 0x000fec000b800000 */
[----:B------:R2:W3:Y:S04]  /*1b390*/  SHFL.IDX PT, R0, R3, RZ, 0x181f ;  /* 0x00181fff03007589 */ /* 0x0004e800000e0000 */
[----:B------:R2:W4:Y:S02]  /*1b3a0*/  SHFL.IDX PT, R14, R2, RZ, 0x181f ;  /* 0x00181fff020e7589 */ /* 0x00052400000e0000 */
.L_x_3445:
        /* <DEDUP_REMOVED lines=16> */
.L_x_3202:
[----:B------:R-:W-:Y:S05]  /*1b4b0*/  BSYNC B1 ;  /* 0x0000000000017941 */ /* 0x000fea0003800000 */
.L_x_3201:
[----:B------:R-:W-:-:S03]  /*1b4c0*/  UMOV UR4, 0xffffffff ;  /* 0xffffffff00047882 */ /* 0x000fc60000000000 */
[----:B------:R-:W-:Y:S05]  /*1b4d0*/  BRA.DIV UR4, `(.L_x_3203) ;  /* 0x000000aa048c7947 */ /* 0x000fea000b800000 */
[----:B---3--:R3:W0:Y:S04]  /*1b4e0*/  SHFL.IDX PT, R0, R3, 0x1, 0x181f ;  /* 0x00381f0003007f89 */ /* 0x00862800000e0000 */
[----:B----4-:R3:W4:Y:S02]  /*1b4f0*/  SHFL.IDX PT, R14, R2, 0x1, 0x181f ;  /* 0x00381f00020e7f89 */ /* 0x01072400000e0000 */
.L_x_3449:
        /* <DEDUP_REMOVED lines=15> */
.L_x_3205:
[----:B------:R-:W-:Y:S05]  /*1b5f0*/  BSYNC B1 ;  /* 0x0000000000017941 */ /* 0x000fea0003800000 */
.L_x_3204:
[----:B------:R-:W-:-:S03]  /*1b600*/  UMOV UR4, 0xffffffff ;  /* 0xffffffff00047882 */ /* 0x000fc60000000000 */
[----:B------:R-:W-:Y:S05]  /*1b610*/  BRA.DIV UR4, `(.L_x_3206) ;  /* 0x000000aa04847947 */ /* 0x000fea000b800000 */
[----:B0-----:R0:W0:Y:S04]  /*1b620*/  SHFL.IDX PT, R0, R3, 0x2, 0x181f ;  /* 0x00581f0003007f89 */ /* 0x00102800000e0000 */
[----:B----4-:R4:W0:Y:S02]  /*1b630*/  SHFL.IDX PT, R14, R2, 0x2, 0x181f ;  /* 0x00581f00020e7f89 */ /* 0x01082400000e0000 */
.L_x_3453:
        /* <DEDUP_REMOVED lines=15> */
.L_x_3208:
[----:B------:R-:W-:Y:S05]  /*1b730*/  BSYNC B1 ;  /* 0x0000000000017941 */ /* 0x000fea0003800000 */
.L_x_3207:
[----:B------:R-:W-:-:S03]  /*1b740*/  UMOV UR4, 0xffffffff ;  /* 0xffffffff00047882 */ /* 0x000fc60000000000 */
[----:B------:R-:W-:Y:S05]  /*1b750*/  BRA.DIV UR4, `(.L_x_3209) ;  /* 0x000000aa047c7947 */ /* 0x000fea000b800000 */
[----:B0-----:R0:W0:Y:S04]  /*1b760*/  SHFL.IDX PT, R0, R3, 0x3, 0x181f ;  /* 0x00781f0003007f89 */ /* 0x00102800000e0000 */
[----:B------:R0:W0:Y:S02]  /*1b770*/  SHFL.IDX PT, R14, R2, 0x3, 0x181f ;  /* 0x00781f00020e7f89 */ /* 0x00002400000e0000 */
.L_x_3457:
        /* <DEDUP_REMOVED lines=14> */
.L_x_3196:
[----:B------:R-:W-:Y:S05]  /*1b860*/  BSYNC B0 ;  /* 0x0000000000007941 */ /* 0x000fea0003800000 */
.L_x_3186:
[----:B------:R-:W-:Y:S02]  /*1b870*/  ULDC UR4, c[0x0][0xc3c] ;  /* 0x00030f0000047ab9 */ /* 0x000fe40000000800 */
[----:B-1----:R-:W-:-:S13]  /*1b880*/  ISETP.GE.AND P0, PT, R191, UR4, PT ;  /* 0x00000004bf007c0c */ /* 0x002fda000bf06270 */
[----:B------:R-:W-:Y:S05]  /*1b890*/  @!P0 BRA `(.L_x_3210) ;  /* 0xfffffe5400e48947 */ /* 0x000fea000383ffff */
[----:B------:R-:W-:Y:S05]  /*1b8a0*/  BRA `(.L_x_3030) ;  /* 0x0000007c009c7947 */ /* 0x000fea0003800000 */
.L_x_3028:
        /* <DEDUP_REMOVED lines=56> */
.L_x_3216:
        /* <DEDUP_REMOVED lines=12> */
.L_x_3215:
[----:B------:R-:W-:Y:S05]  /*1bcf0*/  BSYNC B0 ;  /* 0x0000000000007941 */ /* 0x000fea0003800000 */
.L_x_3214:
        /* <DEDUP_REMOVED lines=20> */
.L_x_3212:
        /* <DEDUP_REMOVED lines=20> */
.L_x_3217:
[----:B-1----:R-:W-:Y:S02]  /*1bf80*/  IMAD.MOV R2, RZ, RZ, -R3 ;  /* 0x000000ffff027224 */ /* 0x002fe400078e0a03 */
[----:B---3--:R-:W-:Y:S02]  /*1bf90*/  IMAD R16, R16, UR5, R11 ;  /* 0x0000000510107c24 */ /* 0x008fe4000f8e020b */
[----:B------:R-:W-:Y:S01]  /*1bfa0*/  IMAD.MOV.U32 R11, RZ, RZ, R2 ;  /* 0x000000ffff0b7224 */ /* 0x000fe200078e0002 */
[----:B------:R-:W-:Y:S02]  /*1bfb0*/  IABS R2, R4 ;  /* 0x0000000400027213 */ /* 0x000fe40000000000 */
[----:B--2---:R-:W-:Y:S01]  /*1bfc0*/  IADD3 R9, -R16, UR6, RZ ;  /* 0x0000000610097c10 */ /* 0x004fe2000fffe1ff */
[----:B------:R-:W-:Y:S02]  /*1bfd0*/  IMAD R11, R11, R12, RZ ;  /* 0x0000000c0b0b7224 */ /* 0x000fe400078e02ff */
[----:B------:R-:W-:Y:S01]  /*1bfe0*/  IMAD.MOV R8, RZ, RZ, -R2 ;  /* 0x000000ffff087224 */ /* 0x000fe200078e0a02 */
[----:B------:R-:W-:-:S02]  /*1bff0*/  MOV R2, RZ ;  /* 0x000000ff00027202 */ /* 0x000fc40000000f00 */
[----:B------:R-:W-:-:S03]  /*1c000*/  IABS R6, R9 ;  /* 0x0000000900067213 */ /* 0x000fc60000000000 */
        /* <DEDUP_REMOVED lines=28> */
[----:B0-----:R-:W-:-:S05]  /*1c1d0*/  IADD3 R10, RZ, -R3, RZ ;  /* 0x80000003ff0a7210 */ /* 0x001fca0007ffe0ff */
        /* <DEDUP_REMOVED lines=19> */
[----:B------:R-:W-:-:S03]  /*1c310*/  IMAD R18, R2, R18, R3 ;  /* 0x0000001202127224 */ /* 0x000fc600078e0203 */
[----:B------:R-:W-:Y:S01]  /*1c320*/  IADD3 R17, R0, R17, RZ ;  /* 0x0000001100117210 */ /* 0x000fe20007ffe0ff */
[----:B------:R-:W-:Y:S06]  /*1c330*/  BRA `(.L_x_3218) ;  /* 0x00000000000c7947 */ /* 0x000fec0003800000 */
.L_x_3213:
[----:B------:R-:W-:Y:S02]  /*1c340*/  IMAD.MOV.U32 R17, RZ, RZ, RZ ;  /* 0x000000ffff117224 */ /* 0x000fe400078e00ff */
[----:B------:R-:W-:Y:S02]  /*1c350*/  IMAD.U32 R16, RZ, RZ, UR6 ;  /* 0x00000006ff107e24 */ /* 0x000fe4000f8e00ff */
[----:B------:R-:W-:-:S07]  /*1c360*/  IMAD.MOV.U32 R18, RZ, RZ, RZ ;  /* 0x000000ffff127224 */ /* 0x000fce00078e00ff */
.L_x_3218:
[----:B------:R-:W-:-:S13]  /*1c370*/  ISETP.NE.AND P0, PT, R5, RZ, PT ;  /* 0x000000ff0500720c */ /* 0x000fda0003f05270 */
[----:B------:R-:W0:Y:S01]  /*1c380*/  @!P0 S2R R3, SR_CgaCtaId ;  /* 0x0000000000038919 */ /* 0x000e220000008800 */
[----:B------:R-:W-:-:S04]  /*1c390*/  @!P0 MOV R0, 0x400 ;  /* 0x0000040000008802 */ /* 0x000fc80000000f00 */
[----:B0-----:R-:W-:-:S05]  /*1c3a0*/  @!P0 LEA R0, R3, R0, 0x18 ;  /* 0x0000000003008211 */ /* 0x001fca00078ec0ff */
[----:B------:R2:W-:Y:S01]  /*1c3b0*/  @!P0 STS.128 [R0+0x228d0], R16 ;  /* 0x0228d01000008388 */ /* 0x0005e20000000c00 */
[----:B------:R-:W-:Y:S06]  /*1c3c0*/  BAR.ARV 0x5, 0x180 ;  /* 0x0146000000007b1d */ /* 0x000fec0000002000 */
.L_x_3211:
        /* <DEDUP_REMOVED lines=45> */
[----:B------:R-:W-:Y:S02]  /*1c6a0*/  IMAD.MOV.U32 R37, RZ, RZ, 0x1 ;  /* 0x00000001ff257424 */ /* 0x000fe400078e00ff */
[----:B------:R-:W-:-:S02]  /*1c6b0*/  IMAD.MOV.U32 R34, RZ, RZ, RZ ;  /* 0x000000ffff227224 */ /* 0x000fc400078e00ff */
[----:B------:R-:W-:Y:S02]  /*1c6c0*/  IMAD.MOV.U32 R32, RZ, RZ, RZ ;  /* 0x000000ffff207224 */ /* 0x000fe400078e00ff */
        /* <DEDUP_REMOVED lines=12> */
.L_x_3327:
[----:B0-----:R-:W0:Y:S02]  /*1c790*/  LDC.64 R24, c[0x0][0xc88] ;  /* 0x00032200ff187b82 */ /* 0x001e240000000a00 */
[----:B0-----:R-:W-:-:S06]  /*1c7a0*/  IMAD.WIDE R24, R19, 0x4, R24 ;  /* 0x0000000413187825 */ /* 0x001fcc00078e0218 */
[----:B-1----:R-:W1:Y:S01]  /*1c7b0*/  LDG.E R24, desc[UR60][R24.64] ;  /* 0x0000003c18187981 */ /* 0x002e62000c1e1900 */
[----:B------:R-:W-:Y:S05]  /*1c7c0*/  YIELD ;  /* 0x0000000000007946 */ /* 0x000fea0003800000 */
[----:B------:R-:W-:Y:S01]  /*1c7d0*/  ULDC.64 UR4, c[0x0][0xa28] ;  /* 0x00028a0000047ab9 */ /* 0x000fe20000000a00 */
[----:B------:R-:W-:Y:S01]  /*1c7e0*/  IMAD.MOV.U32 R8, RZ, RZ, RZ ;  /* 0x000000ffff087224 */ /* 0x000fe200078e00ff */
[----:B------:R-:W-:Y:S01]  /*1c7f0*/  ISETP.NE.U32.AND P0, PT, RZ, UR4, PT ;  /* 0x00000004ff007c0c */ /* 0x000fe2000bf05070 */
[----:B------:R-:W-:Y:S01]  /*1c800*/  ULDC.64 UR6, c[0x0][0xa10] ;  /* 0x0002840000067ab9 */ /* 0x000fe20000000a00 */
[----:B------:R-:W-:Y:S01]  /*1c810*/  IMAD.MOV.U32 R28, RZ, RZ, RZ ;  /* 0x000000ffff1c7224 */ /* 0x000fe200078e00ff */
[----:B------:R-:W-:Y:S01]  /*1c820*/  ULDC.64 UR8, c[0x0][0xa18] ;  /* 0x0002860000087ab9 */ /* 0x000fe20000000a00 */
[----:B------:R-:W-:-:S02]  /*1c830*/  ISETP.NE.AND.EX P0, PT, RZ, UR5, PT, P0 ;  /* 0x00000005ff007c0c */ /* 0x000fc4000bf05300 */
[----:B-12---:R-:W-:-:S11]  /*1c840*/  SHF.R.S32.HI R0, RZ, 0x1f, R24 ;  /* 0x0000001fff007819 */ /* 0x006fd60000011418 */
[C---:B------:R-:W-:Y:S02]  /*1c850*/  @P0 LEA R2, P1, R24.reuse, UR4, 0x2 ;  /* 0x0000000418020c11 */ /* 0x040fe4000f8210ff */
[C---:B------:R-:W-:Y:S01]  /*1c860*/  SHF.L.U32 R25, R24.reuse, 0x2, RZ ;  /* 0x0000000218197819 */ /* 0x040fe200000006ff */
[----:B------:R0:W-:Y:S01]  /*1c870*/  STL [R1+0x38], R0 ;  /* 0x0000380001007387 */ /* 0x0001e20000100800 */
[----:B------:R-:W-:Y:S01]  /*1c880*/  @P0 LEA.HI.X R3, R24, UR5, R0, 0x2, P1 ;  /* 0x0000000518030c11 */ /* 0x000fe200088f1400 */
[----:B------:R-:W-:-:S04]  /*1c890*/  ULDC.64 UR4, c[0x0][0xa00] ;  /* 0x0002800000047ab9 */ /* 0x000fc80000000a00 */
[----:B------:R1:W2:Y:S01]  /*1c8a0*/  @P0 LDG.E R8, desc[UR60][R2.64] ;  /* 0x0000003c02080981 */ /* 0x0002a2000c1e1900 */
[----:B------:R-:W-:Y:S02]  /*1c8b0*/  ISETP.NE.U32.AND P0, PT, RZ, UR4, PT ;  /* 0x00000004ff007c0c */ /* 0x000fe4000bf05070 */
[----:B------:R-:W-:Y:S02]  /*1c8c0*/  ISETP.NE.U32.AND P1, PT, RZ, UR6, PT ;  /* 0x00000006ff007c0c */ /* 0x000fe4000bf25070 */
[----:B------:R-:W-:Y:S02]  /*1c8d0*/  ISETP.NE.AND.EX P0, PT, RZ, UR5, PT, P0 ;  /* 0x00000005ff007c0c */ /* 0x000fe4000bf05300 */
[----:B------:R-:W-:Y:S02]  /*1c8e0*/  ISETP.NE.AND.EX P1, PT, RZ, UR7, PT, P1 ;  /* 0x00000007ff007c0c */ /* 0x000fe4000bf25310 */
[----:B------:R-:W-:Y:S01]  /*1c8f0*/  SHF.L.U64.HI R26, R24, 0x2, R0 ;  /* 0x00000002181a7819 */ /* 0x000fe20000010200 */
[----:B0-----:R-:W-:Y:S01]  /*1c900*/  IMAD.MOV.U32 R0, RZ, RZ, RZ ;  /* 0x000000ffff007224 */ /* 0x001fe200078e00ff */
[----:B-1----:R-:W-:-:S02]  /*1c910*/  IADD3 R2, P3, R25, UR4, RZ ;  /* 0x0000000419027c10 */ /* 0x002fc4000ff7e0ff */
[----:B------:R-:W-:Y:S02]  /*1c920*/  IADD3 R4, P4, R25, UR6, RZ ;  /* 0x0000000619047c10 */ /* 0x000fe4000ff9e0ff */
[C---:B------:R-:W-:Y:S02]  /*1c930*/  IADD3.X R3, R26.reuse, UR5, RZ, P3, !PT ;  /* 0x000000051a037c10 */ /* 0x040fe40009ffe4ff */
[----:B------:R-:W-:Y:S02]  /*1c940*/  IADD3.X R5, R26, UR7, RZ, P4, !PT ;  /* 0x000000071a057c10 */ /* 0x000fe4000a7fe4ff */
[----:B------:R-:W-:Y:S01]  /*1c950*/  ISETP.NE.U32.AND P2, PT, RZ, UR8, PT ;  /* 0x00000008ff007c0c */ /* 0x000fe2000bf45070 */
[----:B------:R-:W5:Y:S01]  /*1c960*/  @P0 LDG.E R28, desc[UR60][R2.64] ;  /* 0x0000003c021c0981 */ /* 0x000f62000c1e1900 */
[----:B------:R-:W-:Y:S02]  /*1c970*/  ULDC UR4, c[0x0][0x288] ;  /* 0x0000a20000047ab9 */ /* 0x000fe40000000800 */
[----:B------:R-:W-:Y:S01]  /*1c980*/  ISETP.NE.AND.EX P2, PT, RZ, UR9, PT, P2 ;  /* 0x00000009ff007c0c */ /* 0x000fe2000bf45320 */
[----:B------:R-:W5:Y:S01]  /*1c990*/  @P1 LDG.E R0, desc[UR60][R4.64] ;  /* 0x0000003c04001981 */ /* 0x000f62000c1e1900 */
[----:B------:R-:W-:Y:S01]  /*1c9a0*/  IMAD.U32 R29, RZ, RZ, UR4 ;  /* 0x00000004ff1d7e24 */ /* 0x000fe2000f8e00ff */
[----:B------:R-:W-:-:S02]  /*1c9b0*/  ULDC.64 UR4, c[0x0][0x418] ;  /* 0x0001060000047ab9 */ /* 0x000fc40000000a00 */
[----:B------:R-:W-:-:S03]  /*1c9c0*/  UISETP.NE.U32.AND UP0, UPT, UR4, URZ, UPT ;  /* 0x0000003f0400728c */ /* 0x000fc6000bf05070 */
[----:B------:R-:W-:Y:S01]  /*1c9d0*/  ULDC UR4, c[0x0][0x424] ;  /* 0x0001090000047ab9 */ /* 0x000fe20000000800 */
[----:B------:R-:W-:-:S03]  /*1c9e0*/  UISETP.NE.AND.EX UP0, UPT, UR5, URZ, UPT, UP0 ;  /* 0x0000003f0500728c */ /* 0x000fc6000bf05300 */
[----:B------:R-:W-:Y:S01]  /*1c9f0*/  ULDC UR5, c[0x0][0x2f0] ;  /* 0x0000bc0000057ab9 */ /* 0x000fe20000000800 */
[----:B------:R-:W-:Y:S01]  /*1ca00*/  @P2 IADD3 R6, P3, R25, UR8, RZ ;  /* 0x0000000819062c10 */ /* 0x000fe2000ff7e0ff */
[----:B------:R-:W-:-:S03]  /*1ca10*/  USEL UR4, UR4, 0x1, UP0 ;  /* 0x0000000104047887 */ /* 0x000fc60008000000 */
[----:B------:R-:W-:Y:S01]  /*1ca20*/  @P2 IADD3.X R7, R26, UR9, RZ, P3, !PT ;  /* 0x000000091a072c10 */ /* 0x000fe20009ffe4ff */
[----:B------:R-:W-:-:S03]  /*1ca30*/  UIMAD UR4, UR4, UR5, URZ ;  /* 0x00000005040472a4 */ /* 0x000fc6000f8e023f */
[----:B------:R-:W-:Y:S01]  /*1ca40*/  ULDC UR5, c[0x0][0x348] ;  /* 0x0000d20000057ab9 */ /* 0x000fe20000000800 */
[----:B------:R0:W5:Y:S02]  /*1ca50*/  @P2 LDG.E R29, desc[UR60][R6.64] ;  /* 0x0000003c061d2981 */ /* 0x000164000c1e1900 */
[----:B0-----:R-:W-:Y:S02]  /*1ca60*/  IMAD.U32 R6, RZ, RZ, UR5 ;  /* 0x00000005ff067e24 */ /* 0x001fe4000f8e00ff */
[----:B------:R-:W-:Y:S01]  /*1ca70*/  IMAD.U32 R7, RZ, RZ, UR4 ;  /* 0x00000004ff077e24 */ /* 0x000fe2000f8e00ff */
[----:B--2---:R0:W-:Y:S01]  /*1ca80*/  STL [R1+0x4], R8 ;  /* 0x0000040801007387 */ /* 0x0041e20000100800 */
[----:B------:R-:W-:Y:S05]  /*1ca90*/  @P2 BRA `(.L_x_3220) ;  /* 0x0000000000102947 */ /* 0x000fea0003800000 */
[----:B------:R-:W-:Y:S05]  /*1caa0*/  @!P0 BRA `(.L_x_3220) ;  /* 0x00000000000c8947 */ /* 0x000fea0003800000 */
[----:B-----5:R-:W2:Y:S04]  /*1cab0*/  LDG.E R29, desc[UR60][R2.64] ;  /* 0x0000003c021d7981 */ /* 0x020ea8000c1e1900 */
[----:B------:R-:W2:Y:S02]  /*1cac0*/  LDG.E R2, desc[UR60][R2.64+0x4] ;  /* 0x0000043c02027981 */ /* 0x000ea4000c1e1900 */
[----:B--2---:R-:W-:-:S07]  /*1cad0*/  IMAD.IADD R29, R2, 0x1, -R29 ;  /* 0x00000001021d7824 */ /* 0x004fce00078e0a1d */
.L_x_3220:
        /* <DEDUP_REMOVED lines=9> */
.L_x_3221:
        /* <DEDUP_REMOVED lines=9> */
.L_x_3222:
[----:B-1----:R-:W2:Y:S01]  /*1cc00*/  @P1 LDG.E R2, desc[UR60][R4.64] ;  /* 0x0000003c04021981 */ /* 0x002ea2000c1e1900 */
[----:B------:R-:W1:Y:S03]  /*1cc10*/  LDC R3, c[0x0][0x448] ;  /* 0x00011200ff037b82 */ /* 0x000e660000000800 */
[----:B------:R3:W2:Y:S01]  /*1cc20*/  @P1 LDG.E R5, desc[UR60][R4.64+0x4] ;  /* 0x0000043c04051981 */ /* 0x0006a2000c1e1900 */
[----:B-----5:R-:W-:Y:S01]  /*1cc30*/  IMAD.IADD R7, R7, 0x1, -R8 ;  /* 0x0000000107077824 */ /* 0x020fe200078e0a08 */
[----:B------:R-:W-:Y:S01]  /*1cc40*/  BSSY B0, `(.L_x_3223) ;  /* 0x00000e8000007945 */ /* 0x000fe20003800000 */
[----:B-1----:R-:W-:-:S13]  /*1cc50*/  ISETP.NE.AND P0, PT, R3, 0x1, PT ;  /* 0x000000010300780c */ /* 0x002fda0003f05270 */
[----:B------:R-:W1:Y:S08]  /*1cc60*/  @P0 LDC R3, c[0x0][0x44c] ;  /* 0x00011300ff030b82 */ /* 0x000e700000000800 */
[----:B---3--:R-:W3:Y:S01]  /*1cc70*/  @P0 LDC R4, c[0x0][0x450] ;  /* 0x00011400ff040b82 */ /* 0x008ee20000000800 */
[----:B--2---:R-:W-:Y:S01]  /*1cc80*/  @P1 IMAD.IADD R6, R5, 0x1, -R2 ;  /* 0x0000000105061824 */ /* 0x004fe200078e0a02 */
[----:B------:R-:W-:-:S03]  /*1cc90*/  SHF.L.U32 R2, R17, 0x7, RZ ;  /* 0x0000000711027819 */ /* 0x000fc600000006ff */
[----:B------:R-:W-:Y:S02]  /*1cca0*/  IMAD.IADD R27, R7, 0x1, R6 ;  /* 0x00000001071b7824 */ /* 0x000fe400078e0206 */
[----:B------:R-:W-:Y:S02]  /*1ccb0*/  VIADD R2, R2, 0x7f ;  /* 0x0000007f02027836 */ /* 0x000fe40000000000 */
[----:B------:R-:W-:Y:S02]  /*1ccc0*/  VIADD R33, R27, 0x9f ;  /* 0x0000009f1b217836 */ /* 0x000fe40000000000 */
[----:B-1----:R-:W-:-:S04]  /*1ccd0*/  @P0 IMAD.HI.U32 R5, R2, R3, RZ ;  /* 0x0000000302050227 */ /* 0x002fc800078e00ff */
[----:B------:R-:W-:-:S04]  /*1cce0*/  IMAD.HI R33, R33, 0x66666667, RZ ;  /* 0x6666666721217827 */ /* 0x000fc800078e02ff */
[----:B------:R-:W-:Y:S01]  /*1ccf0*/  IMAD.MOV.U32 R3, RZ, RZ, R2 ;  /* 0x000000ffff037224 */ /* 0x000fe200078e0002 */
[----:B------:R-:W-:Y:S02]  /*1cd00*/  SHF.R.U32.HI R2, RZ, 0x1f, R33 ;  /* 0x0000001fff027819 */ /* 0x000fe40000011621 */
[----:B---3--:R-:W-:Y:S02]  /*1cd10*/  @P0 SHF.R.U32.HI R3, RZ, R4, R5 ;  /* 0x00000004ff030219 */ /* 0x008fe40000011605 */
[----:B------:R-:W-:Y:S02]  /*1cd20*/  LEA.HI.SX32 R33, R33, R2, 0x1a ;  /* 0x0000000221217211 */ /* 0x000fe400078fd2ff */
[----:B------:R-:W-:-:S05]  /*1cd30*/  IADD3 R2, R27, 0xa0, -R29 ;  /* 0x000000a01b027810 */ /* 0x000fca0007ffe81d */
[----:B------:R-:W-:-:S04]  /*1cd40*/  IMAD.IADD R3, R2, 0x1, R3 ;  /* 0x0000000102037824 */ /* 0x000fc800078e0203 */
[----:B------:R-:W-:-:S05]  /*1cd50*/  IMAD.HI R3, R3, 0x66666667, RZ ;  /* 0x6666666703037827 */ /* 0x000fca00078e02ff */
[----:B------:R-:W-:-:S04]  /*1cd60*/  SHF.R.U32.HI R4, RZ, 0x1f, R3 ;  /* 0x0000001fff047819 */ /* 0x000fc80000011603 */
[----:B------:R-:W-:-:S04]  /*1cd70*/  LEA.HI.SX32 R4, R3, R4, 0x1a ;  /* 0x0000000403047211 */ /* 0x000fc800078fd2ff */
[----:B------:R-:W-:-:S05]  /*1cd80*/  VIMNMX R3, R33, R4, PT ;  /* 0x0000000421037248 */ /* 0x000fca0003fe0100 */
[--C-:B------:R-:W-:Y:S02]  /*1cd90*/  IMAD R3, R3, 0xa0, -R7.reuse ;  /* 0x000000a003037824 */ /* 0x100fe400078e0a07 */
[----:B------:R-:W-:-:S03]  /*1cda0*/  IMAD.MOV R7, RZ, RZ, -R7 ;  /* 0x000000ffff077224 */ /* 0x000fc600078e0a07 */
[----:B------:R-:W-:Y:S02]  /*1cdb0*/  VIMNMX R3, R3, R6, PT ;  /* 0x0000000603037248 */ /* 0x000fe40003fe0100 */
        /* <DEDUP_REMOVED lines=19> */
.L_x_3460:
[----:B--2---:R-:W-:Y:S02]  /*1cef0*/  ISETP.NE.AND P0, PT, R14, RZ, PT ;  /* 0x000000ff0e00720c */ /* 0x004fe40003f05270 */
[----:B------:R-:W-:-:S11]  /*1cf00*/  PLOP3.LUT P6, PT, PT, PT, PT, 0x8, 0x0 ;  /* 0x000000000000781c */ /* 0x000fd60003fce170 */
[----:B------:R-:W-:Y:S05]  /*1cf10*/  @P0 BRA `(.L_x_3226) ;  /* 0x00000000000c0947 */ /* 0x000fea0003800000 */
[----:B------:R-:W-:-:S03]  /*1cf20*/  UMOV UR4, 0xffffffff ;  /* 0xffffffff00047882 */ /* 0x000fc60000000000 */
[----:B------:R-:W-:Y:S05]  /*1cf30*/  BRA.DIV UR4, `(.L_x_3227) ;  /* 0x0000009604007947 */ /* 0x000fea000b800000 */
[----:B------:R-:W-:-:S13]  /*1cf40*/  ELECT P6, URZ, PT ;  /* 0x00000000003f782f */ /* 0x000fda00038c0000 */
.L_x_3226:
[----:B-1----:R-:W2:Y:S01]  /*1cf50*/  LDL R6, [R1+0x3c] ;  /* 0x00003c0001067983 */ /* 0x002ea20000100800 */
[----:B------:R-:W-:Y:S01]  /*1cf60*/  BSSY B1, `(.L_x_3228) ;  /* 0x0000008000017945 */ /* 0x000fe20003800000 */
[----:B--2---:R-:W-:-:S04]  /*1cf70*/  IADD3 R6, R6, 0x1, RZ ;  /* 0x0000000106067810 */ /* 0x004fc80007ffe0ff */
[----:B------:R-:W-:-:S04]  /*1cf80*/  LEA.HI R7, R6, R6, RZ, 0x1 ;  /* 0x0000000606077211 */ /* 0x000fc800078f08ff */
[----:B------:R-:W-:-:S05]  /*1cf90*/  LOP3.LUT R7, R7, 0xfffffffe, RZ, 0xc0, !PT ;  /* 0xfffffffe07077812 */ /* 0x000fca00078ec0ff */
[----:B------:R-:W-:-:S05]  /*1cfa0*/  IMAD.IADD R6, R6, 0x1, -R7 ;  /* 0x0000000106067824 */ /* 0x000fca00078e0a07 */
[----:B------:R-:W-:-:S04]  /*1cfb0*/  SHF.L.U32 R6, R6, 0x1f, RZ ;  /* 0x0000001f06067819 */ /* 0x000fc800000006ff */
[----:B------:R-:W1:Y:S02]  /*1cfc0*/  SYNCS.PHASECHK.TRANS64.TRYWAIT P0, [R22+URZ+0x22820], R6 ;  /* 0x02282006160075a7 */ /* 0x000e64000800017f */
[----:B-1----:R-:W-:Y:S05]  /*1cfd0*/  @!P0 BRA `(.L_x_3229) ;  /* 0x0000009000f88947 */ /* 0x002fea0003800000 */
.L_x_3463:
[----:B------:R-:W-:Y:S05]  /*1cfe0*/  BSYNC B1 ;  /* 0x0000000000017941 */ /* 0x000fea0003800000 */
.L_x_3228:
[----:B------:R-:W-:Y:S04]  /*1cff0*/  BSSY B1, `(.L_x_3230) ;  /* 0x000004d000017945 */ /* 0x000fe80003800000 */
[----:B------:R-:W-:Y:S05]  /*1d000*/  @!P6 BRA `(.L_x_3231) ;  /* 0x00000004002ce947 */ /* 0x000fea0003800000 */
[----:B------:R-:W0:Y:S01]  /*1d010*/  S2R R7, SR_TID.X ;  /* 0x0000000000077919 */ /* 0x000e220000002100 */
[----:B-1----:R-:W-:Y:S01]  /*1d020*/  IMAD R6, R34, 0x8, R22 ;  /* 0x0000000822067824 */ /* 0x002fe200078e0216 */
[----:B------:R-:W-:Y:S01]  /*1d030*/  BSSY B2, `(.L_x_3232) ;  /* 0x0000006000027945 */ /* 0x000fe20003800000 */
[----:B0-----:R-:W-:Y:S02]  /*1d040*/  LOP3.LUT R8, R7, 0x7f, RZ, 0xc0, !PT ;  /* 0x0000007f07087812 */ /* 0x001fe400078ec0ff */
[----:B------:R-:W-:Y:S02]  /*1d050*/  SHF.L.U32 R7, R37, 0x1f, RZ ;  /* 0x0000001f25077819 */ /* 0x000fe400000006ff */
[----:B------:R-:W-:Y:S02]  /*1d060*/  ISETP.NE.AND P1, PT, R8, RZ, PT ;  /* 0x000000ff0800720c */ /* 0x000fe40003f25270 */
[----:B------:R-:W0:Y:S02]  /*1d070*/  SYNCS.PHASECHK.TRANS64.TRYWAIT P0, [R6+URZ+0x228a0], R7 ;  /* 0x0228a007060075a7 */ /* 0x000e24000800017f */
[----:B0-----:R-:W-:Y:S09]  /*1d080*/  @!P0 BRA `(.L_x_3233) ;  /* 0x0000009000e08947 */ /* 0x001ff20003800000 */
.L_x_3464:
[----:B------:R-:W-:Y:S05]  /*1d090*/  BSYNC B2 ;  /* 0x0000000000027941 */ /* 0x000fea0003800000 */
.L_x_3232:
        /* <DEDUP_REMOVED lines=9> */
.L_x_3235:
[----:B------:R-:W-:Y:S05]  /*1d130*/  BSYNC B2 ;  /* 0x0000000000027941 */ /* 0x000fea0003800000 */
.L_x_3234:
        /* <DEDUP_REMOVED lines=12> */
.L_x_3236:
        /* <DEDUP_REMOVED lines=13> */
.L_x_3465:
[----:B------:R-:W-:Y:S05]  /*1d2d0*/  BSYNC B2 ;  /* 0x0000000000027941 */ /* 0x000fea0003800000 */
.L_x_3237:
[----:B------:R-:W-:Y:S01]  /*1d2e0*/  BSSY B2, `(.L_x_3239) ;  /* 0x000000b000027945 */ /* 0x000fe20003800000 */
[----:B------:R-:W-:Y:S02]  /*1d2f0*/  IMAD.MOV.U32 R10, RZ, RZ, 0x0 ;  /* 0x00000000ff0a7424 */ /* 0x000fe400078e00ff */
[----:B------:R-:W-:Y:S01]  /*1d300*/  IMAD.MOV.U32 R11, RZ, RZ, 0x12f00000 ;  /* 0x12f00000ff0b7424 */ /* 0x000fe200078e00ff */
[----:B------:R-:W-:Y:S06]  /*1d310*/  @P1 BRA `(.L_x_3240) ;  /* 0x00000000001c1947 */ /* 0x000fec0003800000 */
[----:B------:R-:W2:Y:S01]  /*1d320*/  S2R R13, SR_TID.X ;  /* 0x00000000000d7919 */ /* 0x000ea20000002100 */
[----:B01----:R-:W-:-:S04]  /*1d330*/  MOV R7, 0x5000 ;  /* 0x0000500000077802 */ /* 0x003fc80000000f00 */
[----:B------:R3:W-:Y:S01]  /*1d340*/  SYNCS.ARRIVE.TRANS64 RZ, [R6+URZ+0x228b0], R7 ;  /* 0x0228b00706ff79a7 */ /* 0x0007e2000800003f */
[----:B--2---:R-:W-:-:S04]  /*1d350*/  LOP3.LUT R13, R13, 0x1f, RZ, 0xc0, !PT ;  /* 0x0000001f0d0d7812 */ /* 0x004fc800078ec0ff */
[----:B------:R-:W-:-:S13]  /*1d360*/  ISETP.NE.AND P0, PT, R13, RZ, PT ;  /* 0x000000ff0d00720c */ /* 0x000fda0003f05270 */
[----:B---3--:R-:W-:Y:S05]  /*1d370*/  @!P0 BRA `(.L_x_3240) ;  /* 0x0000000000048947 */ /* 0x008fea0003800000 */
[----:B------:R-:W-:Y:S01]  /*1d380*/  BPT.TRAP 0x1 ;  /* 0x000000040000795c */ /* 0x000fe20000300000 */
.L_x_3240:
[----:B------:R-:W-:Y:S05]  /*1d390*/  BSYNC B2 ;  /* 0x0000000000027941 */ /* 0x000fea0003800000 */
.L_x_3239:
        /* <DEDUP_REMOVED lines=8> */
.L_x_3241:
        /* <DEDUP_REMOVED lines=10> */
.L_x_3231:
[----:B------:R-:W-:Y:S05]  /*1d4c0*/  BSYNC B1 ;  /* 0x0000000000017941 */ /* 0x000fea0003800000 */
.L_x_3230:
[----:B------:R-:W-:Y:S01]  /*1d4d0*/  VIADD R4, R4, 0xfffffffe ;  /* 0xfffffffe04047836 */ /* 0x000fe20000000000 */
[----:B------:R-:W-:Y:S01]  /*1d4e0*/  PLOP3.LUT P0, PT, PT, PT, PT, 0x8, 0x0 ;  /* 0x000000000000781c */ /* 0x000fe20003f0e170 */
[----:B------:R-:W-:-:S03]  /*1d4f0*/  VIADD R34, R34, 0x1 ;  /* 0x0000000122227836 */ /* 0x000fc60000000000 */
[----:B------:R-:W-:Y:S02]  /*1d500*/  ISETP.GE.AND P2, PT, R4, R5, PT ;  /* 0x000000050400720c */ /* 0x000fe40003f46270 */
[----:B------:R-:W-:-:S04]  /*1d510*/  ISETP.NE.AND P1, PT, R34, 0x2, PT ;  /* 0x000000022200780c */ /* 0x000fc80003f25270 */
[----:B-1----:R-:W-:Y:S02]  /*1d520*/  SEL R6, RZ, 0x1, P1 ;  /* 0x00000001ff067807 */ /* 0x002fe40000800000 */
[----:B------:R-:W-:Y:S02]  /*1d530*/  SEL R34, R34, RZ, P1 ;  /* 0x000000ff22227207 */ /* 0x000fe40000800000 */
[----:B------:R-:W-:-:S03]  /*1d540*/  LOP3.LUT R37, R37, R6, RZ, 0x3c, !PT ;  /* 0x0000000625257212 */ /* 0x000fc600078e3cff */
[----:B------:R-:W-:Y:S05]  /*1d550*/  @!P2 BRA `(.L_x_3224) ;  /* 0x000000040058a947 */ /* 0x000fea0003800000 */
.L_x_3254:
[----:B------:R-:W-:Y:S05]  /*1d560*/  YIELD ;  /* 0x0000000000007946 */ /* 0x000fea0003800000 */
[----:B------:R-:W-:Y:S04]  /*1d570*/  BSSY B1, `(.L_x_3242) ;  /* 0x000004c000017945 */ /* 0x000fe80003800000 */
[----:B------:R-:W-:Y:S05]  /*1d580*/  @!P6 BRA `(.L_x_3243) ;  /* 0x000000040028e947 */ /* 0x000fea0003800000 */
[----:B------:R-:W0:Y:S01]  /*1d590*/  S2R R6, SR_TID.X ;  /* 0x0000000000067919 */ /* 0x000e220000002100 */
[----:B------:R-:W-:Y:S01]  /*1d5a0*/  SHF.L.U32 R7, R37, 0x1f, RZ ;  /* 0x0000001f25077819 */ /* 0x000fe200000006ff */
[----:B------:R-:W-:Y:S01]  /*1d5b0*/  BSSY B2, `(.L_x_3244) ;  /* 0x0000006000027945 */ /* 0x000fe20003800000 */
[----:B0-----:R-:W-:Y:S01]  /*1d5c0*/  LOP3.LUT R8, R6, 0x7f, RZ, 0xc0, !PT ;  /* 0x0000007f06087812 */ /* 0x001fe200078ec0ff */
[----:B------:R-:W-:-:S03]  /*1d5d0*/  IMAD R6, R34, 0x8, R22 ;  /* 0x0000000822067824 */ /* 0x000fc600078e0216 */
[----:B------:R-:W-:Y:S01]  /*1d5e0*/  ISETP.NE.AND P2, PT, R8, RZ, PT ;  /* 0x000000ff0800720c */ /* 0x000fe20003f45270 */
[----:B------:R-:W0:Y:S02]  /*1d5f0*/  SYNCS.PHASECHK.TRANS64.TRYWAIT P1, [R6+URZ+0x228a0], R7 ;  /* 0x0228a007060075a7 */ /* 0x000e24000802017f */
[----:B0-----:R-:W-:Y:S10]  /*1d600*/  @!P1 BRA `(.L_x_3245) ;  /* 0x0000008c00a89947 */ /* 0x001ff40003800000 */
.L_x_3466:
[----:B------:R-:W-:Y:S05]  /*1d610*/  BSYNC B2 ;  /* 0x0000000000027941 */ /* 0x000fea0003800000 */
.L_x_3244:
        /* <DEDUP_REMOVED lines=9> */
.L_x_3247:
[----:B------:R-:W-:Y:S05]  /*1d6b0*/  BSYNC B2 ;  /* 0x0000000000027941 */ /* 0x000fea0003800000 */
.L_x_3246:
        /* <DEDUP_REMOVED lines=11> */
.L_x_3248:
        /* <DEDUP_REMOVED lines=13> */
.L_x_3467:
[----:B------:R-:W-:Y:S05]  /*1d840*/  BSYNC B2 ;  /* 0x0000000000027941 */ /* 0x000fea0003800000 */
.L_x_3249:
[----:B------:R-:W-:Y:S01]  /*1d850*/  BSSY B2, `(.L_x_3251) ;  /* 0x000000b000027945 */ /* 0x000fe20003800000 */
[----:B------:R-:W-:Y:S01]  /*1d860*/  MOV R10, 0x0 ;  /* 0x00000000000a7802 */ /* 0x000fe20000000f00 */
[----:B------:R-:W-:Y:S02]  /*1d870*/  IMAD.MOV.U32 R11, RZ, RZ, 0x12f00000 ;  /* 0x12f00000ff0b7424 */ /* 0x000fe400078e00ff */
        /* <DEDUP_REMOVED lines=8> */
.L_x_3252:
[----:B------:R-:W-:Y:S05]  /*1d900*/  BSYNC B2 ;  /* 0x0000000000027941 */ /* 0x000fea0003800000 */
.L_x_3251:
        /* <DEDUP_REMOVED lines=8> */
.L_x_3253:
        /* <DEDUP_REMOVED lines=10> */
.L_x_3243:
[----:B------:R-:W-:Y:S05]  /*1da30*/  BSYNC B1 ;  /* 0x0000000000017941 */ /* 0x000fea0003800000 */
.L_x_3242:
[----:B------:R-:W-:Y:S01]  /*1da40*/  ISETP.GT.AND P2, PT, R4, R5, PT ;  /* 0x000000050400720c */ /* 0x000fe20003f44270 */
[----:B------:R-:W-:Y:S02]  /*1da50*/  VIADD R34, R34, 0x1 ;  /* 0x0000000122227836 */ /* 0x000fe40000000000 */
[----:B------:R-:W-:-:S03]  /*1da60*/  VIADD R4, R4, 0xffffffff ;  /* 0xffffffff04047836 */ /* 0x000fc60000000000 */
[----:B------:R-:W-:-:S04]  /*1da70*/  ISETP.NE.AND P1, PT, R34, 0x2, PT ;  /* 0x000000022200780c */ /* 0x000fc80003f25270 */
[----:B------:R-:W-:Y:S02]  /*1da80*/  SEL R6, RZ, 0x1, P1 ;  /* 0x00000001ff067807 */ /* 0x000fe40000800000 */
[----:B------:R-:W-:Y:S02]  /*1da90*/  SEL R34, R34, RZ, P1 ;  /* 0x000000ff22227207 */ /* 0x000fe40000800000 */
[----:B------:R-:W-:Y:S01]  /*1daa0*/  LOP3.LUT R37, R37, R6, RZ, 0x3c, !PT ;  /* 0x0000000625257212 */ /* 0x000fe200078e3cff */
[----:B------:R-:W-:Y:S06]  /*1dab0*/  @P2 BRA `(.L_x_3254) ;  /* 0xfffffff800a82947 */ /* 0x000fec000383ffff */
.L_x_3224:
[----:B------:R-:W-:Y:S05]  /*1dac0*/  BSYNC B0 ;  /* 0x0000000000007941 */ /* 0x000fea0003800000 */
.L_x_3223:
[----:B------:R-:W1:Y:S01]  /*1dad0*/  LDC R0, c[0x0][0x448] ;  /* 0x00011200ff007b82 */ /* 0x000e620000000800 */
[----:B------:R-:W-:Y:S01]  /*1dae0*/  LEA R3, R17, 0x7f, 0x7 ;  /* 0x0000007f11037811 */ /* 0x000fe200078e38ff */
[----:B------:R-:W-:Y:S06]  /*1daf0*/  @!P0 WARPSYNC.ALL ;  /* 0x0000000000008948 */ /* 0x000fec0003800000 */
[----:B------:R-:W-:Y:S01]  /*1db00*/  @!P0 BAR.SYNC.DEFER_BLOCKING 0xc, 0x180 ;  /* 0x0306000000008b1d */ /* 0x000fe20000010000 */
[----:B-1----:R-:W-:-:S13]  /*1db10*/  ISETP.NE.AND P1, PT, R0, 0x1, PT ;  /* 0x000000010000780c */ /* 0x002fda0003f25270 */
[----:B------:R-:W1:Y:S08]  /*1db20*/  @P1 LDC R4, c[0x0][0x44c] ;  /* 0x00011300ff041b82 */ /* 0x000e700000000800 */
[----:B------:R-:W2:Y:S01]  /*1db30*/  @P1 LDC R0, c[0x0][0x450] ;  /* 0x00011400ff001b82 */ /* 0x000ea20000000800 */
[----:B-1----:R-:W-:-:S05]  /*1db40*/  @P1 IMAD.HI.U32 R4, R3, R4, RZ ;  /* 0x0000000403041227 */ /* 0x002fca00078e00ff */
[----:B--2---:R-:W-:-:S05]  /*1db50*/  @P1 SHF.R.U32.HI R3, RZ, R0, R4 ;  /* 0x00000000ff031219 */ /* 0x004fca0000011604 */
[----:B------:R-:W-:-:S04]  /*1db60*/  IMAD.IADD R0, R2, 0x1, R3 ;  /* 0x0000000102007824 */ /* 0x000fc800078e0203 */
[----:B------:R-:W-:-:S05]  /*1db70*/  IMAD.HI R0, R0, 0x66666667, RZ ;  /* 0x6666666700007827 */ /* 0x000fca00078e02ff */
[----:B------:R-:W-:-:S04]  /*1db80*/  SHF.R.U32.HI R2, RZ, 0x1f, R0 ;  /* 0x0000001fff027819 */ /* 0x000fc80000011600 */
[----:B------:R-:W-:-:S04]  /*1db90*/  LEA.HI.SX32 R2, R0, R2, 0x1a ;  /* 0x0000000200027211 */ /* 0x000fc800078fd2ff */
[----:B------:R-:W-:-:S04]  /*1dba0*/  VIMNMX R33, R33, R2, PT ;  /* 0x0000000221217248 */ /* 0x000fc80003fe0100 */
        /* <DEDUP_REMOVED lines=19> */
.L_x_3255:
        /* <DEDUP_REMOVED lines=15> */
[----:B0-----:R-:W-:Y:S02]  /*1ddd0*/  IMAD.MOV.U32 R8, RZ, RZ, 0x70 ;  /* 0x00000070ff087424 */ /* 0x001fe400078e00ff */
[----:B------:R-:W-:Y:S02]  /*1dde0*/  IMAD.MOV.U32 R12, RZ, RZ, 0x1 ;  /* 0x00000001ff0c7424 */ /* 0x000fe400078e00ff */
[----:B------:R-:W-:-:S07]  /*1ddf0*/  IMAD.MOV.U32 R13, RZ, RZ, RZ ;  /* 0x000000ffff0d7224 */ /* 0x000fce00078e00ff */
[----:B------:R-:W-:-:S07]  /*1de00*/  LEPC R20, `(.L_x_3258) ;  /* 0x000000001014794e */ /* 0x000fce0000000000 */
[----:B-1----:R-:W-:Y:S05]  /*1de10*/  CALL.ABS.NOINC R2 ;  /* 0x0000000002007343 */ /* 0x002fea0003c00000 */
.L_x_3258:
[----:B------:R-:W-:Y:S05]  /*1de20*/  BSYNC B6 ;  /* 0x0000000000067941 */ /* 0x000fea0003800000 */
.L_x_3257:
        /* <DEDUP_REMOVED lines=22> */
.L_x_3260:
[----:B------:R-:W-:Y:S05]  /*1df90*/  BSYNC B6 ;  /* 0x0000000000067941 */ /* 0x000fea0003800000 */
.L_x_3259:
        /* <DEDUP_REMOVED lines=20> */
.L_x_3262:
[----:B------:R-:W-:Y:S05]  /*1e0e0*/  BSYNC B6 ;  /* 0x0000000000067941 */ /* 0x000fea0003800000 */
.L_x_3261:
        /* <DEDUP_REMOVED lines=19> */
.L_x_3264:
[----:B------:R-:W-:Y:S05]  /*1e220*/  BSYNC B6 ;  /* 0x0000000000067941 */ /* 0x000fea0003800000 */
.L_x_3263:
        /* <DEDUP_REMOVED lines=9> */
[----:B------:R0:W3:Y:S01]  /*1e2c0*/  @P0 LDG.E R35, desc[UR60][R2.64] ;  /* 0x0000003c02230981 */ /* 0x0000e2000c1e1900 */
[----:B-1----:R-:W-:Y:S01]  /*1e2d0*/  ISETP.NE.AND P2, PT, R11, 0x1, PT ;  /* 0x000000010b00780c */ /* 0x002fe20003f45270 */
[----:B------:R-:W-:Y:S01]  /*1e2e0*/  IMAD.MOV.U32 R9, RZ, RZ, 0xa0 ;  /* 0x000000a0ff097424 */ /* 0x000fe200078e00ff */
[C---:B----4-:R-:W-:Y:S01]  /*1e2f0*/  LOP3.LUT R30, R20.reuse, 0x7f, RZ, 0xc0, !PT ;  /* 0x0000007f141e7812 */ /* 0x050fe200078ec0ff */
[----:B------:R-:W-:-:S10]  /*1e300*/  IMAD.SHL.U32 R20, R20, 0x10, RZ ;  /* 0x0000001014147824 */ /* 0x000fd400078e00ff */
[----:B0-----:R-:W0:Y:S01]  /*1e310*/  @P2 LDC R3, c[0x0][0x434] ;  /* 0x00010d00ff032b82 */ /* 0x001e220000000800 */
[----:B------:R-:W-:Y:S01]  /*1e320*/  SHF.R.U32.HI R30, RZ, 0x3, R30 ;  /* 0x00000003ff1e7819 */ /* 0x000fe2000001161e */
[----:B------:R-:W-:-:S03]  /*1e330*/  IMAD R9, R33, R9, -0xa0 ;  /* 0xffffff6021097424 */ /* 0x000fc600078e0209 */
[----:B------:R-:W-:-:S03]  /*1e340*/  LOP3.LUT R20, R30, 0x70, R20, 0xf8, !PT ;  /* 0x000000701e147812 */ /* 0x000fc600078ef814 */
[----:B------:R-:W1:Y:S02]  /*1e350*/  @P2 LDC R2, c[0x0][0x438] ;  /* 0x00010e00ff022b82 */ /* 0x000e640000000800 */
        /* <DEDUP_REMOVED lines=8> */
[----:B------:R-:W-:-:S05]  /*1e3e0*/  LOP3.LUT R20, R20, 0x80, RZ, 0xfc, !PT ;  /* 0x0000008014147812 */ /* 0x000fca00078efcff */
[----:B------:R-:W-:Y:S01]  /*1e3f0*/  IMAD.IADD R9, R20, 0x1, R9 ;  /* 0x0000000114097824 */ /* 0x000fe200078e0209 */
[----:B------:R-:W-:Y:S01]  /*1e400*/  LOP3.LUT R23, R23, 0xfffffffd, RZ, 0xc0, !PT ;  /* 0xfffffffd17177812 */ /* 0x000fe200078ec0ff */
[----:B------:R-:W-:Y:S01]  /*1e410*/  UMOV UR4, 0xffffffff ;  /* 0xffffffff00047882 */ /* 0x000fe20000000000 */
[----:B--2---:R-:W-:-:S05]  /*1e420*/  IADD3 R8, R8, R21, RZ ;  /* 0x0000001508087210 */ /* 0x004fca0007ffe0ff */
[----:B0-----:R-:W-:-:S04]  /*1e430*/  @P2 IMAD.HI.U32 R3, R8, R3, RZ ;  /* 0x0000000308032227 */ /* 0x001fc800078e00ff */
[----:B------:R-:W-:Y:S01]  /*1e440*/  IMAD.MOV.U32 R0, RZ, RZ, R8 ;  /* 0x000000ffff007224 */ /* 0x000fe200078e0008 */
[----:B-1----:R-:W-:Y:S02]  /*1e450*/  @P2 SHF.R.U32.HI R0, RZ, R2, R3 ;  /* 0x00000002ff002219 */ /* 0x002fe40000011603 */
        /* <DEDUP_REMOVED lines=15> */
[----:B------:R2:W5:Y:S06]  /*1e550*/  @!P1 LDG.E R5, desc[UR60][R2.64] ;  /* 0x0000003c02059981 */ /* 0x00056c000c1e1900 */
[----:B--2---:R-:W2:Y:S01]  /*1e560*/  @!P0 LDC.64 R2, c[0x0][0x428] ;  /* 0x00010a00ff028b82 */ /* 0x004ea20000000a00 */
[----:B------:R-:W-:-:S04]  /*1e570*/  IMAD.IADD R9, R9, 0x1, R21 ;  /* 0x0000000109097824 */ /* 0x000fc800078e0215 */
[----:B0-----:R-:W-:-:S04]  /*1e580*/  @P2 IMAD.HI.U32 R4, R9, R4, RZ ;  /* 0x0000000409042227 */ /* 0x001fc800078e00ff */
[----:B------:R-:W-:Y:S01]  /*1e590*/  IMAD.MOV.U32 R10, RZ, RZ, R9 ;  /* 0x000000ffff0a7224 */ /* 0x000fe200078e0009 */
[----:B-1----:R-:W-:Y:S01]  /*1e5a0*/  @P2 SHF.R.U32.HI R10, RZ, R6, R4 ;  /* 0x00000006ff0a2219 */ /* 0x002fe20000011604 */
[----:B------:R-:W-:-:S03]  /*1e5b0*/  IMAD.MOV R4, RZ, RZ, -R0 ;  /* 0x000000ffff047224 */ /* 0x000fc600078e0a00 */
[----:B------:R-:W-:Y:S02]  /*1e5c0*/  @!P0 SHF.R.S32.HI R7, RZ, 0x1f, R10 ;  /* 0x0000001fff078819 */ /* 0x000fe4000001140a */
[----:B------:R-:W-:Y:S01]  /*1e5d0*/  @!P0 MOV R6, R10 ;  /* 0x0000000a00068202 */ /* 0x000fe20000000f00 */
[----:B--2---:R-:W-:-:S04]  /*1e5e0*/  @!P0 IMAD R0, R13, R2, RZ ;  /* 0x000000020d008224 */ /* 0x004fc800078e02ff */
        /* <DEDUP_REMOVED lines=18> */
.L_x_3470:
[----:B------:R-:W-:Y:S01]  /*1e710*/  SHF.R.S32.HI R0, RZ, 0x1f, R18 ;  /* 0x0000001fff007819 */ /* 0x000fe20000011412 */
[----:B------:R-:W-:-:S04]  /*1e720*/  VIADD R9, R33, 0xffffffff ;  /* 0xffffffff21097836 */ /* 0x000fc80000000000 */
[----:B------:R0:W-:Y:S01]  /*1e730*/  STL [R1], R0 ;  /* 0x0000000001007387 */ /* 0x0001e20000100800 */
[----:B------:R-:W-:Y:S05]  /*1e740*/  @!P0 BRA `(.L_x_3266) ;  /* 0x0000000000048947 */ /* 0x000fea0003800000 */
[----:B------:R-:W-:Y:S01]  /*1e750*/  BPT.TRAP 0x1 ;  /* 0x000000040000795c */ /* 0x000fe20000300000 */
.L_x_3266:
[----:B------:R-:W-:Y:S01]  /*1e760*/  IMAD R6, R32, 0x8, R22 ;  /* 0x0000000820067824 */ /* 0x000fe200078e0216 */
[----:B0-----:R-:W-:Y:S01]  /*1e770*/  SHF.L.U32 R0, R36, 0x1f, RZ ;  /* 0x0000001f24007819 */ /* 0x001fe200000006ff */
[----:B------:R-:W-:Y:S03]  /*1e780*/  BSSY B0, `(.L_x_3267) ;  /* 0x0000006000007945 */ /* 0x000fe60003800000 */
[----:B------:R0:W1:Y:S01]  /*1e790*/  SYNCS.PHASECHK.TRANS64.TRYWAIT P0, [R6+URZ+0x22880], R0 ;  /* 0x02288000060075a7 */ /* 0x000062000800017f */
[----:B------:R0:W-:Y:S02]  /*1e7a0*/  STL [R1+0x30], R0 ;  /* 0x0000300001007387 */ /* 0x0001e40000100800 */
[----:B0-----:R-:W-:-:S05]  /*1e7b0*/  SHF.R.S32.HI R0, RZ, 0x1f, R4 ;  /* 0x0000001fff007819 */ /* 0x001fca0000011404 */
[----:B------:R0:W-:Y:S02]  /*1e7c0*/  STL [R1+0x24], R0 ;  /* 0x0000240001007387 */ /* 0x0001e40000100800 */
[----:B01----:R-:W-:Y:S05]  /*1e7d0*/  @!P0 BRA `(.L_x_3268) ;  /* 0x0000007c00908947 */ /* 0x003fea0003800000 */
.L_x_3471:
[----:B------:R-:W-:Y:S05]  /*1e7e0*/  BSYNC B0 ;  /* 0x0000000000007941 */ /* 0x000fea0003800000 */
.L_x_3267:
        /* <DEDUP_REMOVED lines=52> */
[----:B------:R-:W-:Y:S02]  /*1eb30*/  ISETP.GE.AND P2, PT, R9, 0x21, PT ;  /* 0x000000210900780c */ /* 0x000fe40003f46270 */
        /* <DEDUP_REMOVED lines=74> */
.L_x_3493:
        /* <DEDUP_REMOVED lines=9> */
.L_x_3270:
        /* <DEDUP_REMOVED lines=11> */
.L_x_3271:
[----:B------:R1:W-:Y:S01]  /*1f120*/  SYNCS.ARRIVE.TRANS64.A1T0 RZ, [R6+URZ+0x22870], RZ ;  /* 0x022870ff06ff79a7 */ /* 0x0003e2000810003f */
[----:B------:R-:W-:Y:S05]  /*1f130*/  @!P6 BRA `(.L_x_3272) ;  /* 0x000000000004e947 */ /* 0x000fea0003800000 */
[----:B------:R-:W-:Y:S01]  /*1f140*/  BPT.TRAP 0x1 ;  /* 0x000000040000795c */ /* 0x000fe20000300000 */
.L_x_3272:
[----:B------:R-:W2:Y:S01]  /*1f150*/  LDL R0, [R1+0x30] ;  /* 0x0000300001007983 */ /* 0x000ea20000100800 */
[----:B------:R-:W-:Y:S01]  /*1f160*/  BSSY B0, `(.L_x_3273) ;  /* 0x0000003000007945 */ /* 0x000fe20003800000 */
[----:B--2---:R-:W2:Y:S03]  /*1f170*/  SYNCS.PHASECHK.TRANS64.TRYWAIT P0, [R6+URZ+0x22840], R0 ;  /* 0x02284000060075a7 */ /* 0x004ea6000800017f */
[----:B--2---:R-:W-:Y:S05]  /*1f180*/  @!P0 BRA `(.L_x_3274) ;  /* 0x0000008000608947 */ /* 0x004fea0003800000 */
.L_x_3494:
[----:B------:R-:W-:Y:S05]  /*1f190*/  BSYNC B0 ;  /* 0x0000000000007941 */ /* 0x000fea0003800000 */
.L_x_3273:
[----:B--2---:R-:W2:Y:S01]  /*1f1a0*/  LDL.LU R0, [R1+0x24] ;  /* 0x0000240001007983 */ /* 0x004ea20000300800 */
[----:B------:R-:W-:Y:S01]  /*1f1b0*/  ULDC.64 UR4, c[0x0][0x300] ;  /* 0x0000c00000047ab9 */ /* 0x000fe20000000a00 */
[----:B------:R-:W-:Y:S02]  /*1f1c0*/  ULDC.64 UR6, c[0x0][0x310] ;  /* 0x0000c40000067ab9 */ /* 0x000fe40000000a00 */
[----:B------:R-:W3:Y:S04]  /*1f1d0*/  LDL.LU R9, [R1+0x2c] ;  /* 0x00002c0001097983 */ /* 0x000ee80000300800 */
[----:B------:R-:W4:Y:S01]  /*1f1e0*/  LDL R2, [R1] ;  /* 0x0000000001027983 */ /* 0x000f220000100800 */
[----:B0-----:R-:W-:-:S04]  /*1f1f0*/  IMAD.WIDE.U32 R10, R4, UR4, RZ ;  /* 0x00000004040a7c25 */ /* 0x001fc8000f8e00ff */
[----:B--2---:R-:W-:-:S04]  /*1f200*/  IMAD R0, R0, UR4, RZ ;  /* 0x0000000400007c24 */ /* 0x004fc8000f8e02ff */
[----:B------:R-:W-:-:S04]  /*1f210*/  IMAD R0, R4, UR5, R0 ;  /* 0x0000000504007c24 */ /* 0x000fc8000f8e0200 */
[----:B------:R-:W-:Y:S02]  /*1f220*/  IMAD.IADD R11, R11, 0x1, R0 ;  /* 0x000000010b0b7824 */ /* 0x000fe400078e0200 */
[----:B---3--:R-:W-:Y:S02]  /*1f230*/  IMAD R0, R9, UR6, RZ ;  /* 0x0000000609007c24 */ /* 0x008fe4000f8e02ff */
[C---:B------:R-:W-:Y:S01]  /*1f240*/  IMAD.WIDE.U32 R10, R5.reuse, UR6, R10 ;  /* 0x00000006050a7c25 */ /* 0x040fe2000f8e000a */
[----:B------:R-:W0:Y:S03]  /*1f250*/  LDC R9, c[0x0][0x2f4] ;  /* 0x0000bd00ff097b82 */ /* 0x000e260000000800 */
        /* <DEDUP_REMOVED lines=8> */
[----:B------:R-:W-:Y:S01]  /*1f2e0*/  IMAD R0, R25, UR6, RZ ;  /* 0x0000000619007c24 */ /* 0x000fe2000f8e02ff */
[----:B0-----:R-:W-:Y:S01]  /*1f2f0*/  ISETP.GE.AND P3, PT, R31, R9, PT ;  /* 0x000000091f00720c */ /* 0x001fe20003f66270 */
        /* <DEDUP_REMOVED lines=96> */
.L_x_3516:
        /* <DEDUP_REMOVED lines=11> */
.L_x_3276:
        /* <DEDUP_REMOVED lines=11> */
.L_x_3277:
        /* <DEDUP_REMOVED lines=26> */
[----:B01----:R-:W-:Y:S02]  /*1fc00*/  IMAD.U32 R6, RZ, RZ, UR6 ;  /* 0x00000006ff067e24 */ /* 0x003fe4000f8e00ff */
[----:B------:R-:W-:Y:S02]  /*1fc10*/  IMAD.U32 R7, RZ, RZ, UR7 ;  /* 0x00000007ff077e24 */ /* 0x000fe4000f8e00ff */
[----:B------:R-:W-:-:S02]  /*1fc20*/  IMAD.U32 R10, RZ, RZ, UR8 ;  /* 0x00000008ff0a7e24 */ /* 0x000fc4000f8e00ff */
[----:B------:R-:W-:Y:S02]  /*1fc30*/  IMAD.U32 R11, RZ, RZ, UR9 ;  /* 0x00000009ff0b7e24 */ /* 0x000fe4000f8e00ff */
[----:B------:R-:W-:Y:S02]  /*1fc40*/  IMAD.MOV.U32 R8, RZ, RZ, 0x70 ;  /* 0x00000070ff087424 */ /* 0x000fe400078e00ff */
[----:B------:R-:W-:Y:S02]  /*1fc50*/  IMAD.MOV.U32 R12, RZ, RZ, 0x1 ;  /* 0x00000001ff0c7424 */ /* 0x000fe400078e00ff */
[----:B------:R-:W-:-:S07]  /*1fc60*/  IMAD.MOV.U32 R13, RZ, RZ, RZ ;  /* 0x000000ffff0d7224 */ /* 0x000fce00078e00ff */
[----:B------:R-:W-:-:S07]  /*1fc70*/  LEPC R20, `(.L_x_3279) ;  /* 0x000000001014794e */ /* 0x000fce0000000000 */
[----:B--2---:R-:W-:Y:S05]  /*1fc80*/  CALL.ABS.NOINC R2 ;  /* 0x0000000002007343 */ /* 0x004fea0003c00000 */
.L_x_3279:
[----:B------:R-:W-:Y:S05]  /*1fc90*/  BSYNC B6 ;  /* 0x0000000000067941 */ /* 0x000fea0003800000 */
.L_x_3278:
[----:B------:R-:W2:Y:S01]  /*1fca0*/  LDL R20, [R1] ;  /* 0x0000000001147983 */ /* 0x000ea20000100800 */
[----:B------:R-:W3:Y:S01]  /*1fcb0*/  LDC R7, c[0x0][0x448] ;  /* 0x00011200ff077b82 */ /* 0x000ee20000000800 */
[----:B------:R-:W-:Y:S01]  /*1fcc0*/  ULDC.64 UR4, c[0x0][0x2d8] ;  /* 0x0000b60000047ab9 */ /* 0x000fe20000000a00 */
[----:B------:R-:W-:Y:S01]  /*1fcd0*/  MOV R3, R25 ;  /* 0x0000001900037202 */ /* 0x000fe20000000f00 */
[----:B------:R4:W5:Y:S01]  /*1fce0*/  LDL R8, [R1+0x28] ;  /* 0x0000280001087983 */ /* 0x0009620000100800 */
[----:B------:R-:W-:Y:S01]  /*1fcf0*/  IMAD.MOV.U32 R2, RZ, RZ, R26 ;  /* 0x000000ffff027224 */ /* 0x000fe200078e001a */
[----:B------:R-:W-:-:S03]  /*1fd00*/  ULDC.64 UR6, c[0x0][0x280] ;  /* 0x0000a00000067ab9 */ /* 0x000fc60000000a00 */
[----:B------:R-:W-:Y:S01]  /*1fd10*/  IMAD.WIDE.U32 R2, R18, UR4, R2 ;  /* 0x0000000412027c25 */ /* 0x000fe2000f8e0002 */
[----:B---3--:R-:W-:-:S13]  /*1fd20*/  ISETP.NE.AND P0, PT, R7, 0x1, PT ;  /* 0x000000010700780c */ /* 0x008fda0003f05270 */
[----:B01----:R-:W0:Y:S01]  /*1fd30*/  @P0 LDC R6, c[0x0][0x44c] ;  /* 0x00011300ff060b82 */ /* 0x003e220000000800 */
[----:B--2---:R-:W-:Y:S02]  /*1fd40*/  IMAD R0, R20, UR4, RZ ;  /* 0x0000000414007c24 */ /* 0x004fe4000f8e02ff */
        /* <DEDUP_REMOVED lines=14> */
[----:B------:R-:W-:-:S04]  /*1fe30*/  IMAD R5, R17, 0x80, R20 ;  /* 0x0000008011057824 */ /* 0x000fc800078e0214 */
        /* <DEDUP_REMOVED lines=23> */
[----:B----4-:R-:W-:Y:S06]  /*1ffb0*/  BRA.DIV UR4, `(.L_x_3280) ;  /* 0x0000008204047947 */ /* 0x010fec000b800000 */
[----:B------:R-:W-:Y:S01]  /*1ffc0*/  IMAD R17, R17, 0x80, R9 ;  /* 0x0000008011117824 */ /* 0x000fe200078e0209 */
[----:B------:R-:W0:Y:S01]  /*1ffd0*/  SHFL.IDX PT, R3, R0, RZ, 0x181f ;  /* 0x00181fff00037589 */ /* 0x000e2200000e0000 */
[----:B------:R-:W-:Y:S02]  /*1ffe0*/  IMAD R29, R29, R7, RZ ;  /* 0x000000071d1d7224 */ /* 0x000fe400078e02ff */
        /* <DEDUP_REMOVED lines=13> */
[----:B-----5:R0:W-:Y:S02]  /*200c0*/  @!P2 LDGSTS.E.BYPASS.LTC128B.128 [R8+0x14400], desc[UR60][R2.64], !P0 ;  /* 0x144000000208afae */ /* 0x0201e4000c101d7c */
[----:B0-----:R-:W-:Y:S02]  /*200d0*/  @!P1 IMAD.MOV.U32 R2, RZ, RZ, R5 ;  /* 0x000000ffff029224 */ /* 0x001fe400078e0005 */
[----:B------:R-:W-:Y:S02]  /*200e0*/  @!P1 IMAD.MOV.U32 R3, RZ, RZ, R6 ;  /* 0x000000ffff039224 */ /* 0x000fe400078e0006 */
[----:B------:R-:W-:-:S03]  /*200f0*/  VIADD R6, R17, 0x20 ;  /* 0x0000002011067836 */ /* 0x000fc60000000000 */
[----:B------:R0:W-:Y:S02]  /*20100*/  @!P1 LDGSTS.E.BYPASS.LTC128B.128 [R8+0x14c00], desc[UR60][R2.64], !P0 ;  /* 0x14c0000002089fae */ /* 0x0001e4000c101d7c */
[----:B------:R-:W-:Y:S01]  /*20110*/  ISETP.GE.AND P1, PT, R6, R29, PT ;  /* 0x0000001d0600720c */ /* 0x000fe20003f26270 */
[----:B------:R-:W-:Y:S01]  /*20120*/  VIADD R6, R17, 0x30 ;  /* 0x0000003011067836 */ /* 0x000fe20000000000 */
[----:B0-----:R-:W0:Y:S04]  /*20130*/  SHFL.IDX PT, R3, R0, 0x2, 0x181f ;  /* 0x00581f0000037f89 */ /* 0x001e2800000e0000 */
[----:B------:R-:W1:Y:S07]  /*20140*/  SHFL.IDX PT, R2, R4, 0x2, 0x181f ;  /* 0x00581f0004027f89 */ /* 0x000e6e00000e0000 */
[----:B0-----:R-:W-:-:S05]  /*20150*/  @!P1 IADD3 R3, P2, R31, R3, RZ ;  /* 0x000000031f039210 */ /* 0x001fca0007f5e0ff */
[----:B-1----:R-:W-:-:S05]  /*20160*/  @!P1 IMAD.X R2, RZ, RZ, R2, P2 ;  /* 0x000000ffff029224 */ /* 0x002fca00010e0602 */
[----:B------:R-:W-:-:S04]  /*20170*/  @!P1 LOP3.LUT R3, R3, R2, RZ, 0x3c, !PT ;  /* 0x0000000203039212 */ /* 0x000fc800078e3cff */
[----:B------:R-:W-:-:S04]  /*20180*/  @!P1 LOP3.LUT R2, R3, R2, RZ, 0x3c, !PT ;  /* 0x0000000203029212 */ /* 0x000fc800078e3cff */
[----:B------:R-:W-:-:S05]  /*20190*/  @!P1 LOP3.LUT R3, R3, R2, RZ, 0x3c, !PT ;  /* 0x0000000203039212 */ /* 0x000fca00078e3cff */
[----:B------:R0:W-:Y:S01]  /*201a0*/  @!P1 LDGSTS.E.BYPASS.LTC128B.128 [R8+0x15400], desc[UR60][R2.64], !P0 ;  /* 0x1540000002089fae */ /* 0x0001e2000c101d7c */
[----:B------:R-:W-:Y:S02]  /*201b0*/  ISETP.GE.AND P1, PT, R6, R29, PT ;  /* 0x0000001d0600720c */ /* 0x000fe40003f26270 */
[----:B------:R-:W-:Y:S01]  /*201c0*/  IADD3 R6, R17, 0x40, RZ ;  /* 0x0000004011067810 */ /* 0x000fe20007ffe0ff */
[----:B0-----:R-:W0:Y:S04]  /*201d0*/  SHFL.IDX PT, R3, R0, 0x3, 0x181f ;  /* 0x00781f0000037f89 */ /* 0x001e2800000e0000 */
[----:B------:R-:W1:Y:S06]  /*201e0*/  SHFL.IDX PT, R2, R4, 0x3, 0x181f ;  /* 0x00781f0004027f89 */ /* 0x000e6c00000e0000 */
[----:B0-----:R-:W-:-:S05]  /*201f0*/  @!P1 IADD3 R3, P2, R31, R3, RZ ;  /* 0x000000031f039210 */ /* 0x001fca0007f5e0ff */
[----:B-1----:R-:W-:-:S05]  /*20200*/  @!P1 IMAD.X R2, RZ, RZ, R2, P2 ;  /* 0x000000ffff029224 */ /* 0x002fca00010e0602 */
[----:B------:R-:W-:-:S04]  /*20210*/  @!P1 LOP3.LUT R3, R3, R2, RZ, 0x3c, !PT ;  /* 0x0000000203039212 */ /* 0x000fc800078e3cff */
[----:B------:R-:W-:-:S04]  /*20220*/  @!P1 LOP3.LUT R2, R3, R2, RZ, 0x3c, !PT ;  /* 0x0000000203029212 */ /* 0x000fc800078e3cff */
[----:B------:R-:W-:-:S05]  /*20230*/  @!P1 LOP3.LUT R3, R3, R2, RZ, 0x3c, !PT ;  /* 0x0000000203039212 */ /* 0x000fca00078e3cff */
[----:B------:R0:W-:Y:S01]  /*20240*/  @!P1 LDGSTS.E.BYPASS.LTC128B.128 [R8+0x15c00], desc[UR60][R2.64], !P0 ;  /* 0x15c0000002089fae */ /* 0x0001e2000c101d7c */
[----:B------:R-:W-:Y:S01]  /*20250*/  ISETP.GE.AND P1, PT, R6, R29, PT ;  /* 0x0000001d0600720c */ /* 0x000fe20003f26270 */
[----:B------:R-:W-:Y:S02]  /*20260*/  VIADD R6, R17, 0x50 ;  /* 0x0000005011067836 */ /* 0x000fe40000000000 */
        /* <DEDUP_REMOVED lines=13> */
[----:B-1----:R-:W-:Y:S01]  /*20340*/  @!P1 IMAD.X R2, RZ, RZ, R2, P2 ;  /* 0x000000ffff029224 */ /* 0x002fe200010e0602 */
[----:B------:R-:W-:-:S04]  /*20350*/  ISETP.GE.AND P2, PT, R6, R29, PT ;  /* 0x0000001d0600720c */ /* 0x000fc80003f46270 */
[----:B------:R-:W-:-:S04]  /*20360*/  @!P1 LOP3.LUT R3, R3, R2, RZ, 0x3c, !PT ;  /* 0x0000000203039212 */ /* 0x000fc800078e3cff */
[----:B------:R-:W-:-:S04]  /*20370*/  @!P1 LOP3.LUT R2, R3, R2, RZ, 0x3c, !PT ;  /* 0x0000000203029212 */ /* 0x000fc800078e3cff */
[----:B------:R-:W-:-:S05]  /*20380*/  @!P1 LOP3.LUT R3, R3, R2, RZ, 0x3c, !PT ;  /* 0x0000000203039212 */ /* 0x000fca00078e3cff */
[----:B------:R0:W-:Y:S04]  /*20390*/  @!P1 LDGSTS.E.BYPASS.LTC128B.128 [R8+0x16c00], desc[UR60][R2.64], !P0 ;  /* 0x16c0000002089fae */ /* 0x0001e8000c101d7c */
[----:B0-----:R-:W0:Y:S04]  /*203a0*/  SHFL.IDX PT, R3, R0, 0x6, 0x181f ;  /* 0x00d81f0000037f89 */ /* 0x001e2800000e0000 */
[----:B------:R-:W1:Y:S04]  /*203b0*/  SHFL.IDX PT, R2, R4, 0x6, 0x181f ;  /* 0x00d81f0004027f89 */ /* 0x000e6800000e0000 */
[----:B------:R-:W2:Y:S01]  /*203c0*/  SHFL.IDX PT, R4, R4, 0x7, 0x181f ;  /* 0x00f81f0004047f89 */ /* 0x000ea200000e0000 */
[----:B0-----:R-:W-:-:S05]  /*203d0*/  @!P2 IADD3 R3, P1, R31, R3, RZ ;  /* 0x000000031f03a210 */ /* 0x001fca0007f3e0ff */
[----:B-1----:R-:W-:-:S05]  /*203e0*/  @!P2 IMAD.X R2, RZ, RZ, R2, P1 ;  /* 0x000000ffff02a224 */ /* 0x002fca00008e0602 */
[----:B------:R-:W-:-:S04]  /*203f0*/  @!P2 LOP3.LUT R3, R3, R2, RZ, 0x3c, !PT ;  /* 0x000000020303a212 */ /* 0x000fc800078e3cff */
[----:B------:R-:W-:-:S04]  /*20400*/  @!P2 LOP3.LUT R2, R3, R2, RZ, 0x3c, !PT ;  /* 0x000000020302a212 */ /* 0x000fc800078e3cff */
[----:B------:R-:W-:-:S05]  /*20410*/  @!P2 LOP3.LUT R3, R3, R2, RZ, 0x3c, !PT ;  /* 0x000000020303a212 */ /* 0x000fca00078e3cff */
[----:B--2---:R0:W-:Y:S02]  /*20420*/  @!P2 LDGSTS.E.BYPASS.LTC128B.128 [R8+0x17400], desc[UR60][R2.64], !P0 ;  /* 0x174000000208afae */ /* 0x0041e4000c101d7c */
.L_x_3533:
        /* <DEDUP_REMOVED lines=10> */
.L_x_3281:
        /* <DEDUP_REMOVED lines=19> */
.L_x_3534:
[----:B------:R-:W-:Y:S05]  /*20600*/  BSYNC B0 ;  /* 0x0000000000007941 */ /* 0x000fea0003800000 */
.L_x_3282:
[----:B------:R-:W-:Y:S05]  /*20610*/  @!P1 BRA `(.L_x_3284) ;  /* 0x00000018002c9947 */ /* 0x000fea0003800000 */
[----:B------:R-:W-:Y:S01]  /*20620*/  IADD3 R33, R33, -0x2, RZ ;  /* 0xfffffffe21217810 */ /* 0x000fe20007ffe0ff */
[----:B------:R-:W-:Y:S02]  /*20630*/  IMAD.MOV.U32 R24, RZ, RZ, R32 ;  /* 0x000000ffff187224 */ /* 0x000fe400078e0020 */
[----:B------:R-:W-:-:S07]  /*20640*/  IMAD.MOV.U32 R25, RZ, RZ, R36 ;  /* 0x000000ffff197224 */ /* 0x000fce00078e0024 */
.L_x_3304:
        /* <DEDUP_REMOVED lines=25> */
[----:B-1----:R-:W-:-:S04]  /*207e0*/  @P0 IMAD.HI.U32 R5, R4, R5, RZ ;  /* 0x0000000504050227 */ /* 0x002fc800078e00ff */
[----:B------:R-:W-:Y:S01]  /*207f0*/  IMAD.MOV.U32 R2, RZ, RZ, R4 ;  /* 0x000000ffff027224 */ /* 0x000fe200078e0004 */
        /* <DEDUP_REMOVED lines=24> */
[----:B------:R-:W-:Y:S02]  /*20980*/  VIADD R32, R24, 0x1 ;  /* 0x0000000118207836 */ /* 0x000fe40000000000 */
        /* <DEDUP_REMOVED lines=12> */
.L_x_3285:
[----:B------:R-:W-:Y:S01]  /*20a50*/  IMAD R0, R32, 0x8, R22 ;  /* 0x0000000820007824 */ /* 0x000fe200078e0216 */
[----:B------:R-:W-:Y:S01]  /*20a60*/  SHF.L.U32 R30, R36, 0x1f, RZ ;  /* 0x0000001f241e7819 */ /* 0x000fe200000006ff */
[----:B------:R-:W-:Y:S01]  /*20a70*/  BSSY B0, `(.L_x_3286) ;  /* 0x0000004000007945 */ /* 0x000fe20003800000 */
[----:B------:R-:W-:Y:S02]  /*20a80*/  SHF.R.S32.HI R28, RZ, 0x1f, R4 ;  /* 0x0000001fff1c7819 */ /* 0x000fe40000011404 */
[----:B------:R-:W0:Y:S02]  /*20a90*/  SYNCS.PHASECHK.TRANS64.TRYWAIT P0, [R0+URZ+0x22880], R30 ;  /* 0x0228801e000075a7 */ /* 0x000e24000800017f */
[----:B0-----:R-:W-:Y:S05]  /*20aa0*/  @!P0 BRA `(.L_x_3287) ;  /* 0x0000007c00f48947 */ /* 0x001fea0003800000 */
.L_x_3535:
[----:B------:R-:W-:Y:S05]  /*20ab0*/  BSYNC B0 ;  /* 0x0000000000007941 */ /* 0x000fea0003800000 */
.L_x_3286:
        /* <DEDUP_REMOVED lines=85> */
.L_x_3557:
        /* <DEDUP_REMOVED lines=8> */
.L_x_3289:
        /* <DEDUP_REMOVED lines=11> */
.L_x_3290:
[----:B------:R2:W-:Y:S01]  /*21140*/  SYNCS.ARRIVE.TRANS64.A1T0 RZ, [R0+URZ+0x22870], RZ ;  /* 0x022870ff00ff79a7 */ /* 0x0005e2000810003f */
[----:B------:R-:W-:Y:S05]  /*21150*/  @!P3 BRA `(.L_x_3291) ;  /* 0x000000000004b947 */ /* 0x000fea0003800000 */
[----:B------:R-:W-:Y:S01]  /*21160*/  BPT.TRAP 0x1 ;  /* 0x000000040000795c */ /* 0x000fe20000300000 */
.L_x_3291:
[----:B------:R-:W3:Y:S01]  /*21170*/  SYNCS.PHASECHK.TRANS64.TRYWAIT P0, [R0+URZ+0x22840], R30 ;  /* 0x0228401e000075a7 */ /* 0x000ee2000800017f */
[----:B------:R-:W-:Y:S04]  /*21180*/  BSSY B0, `(.L_x_3292) ;  /* 0x0000002000007945 */ /* 0x000fe80003800000 */
[----:B---3--:R-:W-:Y:S05]  /*21190*/  @!P0 BRA `(.L_x_3293) ;  /* 0x0000008400088947 */ /* 0x008fea0003800000 */
.L_x_3558:
[----:B------:R-:W-:Y:S05]  /*211a0*/  BSYNC B0 ;  /* 0x0000000000007941 */ /* 0x000fea0003800000 */
.L_x_3292:
        /* <DEDUP_REMOVED lines=81> */
.L_x_3580:
        /* <DEDUP_REMOVED lines=8> */
.L_x_3295:
        /* <DEDUP_REMOVED lines=11> */
.L_x_3296:
[----:B------:R-:W4:Y:S01]  /*217f0*/  LDL R2, [R1+0x34] ;  /* 0x0000340001027983 */ /* 0x000f220000100800 */
[----:B------:R1:W-:Y:S01]  /*21800*/  SYNCS.ARRIVE.TRANS64.A1T0 RZ, [R0+URZ+0x22830], RZ ;  /* 0x022830ff00ff79a7 */ /* 0x0003e2000810003f */
[----:B----4-:R-:W-:-:S13]  /*21810*/  ISETP.NE.AND P0, PT, R2, 0x3, PT ;  /* 0x000000030200780c */ /* 0x010fda0003f05270 */
[----:B-1----:R-:W-:Y:S05]  /*21820*/  @!P0 BRA `(.L_x_3297) ;  /* 0x0000000000048947 */ /* 0x002fea0003800000 */
[----:B------:R-:W-:Y:S01]  /*21830*/  BPT.TRAP 0x1 ;  /* 0x000000040000795c */ /* 0x000fe20000300000 */
.L_x_3297:
[----:B------:R-:W-:Y:S01]  /*21840*/  LOP3.LUT R3, R25, 0x1, RZ, 0x3c, !PT ;  /* 0x0000000119037812 */ /* 0x000fe200078e3cff */
[----:B--23--:R-:W-:Y:S01]  /*21850*/  IMAD R0, R24, 0x8, R22 ;  /* 0x0000000818007824 */ /* 0x00cfe200078e0216 */
[----:B------:R-:W-:Y:S02]  /*21860*/  BSSY B0, `(.L_x_3298) ;  /* 0x0000004000007945 */ /* 0x000fe40003800000 */
[----:B------:R-:W-:-:S04]  /*21870*/  SHF.L.U32 R3, R3, 0x1f, RZ ;  /* 0x0000001f03037819 */ /* 0x000fc800000006ff */
[----:B------:R-:W1:Y:S02]  /*21880*/  SYNCS.PHASECHK.TRANS64.TRYWAIT P2, [R0+URZ+0x22870], R3 ;  /* 0x02287003000075a7 */ /* 0x000e64000804017f */
[----:B-1----:R-:W-:Y:S05]  /*21890*/  @!P2 BRA `(.L_x_3299) ;  /* 0x00000088000ca947 */ /* 0x002fea0003800000 */
.L_x_3581:
[----:B------:R-:W-:Y:S05]  /*218a0*/  BSYNC B0 ;  /* 0x0000000000007941 */ /* 0x000fea0003800000 */
.L_x_3298:
[----:B------:R-:W2:Y:S02]  /*218b0*/  LDL R2, [R1+0x40] ;  /* 0x0000400001027983 */ /* 0x000ea40000100800 */
[----:B--2---:R-:W-:-:S13]  /*218c0*/  ISETP.NE.AND P2, PT, R2, 0x3, PT ;  /* 0x000000030200780c */ /* 0x004fda0003f45270 */
[----:B------:R-:W-:Y:S05]  /*218d0*/  @!P2 BRA `(.L_x_3300) ;  /* 0x000000000004a947 */ /* 0x000fea0003800000 */
[----:B------:R-:W-:Y:S01]  /*218e0*/  BPT.TRAP 0x1 ;  /* 0x000000040000795c */ /* 0x000fe20000300000 */
.L_x_3300:
[----:B-1----:R-:W-:Y:S01]  /*218f0*/  SHF.L.U32 R3, R25, 0x1f, RZ ;  /* 0x0000001f19037819 */ /* 0x002fe200000006ff */
[----:B------:R-:W-:-:S03]  /*21900*/  IMAD R12, R24, 0x5000, RZ ;  /* 0x00005000180c7824 */ /* 0x000fc600078e02ff */
[----:B------:R-:W1:Y:S02]  /*21910*/  SYNCS.PHASECHK.TRANS64.TRYWAIT P2, [R0+URZ+0x22860], R3 ;  /* 0x02286003000075a7 */ /* 0x000e64000804017f */
[----:B-1----:R-:W-:Y:S05]  /*21920*/  @!P2 BRA `(.L_x_3301) ;  /* 0x0000008400fca947 */ /* 0x002fea0003800000 */
.L_x_3582:
        /* <DEDUP_REMOVED lines=79> */
.L_x_3302:
[----:B-1----:R1:W-:Y:S01]  /*21e20*/  SYNCS.ARRIVE.TRANS64.A1T0 RZ, [R0+URZ+0x22850], RZ ;  /* 0x022850ff00ff79a7 */ /* 0x0023e2000810003f */
[----:B------:R-:W-:Y:S06]  /*21e30*/  BAR.SYNC.DEFER_BLOCKING 0x2, 0x80 ;  /* 0x0082000000007b1d */ /* 0x000fec0000010000 */
[----:B------:R-:W-:Y:S05]  /*21e40*/  @!P0 BRA `(.L_x_3303) ;  /* 0x0000000000048947 */ /* 0x000fea0003800000 */
[----:B------:R-:W-:Y:S01]  /*21e50*/  BPT.TRAP 0x1 ;  /* 0x000000040000795c */ /* 0x000fe20000300000 */
.L_x_3303:
[----:B------:R-:W2:Y:S01]  /*21e60*/  LDL R2, [R1+0xc] ;  /* 0x00000c0001027983 */ /* 0x000ea20000100800 */
[----:B-1----:R-:W-:Y:S02]  /*21e70*/  VIADD R0, R0, 0x22880 ;  /* 0x0002288000007836 */ /* 0x002fe40000000000 */
[----:B------:R-:W-:Y:S02]  /*21e80*/  IMAD.MOV.U32 R24, RZ, RZ, R32 ;  /* 0x000000ffff187224 */ /* 0x000fe400078e0020 */
[----:B------:R-:W-:Y:S01]  /*21e90*/  IMAD.MOV.U32 R25, RZ, RZ, R36 ;  /* 0x000000ffff197224 */ /* 0x000fe200078e0024 */
[----:B--2---:R-:W-:-:S04]  /*21ea0*/  PRMT R0, R2, 0x654, R0 ;  /* 0x0000065402007816 */ /* 0x004fc80000000000 */
[----:B------:R1:W-:Y:S01]  /*21eb0*/  SYNCS.ARRIVE.TRANS64.RED.A1T0 RZ, [R0+URZ], RZ ;  /* 0x000000ff00ff79a7 */ /* 0x0003e2000810043f */
[----:B------:R-:W-:Y:S05]  /*21ec0*/  @P1 BRA `(.L_x_3304) ;  /* 0xffffffe400e01947 */ /* 0x000fea000383ffff */
.L_x_3284:
        /* <DEDUP_REMOVED lines=19> */
.L_x_3306:
[----:B------:R-:W-:Y:S05]  /*22000*/  BSYNC B0 ;  /* 0x0000000000007941 */ /* 0x000fea0003800000 */
.L_x_3305:
[----:B------:R-:W-:Y:S05]  /*22010*/  @!P0 BRA `(.L_x_3307) ;  /* 0x0000000000048947 */ /* 0x000fea0003800000 */
[----:B------:R-:W-:Y:S01]  /*22020*/  BPT.TRAP 0x1 ;  /* 0x000000040000795c */ /* 0x000fe20000300000 */
.L_x_3307:
[----:B------:R-:W-:Y:S01]  /*22030*/  LOP3.LUT R0, R36, 0x1, RZ, 0x3c, !PT ;  /* 0x0000000124007812 */ /* 0x000fe200078e3cff */
[----:B0-----:R-:W-:Y:S01]  /*22040*/  IMAD R17, R32, 0x8, R22 ;  /* 0x0000000820117824 */ /* 0x001fe200078e0216 */
[----:B------:R-:W-:Y:S02]  /*22050*/  BSSY B0, `(.L_x_3308) ;  /* 0x0000004000007945 */ /* 0x000fe40003800000 */
[----:B------:R-:W-:-:S04]  /*22060*/  SHF.L.U32 R0, R0, 0x1f, RZ ;  /* 0x0000001f00007819 */ /* 0x000fc800000006ff */
[----:B------:R-:W0:Y:S02]  /*22070*/  SYNCS.PHASECHK.TRANS64.TRYWAIT P1, [R17+URZ+0x22870], R0 ;  /* 0x02287000110075a7 */ /* 0x000e24000802017f */
[----:B0-----:R-:W-:Y:S05]  /*22080*/  @!P1 BRA `(.L_x_3309) ;  /* 0x0000008000389947 */ /* 0x001fea0003800000 */
.L_x_3583:
[----:B------:R-:W-:Y:S05]  /*22090*/  BSYNC B0 ;  /* 0x0000000000007941 */ /* 0x000fea0003800000 */
.L_x_3308:
[----:B------:R-:W2:Y:S02]  /*220a0*/  LDL R2, [R1+0x40] ;  /* 0x0000400001027983 */ /* 0x000ea40000100800 */
[----:B--2---:R-:W-:-:S13]  /*220b0*/  ISETP.NE.AND P1, PT, R2, 0x3, PT ;  /* 0x000000030200780c */ /* 0x004fda0003f25270 */
[----:B------:R-:W-:Y:S05]  /*220c0*/  @!P1 BRA `(.L_x_3310) ;  /* 0x0000000000049947 */ /* 0x000fea0003800000 */
[----:B------:R-:W-:Y:S01]  /*220d0*/  BPT.TRAP 0x1 ;  /* 0x000000040000795c */ /* 0x000fe20000300000 */
.L_x_3310:
[----:B0-----:R-:W-:-:S04]  /*220e0*/  SHF.L.U32 R0, R36, 0x1f, RZ ;  /* 0x0000001f24007819 */ /* 0x001fc800000006ff */
[----:B------:R-:W0:Y:S02]  /*220f0*/  SYNCS.PHASECHK.TRANS64.TRYWAIT P1, [R17+URZ+0x22860], R0 ;  /* 0x02286000110075a7 */ /* 0x000e24000802017f */
[----:B0-----:R-:W-:Y:S05]  /*22100*/  @!P1 BRA `(.L_x_3311) ;  /* 0x00000080002c9947 */ /* 0x001fea0003800000 */
.L_x_3584:
        /* <DEDUP_REMOVED lines=80> */
.L_x_3312:
[----:B0-----:R0:W-:Y:S01]  /*22610*/  SYNCS.ARRIVE.TRANS64.A1T0 RZ, [R17+URZ+0x22850], RZ ;  /* 0x022850ff11ff79a7 */ /* 0x0011e2000810003f */
[----:B------:R-:W-:Y:S06]  /*22620*/  BAR.SYNC.DEFER_BLOCKING 0x2, 0x80 ;  /* 0x0082000000007b1d */ /* 0x000fec0000010000 */
[----:B------:R-:W-:Y:S05]  /*22630*/  @!P0 BRA `(.L_x_3313) ;  /* 0x0000000000048947 */ /* 0x000fea0003800000 */
[----:B------:R-:W-:Y:S01]  /*22640*/  BPT.TRAP 0x1 ;  /* 0x000000040000795c */ /* 0x000fe20000300000 */
.L_x_3313:
        /* <DEDUP_REMOVED lines=9> */
.L_x_3256:
        /* <DEDUP_REMOVED lines=12> */
.L_x_3314:
        /* <DEDUP_REMOVED lines=17> */
[----:B--2---:R-:W-:Y:S01]  /*228b0*/  @!P1 IMAD.MOV.U32 R17, RZ, RZ, R2 ;  /* 0x000000ffff119224 */ /* 0x004fe200078e0002 */
[----:B------:R-:W-:-:S04]  /*228c0*/  ISETP.NE.AND P1, PT, R8, RZ, PT ;  /* 0x000000ff0800720c */ /* 0x000fc80003f25270 */
[----:B------:R-:W0:Y:S02]  /*228d0*/  SHFL.UP PT, R14, R17, 0x1, RZ ;  /* 0x04200000110e7989 */ /* 0x000e2400000e00ff */
[----:B0-----:R-:W-:-:S05]  /*228e0*/  SEL R4, R14, RZ, P1 ;  /* 0x000000ff0e047207 */ /* 0x001fca0000800000 */
[----:B------:R-:W-:-:S05]  /*228f0*/  IMAD.IADD R4, R17, 0x1, R4 ;  /* 0x0000000111047824 */ /* 0x000fca00078e0204 */
[----:B------:R-:W0:Y:S02]  /*22900*/  SHFL.UP PT, R14, R4, 0x2, RZ ;  /* 0x04400000040e7989 */ /* 0x000e2400000e00ff */
[----:B0-----:R-:W-:-:S05]  /*22910*/  SEL R5, R14, RZ, P2 ;  /* 0x000000ff0e057207 */ /* 0x001fca0001000000 */
[----:B------:R-:W-:Y:S02]  /*22920*/  IMAD.IADD R6, R4, 0x1, R5 ;  /* 0x0000000104067824 */ /* 0x000fe400078e0205 */
[----:B------:R-:W-:Y:S04]  /*22930*/  SHFL.IDX PT, R5, R16, 0x1, 0x1f ;  /* 0x00201f0010057f89 */ /* 0x000fe800000e0000 */
        /* <DEDUP_REMOVED lines=10> */
.L_x_3594:
[----:B------:R-:W-:Y:S02]  /*229e0*/  ULDC UR4, c[0x0][0xc38] ;  /* 0x00030e0000047ab9 */ /* 0x000fe40000000800 */
[----:B------:R-:W-:-:S05]  /*229f0*/  MOV R4, UR4 ;  /* 0x0000000400047c02 */ /* 0x000fca0008000f00 */
[----:B-1----:R-:W-:-:S04]  /*22a00*/  IMAD R14, R14, R4, RZ ;  /* 0x000000040e0e7224 */ /* 0x002fc800078e02ff */
[----:B------:R-:W-:-:S05]  /*22a10*/  IMAD.IADD R5, R5, 0x1, R14 ;  /* 0x0000000105057824 */ /* 0x000fca00078e020e */
[----:B------:R-:W-:-:S13]  /*22a20*/  ISETP.GT.AND P6, PT, R5, R0, PT ;  /* 0x000000000500720c */ /* 0x000fda0003fc4270 */
[----:B------:R-:W-:Y:S05]  /*22a30*/  @P6 BRA `(.L_x_3317) ;  /* 0x00000000009c6947 */ /* 0x000fea0003800000 */
.L_x_3322:
[----:B------:R-:W1:Y:S01]  /*22a40*/  LDC R2, c[0x0][0xc3c] ;  /* 0x00030f00ff027b82 */ /* 0x000e620000000800 */
[----:B------:R-:W-:-:S05]  /*22a50*/  VIADD R19, R19, 0x1f ;  /* 0x0000001f13137836 */ /* 0x000fca0000000000 */
[----:B-1----:R-:W-:-:S13]  /*22a60*/  ISETP.GE.AND P6, PT, R19, R2, PT ;  /* 0x000000021300720c */ /* 0x002fda0003fc6270 */
[----:B------:R-:W-:Y:S05]  /*22a70*/  @P6 BRA `(.L_x_3318) ;  /* 0x0000000400d06947 */ /* 0x000fea0003800000 */
[----:B0-----:R-:W0:Y:S01]  /*22a80*/  S2R R3, SR_TID.X ;  /* 0x0000000000037919 */ /* 0x001e220000002100 */
        /* <DEDUP_REMOVED lines=9> */
.L_x_3320:
[----:B------:R-:W-:Y:S05]  /*22b20*/  BSYNC B0 ;  /* 0x0000000000007941 */ /* 0x000fea0003800000 */
.L_x_3319:
[----:B------:R-:W-:-:S03]  /*22b30*/  UMOV UR4, 0xffffffff ;  /* 0xffffffff00047882 */ /* 0x000fc60000000000 */
[----:B------:R-:W-:Y:S05]  /*22b40*/  BRA.DIV UR4, `(.L_x_3321) ;  /* 0x0000007a04d47947 */ /* 0x000fea000b800000 */
[----:B-----5:R-:W1:Y:S02]  /*22b50*/  SHFL.UP PT, R14, R17, 0x1, RZ ;  /* 0x04200000110e7989 */ /* 0x020e6400000e00ff */
[----:B-1----:R-:W-:-:S05]  /*22b60*/  SEL R14, R14, RZ, P1 ;  /* 0x000000ff0e0e7207 */ /* 0x002fca0000800000 */
        /* <DEDUP_REMOVED lines=14> */
.L_x_3602:
[----:B------:R-:W-:Y:S02]  /*22c50*/  ULDC UR4, c[0x0][0xc38] ;  /* 0x00030e0000047ab9 */ /* 0x000fe40000000800 */
[----:B------:R-:W-:-:S05]  /*22c60*/  MOV R4, UR4 ;  /* 0x0000000400047c02 */ /* 0x000fca0008000f00 */
[----:B-1----:R-:W-:-:S04]  /*22c70*/  IMAD R14, R14, R4, RZ ;  /* 0x000000040e0e7224 */ /* 0x002fc800078e02ff */
[----:B------:R-:W-:-:S05]  /*22c80*/  IMAD.IADD R5, R14, 0x1, R5 ;  /* 0x000000010e057824 */ /* 0x000fca00078e0205 */
[----:B------:R-:W-:-:S13]  /*22c90*/  ISETP.GT.AND P6, PT, R5, R0, PT ;  /* 0x000000000500720c */ /* 0x000fda0003fc4270 */
[----:B------:R-:W-:Y:S05]  /*22ca0*/  @!P6 BRA `(.L_x_3322) ;  /* 0xfffffffc0064e947 */ /* 0x000fea000383ffff */
.L_x_3317:
        /* <DEDUP_REMOVED lines=8> */
.L_x_3606:
[----:B------:R-:W-:Y:S01]  /*22d30*/  ISETP.NE.AND P0, PT, R2, RZ, PT ;  /* 0x000000ff0200720c */ /* 0x000fe20003f05270 */
[----:B------:R-:W-:-:S12]  /*22d40*/  IMAD.MOV.U32 R14, RZ, RZ, RZ ;  /* 0x000000ffff0e7224 */ /* 0x000fd800078e00ff */
[----:B------:R-:W-:Y:S05]  /*22d50*/  @!P0 BRA `(.L_x_3324) ;  /* 0x0000000000108947 */ /* 0x000fea0003800000 */
[----:B------:R-:W-:Y:S01]  /*22d60*/  UMOV UR4, 0xffffffff ;  /* 0xffffffff00047882 */ /* 0x000fe20000000000 */
[----:B------:R-:W-:Y:S02]  /*22d70*/  VIADD R12, R6, 0xffffffff ;  /* 0xffffffff060c7836 */ /* 0x000fe40000000000 */
[----:B------:R-:W-:Y:S05]  /*22d80*/  BRA.DIV UR4, `(.L_x_3325) ;  /* 0x0000007e04487947 */ /* 0x000fea000b800000 */
[----:B------:R3:W4:Y:S02]  /*22d90*/  SHFL.IDX PT, R14, R3, R12, 0x1f ;  /* 0x00001f0c030e7589 */ /* 0x00072400000e0000 */
.L_x_3324:
[----:B0--3--:R-:W0:Y:S01]  /*22da0*/  LDC.64 R2, c[0x0][0xc90] ;  /* 0x00032400ff027b82 */ /* 0x009e220000000a00 */
[----:B------:R-:W-:-:S04]  /*22db0*/  IMAD.IADD R19, R6, 0x1, R19 ;  /* 0x0000000106137824 */ /* 0x000fc800078e0213 */
[----:B0-----:R-:W-:-:S05]  /*22dc0*/  IMAD.WIDE R2, R19, 0x4, R2 ;  /* 0x0000000413027825 */ /* 0x001fca00078e0202 */
[----:B-1----:R0:W2:Y:S01]  /*22dd0*/  LDG.E R6, desc[UR60][R2.64] ;  /* 0x0000003c02067981 */ /* 0x0020a2000c1e1900 */
[----:B----4-:R-:W-:-:S04]  /*22de0*/  IMAD R16, R14, R4, R16 ;  /* 0x000000040e107224 */ /* 0x010fc800078e0210 */
[----:B------:R-:W-:Y:S02]  /*22df0*/  IMAD.IADD R0, R0, 0x1, -R16 ;  /* 0x0000000100007824 */ /* 0x000fe400078e0a10 */
[----:B0-----:R-:W-:Y:S02]  /*22e00*/  IMAD.MOV.U32 R2, RZ, RZ, RZ ;  /* 0x000000ffff027224 */ /* 0x001fe400078e00ff */
[----:B--2---:R-:W-:-:S05]  /*22e10*/  IMAD R5, R17, R6, RZ ;  /* 0x0000000611057224 */ /* 0x004fca00078e02ff */
[----:B------:R-:W-:-:S04]  /*22e20*/  IABS R7, R5 ;  /* 0x0000000500077213 */ /* 0x000fc80000000000 */
[----:B------:R-:W0:Y:S08]  /*22e30*/  I2F.RP R8, R7 ;  /* 0x0000000700087306 */ /* 0x000e300000209400 */
[----:B0-----:R-:W0:Y:S02]  /*22e40*/  MUFU.RCP R8, R8 ;  /* 0x0000000800087308 */ /* 0x001e240000001000 */
[----:B0-----:R-:W-:Y:S01]  /*22e50*/  VIADD R9, R8, 0xffffffe ;  /* 0x0ffffffe08097836 */ /* 0x001fe20000000000 */
[----:B------:R-:W-:-:S05]  /*22e60*/  IABS R8, R5 ;  /* 0x0000000500087213 */ /* 0x000fca0000000000 */
[----:B------:R-:W0:Y:S01]  /*22e70*/  F2I.FTZ.U32.TRUNC.NTZ R3, R9 ;  /* 0x0000000900037305 */ /* 0x000e22000021f000 */
[----:B------:R-:W-:Y:S01]  /*22e80*/  IADD3 R8, RZ, -R8, RZ ;  /* 0x80000008ff087210 */ /* 0x000fe20007ffe0ff */
        /* <DEDUP_REMOVED lines=20> */
[----:B------:R-:W-:-:S04]  /*22fd0*/  VIADDMNMX R4, R3, R4, R6, PT ;  /* 0x0000000403047246 */ /* 0x000fc80003800106 */
[----:B------:R-:W-:-:S04]  /*22fe0*/  IABS R6, R4 ;  /* 0x0000000400067213 */ /* 0x000fc80000000000 */
[----:B------:R-:W0:Y:S08]  /*22ff0*/  I2F.RP R8, R6 ;  /* 0x0000000600087306 */ /* 0x000e300000209400 */
[----:B0-----:R-:W0:Y:S02]  /*23000*/  MUFU.RCP R8, R8 ;  /* 0x0000000800087308 */ /* 0x001e240000001000 */
[----:B0-----:R-:W-:Y:S01]  /*23010*/  VIADD R2, R8, 0xffffffe ;  /* 0x0ffffffe08027836 */ /* 0x001fe20000000000 */
[----:B------:R-:W-:-:S05]  /*23020*/  IABS R8, R0 ;  /* 0x0000000000087213 */ /* 0x000fca0000000000 */
[----:B------:R0:W1:Y:S02]  /*23030*/  F2I.FTZ.U32.TRUNC.NTZ R3, R2 ;  /* 0x0000000200037305 */ /* 0x000064000021f000 */
[----:B0-----:R-:W-:Y:S01]  /*23040*/  MOV R2, RZ ;  /* 0x000000ff00027202 */ /* 0x001fe20000000f00 */
[----:B-1----:R-:W-:-:S04]  /*23050*/  IMAD.MOV R5, RZ, RZ, -R3 ;  /* 0x000000ffff057224 */ /* 0x002fc800078e0a03 */
[----:B------:R-:W-:-:S04]  /*23060*/  IMAD R5, R5, R6, RZ ;  /* 0x0000000605057224 */ /* 0x000fc800078e02ff */
[----:B------:R-:W-:Y:S01]  /*23070*/  IMAD.HI.U32 R3, R3, R5, R2 ;  /* 0x0000000503037227 */ /* 0x000fe200078e0002 */
[-C--:B------:R-:W-:Y:S02]  /*23080*/  IABS R5, R4.reuse ;  /* 0x0000000400057213 */ /* 0x080fe40000000000 */
[C---:B------:R-:W-:Y:S01]  /*23090*/  LOP3.LUT R2, R0.reuse, R4, RZ, 0x3c, !PT ;  /* 0x0000000400027212 */ /* 0x040fe200078e3cff */
[----:B------:R-:W-:Y:S02]  /*230a0*/  IMAD.IADD R0, R0, 0x1, R7 ;  /* 0x0000000100007824 */ /* 0x000fe400078e0207 */
[----:B------:R-:W-:Y:S01]  /*230b0*/  IMAD.MOV R5, RZ, RZ, -R5 ;  /* 0x000000ffff057224 */ /* 0x000fe200078e0a05 */
[----:B------:R-:W-:Y:S01]  /*230c0*/  ISETP.GE.AND P2, PT, R2, RZ, PT ;  /* 0x000000ff0200720c */ /* 0x000fe20003f46270 */
[----:B------:R-:W-:-:S04]  /*230d0*/  IMAD.HI.U32 R3, R3, R8, RZ ;  /* 0x0000000803037227 */ /* 0x000fc800078e00ff */
[----:B------:R-:W-:-:S05]  /*230e0*/  IMAD R5, R3, R5, R8 ;  /* 0x0000000503057224 */ /* 0x000fca00078e0208 */
[----:B------:R-:W-:-:S13]  /*230f0*/  ISETP.GT.U32.AND P1, PT, R6, R5, PT ;  /* 0x000000050600720c */ /* 0x000fda0003f24070 */
[----:B------:R-:W-:Y:S02]  /*23100*/  @!P1 IMAD.IADD R5, R5, 0x1, -R6 ;  /* 0x0000000105059824 */ /* 0x000fe400078e0a06 */
[----:B------:R-:W-:Y:S01]  /*23110*/  @!P1 VIADD R3, R3, 0x1 ;  /* 0x0000000103039836 */ /* 0x000fe20000000000 */
[----:B------:R-:W-:Y:S02]  /*23120*/  ISETP.NE.AND P1, PT, R4, RZ, PT ;  /* 0x000000ff0400720c */ /* 0x000fe40003f25270 */
[----:B------:R-:W-:-:S13]  /*23130*/  ISETP.GE.U32.AND P0, PT, R5, R6, PT ;  /* 0x000000060500720c */ /* 0x000fda0003f06070 */
[----:B------:R-:W-:-:S04]  /*23140*/  @P0 VIADD R3, R3, 0x1 ;  /* 0x0000000103030836 */ /* 0x000fc80000000000 */
[----:B------:R-:W-:Y:S01]  /*23150*/  @!P2 IMAD.MOV R3, RZ, RZ, -R3 ;  /* 0x000000ffff03a224 */ /* 0x000fe200078e0a03 */
[----:B------:R-:W-:Y:S01]  /*23160*/  @!P1 LOP3.LUT R3, RZ, R4, RZ, 0x33, !PT ;  /* 0x00000004ff039212 */ /* 0x000fe200078e33ff */
[----:B------:R-:W-:-:S04]  /*23170*/  IMAD.MOV R4, RZ, RZ, -R4 ;  /* 0x000000ffff047224 */ /* 0x000fc800078e0a04 */
[----:B------:R-:W-:Y:S01]  /*23180*/  IMAD R18, R3, R4, R0 ;  /* 0x0000000403127224 */ /* 0x000fe200078e0200 */
[----:B------:R-:W-:-:S05]  /*23190*/  LOP3.LUT R0, RZ, R3, RZ, 0x33, !PT ;  /* 0x00000003ff007212 */ /* 0x000fca00078e33ff */
[----:B------:R-:W-:Y:S01]  /*231a0*/  IMAD.IADD R17, R17, 0x1, R0 ;  /* 0x0000000111117824 */ /* 0x000fe200078e0200 */
[----:B------:R-:W-:Y:S06]  /*231b0*/  BRA `(.L_x_3326) ;  /* 0x00000000001c7947 */ /* 0x000fec0003800000 */
.L_x_3318:
[----:B------:R-:W-:Y:S01]  /*231c0*/  UMOV UR4, URZ ;  /* 0x0000003f00047c82 */ /* 0x000fe20008000000 */
[----:B------:R-:W-:Y:S01]  /*231d0*/  UMOV UR5, URZ ;  /* 0x0000003f00057c82 */ /* 0x000fe20008000000 */
[----:B------:R-:W-:Y:S01]  /*231e0*/  ULDC UR6, c[0x0][0xc3c] ;  /* 0x00030f0000067ab9 */ /* 0x000fe20000000800 */
[----:B------:R-:W-:Y:S01]  /*231f0*/  MOV R16, R0 ;  /* 0x0000000000107202 */ /* 0x000fe20000000f00 */
[----:B------:R-:W-:Y:S02]  /*23200*/  IMAD.U32 R17, RZ, RZ, UR4 ;  /* 0x00000004ff117e24 */ /* 0x000fe4000f8e00ff */
[----:B------:R-:W-:Y:S02]  /*23210*/  IMAD.U32 R18, RZ, RZ, UR5 ;  /* 0x00000005ff127e24 */ /* 0x000fe4000f8e00ff */
[----:B------:R-:W-:-:S07]  /*23220*/  IMAD.U32 R19, RZ, RZ, UR6 ;  /* 0x00000006ff137e24 */ /* 0x000fce000f8e00ff */
.L_x_3326:
        /* <DEDUP_REMOVED lines=12> */
.L_x_3315:
[----:B------:R-:W-:Y:S02]  /*232f0*/  ULDC UR4, c[0x0][0xc3c] ;  /* 0x00030f0000047ab9 */ /* 0x000fe40000000800 */
[----:B---3--:R-:W-:-:S13]  /*23300*/  ISETP.GE.AND P0, PT, R19, UR4, PT ;  /* 0x0000000413007c0c */ /* 0x008fda000bf06270 */
[----:B------:R-:W-:Y:S05]  /*23310*/  @!P0 BRA `(.L_x_3327) ;  /* 0xffffff94001c8947 */ /* 0x000fea000383ffff */
[----:B------:R-:W-:Y:S05]  /*23320*/  BSYNC B7 ;  /* 0x0000000000077941 */ /* 0x000fea0003800000 */
.L_x_3219:
        /* <DEDUP_REMOVED lines=12> */
.L_x_3609:
[----:B------:R-:W-:Y:S05]  /*233f0*/  BSYNC B0 ;  /* 0x0000000000007941 */ /* 0x000fea0003800000 */
.L_x_3328:
[----:B------:R-:W-:-:S03]  /*23400*/  UMOV UR4, 0xffffffff ;  /* 0xffffffff00047882 */ /* 0x000fc60000000000 */
[----:B------:R-:W-:Y:S05]  /*23410*/  BRA.DIV UR4, `(.L_x_3330) ;  /* 0x0000007604dc7947 */ /* 0x000fea000b800000 */
[----:B0-----:R-:W0:Y:S02]  /*23420*/  S2R R0, SR_TID.X ;  /* 0x0000000000007919 */ /* 0x001e240000002100 */
[----:B0-----:R-:W-:-:S04]  /*23430*/  SHF.R.U32.HI R0, RZ, 0x5, R0 ;  /* 0x00000005ff007819 */ /* 0x001fc80000011600 */
[----:B------:R-:W-:-:S05]  /*23440*/  LOP3.LUT R0, R0, 0x3, RZ, 0xc0, !PT ;  /* 0x0000000300007812 */ /* 0x000fca00078ec0ff */
[----:B------:R0:W1:Y:S02]  /*23450*/  SHFL.IDX PT, R14, R0, RZ, 0x1f ;  /* 0x00001fff000e7589 */ /* 0x00006400000e0000 */
.L_x_3612:
[----:B-1----:R-:W-:-:S13]  /*23460*/  ISETP.NE.AND P0, PT, R14, RZ, PT ;  /* 0x000000ff0e00720c */ /* 0x002fda0003f05270 */
[----:B------:R-:W-:Y:S05]  /*23470*/  @P0 BRA `(.L_x_3030) ;  /* 0x0000000000a80947 */ /* 0x000fea0003800000 */
[----:B------:R-:W-:-:S03]  /*23480*/  UMOV UR4, 0xffffffff ;  /* 0xffffffff00047882 */ /* 0x000fc60000000000 */
[----:B------:R-:W-:Y:S05]  /*23490*/  BRA.DIV UR4, `(.L_x_3331) ;  /* 0x0000007604f07947 */ /* 0x000fea000b800000 */
[----:B------:R-:W-:-:S13]  /*234a0*/  ELECT P6, URZ, PT ;  /* 0x00000000003f782f */ /* 0x000fda00038c0000 */
.L_x_3615:
[----:B------:R-:W-:Y:S05]  /*234b0*/  @!P6 BRA `(.L_x_3030) ;  /* 0x000000000098e947 */ /* 0x000fea0003800000 */
[----:B0-----:R-:W2:Y:S02]  /*234c0*/  LDL.LU R0, [R1+0x10] ;  /* 0x0000100001007983 */ /* 0x001ea40000300800 */
[----:B--2---:R-:W-:-:S04]  /*234d0*/  LOP3.LUT R0, R0, 0x2, RZ, 0xfc, !PT ;  /* 0x0000000200007812 */ /* 0x004fc800078efcff */
[----:B------:R-:W-:-:S13]  /*234e0*/  ISETP.NE.AND P0, PT, R0, 0x3, PT ;  /* 0x000000030000780c */ /* 0x000fda0003f05270 */
[----:B------:R-:W-:Y:S05]  /*234f0*/  @!P0 BRA `(.L_x_3332) ;  /* 0x0000000000048947 */ /* 0x000fea0003800000 */
[----:B------:R-:W-:Y:S01]  /*23500*/  BPT.TRAP 0x1 ;  /* 0x000000040000795c */ /* 0x000fe20000300000 */
.L_x_3332:
[----:B------:R-:W-:Y:S01]  /*23510*/  IMAD R5, R32, 0x8, R7 ;  /* 0x0000000820057824 */ /* 0x000fe200078e0207 */
[----:B------:R-:W-:Y:S01]  /*23520*/  SHF.L.U32 R0, R36, 0x1f, RZ ;  /* 0x0000001f24007819 */ /* 0x000fe200000006ff */
[----:B------:R-:W-:-:S03]  /*23530*/  VIADD R32, R32, 0x1 ;  /* 0x0000000120207836 */ /* 0x000fc60000000000 */
[----:B------:R-:W0:Y:S02]  /*23540*/  SYNCS.PHASECHK.TRANS64.TRYWAIT P1, [R5+URZ+0x22840], R0 ;  /* 0x02284000050075a7 */ /* 0x000e24000802017f */
[----:B------:R-:W-:-:S04]  /*23550*/  ISETP.NE.AND P2, PT, R32, 0x2, PT ;  /* 0x000000022000780c */ /* 0x000fc80003f45270 */
[----:B------:R-:W-:Y:S01]  /*23560*/  SEL R3, RZ, 0x1, P2 ;  /* 0x00000001ff037807 */ /* 0x000fe20001000000 */
[----:B0-----:R-:W-:Y:S08]  /*23570*/  @!P1 BRA `(.L_x_3333) ;  /* 0x0000007400d89947 */ /* 0x001ff00003800000 */
.L_x_3616:
[----:B------:R-:W-:Y:S02]  /*23580*/  SEL R32, R32, RZ, P2 ;  /* 0x000000ff20207207 */ /* 0x000fe40001000000 */
[----:B------:R-:W-:Y:S01]  /*23590*/  LOP3.LUT R2, R36, R3, RZ, 0x3c, !PT ;  /* 0x0000000324027212 */ /* 0x000fe200078e3cff */
[----:B------:R-:W-:Y:S06]  /*235a0*/  @!P0 BRA `(.L_x_3334) ;  /* 0x0000000000048947 */ /* 0x000fec0003800000 */
[----:B------:R-:W-:Y:S01]  /*235b0*/  BPT.TRAP 0x1 ;  /* 0x000000040000795c */ /* 0x000fe20000300000 */
.L_x_3334:
[----:B------:R-:W-:Y:S01]  /*235c0*/  IMAD R3, R32, 0x8, R7 ;  /* 0x0000000820037824 */ /* 0x000fe200078e0207 */
[----:B------:R-:W-:-:S04]  /*235d0*/  SHF.L.U32 R2, R2, 0x1f, RZ ;  /* 0x0000001f02027819 */ /* 0x000fc800000006ff */
[----:B------:R-:W1:Y:S02]  /*235e0*/  SYNCS.PHASECHK.TRANS64.TRYWAIT P1, [R3+URZ+0x22840], R2 ;  /* 0x02284002030075a7 */ /* 0x000e64000802017f */
[----:B-1----:R-:W-:Y:S05]  /*235f0*/  @!P1 BRA `(.L_x_3335) ;  /* 0x0000007400cc9947 */ /* 0x002fea0003800000 */
.L_x_3617:
[----:B------:R-:W-:Y:S05]  /*23600*/  @!P0 BRA `(.L_x_3336) ;  /* 0x0000000000048947 */ /* 0x000fea0003800000 */
[----:B------:R-:W-:Y:S01]  /*23610*/  BPT.TRAP 0x1 ;  /* 0x000000040000795c */ /* 0x000fe20000300000 */
.L_x_3336:
[----:B------:R-:W2:Y:S02]  /*23620*/  SYNCS.PHASECHK.TRANS64.TRYWAIT P1, [R5+URZ+0x22860], R0 ;  /* 0x02286000050075a7 */ /* 0x000ea4000802017f */
[----:B--2---:R-:W-:Y:S05]  /*23630*/  @!P1 BRA `(.L_x_3337) ;  /* 0x0000007400d09947 */ /* 0x004fea0003800000 */
.L_x_3618:
[----:B------:R-:W-:Y:S05]  /*23640*/  @!P0 BRA `(.L_x_3338) ;  /* 0x0000000000048947 */ /* 0x000fea0003800000 */
[----:B------:R-:W-:Y:S01]  /*23650*/  BPT.TRAP 0x1 ;  /* 0x000000040000795c */ /* 0x000fe20000300000 */
.L_x_3338:
[----:B------:R-:W3:Y:S02]  /*23660*/  SYNCS.PHASECHK.TRANS64.TRYWAIT P1, [R3+URZ+0x22860], R2 ;  /* 0x02286002030075a7 */ /* 0x000ee4000802017f */
[----:B---3--:R-:W-:Y:S05]  /*23670*/  @!P1 BRA `(.L_x_3339) ;  /* 0x0000007400d49947 */ /* 0x008fea0003800000 */
.L_x_3619:
[----:B------:R-:W-:Y:S05]  /*23680*/  @!P0 BRA `(.L_x_3340) ;  /* 0x0000000000048947 */ /* 0x000fea0003800000 */
[----:B------:R-:W-:Y:S01]  /*23690*/  BPT.TRAP 0x1 ;  /* 0x000000040000795c */ /* 0x000fe20000300000 */
.L_x_3340:
[----:B------:R-:W4:Y:S02]  /*236a0*/  SYNCS.PHASECHK.TRANS64.TRYWAIT P1, [R5+URZ+0x22880], R0 ;  /* 0x02288000050075a7 */ /* 0x000f24000802017f */
[----:B----4-:R-:W-:Y:S05]  /*236b0*/  @!P1 BRA `(.L_x_3341) ;  /* 0x0000007400d89947 */ /* 0x010fea0003800000 */
.L_x_3620:
[----:B------:R-:W-:Y:S05]  /*236c0*/  @!P0 BRA `(.L_x_3342) ;  /* 0x0000000000048947 */ /* 0x000fea0003800000 */
[----:B------:R-:W-:Y:S01]  /*236d0*/  BPT.TRAP 0x1 ;  /* 0x000000040000795c */ /* 0x000fe20000300000 */
.L_x_3342:
[----:B------:R0:W0:Y:S02]  /*236e0*/  SYNCS.PHASECHK.TRANS64.TRYWAIT P0, [R3+URZ+0x22880], R2 ;  /* 0x02288002030075a7 */ /* 0x000024000800017f */
[----:B0-----:R-:W-:Y:S05]  /*236f0*/  @!P0 NANOSLEEP.SYNCS 0x989680 ;  /* 0x009896800000895d */ /* 0x001fea0003900000 */
[----:B------:R-:W0:Y:S02]  /*23700*/  @!P0 SYNCS.PHASECHK.TRANS64 P0, [R3+URZ+0x22880], R2 ;  /* 0x02288002030085a7 */ /* 0x000e24000800007f */
[----:B0-----:R-:W-:Y:S05]  /*23710*/  @!P0 BRA `(.L_x_3342) ;  /* 0xfffffffc00f08947 */ /* 0x001fea000383ffff */
.L_x_3030:
[----:B------:R-:W-:Y:S05]  /*23720*/  BSYNC B8 ;  /* 0x0000000000087941 */ /* 0x000fea0003800000 */
.L_x_3027:
[----:B------:R-:W-:Y:S05]  /*23730*/  EXIT ;  /* 0x000000000000794d */ /* 0x000fea0003800000 */
.L_x_3050:
[----:B-1----:R1:W2:Y:S02]  /*23740*/  SYNCS.PHASECHK.TRANS64.TRYWAIT P6, [R88+URZ+0x22890], R100 ;  /* 0x02289064580075a7 */ /* 0x0022a400080c017f */
[----:B--2---:R-:W-:Y:S05]  /*23750*/  @!P6 NANOSLEEP.SYNCS 0x989680 ;  /* 0x009896800000e95d */ /* 0x004fea0003900000 */
[----:B------:R-:W2:Y:S02]  /*23760*/  @!P6 SYNCS.PHASECHK.TRANS64 P6, [R88+URZ+0x22890], R100 ;  /* 0x022890645800e5a7 */ /* 0x000ea400080c007f */
[----:B--2---:R-:W-:Y:S05]  /*23770*/  @!P6 BRA `(.L_x_3050) ;  /* 0xfffffffc00f0e947 */ /* 0x004fea000383ffff */
[----:B------:R-:W-:Y:S05]  /*23780*/  BRA `(.L_x_3343) ;  /* 0xfffffdf000b07947 */ /* 0x000fea000383ffff */
.L_x_3051:
[----:B------:R-:W-:Y:S01]  /*23790*/  BSSY B1, `(.L_x_3344) ;  /* 0x0000008000017945 */ /* 0x000fe20003800000 */
[----:B------:R-:W-:Y:S01]  /*237a0*/  MOV R13, R102 ;  /* 0x00000066000d7202 */ /* 0x000fe20000000f00 */
[----:B------:R-:W-:Y:S02]  /*237b0*/  IMAD.MOV.U32 R12, RZ, RZ, RZ ;  /* 0x000000ffff0c7224 */ /* 0x000fe400078e00ff */
[----:B------:R-:W-:Y:S02]  /*237c0*/  IMAD.MOV.U32 R11, RZ, RZ, 0x1c1f ;  /* 0x00001c1fff0b7424 */ /* 0x000fe400078e00ff */
[----:B------:R-:W-:-:S07]  /*237d0*/  IMAD.MOV.U32 R15, RZ, RZ, -0x1 ;  /* 0xffffffffff0f7424 */ /* 0x000fce00078e00ff */
[----:B01----:R-:W-:Y:S05]  /*237e0*/  WARPSYNC.COLLECTIVE R15, `(.L_x_3345) ;  /* 0x000000000f087348 */ /* 0x003fea0003c00000 */
[----:B------:R2:W3:Y:S02]  /*237f0*/  SHFL.IDX P6, R14, R13, R12, R11 ;  /* 0x0000000c0d0e7389 */ /* 0x0004e400000c000b */
[----:B0123--:R-:W-:Y:S01]  /*23800*/  ENDCOLLECTIVE ;  /* 0x000000000000791b */ /* 0x00ffe20003800000 */
.L_x_3345:
[----:B------:R-:W-:Y:S05]  /*23810*/  BSYNC B1 ;  /* 0x0000000000017941 */ /* 0x000fea0003800000 */
.L_x_3344:
        /* <DEDUP_REMOVED lines=8> */
.L_x_3346:
[----:B------:R-:W-:Y:S05]  /*238a0*/  BRA `(.L_x_3347) ;  /* 0xfffffdf0007c7947 */ /* 0x000fea000383ffff */
.L_x_3060:
[----:B------:R-:W-:Y:S01]  /*238b0*/  BSSY B1, `(.L_x_3348) ;  /* 0x0000008000017945 */ /* 0x000fe20003800000 */
[----:B------:R-:W-:Y:S01]  /*238c0*/  MOV R13, R102 ;  /* 0x00000066000d7202 */ /* 0x000fe20000000f00 */
[----:B------:R-:W-:Y:S02]  /*238d0*/  IMAD.MOV.U32 R12, RZ, RZ, 0x1 ;  /* 0x00000001ff0c7424 */ /* 0x000fe400078e00ff */
[----:B0-----:R-:W-:Y:S02]  /*238e0*/  IMAD.MOV.U32 R11, RZ, RZ, 0x1c1f ;  /* 0x00001c1fff0b7424 */ /* 0x001fe400078e00ff */
[----:B------:R-:W-:-:S07]  /*238f0*/  IMAD.MOV.U32 R15, RZ, RZ, -0x1 ;  /* 0xffffffffff0f7424 */ /* 0x000fce00078e00ff */
[----:B-1234-:R-:W-:Y:S05]  /*23900*/  WARPSYNC.COLLECTIVE R15, `(.L_x_3349) ;  /* 0x000000000f087348 */ /* 0x01efea0003c00000 */
[----:B----4-:R0:W4:Y:S02]  /*23910*/  SHFL.IDX P6, R14, R13, R12, R11 ;  /* 0x0000000c0d0e7389 */ /* 0x01012400000c000b */
[----:B01234-:R-:W-:Y:S01]  /*23920*/  ENDCOLLECTIVE ;  /* 0x000000000000791b */ /* 0x01ffe20003800000 */
.L_x_3349:
[----:B------:R-:W-:Y:S05]  /*23930*/  BSYNC B1 ;  /* 0x0000000000017941 */ /* 0x000fea0003800000 */
.L_x_3348:
        /* <DEDUP_REMOVED lines=8> */
.L_x_3350:
[----:B------:R-:W-:Y:S05]  /*239c0*/  BRA `(.L_x_3351) ;  /* 0xfffffdfc00e47947 */ /* 0x000fea000383ffff */
.L_x_3069:
[----:B------:R-:W-:Y:S01]  /*239d0*/  BSSY B1, `(.L_x_3352) ;  /* 0x0000008000017945 */ /* 0x000fe20003800000 */
[----:B------:R-:W-:Y:S01]  /*239e0*/  MOV R13, R102 ;  /* 0x00000066000d7202 */ /* 0x000fe20000000f00 */
[----:B------:R-:W-:Y:S02]  /*239f0*/  IMAD.MOV.U32 R12, RZ, RZ, 0x2 ;  /* 0x00000002ff0c7424 */ /* 0x000fe400078e00ff */
[----:B0-----:R-:W-:Y:S02]  /*23a00*/  IMAD.MOV.U32 R11, RZ, RZ, 0x1c1f ;  /* 0x00001c1fff0b7424 */ /* 0x001fe400078e00ff */
[----:B------:R-:W-:-:S07]  /*23a10*/  IMAD.MOV.U32 R15, RZ, RZ, -0x1 ;  /* 0xffffffffff0f7424 */ /* 0x000fce00078e00ff */
[----:B-1234-:R-:W-:Y:S05]  /*23a20*/  WARPSYNC.COLLECTIVE R15, `(.L_x_3353) ;  /* 0x000000000f087348 */ /* 0x01efea0003c00000 */
[----:B------:R0:W0:Y:S02]  /*23a30*/  SHFL.IDX P6, R14, R13, R12, R11 ;  /* 0x0000000c0d0e7389 */ /* 0x00002400000c000b */
[----:B01234-:R-:W-:Y:S01]  /*23a40*/  ENDCOLLECTIVE ;  /* 0x000000000000791b */ /* 0x01ffe20003800000 */
.L_x_3353:
[----:B------:R-:W-:Y:S05]  /*23a50*/  BSYNC B1 ;  /* 0x0000000000017941 */ /* 0x000fea0003800000 */
.L_x_3352:
        /* <DEDUP_REMOVED lines=8> */
.L_x_3354:
[----:B------:R-:W-:Y:S05]  /*23ae0*/  BRA `(.L_x_3355) ;  /* 0xfffffe0c00507947 */ /* 0x000fea000383ffff */
.L_x_3079:
[----:B-1----:R1:W2:Y:S02]  /*23af0*/  SYNCS.PHASECHK.TRANS64.TRYWAIT P3, [R88+URZ+0x22890], R100 ;  /* 0x02289064580075a7 */ /* 0x0022a4000806017f */
[----:B--2---:R-:W-:Y:S05]  /*23b00*/  @!P3 NANOSLEEP.SYNCS 0x989680 ;  /* 0x009896800000b95d */ /* 0x004fea0003900000 */
[----:B------:R-:W2:Y:S02]  /*23b10*/  @!P3 SYNCS.PHASECHK.TRANS64 P3, [R88+URZ+0x22890], R100 ;  /* 0x022890645800b5a7 */ /* 0x000ea4000806007f */
[----:B--2---:R-:W-:Y:S05]  /*23b20*/  @!P3 BRA `(.L_x_3079) ;  /* 0xfffffffc00f0b947 */ /* 0x004fea000383ffff */
[----:B------:R-:W-:Y:S05]  /*23b30*/  BRA `(.L_x_3356) ;  /* 0xfffffe2000047947 */ /* 0x000fea000383ffff */
.L_x_3080:
[----:B------:R-:W-:Y:S01]  /*23b40*/  BSSY B1, `(.L_x_3357) ;  /* 0x0000008000017945 */ /* 0x000fe20003800000 */
[----:B------:R-:W-:Y:S01]  /*23b50*/  MOV R13, R102 ;  /* 0x00000066000d7202 */ /* 0x000fe20000000f00 */
[----:B------:R-:W-:Y:S02]  /*23b60*/  IMAD.MOV.U32 R12, RZ, RZ, RZ ;  /* 0x000000ffff0c7224 */ /* 0x000fe400078e00ff */
[----:B------:R-:W-:Y:S02]  /*23b70*/  IMAD.MOV.U32 R11, RZ, RZ, 0x1c1f ;  /* 0x00001c1fff0b7424 */ /* 0x000fe400078e00ff */
[----:B------:R-:W-:-:S07]  /*23b80*/  IMAD.MOV.U32 R15, RZ, RZ, -0x1 ;  /* 0xffffffffff0f7424 */ /* 0x000fce00078e00ff */
[----:B-1----:R-:W-:Y:S05]  /*23b90*/  WARPSYNC.COLLECTIVE R15, `(.L_x_3358) ;  /* 0x000000000f087348 */ /* 0x002fea0003c00000 */
[----:B------:R0:W2:Y:S02]  /*23ba0*/  SHFL.IDX P6, R14, R13, R12, R11 ;  /* 0x0000000c0d0e7389 */ /* 0x0000a400000c000b */
[----:B012---:R-:W-:Y:S01]  /*23bb0*/  ENDCOLLECTIVE ;  /* 0x000000000000791b */ /* 0x007fe20003800000 */
.L_x_3358:
[----:B------:R-:W-:Y:S05]  /*23bc0*/  BSYNC B1 ;  /* 0x0000000000017941 */ /* 0x000fea0003800000 */
.L_x_3357:
        /* <DEDUP_REMOVED lines=8> */
.L_x_3359:
[----:B------:R-:W-:Y:S01]  /*23c50*/  MOV R106, R14 ;  /* 0x0000000e006a7202 */ /* 0x000fe20000000f00 */
[----:B------:R-:W-:Y:S06]  /*23c60*/  BRA `(.L_x_3360) ;  /* 0xfffffe1c00d07947 */ /* 0x000fec000383ffff */
.L_x_3085:
        /* <DEDUP_REMOVED lines=8> */
.L_x_3362:
[----:B------:R-:W-:Y:S05]  /*23cf0*/  BSYNC B1 ;  /* 0x0000000000017941 */ /* 0x000fea0003800000 */
.L_x_3361:
        /* <DEDUP_REMOVED lines=8> */
.L_x_3363:
[----:B------:R-:W-:Y:S05]  /*23d80*/  BRA `(.L_x_3364) ;  /* 0xfffffe2c00447947 */ /* 0x000fea000383ffff */
.L_x_3090:
        /* <DEDUP_REMOVED lines=8> */
.L_x_3366:
[----:B------:R-:W-:Y:S05]  /*23e10*/  BSYNC B1 ;  /* 0x0000000000017941 */ /* 0x000fea0003800000 */
.L_x_3365:
        /* <DEDUP_REMOVED lines=8> */
.L_x_3367:
[----:B------:R-:W-:Y:S05]  /*23ea0*/  BRA `(.L_x_3368) ;  /* 0xfffffe3800d47947 */ /* 0x000fea000383ffff */
.L_x_3095:
[----:B0-----:R0:W1:Y:S02]  /*23eb0*/  SYNCS.PHASECHK.TRANS64.TRYWAIT P2, [R88+URZ+0x22890], R100 ;  /* 0x02289064580075a7 */ /* 0x001064000804017f */
[----:B-1----:R-:W-:Y:S05]  /*23ec0*/  @!P2 NANOSLEEP.SYNCS 0x989680 ;  /* 0x009896800000a95d */ /* 0x002fea0003900000 */
[----:B------:R-:W1:Y:S02]  /*23ed0*/  @!P2 SYNCS.PHASECHK.TRANS64 P2, [R88+URZ+0x22890], R100 ;  /* 0x022890645800a5a7 */ /* 0x000e64000804007f */
[----:B-1----:R-:W-:Y:S05]  /*23ee0*/  @!P2 BRA `(.L_x_3095) ;  /* 0xfffffffc00f0a947 */ /* 0x002fea000383ffff */
[----:B------:R-:W-:Y:S05]  /*23ef0*/  BRA `(.L_x_3369) ;  /* 0xfffffe4800a87947 */ /* 0x000fea000383ffff */
.L_x_3096:
        /* <DEDUP_REMOVED lines=8> */
.L_x_3371:
[----:B------:R-:W-:Y:S05]  /*23f80*/  BSYNC B1 ;  /* 0x0000000000017941 */ /* 0x000fea0003800000 */
.L_x_3370:
[----:B------:R-:W-:Y:S01]  /*23f90*/  IMAD.MOV.U32 R13, RZ, RZ, R8 ;  /* 0x000000ffff0d7224 */ /* 0x000fe200078e0008 */
[----:B------:R-:W-:Y:S01]  /*23fa0*/  MOV R15, 0xffffffff ;  /* 0xffffffff000f7802 */ /* 0x000fe20000000f00 */
[----:B------:R-:W-:Y:S02]  /*23fb0*/  IMAD.MOV.U32 R12, RZ, RZ, RZ ;  /* 0x000000ffff0c7224 */ /* 0x000fe400078e00ff */
[----:B------:R-:W-:Y:S02]  /*23fc0*/  IMAD.MOV.U32 R11, RZ, RZ, 0x1c1f ;  /* 0x00001c1fff0b7424 */ /* 0x000fe400078e00ff */
[----:B------:R-:W-:-:S07]  /*23fd0*/  IMAD.MOV.U32 R5, RZ, RZ, R14 ;  /* 0x000000ffff057224 */ /* 0x000fce00078e000e */
[----:B------:R-:W-:Y:S05]  /*23fe0*/  WARPSYNC.COLLECTIVE R15, `(.L_x_3372) ;  /* 0x000000000f087348 */ /* 0x000fea0003c00000 */
[----:B------:R0:W1:Y:S02]  /*23ff0*/  SHFL.IDX P6, R14, R13, R12, R11 ;  /* 0x0000000c0d0e7389 */ /* 0x00006400000c000b */
[----:B01----:R-:W-:Y:S01]  /*24000*/  ENDCOLLECTIVE ;  /* 0x000000000000791b */ /* 0x003fe20003800000 */
.L_x_3372:
[----:B------:R-:W-:Y:S05]  /*24010*/  BRA `(.L_x_3373) ;  /* 0xfffffe4800cc7947 */ /* 0x000fea000383ffff */
.L_x_3099:
        /* <DEDUP_REMOVED lines=8> */
.L_x_3375:
[----:B------:R-:W-:Y:S05]  /*240a0*/  BSYNC B1 ;  /* 0x0000000000017941 */ /* 0x000fea0003800000 */
.L_x_3374:
        /* <DEDUP_REMOVED lines=8> */
.L_x_3376:
[----:B------:R-:W-:Y:S05]  /*24130*/  BRA `(.L_x_3377) ;  /* 0xfffffe4800cc7947 */ /* 0x000fea000383ffff */
.L_x_3102:
        /* <DEDUP_REMOVED lines=8> */
.L_x_3379:
[----:B------:R-:W-:Y:S05]  /*241c0*/  BSYNC B1 ;  /* 0x0000000000017941 */ /* 0x000fea0003800000 */
.L_x_3378:
        /* <DEDUP_REMOVED lines=8> */
.L_x_3380:
[----:B------:R-:W-:Y:S05]  /*24250*/  BRA `(.L_x_3381) ;  /* 0xfffffe4800d07947 */ /* 0x000fea000383ffff */
.L_x_3106:
[----:B------:R0:W0:Y:S02]  /*24260*/  SYNCS.PHASECHK.TRANS64.TRYWAIT P3, [R88+URZ+0x228b0], R100 ;  /* 0x0228b064580075a7 */ /* 0x000024000806017f */
[----:B0-----:R-:W-:Y:S05]  /*24270*/  @!P3 NANOSLEEP.SYNCS 0x989680 ;  /* 0x009896800000b95d */ /* 0x001fea0003900000 */
[----:B------:R-:W0:Y:S02]  /*24280*/  @!P3 SYNCS.PHASECHK.TRANS64 P3, [R88+URZ+0x228b0], R100 ;  /* 0x0228b0645800b5a7 */ /* 0x000e24000806007f */
[----:B0-----:R-:W-:Y:S05]  /*24290*/  @!P3 BRA `(.L_x_3106) ;  /* 0xfffffffc00f0b947 */ /* 0x001fea000383ffff */
[----:B------:R-:W-:Y:S05]  /*242a0*/  BRA `(.L_x_3382) ;  /* 0xfffffe4c00447947 */ /* 0x000fea000383ffff */
.L_x_3116:
        /* <DEDUP_REMOVED lines=13> */
.L_x_3384:
[----:B------:R-:W-:Y:S05]  /*24380*/  BSYNC B0 ;  /* 0x0000000000007941 */ /* 0x000fea0003800000 */
.L_x_3383:
[----:B------:R-:W-:Y:S01]  /*24390*/  IMAD.MOV.U32 R188, RZ, RZ, R14 ;  /* 0x000000ffffbc7224 */ /* 0x000fe200078e000e */
[----:B------:R-:W-:Y:S06]  /*243a0*/  BRA `(.L_x_3385) ;  /* 0xfffffe5800087947 */ /* 0x000fec000383ffff */
.L_x_3128:
[----:B------:R-:W-:Y:S01]  /*243b0*/  BSSY B1, `(.L_x_3386) ;  /* 0x0000008000017945 */ /* 0x000fe20003800000 */
[----:B------:R-:W-:Y:S01]  /*243c0*/  IMAD.MOV.U32 R13, RZ, RZ, R4 ;  /* 0x000000ffff0d7224 */ /* 0x000fe200078e0004 */
[----:B------:R-:W-:Y:S01]  /*243d0*/  MOV R11, 0x1c1f ;  /* 0x00001c1f000b7802 */ /* 0x000fe20000000f00 */
[----:B------:R-:W-:Y:S02]  /*243e0*/  IMAD.MOV.U32 R12, RZ, RZ, RZ ;  /* 0x000000ffff0c7224 */ /* 0x000fe400078e00ff */
[----:B------:R-:W-:-:S07]  /*243f0*/  IMAD.MOV.U32 R15, RZ, RZ, -0x1 ;  /* 0xffffffffff0f7424 */ /* 0x000fce00078e00ff */
[----:B------:R-:W-:Y:S05]  /*24400*/  WARPSYNC.COLLECTIVE R15, `(.L_x_3387) ;  /* 0x000000000f087348 */ /* 0x000fea0003c00000 */
[----:B------:R0:W1:Y:S02]  /*24410*/  SHFL.IDX P6, R14, R13, R12, R11 ;  /* 0x0000000c0d0e7389 */ /* 0x00006400000c000b */
[----:B01----:R-:W-:Y:S01]  /*24420*/  ENDCOLLECTIVE ;  /* 0x000000000000791b */ /* 0x003fe20003800000 */
.L_x_3387:
[----:B------:R-:W-:Y:S05]  /*24430*/  BSYNC B1 ;  /* 0x0000000000017941 */ /* 0x000fea0003800000 */
.L_x_3386:
        /* <DEDUP_REMOVED lines=8> */
.L_x_3388:
[----:B------:R-:W-:Y:S02]  /*244c0*/  IMAD.MOV.U32 R13, RZ, RZ, R8 ;  /* 0x000000ffff0d7224 */ /* 0x000fe400078e0008 */
[----:B------:R-:W-:-:S07]  /*244d0*/  IMAD.MOV.U32 R5, RZ, RZ, R14 ;  /* 0x000000ffff057224 */ /* 0x000fce00078e000e */
[----:B------:R-:W-:Y:S05]  /*244e0*/  WARPSYNC.COLLECTIVE R15, `(.L_x_3389) ;  /* 0x000000000f087348 */ /* 0x000fea0003c00000 */
[----:B------:R0:W1:Y:S02]  /*244f0*/  SHFL.IDX P6, R14, R13, R12, R11 ;  /* 0x0000000c0d0e7389 */ /* 0x00006400000c000b */
[----:B01----:R-:W-:Y:S01]  /*24500*/  ENDCOLLECTIVE ;  /* 0x000000000000791b */ /* 0x003fe20003800000 */
.L_x_3389:
[----:B------:R-:W-:Y:S01]  /*24510*/  IMAD.MOV.U32 R13, RZ, RZ, R6 ;  /* 0x000000ffff0d7224 */ /* 0x000fe200078e0006 */
[----:B------:R-:W-:-:S07]  /*24520*/  MOV R7, R14 ;  /* 0x0000000e00077202 */ /* 0x000fce0000000f00 */
[----:B------:R-:W-:Y:S05]  /*24530*/  WARPSYNC.COLLECTIVE R15, `(.L_x_3390) ;  /* 0x000000000f087348 */ /* 0x000fea0003c00000 */
[----:B------:R0:W1:Y:S02]  /*24540*/  SHFL.IDX P6, R14, R13, R12, R11 ;  /* 0x0000000c0d0e7389 */ /* 0x00006400000c000b */
[----:B01----:R-:W-:Y:S01]  /*24550*/  ENDCOLLECTIVE ;  /* 0x000000000000791b */ /* 0x003fe20003800000 */
.L_x_3390:
[----:B------:R-:W-:Y:S05]  /*24560*/  BRA `(.L_x_3391) ;  /* 0xfffffe5c005c7947 */ /* 0x000fea000383ffff */
.L_x_3131:
[----:B------:R-:W-:Y:S01]  /*24570*/  BSSY B1, `(.L_x_3392) ;  /* 0x0000008000017945 */ /* 0x000fe20003800000 */
[----:B-1----:R-:W-:Y:S02]  /*24580*/  IMAD.MOV.U32 R13, RZ, RZ, R4 ;  /* 0x000000ffff0d7224 */ /* 0x002fe400078e0004 */
[----:B------:R-:W-:Y:S02]  /*24590*/  IMAD.MOV.U32 R12, RZ, RZ, 0x1 ;  /* 0x00000001ff0c7424 */ /* 0x000fe400078e00ff */
[----:B------:R-:W-:Y:S02]  /*245a0*/  IMAD.MOV.U32 R11, RZ, RZ, 0x1c1f ;  /* 0x00001c1fff0b7424 */ /* 0x000fe400078e00ff */
[----:B------:R-:W-:-:S07]  /*245b0*/  IMAD.MOV.U32 R15, RZ, RZ, -0x1 ;  /* 0xffffffffff0f7424 */ /* 0x000fce00078e00ff */
[----:B0-2345:R-:W-:Y:S05]  /*245c0*/  WARPSYNC.COLLECTIVE R15, `(.L_x_3393) ;  /* 0x000000000f087348 */ /* 0x03dfea0003c00000 */
[----:B----4-:R1:W4:Y:S02]  /*245d0*/  SHFL.IDX P6, R14, R13, R12, R11 ;  /* 0x0000000c0d0e7389 */ /* 0x01032400000c000b */
[----:B012345:R-:W-:Y:S01]  /*245e0*/  ENDCOLLECTIVE ;  /* 0x000000000000791b */ /* 0x03ffe20003800000 */
.L_x_3393:
[----:B------:R-:W-:Y:S05]  /*245f0*/  BSYNC B1 ;  /* 0x0000000000017941 */ /* 0x000fea0003800000 */
.L_x_3392:
        /* <DEDUP_REMOVED lines=8> */
.L_x_3394:
[----:B------:R-:W-:Y:S02]  /*24680*/  IMAD.MOV.U32 R13, RZ, RZ, R8 ;  /* 0x000000ffff0d7224 */ /* 0x000fe400078e0008 */
[----:B------:R-:W-:-:S07]  /*24690*/  IMAD.MOV.U32 R5, RZ, RZ, R14 ;  /* 0x000000ffff057224 */ /* 0x000fce00078e000e */
[----:B------:R-:W-:Y:S05]  /*246a0*/  WARPSYNC.COLLECTIVE R15, `(.L_x_3395) ;  /* 0x000000000f087348 */ /* 0x000fea0003c00000 */
[----:B------:R0:W1:Y:S02]  /*246b0*/  SHFL.IDX P6, R14, R13, R12, R11 ;  /* 0x0000000c0d0e7389 */ /* 0x00006400000c000b */
[----:B01----:R-:W-:Y:S01]  /*246c0*/  ENDCOLLECTIVE ;  /* 0x000000000000791b */ /* 0x003fe20003800000 */
.L_x_3395:
[----:B------:R-:W-:Y:S02]  /*246d0*/  IMAD.MOV.U32 R13, RZ, RZ, R6 ;  /* 0x000000ffff0d7224 */ /* 0x000fe400078e0006 */
[----:B------:R-:W-:-:S07]  /*246e0*/  IMAD.MOV.U32 R7, RZ, RZ, R14 ;  /* 0x000000ffff077224 */ /* 0x000fce00078e000e */
[----:B------:R-:W-:Y:S05]  /*246f0*/  WARPSYNC.COLLECTIVE R15, `(.L_x_3396) ;  /* 0x000000000f087348 */ /* 0x000fea0003c00000 */
[----:B------:R0:W1:Y:S02]  /*24700*/  SHFL.IDX P6, R14, R13, R12, R11 ;  /* 0x0000000c0d0e7389 */ /* 0x00006400000c000b */
[----:B01----:R-:W-:Y:S01]  /*24710*/  ENDCOLLECTIVE ;  /* 0x000000000000791b */ /* 0x003fe20003800000 */
.L_x_3396:
[----:B------:R-:W-:Y:S05]  /*24720*/  BRA `(.L_x_3397) ;  /* 0xfffffe5c007c7947 */ /* 0x000fea000383ffff */
.L_x_3135:
[----:B0-----:R0:W1:Y:S02]  /*24730*/  SYNCS.PHASECHK.TRANS64.TRYWAIT P0, [R18+URZ+0x22800], R35 ;  /* 0x02280023120075a7 */ /* 0x001064000800017f */
[----:B-1----:R-:W-:Y:S05]  /*24740*/  @!P0 NANOSLEEP.SYNCS 0x989680 ;  /* 0x009896800000895d */ /* 0x002fea0003900000 */
[----:B------:R-:W1:Y:S02]  /*24750*/  @!P0 SYNCS.PHASECHK.TRANS64 P0, [R18+URZ+0x22800], R35 ;  /* 0x02280023120085a7 */ /* 0x000e64000800007f */
[----:B-1----:R-:W-:Y:S05]  /*24760*/  @!P0 BRA `(.L_x_3135) ;  /* 0xfffffffc00f08947 */ /* 0x002fea000383ffff */
[----:B------:R-:W-:Y:S05]  /*24770*/  BRA `(.L_x_3398) ;  /* 0xfffffe6000207947 */ /* 0x000fea000383ffff */
.L_x_3143:
[----:B------:R-:W0:Y:S01]  /*24780*/  LDC R41, c[0x0][0x3f4] ;  /* 0x0000fd00ff297b82 */ /* 0x000e220000000800 */
        /* <DEDUP_REMOVED lines=8> */
.L_x_3400:
[----:B------:R-:W-:Y:S05]  /*24810*/  BSYNC B1 ;  /* 0x0000000000017941 */ /* 0x000fea0003800000 */
.L_x_3399:
        /* <DEDUP_REMOVED lines=10> */
.L_x_3401:
[----:B------:R-:W-:Y:S01]  /*248c0*/  ISETP.GE.OR P1, PT, R36, R39, P0 ;  /* 0x000000272400720c */ /* 0x000fe20000726670 */
[----:B------:R-:W-:Y:S02]  /*248d0*/  IMAD.MOV.U32 R13, RZ, RZ, R37 ;  /* 0x000000ffff0d7224 */ /* 0x000fe400078e0025 */
[----:B------:R-:W-:-:S10]  /*248e0*/  IMAD.MOV.U32 R5, RZ, RZ, R14 ;  /* 0x000000ffff057224 */ /* 0x000fd400078e000e */
[----:B------:R-:W-:Y:S05]  /*248f0*/  WARPSYNC.COLLECTIVE R15, `(.L_x_3402) ;  /* 0x000000000f087348 */ /* 0x000fea0003c00000 */
[----:B------:R0:W1:Y:S02]  /*24900*/  SHFL.IDX P6, R14, R13, R12, R11 ;  /* 0x0000000c0d0e7389 */ /* 0x00006400000c000b */
[----:B01----:R-:W-:Y:S01]  /*24910*/  ENDCOLLECTIVE ;  /* 0x000000000000791b */ /* 0x003fe20003800000 */
.L_x_3402:
[----:B------:R-:W-:-:S05]  /*24920*/  @!P1 IADD3 R0, P2, R16, R5, RZ ;  /* 0x0000000510009210 */ /* 0x000fca0007f5e0ff */
[----:B------:R-:W-:Y:S02]  /*24930*/  @!P1 IMAD.X R5, R3, 0x1, R17, P2 ;  /* 0x0000000103059824 */ /* 0x000fe400010e0611 */
[----:B------:R-:W-:Y:S01]  /*24940*/  @!P1 IMAD.MOV.U32 R4, RZ, RZ, R0 ;  /* 0x000000ffff049224 */ /* 0x000fe200078e0000 */
[----:B------:R-:W-:Y:S01]  /*24950*/  MOV R13, R9 ;  /* 0x00000009000d7202 */ /* 0x000fe20000000f00 */
[----:B------:R-:W-:-:S07]  /*24960*/  IMAD.MOV.U32 R7, RZ, RZ, R14 ;  /* 0x000000ffff077224 */ /* 0x000fce00078e000e */
[----:B------:R-:W-:Y:S05]  /*24970*/  WARPSYNC.COLLECTIVE R15, `(.L_x_3403) ;  /* 0x000000000f087348 */ /* 0x000fea0003c00000 */
[----:B------:R0:W1:Y:S02]  /*24980*/  SHFL.IDX P6, R14, R13, R12, R11 ;  /* 0x0000000c0d0e7389 */ /* 0x00006400000c000b */
[----:B01----:R-:W-:Y:S01]  /*24990*/  ENDCOLLECTIVE ;  /* 0x000000000000791b */ /* 0x003fe20003800000 */
.L_x_3403:
        /* <DEDUP_REMOVED lines=15> */
.L_x_3404:
[----:B------:R-:W-:Y:S01]  /*24a90*/  MOV R13, R35 ;  /* 0x00000023000d7202 */ /* 0x000fe20000000f00 */
[----:B------:R-:W-:-:S07]  /*24aa0*/  IMAD.MOV.U32 R3, RZ, RZ, R14 ;  /* 0x000000ffff037224 */ /* 0x000fce00078e000e */
[----:B------:R-:W-:Y:S05]  /*24ab0*/  WARPSYNC.COLLECTIVE R15, `(.L_x_3405) ;  /* 0x000000000f087348 */ /* 0x000fea0003c00000 */
[----:B------:R0:W1:Y:S02]  /*24ac0*/  SHFL.IDX P6, R14, R13, R12, R11 ;  /* 0x0000000c0d0e7389 */ /* 0x00006400000c000b */
[----:B01----:R-:W-:Y:S01]  /*24ad0*/  ENDCOLLECTIVE ;  /* 0x000000000000791b */ /* 0x003fe20003800000 */
.L_x_3405:
[----:B------:R-:W-:Y:S02]  /*24ae0*/  IMAD.MOV.U32 R13, RZ, RZ, R37 ;  /* 0x000000ffff0d7224 */ /* 0x000fe400078e0025 */
[----:B------:R-:W-:-:S07]  /*24af0*/  IMAD.MOV.U32 R35, RZ, RZ, R14 ;  /* 0x000000ffff237224 */ /* 0x000fce00078e000e */
[----:B------:R-:W-:Y:S05]  /*24b00*/  WARPSYNC.COLLECTIVE R15, `(.L_x_3406) ;  /* 0x000000000f087348 */ /* 0x000fea0003c00000 */
[----:B------:R0:W1:Y:S02]  /*24b10*/  SHFL.IDX P6, R14, R13, R12, R11 ;  /* 0x0000000c0d0e7389 */ /* 0x00006400000c000b */
[----:B01----:R-:W-:Y:S01]  /*24b20*/  ENDCOLLECTIVE ;  /* 0x000000000000791b */ /* 0x003fe20003800000 */
.L_x_3406:
[----:B------:R-:W-:Y:S02]  /*24b30*/  IMAD.MOV.U32 R13, RZ, RZ, R9 ;  /* 0x000000ffff0d7224 */ /* 0x000fe400078e0009 */
[----:B------:R-:W-:-:S07]  /*24b40*/  IMAD.MOV.U32 R37, RZ, RZ, R14 ;  /* 0x000000ffff257224 */ /* 0x000fce00078e000e */
[----:B------:R-:W-:Y:S05]  /*24b50*/  WARPSYNC.COLLECTIVE R15, `(.L_x_3407) ;  /* 0x000000000f087348 */ /* 0x000fea0003c00000 */
[----:B------:R0:W1:Y:S02]  /*24b60*/  SHFL.IDX P6, R14, R13, R12, R11 ;  /* 0x0000000c0d0e7389 */ /* 0x00006400000c000b */
[----:B01----:R-:W-:Y:S01]  /*24b70*/  ENDCOLLECTIVE ;  /* 0x000000000000791b */ /* 0x003fe20003800000 */
.L_x_3407:
[----:B------:R-:W-:Y:S02]  /*24b80*/  @!P1 IMAD.MOV.U32 R32, RZ, RZ, R4 ;  /* 0x000000ffff209224 */ /* 0x000fe400078e0004 */
[----:B------:R-:W-:Y:S01]  /*24b90*/  @!P1 IMAD.MOV.U32 R33, RZ, RZ, R5 ;  /* 0x000000ffff219224 */ /* 0x000fe200078e0005 */
[----:B------:R-:W-:Y:S01]  /*24ba0*/  CS2R R4, SRZ ;  /* 0x0000000000047805 */ /* 0x000fe2000001ff00 */
[----:B------:R-:W-:Y:S02]  /*24bb0*/  @!P1 IMAD.MOV.U32 R30, RZ, RZ, R6 ;  /* 0x000000ffff1e9224 */ /* 0x000fe400078e0006 */
[----:B------:R-:W-:Y:S01]  /*24bc0*/  @!P1 IMAD.MOV.U32 R31, RZ, RZ, R7 ;  /* 0x000000ffff1f9224 */ /* 0x000fe200078e0007 */
[----:B------:R-:W-:Y:S01]  /*24bd0*/  @!P1 MOV R28, R24 ;  /* 0x00000018001c9202 */ /* 0x000fe20000000f00 */
[----:B------:R-:W-:Y:S02]  /*24be0*/  @!P1 IMAD.MOV.U32 R29, RZ, RZ, R25 ;  /* 0x000000ffff1d9224 */ /* 0x000fe400078e0019 */
[----:B------:R-:W-:-:S02]  /*24bf0*/  @!P1 IMAD.MOV.U32 R20, RZ, RZ, R26 ;  /* 0x000000ffff149224 */ /* 0x000fc400078e001a */
[----:B------:R-:W-:Y:S01]  /*24c00*/  @!P1 IMAD.MOV.U32 R21, RZ, RZ, R27 ;  /* 0x000000ffff159224 */ /* 0x000fe200078e001b */
[----:B------:R-:W-:Y:S06]  /*24c10*/  BRA `(.L_x_3408) ;  /* 0xfffffe7c00cc7947 */ /* 0x000fec000383ffff */
.L_x_3147:
[----:B0-----:R0:W1:Y:S02]  /*24c20*/  SYNCS.PHASECHK.TRANS64.TRYWAIT P1, [R18+URZ+0x22800], R13 ;  /* 0x0228000d120075a7 */ /* 0x001064000802017f */
[----:B-1----:R-:W-:Y:S05]  /*24c30*/  @!P1 NANOSLEEP.SYNCS 0x989680 ;  /* 0x009896800000995d */ /* 0x002fea0003900000 */
[----:B------:R-:W1:Y:S02]  /*24c40*/  @!P1 SYNCS.PHASECHK.TRANS64 P1, [R18+URZ+0x22800], R13 ;  /* 0x0228000d120095a7 */ /* 0x000e64000802007f */
[----:B-1----:R-:W-:Y:S05]  /*24c50*/  @!P1 BRA `(.L_x_3147) ;  /* 0xfffffffc00f09947 */ /* 0x002fea000383ffff */
[----:B------:R-:W-:Y:S05]  /*24c60*/  BRA `(.L_x_3409) ;  /* 0xfffffe80002c7947 */ /* 0x000fea000383ffff */
.L_x_3153:
[----:B0-----:R0:W2:Y:S02]  /*24c70*/  SYNCS.PHASECHK.TRANS64.TRYWAIT P0, [R0+URZ+0x22830], R5 ;  /* 0x02283005000075a7 */ /* 0x0010a4000800017f */
[----:B--2---:R-:W-:Y:S05]  /*24c80*/  @!P0 NANOSLEEP.SYNCS 0x989680 ;  /* 0x009896800000895d */ /* 0x004fea0003900000 */
[----:B------:R-:W2:Y:S02]  /*24c90*/  @!P0 SYNCS.PHASECHK.TRANS64 P0, [R0+URZ+0x22830], R5 ;  /* 0x02283005000085a7 */ /* 0x000ea4000800007f */
[----:B--2---:R-:W-:Y:S05]  /*24ca0*/  @!P0 BRA `(.L_x_3153) ;  /* 0xfffffffc00f08947 */ /* 0x004fea000383ffff */
[----:B------:R-:W-:Y:S05]  /*24cb0*/  BRA `(.L_x_3152) ;  /* 0xfffffea000507947 */ /* 0x000fea000383ffff */
.L_x_3160:
[----:B-1----:R1:W2:Y:S02]  /*24cc0*/  SYNCS.PHASECHK.TRANS64.TRYWAIT P3, [R3+URZ+0x22830], R12 ;  /* 0x0228300c030075a7 */ /* 0x0022a4000806017f */
[----:B--2---:R-:W-:Y:S05]  /*24cd0*/  @!P3 NANOSLEEP.SYNCS 0x989680 ;  /* 0x009896800000b95d */ /* 0x004fea0003900000 */
[----:B------:R-:W2:Y:S02]  /*24ce0*/  @!P3 SYNCS.PHASECHK.TRANS64 P3, [R3+URZ+0x22830], R12 ;  /* 0x0228300c0300b5a7 */ /* 0x000ea4000806007f */
[----:B--2---:R-:W-:Y:S05]  /*24cf0*/  @!P3 BRA `(.L_x_3160) ;  /* 0xfffffffc00f0b947 */ /* 0x004fea000383ffff */
[----:B------:R-:W-:Y:S05]  /*24d00*/  BRA `(.L_x_3159) ;  /* 0xfffffed000e07947 */ /* 0x000fea000383ffff */
.L_x_3164:
[----:B-1----:R1:W2:Y:S02]  /*24d10*/  SYNCS.PHASECHK.TRANS64.TRYWAIT P2, [R12+URZ+0x22850], R3 ;  /* 0x022850030c0075a7 */ /* 0x0022a4000804017f */
[----:B--2---:R-:W-:Y:S05]  /*24d20*/  @!P2 NANOSLEEP.SYNCS 0x989680 ;  /* 0x009896800000a95d */ /* 0x004fea0003900000 */
[----:B------:R-:W2:Y:S02]  /*24d30*/  @!P2 SYNCS.PHASECHK.TRANS64 P2, [R12+URZ+0x22850], R3 ;  /* 0x022850030c00a5a7 */ /* 0x000ea4000804007f */
[----:B--2---:R-:W-:Y:S05]  /*24d40*/  @!P2 BRA `(.L_x_3164) ;  /* 0xfffffffc00f0a947 */ /* 0x004fea000383ffff */
[----:B------:R-:W-:Y:S05]  /*24d50*/  BRA `(.L_x_3161) ;  /* 0xfffffee000047947 */ /* 0x000fea000383ffff */
.L_x_3173:
[----:B-1----:R1:W2:Y:S02]  /*24d60*/  SYNCS.PHASECHK.TRANS64.TRYWAIT P0, [R3+URZ+0x22830], R12 ;  /* 0x0228300c030075a7 */ /* 0x0022a4000800017f */
[----:B--2---:R-:W-:Y:S05]  /*24d70*/  @!P0 NANOSLEEP.SYNCS 0x989680 ;  /* 0x009896800000895d */ /* 0x004fea0003900000 */
[----:B------:R-:W2:Y:S02]  /*24d80*/  @!P0 SYNCS.PHASECHK.TRANS64 P0, [R3+URZ+0x22830], R12 ;  /* 0x0228300c030085a7 */ /* 0x000ea4000800007f */
[----:B--2---:R-:W-:Y:S05]  /*24d90*/  @!P0 BRA `(.L_x_3173) ;  /* 0xfffffffc00f08947 */ /* 0x004fea000383ffff */
[----:B------:R-:W-:Y:S05]  /*24da0*/  BRA `(.L_x_3172) ;  /* 0xffffff0c00047947 */ /* 0x000fea000383ffff */
.L_x_3177:
[----:B-1----:R1:W2:Y:S02]  /*24db0*/  SYNCS.PHASECHK.TRANS64.TRYWAIT P0, [R12+URZ+0x22850], R3 ;  /* 0x022850030c0075a7 */ /* 0x0022a4000800017f */
[----:B--2---:R-:W-:Y:S05]  /*24dc0*/  @!P0 NANOSLEEP.SYNCS 0x989680 ;  /* 0x009896800000895d */ /* 0x004fea0003900000 */
[----:B------:R-:W2:Y:S02]  /*24dd0*/  @!P0 SYNCS.PHASECHK.TRANS64 P0, [R12+URZ+0x22850], R3 ;  /* 0x022850030c0085a7 */ /* 0x000ea4000800007f */
[----:B--2---:R-:W-:Y:S05]  /*24de0*/  @!P0 BRA `(.L_x_3177) ;  /* 0xfffffffc00f08947 */ /* 0x004fea000383ffff */
[----:B------:R-:W-:Y:S05]  /*24df0*/  BRA `(.L_x_3174) ;  /* 0xffffff1800207947 */ /* 0x000fea000383ffff */
.L_x_3184:
[----:B-1----:R1:W2:Y:S02]  /*24e00*/  SYNCS.PHASECHK.TRANS64.TRYWAIT P0, [R15+URZ+0x22850], R4 ;  /* 0x022850040f0075a7 */ /* 0x0022a4000800017f */
[----:B--2---:R-:W-:Y:S05]  /*24e10*/  @!P0 NANOSLEEP.SYNCS 0x989680 ;  /* 0x009896800000895d */ /* 0x004fea0003900000 */
[----:B------:R-:W2:Y:S02]  /*24e20*/  @!P0 SYNCS.PHASECHK.TRANS64 P0, [R15+URZ+0x22850], R4 ;  /* 0x022850040f0085a7 */ /* 0x000ea4000800007f */
[----:B--2---:R-:W-:Y:S05]  /*24e30*/  @!P0 BRA `(.L_x_3184) ;  /* 0xfffffffc00f08947 */ /* 0x004fea000383ffff */
[----:B------:R-:W-:Y:S05]  /*24e40*/  BRA `(.L_x_3183) ;  /* 0xffffff3800287947 */ /* 0x000fea000383ffff */
.L_x_3188:
        /* <DEDUP_REMOVED lines=10> */
.L_x_3410:
        /* <DEDUP_REMOVED lines=18> */
.L_x_3411:
        /* <DEDUP_REMOVED lines=19> */
.L_x_3412:
[----:B------:R-:W-:Y:S02]  /*25140*/  SEL R69, R69, R70, P0 ;  /* 0x0000004645457207 */ /* 0x000fe40000000000 */
        /* <DEDUP_REMOVED lines=8> */
.L_x_3413:
[----:B------:R-:W-:Y:S01]  /*251d0*/  IMAD.MOV.U32 R13, RZ, RZ, R9 ;  /* 0x000000ffff0d7224 */ /* 0x000fe200078e0009 */
[----:B------:R-:W-:Y:S01]  /*251e0*/  MOV R12, R0 ;  /* 0x00000000000c7202 */ /* 0x000fe20000000f00 */
[----:B------:R-:W-:-:S07]  /*251f0*/  IMAD.MOV.U32 R7, RZ, RZ, R14 ;  /* 0x000000ffff077224 */ /* 0x000fce00078e000e */
[----:B------:R-:W-:Y:S05]  /*25200*/  WARPSYNC.COLLECTIVE R15, `(.L_x_3414) ;  /* 0x000000000f087348 */ /* 0x000fea0003c00000 */
[----:B------:R0:W1:Y:S02]  /*25210*/  SHFL.IDX P6, R14, R13, R12, R11 ;  /* 0x0000000c0d0e7389 */ /* 0x00006400000c000b */
[----:B01----:R-:W-:Y:S01]  /*25220*/  ENDCOLLECTIVE ;  /* 0x000000000000791b */ /* 0x003fe20003800000 */
.L_x_3414:
        /* <DEDUP_REMOVED lines=8> */
.L_x_3415:
[----:B------:R-:W-:Y:S02]  /*252b0*/  IMAD.MOV.U32 R13, RZ, RZ, R25 ;  /* 0x000000ffff0d7224 */ /* 0x000fe400078e0019 */
[----:B------:R-:W-:Y:S02]  /*252c0*/  IMAD.MOV.U32 R12, RZ, RZ, R0 ;  /* 0x000000ffff0c7224 */ /* 0x000fe400078e0000 */
[----:B------:R-:W-:-:S07]  /*252d0*/  IMAD.MOV.U32 R21, RZ, RZ, R14 ;  /* 0x000000ffff157224 */ /* 0x000fce00078e000e */
[----:B------:R-:W-:Y:S05]  /*252e0*/  WARPSYNC.COLLECTIVE R15, `(.L_x_3416) ;  /* 0x000000000f087348 */ /* 0x000fea0003c00000 */
[----:B------:R0:W1:Y:S02]  /*252f0*/  SHFL.IDX P6, R14, R13, R12, R11 ;  /* 0x0000000c0d0e7389 */ /* 0x00006400000c000b */
[----:B01----:R-:W-:Y:S01]  /*25300*/  ENDCOLLECTIVE ;  /* 0x000000000000791b */ /* 0x003fe20003800000 */
.L_x_3416:
        /* <DEDUP_REMOVED lines=8> */
.L_x_3417:
[----:B------:R-:W-:Y:S02]  /*25390*/  IMAD.MOV.U32 R13, RZ, RZ, R29 ;  /* 0x000000ffff0d7224 */ /* 0x000fe400078e001d */
[----:B------:R-:W-:Y:S02]  /*253a0*/  IMAD.MOV.U32 R12, RZ, RZ, R0 ;  /* 0x000000ffff0c7224 */ /* 0x000fe400078e0000 */
[----:B------:R-:W-:-:S07]  /*253b0*/  IMAD.MOV.U32 R27, RZ, RZ, R14 ;  /* 0x000000ffff1b7224 */ /* 0x000fce00078e000e */
[----:B------:R-:W-:Y:S05]  /*253c0*/  WARPSYNC.COLLECTIVE R15, `(.L_x_3418) ;  /* 0x000000000f087348 */ /* 0x000fea0003c00000 */
[----:B------:R0:W1:Y:S02]  /*253d0*/  SHFL.IDX P6, R14, R13, R12, R11 ;  /* 0x0000000c0d0e7389 */ /* 0x00006400000c000b */
[----:B01----:R-:W-:Y:S01]  /*253e0*/  ENDCOLLECTIVE ;  /* 0x000000000000791b */ /* 0x003fe20003800000 */
.L_x_3418:
        /* <DEDUP_REMOVED lines=8> */
.L_x_3419:
[----:B------:R-:W-:Y:S01]  /*25470*/  IMAD.MOV.U32 R13, RZ, RZ, R33 ;  /* 0x000000ffff0d7224 */ /* 0x000fe200078e0021 */
[----:B------:R-:W-:Y:S01]  /*25480*/  MOV R12, R0 ;  /* 0x00000000000c7202 */ /* 0x000fe20000000f00 */
[----:B------:R-:W-:-:S07]  /*25490*/  IMAD.MOV.U32 R31, RZ, RZ, R14 ;  /* 0x000000ffff1f7224 */ /* 0x000fce00078e000e */
[----:B------:R-:W-:Y:S05]  /*254a0*/  WARPSYNC.COLLECTIVE R15, `(.L_x_3420) ;  /* 0x000000000f087348 */ /* 0x000fea0003c00000 */
[----:B------:R0:W1:Y:S02]  /*254b0*/  SHFL.IDX P6, R14, R13, R12, R11 ;  /* 0x0000000c0d0e7389 */ /* 0x00006400000c000b */
[----:B01----:R-:W-:Y:S01]  /*254c0*/  ENDCOLLECTIVE ;  /* 0x000000000000791b */ /* 0x003fe20003800000 */
.L_x_3420:
        /* <DEDUP_REMOVED lines=8> */
.L_x_3421:
[----:B------:R-:W-:Y:S02]  /*25550*/  IMAD.MOV.U32 R13, RZ, RZ, R37 ;  /* 0x000000ffff0d7224 */ /* 0x000fe400078e0025 */
[----:B------:R-:W-:Y:S02]  /*25560*/  IMAD.MOV.U32 R12, RZ, RZ, R0 ;  /* 0x000000ffff0c7224 */ /* 0x000fe400078e0000 */
[----:B------:R-:W-:-:S07]  /*25570*/  IMAD.MOV.U32 R35, RZ, RZ, R14 ;  /* 0x000000ffff237224 */ /* 0x000fce00078e000e */
[----:B------:R-:W-:Y:S05]  /*25580*/  WARPSYNC.COLLECTIVE R15, `(.L_x_3422) ;  /* 0x000000000f087348 */ /* 0x000fea0003c00000 */
[----:B------:R0:W1:Y:S02]  /*25590*/  SHFL.IDX P6, R14, R13, R12, R11 ;  /* 0x0000000c0d0e7389 */ /* 0x00006400000c000b */
[----:B01----:R-:W-:Y:S01]  /*255a0*/  ENDCOLLECTIVE ;  /* 0x000000000000791b */ /* 0x003fe20003800000 */
.L_x_3422:
        /* <DEDUP_REMOVED lines=8> */
.L_x_3423:
[----:B------:R-:W-:Y:S02]  /*25630*/  IMAD.MOV.U32 R13, RZ, RZ, R41 ;  /* 0x000000ffff0d7224 */ /* 0x000fe400078e0029 */
[----:B------:R-:W-:Y:S02]  /*25640*/  IMAD.MOV.U32 R12, RZ, RZ, R0 ;  /* 0x000000ffff0c7224 */ /* 0x000fe400078e0000 */
[----:B------:R-:W-:-:S07]  /*25650*/  IMAD.MOV.U32 R20, RZ, RZ, R14 ;  /* 0x000000ffff147224 */ /* 0x000fce00078e000e */
[----:B------:R-:W-:Y:S05]  /*25660*/  WARPSYNC.COLLECTIVE R15, `(.L_x_3424) ;  /* 0x000000000f087348 */ /* 0x000fea0003c00000 */
[----:B------:R0:W1:Y:S02]  /*25670*/  SHFL.IDX P6, R14, R13, R12, R11 ;  /* 0x0000000c0d0e7389 */ /* 0x00006400000c000b */
[----:B01----:R-:W-:Y:S01]  /*25680*/  ENDCOLLECTIVE ;  /* 0x000000000000791b */ /* 0x003fe20003800000 */
.L_x_3424:
[----:B------:R-:W-:Y:S02]  /*25690*/  IMAD.MOV.U32 R13, RZ, RZ, R43 ;  /* 0x000000ffff0d7224 */ /* 0x000fe400078e002b */
[----:B------:R-:W-:Y:S02]  /*256a0*/  IMAD.MOV.U32 R12, RZ, RZ, R2 ;  /* 0x000000ffff0c7224 */ /* 0x000fe400078e0002 */
[----:B------:R-:W-:-:S07]  /*256b0*/  IMAD.MOV.U32 R42, RZ, RZ, R14 ;  /* 0x000000ffff2a7224 */ /* 0x000fce00078e000e */
[----:B------:R-:W-:Y:S05]  /*256c0*/  WARPSYNC.COLLECTIVE R15, `(.L_x_3425) ;  /* 0x000000000f087348 */ /* 0x000fea0003c00000 */
[----:B------:R0:W1:Y:S02]  /*256d0*/  SHFL.IDX P6, R14, R13, R12, R11 ;  /* 0x0000000c0d0e7389 */ /* 0x00006400000c000b */
[----:B01----:R-:W-:Y:S01]  /*256e0*/  ENDCOLLECTIVE ;  /* 0x000000000000791b */ /* 0x003fe20003800000 */
.L_x_3425:
[----:B------:R-:W-:Y:S01]  /*256f0*/  IMAD.MOV.U32 R13, RZ, RZ, R45 ;  /* 0x000000ffff0d7224 */ /* 0x000fe200078e002d */
[----:B------:R-:W-:Y:S01]  /*25700*/  MOV R12, R0 ;  /* 0x00000000000c7202 */ /* 0x000fe20000000f00 */
[----:B------:R-:W-:-:S07]  /*25710*/  IMAD.MOV.U32 R43, RZ, RZ, R14 ;  /* 0x000000ffff2b7224 */ /* 0x000fce00078e000e */
[----:B------:R-:W-:Y:S05]  /*25720*/  WARPSYNC.COLLECTIVE R15, `(.L_x_3426) ;  /* 0x000000000f087348 */ /* 0x000fea0003c00000 */
[----:B------:R0:W1:Y:S02]  /*25730*/  SHFL.IDX P6, R14, R13, R12, R11 ;  /* 0x0000000c0d0e7389 */ /* 0x00006400000c000b */
[----:B01----:R-:W-:Y:S01]  /*25740*/  ENDCOLLECTIVE ;  /* 0x000000000000791b */ /* 0x003fe20003800000 */
.L_x_3426:
        /* <DEDUP_REMOVED lines=9> */
.L_x_3427:
[----:B------:R-:W-:Y:S02]  /*257e0*/  IMAD.MOV.U32 R13, RZ, RZ, R49 ;  /* 0x000000ffff0d7224 */ /* 0x000fe400078e0031 */
[----:B------:R-:W-:Y:S02]  /*257f0*/  IMAD.MOV.U32 R12, RZ, RZ, R0 ;  /* 0x000000ffff0c7224 */ /* 0x000fe400078e0000 */
[----:B------:R-:W-:-:S07]  /*25800*/  IMAD.MOV.U32 R44, RZ, RZ, R14 ;  /* 0x000000ffff2c7224 */ /* 0x000fce00078e000e */
[----:B------:R-:W-:Y:S05]  /*25810*/  WARPSYNC.COLLECTIVE R15, `(.L_x_3428) ;  /* 0x000000000f087348 */ /* 0x000fea0003c00000 */
[----:B------:R0:W1:Y:S02]  /*25820*/  SHFL.IDX P6, R14, R13, R12, R11 ;  /* 0x0000000c0d0e7389 */ /* 0x00006400000c000b */
[----:B01----:R-:W-:Y:S01]  /*25830*/  ENDCOLLECTIVE ;  /* 0x000000000000791b */ /* 0x003fe20003800000 */
.L_x_3428:
        /* <DEDUP_REMOVED lines=8> */
.L_x_3429:
[----:B------:R-:W-:Y:S02]  /*258c0*/  IMAD.MOV.U32 R13, RZ, RZ, R53 ;  /* 0x000000ffff0d7224 */ /* 0x000fe400078e0035 */
[----:B------:R-:W-:Y:S02]  /*258d0*/  IMAD.MOV.U32 R12, RZ, RZ, R0 ;  /* 0x000000ffff0c7224 */ /* 0x000fe400078e0000 */
[----:B------:R-:W-:-:S07]  /*258e0*/  IMAD.MOV.U32 R46, RZ, RZ, R14 ;  /* 0x000000ffff2e7224 */ /* 0x000fce00078e000e */
[----:B------:R-:W-:Y:S05]  /*258f0*/  WARPSYNC.COLLECTIVE R15, `(.L_x_3430) ;  /* 0x000000000f087348 */ /* 0x000fea0003c00000 */
[----:B------:R0:W1:Y:S02]  /*25900*/  SHFL.IDX P6, R14, R13, R12, R11 ;  /* 0x0000000c0d0e7389 */ /* 0x00006400000c000b */
[----:B01----:R-:W-:Y:S01]  /*25910*/  ENDCOLLECTIVE ;  /* 0x000000000000791b */ /* 0x003fe20003800000 */
.L_x_3430:
[----:B------:R-:W-:Y:S01]  /*25920*/  SEL R9, R49, R46, P0 ;  /* 0x0000002e31097207 */ /* 0x000fe20000000000 */
[----:B------:R-:W-:Y:S02]  /*25930*/  IMAD.MOV.U32 R13, RZ, RZ, R57 ;  /* 0x000000ffff0d7224 */ /* 0x000fe400078e0039 */
[----:B------:R-:W-:Y:S02]  /*25940*/  IMAD.MOV.U32 R12, RZ, RZ, R2 ;  /* 0x000000ffff0c7224 */ /* 0x000fe400078e0002 */
[----:B------:R-:W-:-:S07]  /*25950*/  IMAD.MOV.U32 R53, RZ, RZ, R14 ;  /* 0x000000ffff357224 */ /* 0x000fce00078e000e */
[----:B------:R-:W-:Y:S05]  /*25960*/  WARPSYNC.COLLECTIVE R15, `(.L_x_3431) ;  /* 0x000000000f087348 */ /* 0x000fea0003c00000 */
[----:B------:R0:W1:Y:S02]  /*25970*/  SHFL.IDX P6, R14, R13, R12, R11 ;  /* 0x0000000c0d0e7389 */ /* 0x00006400000c000b */
[----:B01----:R-:W-:Y:S01]  /*25980*/  ENDCOLLECTIVE ;  /* 0x000000000000791b */ /* 0x003fe20003800000 */
.L_x_3431:
[----:B------:R-:W-:Y:S01]  /*25990*/  IMAD.MOV.U32 R13, RZ, RZ, R59 ;  /* 0x000000ffff0d7224 */ /* 0x000fe200078e003b */
[----:B------:R-:W-:Y:S01]  /*259a0*/  MOV R12, R0 ;  /* 0x00000000000c7202 */ /* 0x000fe20000000f00 */
[----:B------:R-:W-:-:S07]  /*259b0*/  IMAD.MOV.U32 R48, RZ, RZ, R14 ;  /* 0x000000ffff307224 */ /* 0x000fce00078e000e */
[----:B------:R-:W-:Y:S05]  /*259c0*/  WARPSYNC.COLLECTIVE R15, `(.L_x_3432) ;  /* 0x000000000f087348 */ /* 0x000fea0003c00000 */
[----:B------:R0:W1:Y:S02]  /*259d0*/  SHFL.IDX P6, R14, R13, R12, R11 ;  /* 0x0000000c0d0e7389 */ /* 0x00006400000c000b */
[----:B01----:R-:W-:Y:S01]  /*259e0*/  ENDCOLLECTIVE ;  /* 0x000000000000791b */ /* 0x003fe20003800000 */
.L_x_3432:
        /* <DEDUP_REMOVED lines=8> */
.L_x_3433:
[----:B------:R-:W-:Y:S02]  /*25a70*/  IMAD.MOV.U32 R13, RZ, RZ, R63 ;  /* 0x000000ffff0d7224 */ /* 0x000fe400078e003f */
[----:B------:R-:W-:Y:S02]  /*25a80*/  IMAD.MOV.U32 R12, RZ, RZ, R0 ;  /* 0x000000ffff0c7224 */ /* 0x000fe400078e0000 */
[----:B------:R-:W-:-:S07]  /*25a90*/  IMAD.MOV.U32 R50, RZ, RZ, R14 ;  /* 0x000000ffff327224 */ /* 0x000fce00078e000e */
[----:B------:R-:W-:Y:S05]  /*25aa0*/  WARPSYNC.COLLECTIVE R15, `(.L_x_3434) ;  /* 0x000000000f087348 */ /* 0x000fea0003c00000 */
[----:B------:R0:W1:Y:S02]  /*25ab0*/  SHFL.IDX P6, R14, R13, R12, R11 ;  /* 0x0000000c0d0e7389 */ /* 0x00006400000c000b */
[----:B01----:R-:W-:Y:S01]  /*25ac0*/  ENDCOLLECTIVE ;  /* 0x000000000000791b */ /* 0x003fe20003800000 */
.L_x_3434:
        /* <DEDUP_REMOVED lines=8> */
.L_x_3435:
[----:B------:R-:W-:Y:S02]  /*25b50*/  IMAD.MOV.U32 R13, RZ, RZ, R67 ;  /* 0x000000ffff0d7224 */ /* 0x000fe400078e0043 */
[----:B------:R-:W-:Y:S02]  /*25b60*/  IMAD.MOV.U32 R12, RZ, RZ, R0 ;  /* 0x000000ffff0c7224 */ /* 0x000fe400078e0000 */
[----:B------:R-:W-:-:S07]  /*25b70*/  IMAD.MOV.U32 R52, RZ, RZ, R14 ;  /* 0x000000ffff347224 */ /* 0x000fce00078e000e */
[----:B------:R-:W-:Y:S05]  /*25b80*/  WARPSYNC.COLLECTIVE R15, `(.L_x_3436) ;  /* 0x000000000f087348 */ /* 0x000fea0003c00000 */
[----:B------:R0:W1:Y:S02]  /*25b90*/  SHFL.IDX P6, R14, R13, R12, R11 ;  /* 0x0000000c0d0e7389 */ /* 0x00006400000c000b */
[----:B01----:R-:W-:Y:S01]  /*25ba0*/  ENDCOLLECTIVE ;  /* 0x000000000000791b */ /* 0x003fe20003800000 */
.L_x_3436:
        /* <DEDUP_REMOVED lines=8> */
.L_x_3437:
[----:B------:R-:W-:Y:S01]  /*25c30*/  IMAD.MOV.U32 R13, RZ, RZ, R71 ;  /* 0x000000ffff0d7224 */ /* 0x000fe200078e0047 */
[----:B------:R-:W-:Y:S01]  /*25c40*/  MOV R12, R0 ;  /* 0x00000000000c7202 */ /* 0x000fe20000000f00 */
[----:B------:R-:W-:-:S07]  /*25c50*/  IMAD.MOV.U32 R56, RZ, RZ, R14 ;  /* 0x000000ffff387224 */ /* 0x000fce00078e000e */
[----:B------:R-:W-:Y:S05]  /*25c60*/  WARPSYNC.COLLECTIVE R15, `(.L_x_3438) ;  /* 0x000000000f087348 */ /* 0x000fea0003c00000 */
[----:B------:R0:W1:Y:S02]  /*25c70*/  SHFL.IDX P6, R14, R13, R12, R11 ;  /* 0x0000000c0d0e7389 */ /* 0x00006400000c000b */
[----:B01----:R-:W-:Y:S01]  /*25c80*/  ENDCOLLECTIVE ;  /* 0x000000000000791b */ /* 0x003fe20003800000 */
.L_x_3438:
[----:B------:R-:W-:Y:S01]  /*25c90*/  SEL R39, R56, R67, P0 ;  /* 0x0000004338277207 */ /* 0x000fe20000000000 */
[----:B------:R-:W-:Y:S02]  /*25ca0*/  IMAD.MOV.U32 R13, RZ, RZ, R73 ;  /* 0x000000ffff0d7224 */ /* 0x000fe400078e0049 */
[----:B------:R-:W-:Y:S02]  /*25cb0*/  IMAD.MOV.U32 R12, RZ, RZ, R2 ;  /* 0x000000ffff0c7224 */ /* 0x000fe400078e0002 */
[----:B------:R-:W-:-:S07]  /*25cc0*/  IMAD.MOV.U32 R71, RZ, RZ, R14 ;  /* 0x000000ffff477224 */ /* 0x000fce00078e000e */
[----:B------:R-:W-:Y:S05]  /*25cd0*/  WARPSYNC.COLLECTIVE R15, `(.L_x_3439) ;  /* 0x000000000f087348 */ /* 0x000fea0003c00000 */
[----:B------:R0:W1:Y:S02]  /*25ce0*/  SHFL.IDX P6, R14, R13, R12, R11 ;  /* 0x0000000c0d0e7389 */ /* 0x00006400000c000b */
[----:B01----:R-:W-:Y:S01]  /*25cf0*/  ENDCOLLECTIVE ;  /* 0x000000000000791b */ /* 0x003fe20003800000 */
.L_x_3439:
[----:B------:R-:W-:Y:S02]  /*25d00*/  IMAD.MOV.U32 R13, RZ, RZ, R75 ;  /* 0x000000ffff0d7224 */ /* 0x000fe400078e004b */
[----:B------:R-:W-:Y:S02]  /*25d10*/  IMAD.MOV.U32 R12, RZ, RZ, R0 ;  /* 0x000000ffff0c7224 */ /* 0x000fe400078e0000 */
[----:B------:R-:W-:-:S07]  /*25d20*/  IMAD.MOV.U32 R58, RZ, RZ, R14 ;  /* 0x000000ffff3a7224 */ /* 0x000fce00078e000e */
[----:B------:R-:W-:Y:S05]  /*25d30*/  WARPSYNC.COLLECTIVE R15, `(.L_x_3440) ;  /* 0x000000000f087348 */ /* 0x000fea0003c00000 */
[----:B------:R0:W1:Y:S02]  /*25d40*/  SHFL.IDX P6, R14, R13, R12, R11 ;  /* 0x0000000c0d0e7389 */ /* 0x00006400000c000b */
[----:B01----:R-:W-:Y:S01]  /*25d50*/  ENDCOLLECTIVE ;  /* 0x000000000000791b */ /* 0x003fe20003800000 */
.L_x_3440:
[----:B------:R-:W-:Y:S01]  /*25d60*/  IMAD.MOV.U32 R13, RZ, RZ, R77 ;  /* 0x000000ffff0d7224 */ /* 0x000fe200078e004d */
[----:B------:R-:W-:Y:S01]  /*25d70*/  MOV R12, R2 ;  /* 0x00000002000c7202 */ /* 0x000fe20000000f00 */
[----:B------:R-:W-:-:S07]  /*25d80*/  IMAD.MOV.U32 R75, RZ, RZ, R14 ;  /* 0x000000ffff4b7224 */ /* 0x000fce00078e000e */
[----:B------:R-:W-:Y:S05]  /*25d90*/  WARPSYNC.COLLECTIVE R15, `(.L_x_3441) ;  /* 0x000000000f087348 */ /* 0x000fea0003c00000 */
[----:B------:R0:W1:Y:S02]  /*25da0*/  SHFL.IDX P6, R14, R13, R12, R11 ;  /* 0x0000000c0d0e7389 */ /* 0x00006400000c000b */
[----:B01----:R-:W-:Y:S01]  /*25db0*/  ENDCOLLECTIVE ;  /* 0x000000000000791b */ /* 0x003fe20003800000 */
.L_x_3441:
        /* <DEDUP_REMOVED lines=8> */
.L_x_3200:
[----:B------:R-:W-:Y:S02]  /*25e40*/  IMAD.MOV.U32 R13, RZ, RZ, R3 ;  /* 0x000000ffff0d7224 */ /* 0x000fe400078e0003 */
[----:B------:R-:W-:Y:S02]  /*25e50*/  IMAD.MOV.U32 R12, RZ, RZ, RZ ;  /* 0x000000ffff0c7224 */ /* 0x000fe400078e00ff */
[----:B------:R-:W-:Y:S02]  /*25e60*/  IMAD.MOV.U32 R11, RZ, RZ, 0x181f ;  /* 0x0000181fff0b7424 */ /* 0x000fe400078e00ff */
[----:B------:R-:W-:-:S07]  /*25e70*/  IMAD.MOV.U32 R15, RZ, RZ, -0x1 ;  /* 0xffffffffff0f7424 */ /* 0x000fce00078e00ff */
[----:B01----:R-:W-:Y:S05]  /*25e80*/  WARPSYNC.COLLECTIVE R15, `(.L_x_3443) ;  /* 0x000000000f087348 */ /* 0x003fea0003c00000 */
[----:B------:R2:W3:Y:S02]  /*25e90*/  SHFL.IDX P6, R14, R13, R12, R11 ;  /* 0x0000000c0d0e7389 */ /* 0x0004e400000c000b */
[----:B0123--:R-:W-:Y:S01]  /*25ea0*/  ENDCOLLECTIVE ;  /* 0x000000000000791b */ /* 0x00ffe20003800000 */
.L_x_3443:
[----:B------:R-:W-:Y:S02]  /*25eb0*/  IMAD.MOV.U32 R13, RZ, RZ, R2 ;  /* 0x000000ffff0d7224 */ /* 0x000fe400078e0002 */
[----:B------:R-:W-:-:S07]  /*25ec0*/  IMAD.MOV.U32 R0, RZ, RZ, R14 ;  /* 0x000000ffff007224 */ /* 0x000fce00078e000e */
[----:B------:R-:W-:Y:S05]  /*25ed0*/  WARPSYNC.COLLECTIVE R15, `(.L_x_3444) ;  /* 0x000000000f087348 */ /* 0x000fea0003c00000 */
[----:B------:R0:W1:Y:S02]  /*25ee0*/  SHFL.IDX P6, R14, R13, R12, R11 ;  /* 0x0000000c0d0e7389 */ /* 0x00006400000c000b */
[----:B01----:R-:W-:Y:S01]  /*25ef0*/  ENDCOLLECTIVE ;  /* 0x000000000000791b */ /* 0x003fe20003800000 */
.L_x_3444:
[----:B------:R-:W-:Y:S05]  /*25f00*/  BRA `(.L_x_3445) ;  /* 0xffffff5400287947 */ /* 0x000fea000383ffff */
.L_x_3203:
[----:B------:R-:W-:Y:S01]  /*25f10*/  BSSY B1, `(.L_x_3446) ;  /* 0x0000008000017945 */ /* 0x000fe20003800000 */
[----:B------:R-:W-:Y:S01]  /*25f20*/  MOV R13, R3 ;  /* 0x00000003000d7202 */ /* 0x000fe20000000f00 */
[----:B------:R-:W-:Y:S02]  /*25f30*/  IMAD.MOV.U32 R12, RZ, RZ, 0x1 ;  /* 0x00000001ff0c7424 */ /* 0x000fe400078e00ff */
[----:B------:R-:W-:Y:S02]  /*25f40*/  IMAD.MOV.U32 R11, RZ, RZ, 0x181f ;  /* 0x0000181fff0b7424 */ /* 0x000fe400078e00ff */
[----:B---3--:R-:W-:-:S07]  /*25f50*/  IMAD.MOV.U32 R15, RZ, RZ, -0x1 ;  /* 0xffffffffff0f7424 */ /* 0x008fce00078e00ff */
[----:B012-4-:R-:W-:Y:S05]  /*25f60*/  WARPSYNC.COLLECTIVE R15, `(.L_x_3447) ;  /* 0x000000000f087348 */ /* 0x017fea0003c00000 */
[----:B----4-:R3:W4:Y:S02]  /*25f70*/  SHFL.IDX P6, R14, R13, R12, R11 ;  /* 0x0000000c0d0e7389 */ /* 0x01072400000c000b */
[----:B01234-:R-:W-:Y:S01]  /*25f80*/  ENDCOLLECTIVE ;  /* 0x000000000000791b */ /* 0x01ffe20003800000 */
.L_x_3447:
[----:B------:R-:W-:Y:S05]  /*25f90*/  BSYNC B1 ;  /* 0x0000000000017941 */ /* 0x000fea0003800000 */
.L_x_3446:
        /* <DEDUP_REMOVED lines=8> */
.L_x_3448:
[----:B------:R-:W-:Y:S05]  /*26020*/  BRA `(.L_x_3449) ;  /* 0xffffff5400347947 */ /* 0x000fea000383ffff */
.L_x_3206:
[----:B------:R-:W-:Y:S01]  /*26030*/  BSSY B1, `(.L_x_3450) ;  /* 0x0000008000017945 */ /* 0x000fe20003800000 */
[----:B------:R-:W-:Y:S01]  /*26040*/  MOV R13, R3 ;  /* 0x00000003000d7202 */ /* 0x000fe20000000f00 */
[----:B------:R-:W-:Y:S02]  /*26050*/  IMAD.MOV.U32 R12, RZ, RZ, 0x2 ;  /* 0x00000002ff0c7424 */ /* 0x000fe400078e00ff */
[----:B------:R-:W-:Y:S02]  /*26060*/  IMAD.MOV.U32 R11, RZ, RZ, 0x181f ;  /* 0x0000181fff0b7424 */ /* 0x000fe400078e00ff */
[----:B0-----:R-:W-:-:S07]  /*26070*/  IMAD.MOV.U32 R15, RZ, RZ, -0x1 ;  /* 0xffffffffff0f7424 */ /* 0x001fce00078e00ff */
[----:B-1234-:R-:W-:Y:S05]  /*26080*/  WARPSYNC.COLLECTIVE R15, `(.L_x_3451) ;  /* 0x000000000f087348 */ /* 0x01efea0003c00000 */
[----:B----4-:R0:W4:Y:S02]  /*26090*/  SHFL.IDX P6, R14, R13, R12, R11 ;  /* 0x0000000c0d0e7389 */ /* 0x01012400000c000b */
[----:B01234-:R-:W-:Y:S01]  /*260a0*/  ENDCOLLECTIVE ;  /* 0x000000000000791b */ /* 0x01ffe20003800000 */
.L_x_3451:
[----:B------:R-:W-:Y:S05]  /*260b0*/  BSYNC B1 ;  /* 0x0000000000017941 */ /* 0x000fea0003800000 */
.L_x_3450:
        /* <DEDUP_REMOVED lines=8> */
.L_x_3452:
[----:B------:R-:W-:Y:S05]  /*26140*/  BRA `(.L_x_3453) ;  /* 0xffffff54003c7947 */ /* 0x000fea000383ffff */
.L_x_3209:
[----:B------:R-:W-:Y:S01]  /*26150*/  BSSY B1, `(.L_x_3454) ;  /* 0x0000008000017945 */ /* 0x000fe20003800000 */
[----:B------:R-:W-:Y:S01]  /*26160*/  MOV R13, R3 ;  /* 0x00000003000d7202 */ /* 0x000fe20000000f00 */
[----:B------:R-:W-:Y:S02]  /*26170*/  IMAD.MOV.U32 R12, RZ, RZ, 0x3 ;  /* 0x00000003ff0c7424 */ /* 0x000fe400078e00ff */
[----:B------:R-:W-:Y:S02]  /*26180*/  IMAD.MOV.U32 R11, RZ, RZ, 0x181f ;  /* 0x0000181fff0b7424 */ /* 0x000fe400078e00ff */
[----:B0-----:R-:W-:-:S07]  /*26190*/  IMAD.MOV.U32 R15, RZ, RZ, -0x1 ;  /* 0xffffffffff0f7424 */ /* 0x001fce00078e00ff */
[----:B-1234-:R-:W-:Y:S05]  /*261a0*/  WARPSYNC.COLLECTIVE R15, `(.L_x_3455) ;  /* 0x000000000f087348 */ /* 0x01efea0003c00000 */
[----:B------:R0:W0:Y:S02]  /*261b0*/  SHFL.IDX P6, R14, R13, R12, R11 ;  /* 0x0000000c0d0e7389 */ /* 0x00002400000c000b */
[----:B01234-:R-:W-:Y:S01]  /*261c0*/  ENDCOLLECTIVE ;  /* 0x000000000000791b */ /* 0x01ffe20003800000 */
.L_x_3455:
[----:B------:R-:W-:Y:S05]  /*261d0*/  BSYNC B1 ;  /* 0x0000000000017941 */ /* 0x000fea0003800000 */
.L_x_3454:
        /* <DEDUP_REMOVED lines=8> */
.L_x_3456:
[----:B------:R-:W-:Y:S05]  /*26260*/  BRA `(.L_x_3457) ;  /* 0xffffff5400447947 */ /* 0x000fea000383ffff */
.L_x_3225:
[----:B0-----:R-:W0:Y:S01]  /*26270*/  S2R R8, SR_TID.X ;  /* 0x0000000000087919 */ /* 0x001e220000002100 */
[----:B------:R-:W-:Y:S01]  /*26280*/  BSSY B1, `(.L_x_3458) ;  /* 0x000000a000017945 */ /* 0x000fe20003800000 */
[----:B------:R-:W-:Y:S02]  /*26290*/  IMAD.MOV.U32 R12, RZ, RZ, RZ ;  /* 0x000000ffff0c7224 */ /* 0x000fe400078e00ff */
[----:B------:R-:W-:Y:S02]  /*262a0*/  IMAD.MOV.U32 R11, RZ, RZ, 0x1f ;  /* 0x0000001fff0b7424 */ /* 0x000fe400078e00ff */
[----:B------:R-:W-:Y:S01]  /*262b0*/  IMAD.MOV.U32 R15, RZ, RZ, -0x1 ;  /* 0xffffffffff0f7424 */ /* 0x000fe200078e00ff */
[----:B0-----:R-:W-:-:S04]  /*262c0*/  SHF.R.U32.HI R8, RZ, 0x5, R8 ;  /* 0x00000005ff087819 */ /* 0x001fc80000011608 */
[----:B------:R-:W-:-:S04]  /*262d0*/  LOP3.LUT R8, R8, 0x3, RZ, 0xc0, !PT ;  /* 0x0000000308087812 */ /* 0x000fc800078ec0ff */
[----:B------:R-:W-:-:S07]  /*262e0*/  MOV R13, R8 ;  /* 0x00000008000d7202 */ /* 0x000fce0000000f00 */
[----:B------:R-:W-:Y:S05]  /*262f0*/  WARPSYNC.COLLECTIVE R15, `(.L_x_3459) ;  /* 0x000000000f087348 */ /* 0x000fea0003c00000 */
[----:B------:R0:W1:Y:S02]  /*26300*/  SHFL.IDX P6, R14, R13, R12, R11 ;  /* 0x0000000c0d0e7389 */ /* 0x00006400000c000b */
[----:B01----:R-:W-:Y:S01]  /*26310*/  ENDCOLLECTIVE ;  /* 0x000000000000791b */ /* 0x003fe20003800000 */
.L_x_3459:
[----:B------:R-:W-:Y:S05]  /*26320*/  BSYNC B1 ;  /* 0x0000000000017941 */ /* 0x000fea0003800000 */
.L_x_3458:
[----:B------:R-:W-:Y:S05]  /*26330*/  BRA `(.L_x_3460) ;  /* 0xffffff6800ec7947 */ /* 0x000fea000383ffff */
.L_x_3227:
[----:B------:R-:W-:Y:S01]  /*26340*/  BSSY B1, `(.L_x_3461) ;  /* 0x0000006000017945 */ /* 0x000fe20003800000 */
[----:B------:R-:W-:-:S07]  /*26350*/  IMAD.MOV.U32 R15, RZ, RZ, -0x1 ;  /* 0xffffffffff0f7424 */ /* 0x000fce00078e00ff */
[----:B01----:R-:W-:Y:S05]  /*26360*/  WARPSYNC.COLLECTIVE R15, `(.L_x_3462) ;  /* 0x000000000f0c7348 */ /* 0x003fea0003c00000 */
[----:B------:R-:W-:Y:S02]  /*26370*/  ELECT P6, UR62, PT ;  /* 0x00000000003e782f */ /* 0x000fe400038c0000 */
[----:B------:R-:W-:Y:S01]  /*26380*/  MOV R14, UR62 ;  /* 0x0000003e000e7c02 */ /* 0x000fe20008000f00 */
[----:B01----:R-:W-:Y:S10]  /*26390*/  ENDCOLLECTIVE ;  /* 0x000000000000791b */ /* 0x003ff40003800000 */
.L_x_3462:
[----:B------:R-:W-:Y:S05]  /*263a0*/  BSYNC B1 ;  /* 0x0000000000017941 */ /* 0x000fea0003800000 */
.L_x_3461:
[----:B------:R-:W-:Y:S05]  /*263b0*/  BRA `(.L_x_3226) ;  /* 0xffffff6800e47947 */ /* 0x000fea000383ffff */
.L_x_3229:
[----:B-1----:R1:W2:Y:S02]  /*263c0*/  SYNCS.PHASECHK.TRANS64.TRYWAIT P0, [R22+URZ+0x22820], R6 ;  /* 0x02282006160075a7 */ /* 0x0022a4000800017f */
[----:B--2---:R-:W-:Y:S05]  /*263d0*/  @!P0 NANOSLEEP.SYNCS 0x989680 ;  /* 0x009896800000895d */ /* 0x004fea0003900000 */
[----:B------:R-:W2:Y:S02]  /*263e0*/  @!P0 SYNCS.PHASECHK.TRANS64 P0, [R22+URZ+0x22820], R6 ;  /* 0x02282006160085a7 */ /* 0x000ea4000800007f */
[----:B--2---:R-:W-:Y:S05]  /*263f0*/  @!P0 BRA `(.L_x_3229) ;  /* 0xfffffffc00f08947 */ /* 0x004fea000383ffff */
[----:B------:R-:W-:Y:S05]  /*26400*/  BRA `(.L_x_3463) ;  /* 0xffffff6800f47947 */ /* 0x000fea000383ffff */
.L_x_3233:
[----:B0-----:R0:W1:Y:S02]  /*26410*/  SYNCS.PHASECHK.TRANS64.TRYWAIT P0, [R6+URZ+0x228a0], R7 ;  /* 0x0228a007060075a7 */ /* 0x001064000800017f */
[----:B-1----:R-:W-:Y:S05]  /*26420*/  @!P0 NANOSLEEP.SYNCS 0x989680 ;  /* 0x009896800000895d */ /* 0x002fea0003900000 */
[----:B------:R-:W1:Y:S02]  /*26430*/  @!P0 SYNCS.PHASECHK.TRANS64 P0, [R6+URZ+0x228a0], R7 ;  /* 0x0228a007060085a7 */ /* 0x000e64000800007f */
[----:B-1----:R-:W-:Y:S05]  /*26440*/  @!P0 BRA `(.L_x_3233) ;  /* 0xfffffffc00f08947 */ /* 0x002fea000383ffff */
[----:B------:R-:W-:Y:S05]  /*26450*/  BRA `(.L_x_3464) ;  /* 0xffffff6c000c7947 */ /* 0x000fea000383ffff */
.L_x_3238:
[----:B-1----:R1:W2:Y:S02]  /*26460*/  SYNCS.PHASECHK.TRANS64.TRYWAIT P0, [R6+URZ+0x228c0], R7 ;  /* 0x0228c007060075a7 */ /* 0x0022a4000800017f */
[----:B--2---:R-:W-:Y:S05]  /*26470*/  @!P0 NANOSLEEP.SYNCS 0x989680 ;  /* 0x009896800000895d */ /* 0x004fea0003900000 */
[----:B------:R-:W2:Y:S02]  /*26480*/  @!P0 SYNCS.PHASECHK.TRANS64 P0, [R6+URZ+0x228c0], R7 ;  /* 0x0228c007060085a7 */ /* 0x000ea4000800007f */
[----:B--2---:R-:W-:Y:S05]  /*26490*/  @!P0 BRA `(.L_x_3238) ;  /* 0xfffffffc00f08947 */ /* 0x004fea000383ffff */
[----:B------:R-:W-:Y:S05]  /*264a0*/  BRA `(.L_x_3465) ;  /* 0xffffff6c00887947 */ /* 0x000fea000383ffff */
.L_x_3245:
[----:B0-----:R0:W1:Y:S02]  /*264b0*/  SYNCS.PHASECHK.TRANS64.TRYWAIT P1, [R6+URZ+0x228a0], R7 ;  /* 0x0228a007060075a7 */ /* 0x001064000802017f */
[----:B-1----:R-:W-:Y:S05]  /*264c0*/  @!P1 NANOSLEEP.SYNCS 0x989680 ;  /* 0x009896800000995d */ /* 0x002fea0003900000 */
[----:B------:R-:W1:Y:S02]  /*264d0*/  @!P1 SYNCS.PHASECHK.TRANS64 P1, [R6+URZ+0x228a0], R7 ;  /* 0x0228a007060095a7 */ /* 0x000e64000802007f */
[----:B-1----:R-:W-:Y:S05]  /*264e0*/  @!P1 BRA `(.L_x_3245) ;  /* 0xfffffffc00f09947 */ /* 0x002fea000383ffff */
[----:B------:R-:W-:Y:S05]  /*264f0*/  BRA `(.L_x_3466) ;  /* 0xffffff7000447947 */ /* 0x000fea000383ffff */
.L_x_3250:
[----:B-1----:R1:W2:Y:S02]  /*26500*/  SYNCS.PHASECHK.TRANS64.TRYWAIT P1, [R6+URZ+0x228c0], R7 ;  /* 0x0228c007060075a7 */ /* 0x0022a4000802017f */
[----:B--2---:R-:W-:Y:S05]  /*26510*/  @!P1 NANOSLEEP.SYNCS 0x989680 ;  /* 0x009896800000995d */ /* 0x004fea0003900000 */
[----:B------:R-:W2:Y:S02]  /*26520*/  @!P1 SYNCS.PHASECHK.TRANS64 P1, [R6+URZ+0x228c0], R7 ;  /* 0x0228c007060095a7 */ /* 0x000ea4000802007f */
[----:B--2---:R-:W-:Y:S05]  /*26530*/  @!P1 BRA `(.L_x_3250) ;  /* 0xfffffffc00f09947 */ /* 0x004fea000383ffff */
[----:B------:R-:W-:Y:S05]  /*26540*/  BRA `(.L_x_3467) ;  /* 0xffffff7000bc7947 */ /* 0x000fea000383ffff */
.L_x_3265:
        /* <DEDUP_REMOVED lines=8> */
[----:B-----5:R-:W-:Y:S05]  /*265d0*/  WARPSYNC.COLLECTIVE R15, `(.L_x_3469) ;  /* 0x000000000f087348 */ /* 0x020fea0003c00000 */
[----:B------:R0:W1:Y:S02]  /*265e0*/  SHFL.IDX P6, R14, R13, R12, R11 ;  /* 0x0000000c0d0e7389 */ /* 0x00006400000c000b */
[----:B01---5:R-:W-:Y:S01]  /*265f0*/  ENDCOLLECTIVE ;  /* 0x000000000000791b */ /* 0x023fe20003800000 */
.L_x_3469:
[----:B------:R-:W-:Y:S05]  /*26600*/  BSYNC B0 ;  /* 0x0000000000007941 */ /* 0x000fea0003800000 */
.L_x_3468:
[----:B------:R-:W-:Y:S05]  /*26610*/  BRA `(.L_x_3470) ;  /* 0xffffff80003c7947 */ /* 0x000fea000383ffff */
.L_x_3268:
[----:B0-----:R-:W2:Y:S02]  /*26620*/  LDL R0, [R1+0x30] ;  /* 0x0000300001007983 */ /* 0x001ea40000100800 */
[----:B--2---:R0:W1:Y:S02]  /*26630*/  SYNCS.PHASECHK.TRANS64.TRYWAIT P0, [R6+URZ+0x22880], R0 ;  /* 0x02288000060075a7 */ /* 0x004064000800017f */
[----:B-1----:R-:W-:Y:S05]  /*26640*/  @!P0 NANOSLEEP.SYNCS 0x989680 ;  /* 0x009896800000895d */ /* 0x002fea0003900000 */
[----:B------:R-:W1:Y:S02]  /*26650*/  @!P0 SYNCS.PHASECHK.TRANS64 P0, [R6+URZ+0x22880], R0 ;  /* 0x02288000060085a7 */ /* 0x000e64000800007f */
[----:B-1----:R-:W-:Y:S05]  /*26660*/  @!P0 BRA `(.L_x_3268) ;  /* 0xfffffffc00ec8947 */ /* 0x002fea000383ffff */
[----:B------:R-:W-:Y:S05]  /*26670*/  BRA `(.L_x_3471) ;  /* 0xffffff8000587947 */ /* 0x000fea000383ffff */
.L_x_3269:
        /* <DEDUP_REMOVED lines=8> */
.L_x_3473:
[----:B------:R-:W-:Y:S05]  /*26700*/  BSYNC B0 ;  /* 0x0000000000007941 */ /* 0x000fea0003800000 */
.L_x_3472:
        /* <DEDUP_REMOVED lines=13> */
.L_x_3474:
        /* <DEDUP_REMOVED lines=8> */
.L_x_3475:
        /* <DEDUP_REMOVED lines=11> */
.L_x_3476:
        /* <DEDUP_REMOVED lines=8> */
.L_x_3477:
        /* <DEDUP_REMOVED lines=10> */
.L_x_3478:
        /* <DEDUP_REMOVED lines=8> */
.L_x_3479:
        /* <DEDUP_REMOVED lines=10> */
.L_x_3480:
        /* <DEDUP_REMOVED lines=8> */
.L_x_3481:
        /* <DEDUP_REMOVED lines=10> */
.L_x_3482:
        /* <DEDUP_REMOVED lines=8> */
.L_x_3483:
        /* <DEDUP_REMOVED lines=10> */
.L_x_3484:
        /* <DEDUP_REMOVED lines=8> */
.L_x_3485:
        /* <DEDUP_REMOVED lines=10> */
.L_x_3486:
        /* <DEDUP_REMOVED lines=8> */
.L_x_3487:
        /* <DEDUP_REMOVED lines=10> */
.L_x_3488:
[----:B------:R-:W-:Y:S01]  /*26fd0*/  MOV R13, R10 ;  /* 0x0000000a000d7202 */ /* 0x000fe20000000f00 */
[----:B------:R-:W-:Y:S02]  /*26fe0*/  IMAD.MOV.U32 R12, RZ, RZ, RZ ;  /* 0x000000ffff0c7224 */ /* 0x000fe400078e00ff */
[----:B------:R-:W-:-:S07]  /*26ff0*/  IMAD.MOV.U32 R2, RZ, RZ, R14 ;  /* 0x000000ffff027224 */ /* 0x000fce00078e000e */
[----:B------:R-:W-:Y:S05]  /*27000*/  WARPSYNC.COLLECTIVE R15, `(.L_x_3489) ;  /* 0x000000000f087348 */ /* 0x000fea0003c00000 */
[----:B------:R0:W1:Y:S02]  /*27010*/  SHFL.IDX P6, R14, R13, R12, R11 ;  /* 0x0000000c0d0e7389 */ /* 0x00006400000c000b */
[----:B01----:R-:W-:Y:S01]  /*27020*/  ENDCOLLECTIVE ;  /* 0x000000000000791b */ /* 0x003fe20003800000 */
.L_x_3489:
        /* <DEDUP_REMOVED lines=12> */
.L_x_3490:
        /* <DEDUP_REMOVED lines=9> */
.L_x_3491:
[----:B------:R-:W-:Y:S01]  /*27180*/  @!PT LDS RZ, [RZ] ;  /* 0x00000000fffff984 */ /* 0x000fe20000000800 */
[----:B------:R-:W-:Y:S01]  /*27190*/  @!PT LDS RZ, [RZ] ;  /* 0x00000000fffff984 */ /* 0x000fe20000000800 */
[----:B------:R-:W-:Y:S01]  /*271a0*/  @!PT LDS RZ, [RZ] ;  /* 0x00000000fffff984 */ /* 0x000fe20000000800 */
[----:B------:R0:W-:Y:S01]  /*271b0*/  LDGSTS.E.BYPASS.LTC128B.128 [R3+0xe400], desc[UR60][R26.64], !P1 ;  /* 0x0e4000001a037fae */ /* 0x0001e2000c901d7c */
[----:B------:R-:W-:Y:S02]  /*271c0*/  ISETP.GE.AND P1, PT, R9, 0x11, PT ;  /* 0x000000110900780c */ /* 0x000fe40003f26270 */
[----:B------:R-:W-:Y:S01]  /*271d0*/  MOV R13, R20 ;  /* 0x00000014000d7202 */ /* 0x000fe20000000f00 */
[----:B------:R-:W-:-:S10]  /*271e0*/  IMAD.MOV.U32 R0, RZ, RZ, R14 ;  /* 0x000000ffff007224 */ /* 0x000fd400078e000e */
[----:B0-----:R-:W-:-:S07]  /*271f0*/  @P1 LOP3.LUT R23, R23, 0x10, RZ, 0xfc, !PT ;  /* 0x0000001017171812 */ /* 0x001fce00078efcff */
[----:B------:R-:W-:Y:S05]  /*27200*/  WARPSYNC.COLLECTIVE R15, `(.L_x_3492) ;  /* 0x000000000f087348 */ /* 0x000fea0003c00000 */
[----:B------:R0:W1:Y:S02]  /*27210*/  SHFL.IDX P6, R14, R13, R12, R11 ;  /* 0x0000000c0d0e7389 */ /* 0x00006400000c000b */
[----:B01----:R-:W-:Y:S01]  /*27220*/  ENDCOLLECTIVE ;  /* 0x000000000000791b */ /* 0x003fe20003800000 */
.L_x_3492:
        /* <DEDUP_REMOVED lines=14> */
.L_x_3274:
[----:B--2---:R-:W2:Y:S02]  /*27310*/  LDL R0, [R1+0x30] ;  /* 0x0000300001007983 */ /* 0x004ea40000100800 */
[----:B--2---:R2:W3:Y:S02]  /*27320*/  SYNCS.PHASECHK.TRANS64.TRYWAIT P0, [R6+URZ+0x22840], R0 ;  /* 0x02284000060075a7 */ /* 0x0044e4000800017f */
[----:B---3--:R-:W-:Y:S05]  /*27330*/  @!P0 NANOSLEEP.SYNCS 0x989680 ;  /* 0x009896800000895d */ /* 0x008fea0003900000 */
[----:B------:R-:W3:Y:S02]  /*27340*/  @!P0 SYNCS.PHASECHK.TRANS64 P0, [R6+URZ+0x22840], R0 ;  /* 0x02284000060085a7 */ /* 0x000ee4000800007f */
[----:B---3--:R-:W-:Y:S05]  /*27350*/  @!P0 BRA `(.L_x_3274) ;  /* 0xfffffffc00ec8947 */ /* 0x008fea000383ffff */
[----:B------:R-:W-:Y:S05]  /*27360*/  BRA `(.L_x_3494) ;  /* 0xffffff7c00887947 */ /* 0x000fea000383ffff */
.L_x_3275:
        /* <DEDUP_REMOVED lines=8> */
.L_x_3496:
[----:B------:R-:W-:Y:S05]  /*273f0*/  BSYNC B0 ;  /* 0x0000000000007941 */ /* 0x000fea0003800000 */
.L_x_3495:
        /* <DEDUP_REMOVED lines=8> */
.L_x_3497:
        /* <DEDUP_REMOVED lines=16> */
.L_x_3498:
[----:B------:R-:W-:Y:S02]  /*27580*/  IMAD.MOV.U32 R13, RZ, RZ, R8 ;  /* 0x000000ffff0d7224 */ /* 0x000fe400078e0008 */
[----:B------:R-:W-:-:S07]  /*27590*/  IMAD.MOV.U32 R4, RZ, RZ, R14 ;  /* 0x000000ffff047224 */ /* 0x000fce00078e000e */
[----:B------:R-:W-:Y:S05]  /*275a0*/  WARPSYNC.COLLECTIVE R15, `(.L_x_3499) ;  /* 0x000000000f087348 */ /* 0x000fea0003c00000 */
[----:B------:R0:W1:Y:S02]  /*275b0*/  SHFL.IDX P6, R14, R13, R12, R11 ;  /* 0x0000000c0d0e7389 */ /* 0x00006400000c000b */
[----:B01----:R-:W-:Y:S01]  /*275c0*/  ENDCOLLECTIVE ;  /* 0x000000000000791b */ /* 0x003fe20003800000 */
.L_x_3499:
        /* <DEDUP_REMOVED lines=16> */
.L_x_3500:
[----:B------:R-:W-:Y:S02]  /*276d0*/  IMAD.MOV.U32 R13, RZ, RZ, R8 ;  /* 0x000000ffff0d7224 */ /* 0x000fe400078e0008 */
[----:B------:R-:W-:-:S07]  /*276e0*/  IMAD.MOV.U32 R4, RZ, RZ, R14 ;  /* 0x000000ffff047224 */ /* 0x000fce00078e000e */
[----:B------:R-:W-:Y:S05]  /*276f0*/  WARPSYNC.COLLECTIVE R15, `(.L_x_3501) ;  /* 0x000000000f087348 */ /* 0x000fea0003c00000 */
[----:B------:R0:W1:Y:S02]  /*27700*/  SHFL.IDX P6, R14, R13, R12, R11 ;  /* 0x0000000c0d0e7389 */ /* 0x00006400000c000b */
[----:B01----:R-:W-:Y:S01]  /*27710*/  ENDCOLLECTIVE ;  /* 0x000000000000791b */ /* 0x003fe20003800000 */
.L_x_3501:
        /* <DEDUP_REMOVED lines=16> */
.L_x_3502:
[----:B------:R-:W-:Y:S01]  /*27820*/  IMAD.MOV.U32 R13, RZ, RZ, R8 ;  /* 0x000000ffff0d7224 */ /* 0x000fe200078e0008 */
[----:B------:R-:W-:-:S07]  /*27830*/  MOV R4, R14 ;  /* 0x0000000e00047202 */ /* 0x000fce0000000f00 */
[----:B------:R-:W-:Y:S05]  /*27840*/  WARPSYNC.COLLECTIVE R15, `(.L_x_3503) ;  /* 0x000000000f087348 */ /* 0x000fea0003c00000 */
[----:B------:R0:W1:Y:S02]  /*27850*/  SHFL.IDX P6, R14, R13, R12, R11 ;  /* 0x0000000c0d0e7389 */ /* 0x00006400000c000b */
[----:B01----:R-:W-:Y:S01]  /*27860*/  ENDCOLLECTIVE ;  /* 0x000000000000791b */ /* 0x003fe20003800000 */
.L_x_3503:
[----:B------:R-:W-:Y:S02]  /*27870*/  IMAD.MOV.U32 R13, RZ, RZ, R7 ;  /* 0x000000ffff0d7224 */ /* 0x000fe400078e0007 */
[----:B------:R-:W-:Y:S02]  /*27880*/  IMAD.MOV.U32 R12, RZ, RZ, 0x4 ;  /* 0x00000004ff0c7424 */ /* 0x000fe400078e00ff */
[----:B------:R-:W-:-:S07]  /*27890*/  IMAD.MOV.U32 R5, RZ, RZ, R14 ;  /* 0x000000ffff057224 */ /* 0x000fce00078e000e */
[----:B------:R-:W-:Y:S05]  /*278a0*/  WARPSYNC.COLLECTIVE R15, `(.L_x_3504) ;  /* 0x000000000f087348 */ /* 0x000fea0003c00000 */
[----:B------:R0:W1:Y:S02]  /*278b0*/  SHFL.IDX P6, R14, R13, R12, R11 ;  /* 0x0000000c0d0e7389 */ /* 0x00006400000c000b */
[----:B01----:R-:W-:Y:S01]  /*278c0*/  ENDCOLLECTIVE ;  /* 0x000000000000791b */ /* 0x003fe20003800000 */
.L_x_3504:
        /* <DEDUP_REMOVED lines=15> */
.L_x_3505:
        /* <DEDUP_REMOVED lines=16> */
.L_x_3506:
[----:B------:R-:W-:Y:S02]  /*27ac0*/  IMAD.MOV.U32 R13, RZ, RZ, R8 ;  /* 0x000000ffff0d7224 */ /* 0x000fe400078e0008 */
[----:B------:R-:W-:-:S07]  /*27ad0*/  IMAD.MOV.U32 R4, RZ, RZ, R14 ;  /* 0x000000ffff047224 */ /* 0x000fce00078e000e */
[----:B------:R-:W-:Y:S05]  /*27ae0*/  WARPSYNC.COLLECTIVE R15, `(.L_x_3507) ;  /* 0x000000000f087348 */ /* 0x000fea0003c00000 */
[----:B------:R0:W1:Y:S02]  /*27af0*/  SHFL.IDX P6, R14, R13, R12, R11 ;  /* 0x0000000c0d0e7389 */ /* 0x00006400000c000b */
[----:B01----:R-:W-:Y:S01]  /*27b00*/  ENDCOLLECTIVE ;  /* 0x000000000000791b */ /* 0x003fe20003800000 */
.L_x_3507:
[----:B------:R-:W-:Y:S02]  /*27b10*/  IMAD.MOV.U32 R13, RZ, RZ, R7 ;  /* 0x000000ffff0d7224 */ /* 0x000fe400078e0007 */
[----:B------:R-:W-:Y:S02]  /*27b20*/  IMAD.MOV.U32 R12, RZ, RZ, 0x6 ;  /* 0x00000006ff0c7424 */ /* 0x000fe400078e00ff */
[----:B------:R-:W-:-:S07]  /*27b30*/  IMAD.MOV.U32 R5, RZ, RZ, R14 ;  /* 0x000000ffff057224 */ /* 0x000fce00078e000e */
[----:B------:R-:W-:Y:S05]  /*27b40*/  WARPSYNC.COLLECTIVE R15, `(.L_x_3508) ;  /* 0x000000000f087348 */ /* 0x000fea0003c00000 */
[----:B------:R0:W1:Y:S02]  /*27b50*/  SHFL.IDX P6, R14, R13, R12, R11 ;  /* 0x0000000c0d0e7389 */ /* 0x00006400000c000b */
[----:B01----:R-:W-:Y:S01]  /*27b60*/  ENDCOLLECTIVE ;  /* 0x000000000000791b */ /* 0x003fe20003800000 */
.L_x_3508:
        /* <DEDUP_REMOVED lines=10> */
[----:B0-----:R-:W-:-:S07]  /*27c10*/  MOV R4, R14 ;  /* 0x0000000e00047202 */ /* 0x001fce0000000f00 */
[----:B------:R-:W-:Y:S05]  /*27c20*/  WARPSYNC.COLLECTIVE R15, `(.L_x_3509) ;  /* 0x000000000f087348 */ /* 0x000fea0003c00000 */
[----:B------:R0:W1:Y:S02]  /*27c30*/  SHFL.IDX P6, R14, R13, R12, R11 ;  /* 0x0000000c0d0e7389 */ /* 0x00006400000c000b */
[----:B01----:R-:W-:Y:S01]  /*27c40*/  ENDCOLLECTIVE ;  /* 0x000000000000791b */ /* 0x003fe20003800000 */
.L_x_3509:
[----:B------:R-:W-:Y:S02]  /*27c50*/  IMAD.MOV.U32 R13, RZ, RZ, R7 ;  /* 0x000000ffff0d7224 */ /* 0x000fe400078e0007 */
[----:B------:R-:W-:Y:S02]  /*27c60*/  IMAD.MOV.U32 R12, RZ, RZ, 0x7 ;  /* 0x00000007ff0c7424 */ /* 0x000fe400078e00ff */
[----:B------:R-:W-:-:S07]  /*27c70*/  IMAD.MOV.U32 R5, RZ, RZ, R14 ;  /* 0x000000ffff057224 */ /* 0x000fce00078e000e */
[----:B------:R-:W-:Y:S05]  /*27c80*/  WARPSYNC.COLLECTIVE R15, `(.L_x_3510) ;  /* 0x000000000f087348 */ /* 0x000fea0003c00000 */
[----:B------:R0:W1:Y:S02]  /*27c90*/  SHFL.IDX P6, R14, R13, R12, R11 ;  /* 0x0000000c0d0e7389 */ /* 0x00006400000c000b */
[----:B01----:R-:W-:Y:S01]  /*27ca0*/  ENDCOLLECTIVE ;  /* 0x000000000000791b */ /* 0x003fe20003800000 */
.L_x_3510:
        /* <DEDUP_REMOVED lines=10> */
.L_x_3511:
        /* <DEDUP_REMOVED lines=10> */
.L_x_3512:
[----:B------:R-:W-:-:S04]  /*27df0*/  @P1 IADD3 R4, P0, R31, R4, RZ ;  /* 0x000000041f041210 */ /* 0x000fc80007f1e0ff */
[----:B------:R-:W-:-:S05]  /*27e00*/  @P1 IADD3.X R5, RZ, R7, RZ, P0, !PT ;  /* 0x00000007ff051210 */ /* 0x000fca00007fe4ff */
        /* <DEDUP_REMOVED lines=9> */
.L_x_3513:
[----:B------:R-:W-:Y:S02]  /*27ea0*/  IMAD.MOV.U32 R13, RZ, RZ, R2 ;  /* 0x000000ffff0d7224 */ /* 0x000fe400078e0002 */
[----:B------:R-:W-:Y:S02]  /*27eb0*/  IMAD.MOV.U32 R12, RZ, RZ, 0x1 ;  /* 0x00000001ff0c7424 */ /* 0x000fe400078e00ff */
[----:B------:R-:W-:-:S07]  /*27ec0*/  IMAD.MOV.U32 R8, RZ, RZ, R14 ;  /* 0x000000ffff087224 */ /* 0x000fce00078e000e */
[----:B------:R-:W-:Y:S05]  /*27ed0*/  WARPSYNC.COLLECTIVE R15, `(.L_x_3514) ;  /* 0x000000000f087348 */ /* 0x000fea0003c00000 */
[----:B------:R0:W1:Y:S02]  /*27ee0*/  SHFL.IDX P6, R14, R13, R12, R11 ;  /* 0x0000000c0d0e7389 */ /* 0x00006400000c000b */
[----:B01----:R-:W-:Y:S01]  /*27ef0*/  ENDCOLLECTIVE ;  /* 0x000000000000791b */ /* 0x003fe20003800000 */
.L_x_3514:
        /* <DEDUP_REMOVED lines=11> */
.L_x_3515:
[----:B------:R-:W-:Y:S01]  /*27fb0*/  IMAD.MOV.U32 R0, RZ, RZ, R14 ;  /* 0x000000ffff007224 */ /* 0x000fe200078e000e */
[----:B------:R-:W-:Y:S06]  /*27fc0*/  BRA `(.L_x_3516) ;  /* 0xffffff78004c7947 */ /* 0x000fec000383ffff */
.L_x_3280:
[----:B------:R-:W-:Y:S02]  /*27fd0*/  IMAD.MOV.U32 R13, RZ, RZ, R4 ;  /* 0x000000ffff0d7224 */ /* 0x000fe400078e0004 */
[----:B------:R-:W-:Y:S02]  /*27fe0*/  IMAD.MOV.U32 R12, RZ, RZ, RZ ;  /* 0x000000ffff0c7224 */ /* 0x000fe400078e00ff */
[----:B------:R-:W-:Y:S02]  /*27ff0*/  IMAD.MOV.U32 R11, RZ, RZ, 0x181f ;  /* 0x0000181fff0b7424 */ /* 0x000fe400078e00ff */
[----:B------:R-:W-:Y:S02]  /*28000*/  IMAD.MOV.U32 R15, RZ, RZ, -0x1 ;  /* 0xffffffffff0f7424 */ /* 0x000fe400078e00ff */
[----:B------:R-:W-:Y:S02]  /*28010*/  IMAD R29, R29, R7, RZ ;  /* 0x000000071d1d7224 */ /* 0x000fe400078e02ff */
[----:B------:R-:W-:-:S07]  /*28020*/  IMAD R17, R17, 0x80, R9 ;  /* 0x0000008011117824 */ /* 0x000fce00078e0209 */
[----:B-----5:R-:W-:Y:S05]  /*28030*/  WARPSYNC.COLLECTIVE R15, `(.L_x_3517) ;  /* 0x000000000f087348 */ /* 0x020fea0003c00000 */
[----:B------:R0:W1:Y:S02]  /*28040*/  SHFL.IDX P6, R14, R13, R12, R11 ;  /* 0x0000000c0d0e7389 */ /* 0x00006400000c000b */
[----:B01---5:R-:W-:Y:S01]  /*28050*/  ENDCOLLECTIVE ;  /* 0x000000000000791b */ /* 0x023fe20003800000 */
.L_x_3517:
[C---:B------:R-:W-:Y:S01]  /*28060*/  VIADD R6, R17.reuse, 0x10 ;  /* 0x0000001011067836 */ /* 0x040fe20000000000 */
[----:B------:R-:W-:Y:S01]  /*28070*/  ISETP.GE.AND P1, PT, R17, R29, PT ;  /* 0x0000001d1100720c */ /* 0x000fe20003f26270 */
[----:B------:R-:W-:Y:S02]  /*28080*/  IMAD.MOV.U32 R13, RZ, RZ, R0 ;  /* 0x000000ffff0d7224 */ /* 0x000fe400078e0000 */
[----:B------:R-:W-:-:S10]  /*28090*/  IMAD.MOV.U32 R2, RZ, RZ, R14 ;  /* 0x000000ffff027224 */ /* 0x000fd400078e000e */
[----:B------:R-:W-:Y:S05]  /*280a0*/  WARPSYNC.COLLECTIVE R15, `(.L_x_3518) ;  /* 0x000000000f087348 */ /* 0x000fea0003c00000 */
[----:B------:R0:W1:Y:S02]  /*280b0*/  SHFL.IDX P6, R14, R13, R12, R11 ;  /* 0x0000000c0d0e7389 */ /* 0x00006400000c000b */
[----:B01----:R-:W-:Y:S01]  /*280c0*/  ENDCOLLECTIVE ;  /* 0x000000000000791b */ /* 0x003fe20003800000 */
.L_x_3518:
[----:B------:R-:W-:Y:S02]  /*280d0*/  IMAD.MOV.U32 R13, RZ, RZ, R4 ;  /* 0x000000ffff0d7224 */ /* 0x000fe400078e0004 */
[----:B------:R-:W-:Y:S01]  /*280e0*/  IMAD.MOV.U32 R12, RZ, RZ, 0x1 ;  /* 0x00000001ff0c7424 */ /* 0x000fe200078e00ff */
[----:B------:R-:W-:-:S07]  /*280f0*/  MOV R3, R14 ;  /* 0x0000000e00037202 */ /* 0x000fce0000000f00 */
[----:B------:R-:W-:Y:S05]  /*28100*/  WARPSYNC.COLLECTIVE R15, `(.L_x_3519) ;  /* 0x000000000f087348 */ /* 0x000fea0003c00000 */
[----:B------:R0:W1:Y:S02]  /*28110*/  SHFL.IDX P6, R14, R13, R12, R11 ;  /* 0x0000000c0d0e7389 */ /* 0x00006400000c000b */
[----:B01----:R-:W-:Y:S01]  /*28120*/  ENDCOLLECTIVE ;  /* 0x000000000000791b */ /* 0x003fe20003800000 */
.L_x_3519:
[----:B------:R-:W-:-:S05]  /*28130*/  @!P1 IADD3 R3, P3, R31, R3, RZ ;  /* 0x000000031f039210 */ /* 0x000fca0007f7e0ff */
[----:B------:R-:W-:Y:S02]  /*28140*/  @!P1 IMAD.X R7, RZ, RZ, R2, P3 ;  /* 0x000000ffff079224 */ /* 0x000fe400018e0602 */
[----:B------:R-:W-:Y:S02]  /*28150*/  @!P1 IMAD.MOV.U32 R2, RZ, RZ, R3 ;  /* 0x000000ffff029224 */ /* 0x000fe400078e0003 */
[----:B------:R-:W-:Y:S01]  /*28160*/  @!P1 IMAD.MOV.U32 R3, RZ, RZ, R7 ;  /* 0x000000ffff039224 */ /* 0x000fe200078e0007 */
[----:B------:R-:W-:-:S04]  /*28170*/  MOV R13, R0 ;  /* 0x00000000000d7202 */ /* 0x000fc80000000f00 */
[----:B------:R-:W-:Y:S01]  /*28180*/  @!PT LDS RZ, [RZ] ;  /* 0x00000000fffff984 */ /* 0x000fe20000000800 */
[----:B------:R-:W-:Y:S01]  /*28190*/  @!PT LDS RZ, [RZ] ;  /* 0x00000000fffff984 */ /* 0x000fe20000000800 */
[----:B------:R-:W-:Y:S01]  /*281a0*/  @!PT LDS RZ, [RZ] ;  /* 0x00000000fffff984 */ /* 0x000fe20000000800 */
[----:B------:R0:W-:Y:S01]  /*281b0*/  @!P1 LDGSTS.E.BYPASS.LTC128B.128 [R8+0x14400], desc[UR60][R2.64], !P0 ;  /* 0x1440000002089fae */ /* 0x0001e2000c101d7c */
[----:B------:R-:W-:Y:S01]  /*281c0*/  ISETP.GE.AND P1, PT, R6, R29, PT ;  /* 0x0000001d0600720c */ /* 0x000fe20003f26270 */
[----:B0-----:R-:W-:-:S12]  /*281d0*/  IMAD.MOV.U32 R2, RZ, RZ, R14 ;  /* 0x000000ffff027224 */ /* 0x001fd800078e000e */
[----:B------:R-:W-:Y:S05]  /*281e0*/  WARPSYNC.COLLECTIVE R15, `(.L_x_3520) ;  /* 0x000000000f087348 */ /* 0x000fea0003c00000 */
[----:B------:R0:W1:Y:S02]  /*281f0*/  SHFL.IDX P6, R14, R13, R12, R11 ;  /* 0x0000000c0d0e7389 */ /* 0x00006400000c000b */
[----:B01----:R-:W-:Y:S01]  /*28200*/  ENDCOLLECTIVE ;  /* 0x000000000000791b */ /* 0x003fe20003800000 */
.L_x_3520:
[----:B------:R-:W-:Y:S02]  /*28210*/  IMAD.MOV.U32 R13, RZ, RZ, R4 ;  /* 0x000000ffff0d7224 */ /* 0x000fe400078e0004 */
[----:B------:R-:W-:Y:S02]  /*28220*/  IMAD.MOV.U32 R12, RZ, RZ, 0x2 ;  /* 0x00000002ff0c7424 */ /* 0x000fe400078e00ff */
[----:B------:R-:W-:-:S07]  /*28230*/  IMAD.MOV.U32 R5, RZ, RZ, R14 ;  /* 0x000000ffff057224 */ /* 0x000fce00078e000e */
[----:B------:R-:W-:Y:S05]  /*28240*/  WARPSYNC.COLLECTIVE R15, `(.L_x_3521) ;  /* 0x000000000f087348 */ /* 0x000fea0003c00000 */
[----:B------:R0:W1:Y:S02]  /*28250*/  SHFL.IDX P6, R14, R13, R12, R11 ;  /* 0x0000000c0d0e7389 */ /* 0x00006400000c000b */
[----:B01----:R-:W-:Y:S01]  /*28260*/  ENDCOLLECTIVE ;  /* 0x000000000000791b */ /* 0x003fe20003800000 */
.L_x_3521:
[----:B------:R-:W-:-:S05]  /*28270*/  @!P1 IADD3 R5, P3, R31, R5, RZ ;  /* 0x000000051f059210 */ /* 0x000fca0007f7e0ff */
[----:B------:R-:W-:Y:S02]  /*28280*/  @!P1 IMAD.X R6, RZ, RZ, R2, P3 ;  /* 0x000000ffff069224 */ /* 0x000fe400018e0602 */
[----:B------:R-:W-:Y:S02]  /*28290*/  @!P1 IMAD.MOV.U32 R2, RZ, RZ, R5 ;  /* 0x000000ffff029224 */ /* 0x000fe400078e0005 */
[----:B------:R-:W-:Y:S01]  /*282a0*/  @!P1 IMAD.MOV.U32 R3, RZ, RZ, R6 ;  /* 0x000000ffff039224 */ /* 0x000fe200078e0006 */
[----:B------:R-:W-:Y:S01]  /*282b0*/  MOV R13, R0 ;  /* 0x00000000000d7202 */ /* 0x000fe20000000f00 */
[----:B------:R-:W-:-:S03]  /*282c0*/  VIADD R6, R17, 0x20 ;  /* 0x0000002011067836 */ /* 0x000fc60000000000 */
[----:B------:R-:W-:Y:S01]  /*282d0*/  @!PT LDS RZ, [RZ] ;  /* 0x00000000fffff984 */ /* 0x000fe20000000800 */
[----:B------:R-:W-:Y:S01]  /*282e0*/  @!PT LDS RZ, [RZ] ;  /* 0x00000000fffff984 */ /* 0x000fe20000000800 */
[----:B------:R-:W-:Y:S01]  /*282f0*/  @!PT LDS RZ, [RZ] ;  /* 0x00000000fffff984 */ /* 0x000fe20000000800 */
[----:B------:R0:W-:Y:S02]  /*28300*/  @!P1 LDGSTS.E.BYPASS.LTC128B.128 [R8+0x14c00], desc[UR60][R2.64], !P0 ;  /* 0x14c0000002089fae */ /* 0x0001e4000c101d7c */
[----:B------:R-:W-:Y:S01]  /*28310*/  ISETP.GE.AND P1, PT, R6, R29, PT ;  /* 0x0000001d0600720c */ /* 0x000fe20003f26270 */
[----:B------:R-:W-:Y:S02]  /*28320*/  VIADD R6, R17, 0x30 ;  /* 0x0000003011067836 */ /* 0x000fe40000000000 */
[----:B0-----:R-:W-:-:S10]  /*28330*/  IMAD.MOV.U32 R2, RZ, RZ, R14 ;  /* 0x000000ffff027224 */ /* 0x001fd400078e000e */
[----:B------:R-:W-:Y:S05]  /*28340*/  WARPSYNC.COLLECTIVE R15, `(.L_x_3522) ;  /* 0x000000000f087348 */ /* 0x000fea0003c00000 */
[----:B------:R0:W1:Y:S02]  /*28350*/  SHFL.IDX P6, R14, R13, R12, R11 ;  /* 0x0000000c0d0e7389 */ /* 0x00006400000c000b */
[----:B01----:R-:W-:Y:S01]  /*28360*/  ENDCOLLECTIVE ;  /* 0x000000000000791b */ /* 0x003fe20003800000 */
.L_x_3522:
[----:B------:R-:W-:Y:S02]  /*28370*/  IMAD.MOV.U32 R13, RZ, RZ, R4 ;  /* 0x000000ffff0d7224 */ /* 0x000fe400078e0004 */
[----:B------:R-:W-:Y:S02]  /*28380*/  IMAD.MOV.U32 R12, RZ, RZ, 0x3 ;  /* 0x00000003ff0c7424 */ /* 0x000fe400078e00ff */
[----:B------:R-:W-:-:S07]  /*28390*/  IMAD.MOV.U32 R3, RZ, RZ, R14 ;  /* 0x000000ffff037224 */ /* 0x000fce00078e000e */
[----:B------:R-:W-:Y:S05]  /*283a0*/  WARPSYNC.COLLECTIVE R15, `(.L_x_3523) ;  /* 0x000000000f087348 */ /* 0x000fea0003c00000 */
[----:B------:R0:W1:Y:S02]  /*283b0*/  SHFL.IDX P6, R14, R13, R12, R11 ;  /* 0x0000000c0d0e7389 */ /* 0x00006400000c000b */
[----:B01----:R-:W-:Y:S01]  /*283c0*/  ENDCOLLECTIVE ;  /* 0x000000000000791b */ /* 0x003fe20003800000 */
.L_x_3523:
        /* <DEDUP_REMOVED lines=9> */
[----:B------:R0:W-:Y:S01]  /*28460*/  @!P1 LDGSTS.E.BYPASS.LTC128B.128 [R8+0x15400], desc[UR60][R2.64], !P0 ;  /* 0x1540000002089fae */ /* 0x0001e2000c101d7c */
[----:B------:R-:W-:Y:S01]  /*28470*/  ISETP.GE.AND P1, PT, R6, R29, PT ;  /* 0x0000001d0600720c */ /* 0x000fe20003f26270 */
[----:B------:R-:W-:Y:S02]  /*28480*/  VIADD R6, R17, 0x40 ;  /* 0x0000004011067836 */ /* 0x000fe40000000000 */
[----:B0-----:R-:W-:-:S10]  /*28490*/  IMAD.MOV.U32 R2, RZ, RZ, R14 ;  /* 0x000000ffff027224 */ /* 0x001fd400078e000e */
[----:B------:R-:W-:Y:S05]  /*284a0*/  WARPSYNC.COLLECTIVE R15, `(.L_x_3524) ;  /* 0x000000000f087348 */ /* 0x000fea0003c00000 */
[----:B------:R0:W1:Y:S02]  /*284b0*/  SHFL.IDX P6, R14, R13, R12, R11 ;  /* 0x0000000c0d0e7389 */ /* 0x00006400000c000b */
[----:B01----:R-:W-:Y:S01]  /*284c0*/  ENDCOLLECTIVE ;  /* 0x000000000000791b */ /* 0x003fe20003800000 */
.L_x_3524:
[----:B------:R-:W-:Y:S02]  /*284d0*/  IMAD.MOV.U32 R13, RZ, RZ, R4 ;  /* 0x000000ffff0d7224 */ /* 0x000fe400078e0004 */
[----:B------:R-:W-:Y:S02]  /*284e0*/  IMAD.MOV.U32 R12, RZ, RZ, 0x4 ;  /* 0x00000004ff0c7424 */ /* 0x000fe400078e00ff */
[----:B------:R-:W-:-:S07]  /*284f0*/  IMAD.MOV.U32 R3, RZ, RZ, R14 ;  /* 0x000000ffff037224 */ /* 0x000fce00078e000e */
[----:B------:R-:W-:Y:S05]  /*28500*/  WARPSYNC.COLLECTIVE R15, `(.L_x_3525) ;  /* 0x000000000f087348 */ /* 0x000fea0003c00000 */
[----:B------:R0:W1:Y:S02]  /*28510*/  SHFL.IDX P6, R14, R13, R12, R11 ;  /* 0x0000000c0d0e7389 */ /* 0x00006400000c000b */
[----:B01----:R-:W-:Y:S01]  /*28520*/  ENDCOLLECTIVE ;  /* 0x000000000000791b */ /* 0x003fe20003800000 */
.L_x_3525:
[----:B------:R-:W-:-:S04]  /*28530*/  @!P1 IADD3 R3, P2, R31, R3, RZ ;  /* 0x000000031f039210 */ /* 0x000fc80007f5e0ff */
[----:B------:R-:W-:-:S04]  /*28540*/  @!P1 IADD3.X R2, RZ, R2, RZ, P2, !PT ;  /* 0x00000002ff029210 */ /* 0x000fc800017fe4ff */
        /* <DEDUP_REMOVED lines=14> */
.L_x_3526:
[----:B------:R-:W-:Y:S01]  /*28630*/  MOV R13, R4 ;  /* 0x00000004000d7202 */ /* 0x000fe20000000f00 */
[----:B------:R-:W-:Y:S02]  /*28640*/  IMAD.MOV.U32 R12, RZ, RZ, 0x5 ;  /* 0x00000005ff0c7424 */ /* 0x000fe400078e00ff */
[----:B------:R-:W-:-:S07]  /*28650*/  IMAD.MOV.U32 R3, RZ, RZ, R14 ;  /* 0x000000ffff037224 */ /* 0x000fce00078e000e */
[----:B------:R-:W-:Y:S05]  /*28660*/  WARPSYNC.COLLECTIVE R15, `(.L_x_3527) ;  /* 0x000000000f087348 */ /* 0x000fea0003c00000 */
[----:B------:R0:W1:Y:S02]  /*28670*/  SHFL.IDX P6, R14, R13, R12, R11 ;  /* 0x0000000c0d0e7389 */ /* 0x00006400000c000b */
[----:B01----:R-:W-:Y:S01]  /*28680*/  ENDCOLLECTIVE ;  /* 0x000000000000791b */ /* 0x003fe20003800000 */
.L_x_3527:
        /* <DEDUP_REMOVED lines=16> */
.L_x_3528:
[----:B------:R-:W-:Y:S02]  /*28790*/  IMAD.MOV.U32 R13, RZ, RZ, R4 ;  /* 0x000000ffff0d7224 */ /* 0x000fe400078e0004 */
[----:B------:R-:W-:Y:S02]  /*287a0*/  IMAD.MOV.U32 R12, RZ, RZ, 0x6 ;  /* 0x00000006ff0c7424 */ /* 0x000fe400078e00ff */
[----:B------:R-:W-:-:S07]  /*287b0*/  IMAD.MOV.U32 R3, RZ, RZ, R14 ;  /* 0x000000ffff037224 */ /* 0x000fce00078e000e */
[----:B------:R-:W-:Y:S05]  /*287c0*/  WARPSYNC.COLLECTIVE R15, `(.L_x_3529) ;  /* 0x000000000f087348 */ /* 0x000fea0003c00000 */
[----:B------:R0:W1:Y:S02]  /*287d0*/  SHFL.IDX P6, R14, R13, R12, R11 ;  /* 0x0000000c0d0e7389 */ /* 0x00006400000c000b */
[----:B01----:R-:W-:Y:S01]  /*287e0*/  ENDCOLLECTIVE ;  /* 0x000000000000791b */ /* 0x003fe20003800000 */
.L_x_3529:
[----:B------:R-:W-:-:S05]  /*287f0*/  @!P1 IADD3 R3, P2, R31, R3, RZ ;  /* 0x000000031f039210 */ /* 0x000fca0007f5e0ff */
[----:B------:R-:W-:Y:S01]  /*28800*/  @!P1 IMAD.X R2, RZ, RZ, R2, P2 ;  /* 0x000000ffff029224 */ /* 0x000fe200010e0602 */
[----:B------:R-:W-:-:S04]  /*28810*/  ISETP.GE.AND P2, PT, R6, R29, PT ;  /* 0x0000001d0600720c */ /* 0x000fc80003f46270 */
[----:B------:R-:W-:Y:S02]  /*28820*/  @!P1 LOP3.LUT R3, R3, R2, RZ, 0x3c, !PT ;  /* 0x0000000203039212 */ /* 0x000fe400078e3cff */
[----:B------:R-:W-:Y:S02]  /*28830*/  MOV R13, R0 ;  /* 0x00000000000d7202 */ /* 0x000fe40000000f00 */
        /* <DEDUP_REMOVED lines=10> */
.L_x_3530:
[----:B------:R-:W-:Y:S02]  /*288e0*/  IMAD.MOV.U32 R13, RZ, RZ, R4 ;  /* 0x000000ffff0d7224 */ /* 0x000fe400078e0004 */
[----:B------:R-:W-:Y:S02]  /*288f0*/  IMAD.MOV.U32 R12, RZ, RZ, 0x7 ;  /* 0x00000007ff0c7424 */ /* 0x000fe400078e00ff */
[----:B------:R-:W-:-:S07]  /*28900*/  IMAD.MOV.U32 R3, RZ, RZ, R14 ;  /* 0x000000ffff037224 */ /* 0x000fce00078e000e */
[----:B------:R-:W-:Y:S05]  /*28910*/  WARPSYNC.COLLECTIVE R15, `(.L_x_3531) ;  /* 0x000000000f087348 */ /* 0x000fea0003c00000 */
[----:B------:R0:W1:Y:S02]  /*28920*/  SHFL.IDX P6, R14, R13, R12, R11 ;  /* 0x0000000c0d0e7389 */ /* 0x00006400000c000b */
[----:B01----:R-:W-:Y:S01]  /*28930*/  ENDCOLLECTIVE ;  /* 0x000000000000791b */ /* 0x003fe20003800000 */
.L_x_3531:
[----:B------:R-:W-:-:S05]  /*28940*/  @!P2 IADD3 R3, P1, R31, R3, RZ ;  /* 0x000000031f03a210 */ /* 0x000fca0007f3e0ff */
[----:B------:R-:W-:-:S05]  /*28950*/  @!P2 IMAD.X R2, RZ, RZ, R2, P1 ;  /* 0x000000ffff02a224 */ /* 0x000fca00008e0602 */
[----:B------:R-:W-:Y:S01]  /*28960*/  @!P2 LOP3.LUT R3, R3, R2, RZ, 0x3c, !PT ;  /* 0x000000020303a212 */ /* 0x000fe200078e3cff */
[----:B------:R-:W-:-:S03]  /*28970*/  IMAD.MOV.U32 R13, RZ, RZ, R0 ;  /* 0x000000ffff0d7224 */ /* 0x000fc600078e0000 */
        /* <DEDUP_REMOVED lines=10> */
.L_x_3532:
[----:B------:R-:W-:Y:S05]  /*28a20*/  BRA `(.L_x_3533) ;  /* 0xffffff7800807947 */ /* 0x000fea000383ffff */
.L_x_3283:
[----:B0-----:R0:W1:Y:S02]  /*28a30*/  SYNCS.PHASECHK.TRANS64.TRYWAIT P0, [R22+URZ+0x22820], R3 ;  /* 0x02282003160075a7 */ /* 0x001064000800017f */
[----:B-1----:R-:W-:Y:S05]  /*28a40*/  @!P0 NANOSLEEP.SYNCS 0x989680 ;  /* 0x009896800000895d */ /* 0x002fea0003900000 */
[----:B------:R-:W1:Y:S02]  /*28a50*/  @!P0 SYNCS.PHASECHK.TRANS64 P0, [R22+URZ+0x22820], R3 ;  /* 0x02282003160085a7 */ /* 0x000e64000800007f */
[----:B-1----:R-:W-:Y:S05]  /*28a60*/  @!P0 BRA `(.L_x_3283) ;  /* 0xfffffffc00f08947 */ /* 0x002fea000383ffff */
[----:B------:R-:W-:Y:S05]  /*28a70*/  BRA `(.L_x_3534) ;  /* 0xffffff7800e07947 */ /* 0x000fea000383ffff */
.L_x_3287:
[----:B0-----:R0:W1:Y:S02]  /*28a80*/  SYNCS.PHASECHK.TRANS64.TRYWAIT P0, [R0+URZ+0x22880], R30 ;  /* 0x0228801e000075a7 */ /* 0x001064000800017f */
[----:B-1----:R-:W-:Y:S05]  /*28a90*/  @!P0 NANOSLEEP.SYNCS 0x989680 ;  /* 0x009896800000895d */ /* 0x002fea0003900000 */
[----:B------:R-:W1:Y:S02]  /*28aa0*/  @!P0 SYNCS.PHASECHK.TRANS64 P0, [R0+URZ+0x22880], R30 ;  /* 0x0228801e000085a7 */ /* 0x000e64000800007f */
[----:B-1----:R-:W-:Y:S05]  /*28ab0*/  @!P0 BRA `(.L_x_3287) ;  /* 0xfffffffc00f08947 */ /* 0x002fea000383ffff */
[----:B------:R-:W-:Y:S05]  /*28ac0*/  BRA `(.L_x_3535) ;  /* 0xffffff7c00f87947 */ /* 0x000fea000383ffff */
.L_x_3288:
[----:B------:R-:W-:Y:S01]  /*28ad0*/  BSSY B0, `(.L_x_3536) ;  /* 0x0000008000007945 */ /* 0x000fe20003800000 */
[----:B------:R-:W-:Y:S01]  /*28ae0*/  IMAD.MOV.U32 R13, RZ, RZ, R20 ;  /* 0x000000ffff0d7224 */ /* 0x000fe200078e0014 */
[----:B------:R-:W-:Y:S01]  /*28af0*/  MOV R12, RZ ;  /* 0x000000ff000c7202 */ /* 0x000fe20000000f00 */
[----:B------:R-:W-:Y:S02]  /*28b00*/  IMAD.MOV.U32 R11, RZ, RZ, 0x181f ;  /* 0x0000181fff0b7424 */ /* 0x000fe400078e00ff */
[----:B------:R-:W-:-:S07]  /*28b10*/  IMAD.MOV.U32 R15, RZ, RZ, -0x1 ;  /* 0xffffffffff0f7424 */ /* 0x000fce00078e00ff */
[----:B0-----:R-:W-:Y:S05]  /*28b20*/  WARPSYNC.COLLECTIVE R15, `(.L_x_3537) ;  /* 0x000000000f087348 */ /* 0x001fea0003c00000 */
[----:B------:R1:W2:Y:S02]  /*28b30*/  SHFL.IDX P6, R14, R13, R12, R11 ;  /* 0x0000000c0d0e7389 */ /* 0x0002a400000c000b */
[----:B012---:R-:W-:Y:S01]  /*28b40*/  ENDCOLLECTIVE ;  /* 0x000000000000791b */ /* 0x007fe20003800000 */
.L_x_3537:
[----:B------:R-:W-:Y:S05]  /*28b50*/  BSYNC B0 ;  /* 0x0000000000007941 */ /* 0x000fea0003800000 */
.L_x_3536:
        /* <DEDUP_REMOVED lines=9> */
.L_x_3538:
[----:B------:R-:W-:Y:S02]  /*28bf0*/  IMAD.MOV.U32 R13, RZ, RZ, R20 ;  /* 0x000000ffff0d7224 */ /* 0x000fe400078e0014 */
[----:B------:R-:W-:Y:S02]  /*28c00*/  IMAD.MOV.U32 R12, RZ, RZ, 0x1 ;  /* 0x00000001ff0c7424 */ /* 0x000fe400078e00ff */
[----:B------:R-:W-:-:S07]  /*28c10*/  IMAD.MOV.U32 R2, RZ, RZ, R14 ;  /* 0x000000ffff027224 */ /* 0x000fce00078e000e */
[----:B------:R-:W-:Y:S05]  /*28c20*/  WARPSYNC.COLLECTIVE R15, `(.L_x_3539) ;  /* 0x000000000f087348 */ /* 0x000fea0003c00000 */
[----:B------:R0:W1:Y:S02]  /*28c30*/  SHFL.IDX P6, R14, R13, R12, R11 ;  /* 0x0000000c0d0e7389 */ /* 0x00006400000c000b */
[----:B01----:R-:W-:Y:S01]  /*28c40*/  ENDCOLLECTIVE ;  /* 0x000000000000791b */ /* 0x003fe20003800000 */
.L_x_3539:
        /* <DEDUP_REMOVED lines=11> */
.L_x_3540:
        /* <DEDUP_REMOVED lines=9> */
.L_x_3541:
        /* <DEDUP_REMOVED lines=9> */
.L_x_3542:
[----:B------:R-:W-:Y:S02]  /*28e20*/  IMAD.MOV.U32 R13, RZ, RZ, R20 ;  /* 0x000000ffff0d7224 */ /* 0x000fe400078e0014 */
[----:B------:R-:W-:Y:S02]  /*28e30*/  IMAD.MOV.U32 R12, RZ, RZ, 0x3 ;  /* 0x00000003ff0c7424 */ /* 0x000fe400078e00ff */
[----:B------:R-:W-:-:S07]  /*28e40*/  IMAD.MOV.U32 R2, RZ, RZ, R14 ;  /* 0x000000ffff027224 */ /* 0x000fce00078e000e */
[----:B------:R-:W-:Y:S05]  /*28e50*/  WARPSYNC.COLLECTIVE R15, `(.L_x_3543) ;  /* 0x000000000f087348 */ /* 0x000fea0003c00000 */
[----:B------:R0:W1:Y:S02]  /*28e60*/  SHFL.IDX P6, R14, R13, R12, R11 ;  /* 0x0000000c0d0e7389 */ /* 0x00006400000c000b */
[----:B01----:R-:W-:Y:S01]  /*28e70*/  ENDCOLLECTIVE ;  /* 0x000000000000791b */ /* 0x003fe20003800000 */
.L_x_3543:
        /* <DEDUP_REMOVED lines=11> */
.L_x_3544:
[----:B------:R-:W-:Y:S02]  /*28f30*/  IMAD.MOV.U32 R13, RZ, RZ, R20 ;  /* 0x000000ffff0d7224 */ /* 0x000fe400078e0014 */
[----:B------:R-:W-:Y:S02]  /*28f40*/  IMAD.MOV.U32 R12, RZ, RZ, 0x4 ;  /* 0x00000004ff0c7424 */ /* 0x000fe400078e00ff */
[----:B------:R-:W-:-:S07]  /*28f50*/  IMAD.MOV.U32 R2, RZ, RZ, R14 ;  /* 0x000000ffff027224 */ /* 0x000fce00078e000e */
[----:B------:R-:W-:Y:S05]  /*28f60*/  WARPSYNC.COLLECTIVE R15, `(.L_x_3545) ;  /* 0x000000000f087348 */ /* 0x000fea0003c00000 */
[----:B------:R0:W1:Y:S02]  /*28f70*/  SHFL.IDX P6, R14, R13, R12, R11 ;  /* 0x0000000c0d0e7389 */ /* 0x00006400000c000b */
[----:B01----:R-:W-:Y:S01]  /*28f80*/  ENDCOLLECTIVE ;  /* 0x000000000000791b */ /* 0x003fe20003800000 */
.L_x_3545:
        /* <DEDUP_REMOVED lines=11> */
.L_x_3546:
[----:B------:R-:W-:Y:S01]  /*29040*/  MOV R13, R20 ;  /* 0x00000014000d7202 */ /* 0x000fe20000000f00 */
[----:B------:R-:W-:Y:S02]  /*29050*/  IMAD.MOV.U32 R12, RZ, RZ, 0x5 ;  /* 0x00000005ff0c7424 */ /* 0x000fe400078e00ff */
[----:B------:R-:W-:-:S07]  /*29060*/  IMAD.MOV.U32 R2, RZ, RZ, R14 ;  /* 0x000000ffff027224 */ /* 0x000fce00078e000e */
[----:B------:R-:W-:Y:S05]  /*29070*/  WARPSYNC.COLLECTIVE R15, `(.L_x_3547) ;  /* 0x000000000f087348 */ /* 0x000fea0003c00000 */
[----:B------:R0:W1:Y:S02]  /*29080*/  SHFL.IDX P6, R14, R13, R12, R11 ;  /* 0x0000000c0d0e7389 */ /* 0x00006400000c000b */
[----:B01----:R-:W-:Y:S01]  /*29090*/  ENDCOLLECTIVE ;  /* 0x000000000000791b */ /* 0x003fe20003800000 */
.L_x_3547:
        /* <DEDUP_REMOVED lines=11> */
.L_x_3548:
[----:B------:R-:W-:Y:S02]  /*29150*/  IMAD.MOV.U32 R13, RZ, RZ, R20 ;  /* 0x000000ffff0d7224 */ /* 0x000fe400078e0014 */
[----:B------:R-:W-:Y:S02]  /*29160*/  IMAD.MOV.U32 R12, RZ, RZ, 0x6 ;  /* 0x00000006ff0c7424 */ /* 0x000fe400078e00ff */
[----:B------:R-:W-:-:S07]  /*29170*/  IMAD.MOV.U32 R2, RZ, RZ, R14 ;  /* 0x000000ffff027224 */ /* 0x000fce00078e000e */
[----:B------:R-:W-:Y:S05]  /*29180*/  WARPSYNC.COLLECTIVE R15, `(.L_x_3549) ;  /* 0x000000000f087348 */ /* 0x000fea0003c00000 */
[----:B------:R0:W1:Y:S02]  /*29190*/  SHFL.IDX P6, R14, R13, R12, R11 ;  /* 0x0000000c0d0e7389 */ /* 0x00006400000c000b */
[----:B01----:R-:W-:Y:S01]  /*291a0*/  ENDCOLLECTIVE ;  /* 0x000000000000791b */ /* 0x003fe20003800000 */
.L_x_3549:
        /* <DEDUP_REMOVED lines=11> */
.L_x_3550:
[----:B------:R-:W-:Y:S02]  /*29260*/  IMAD.MOV.U32 R13, RZ, RZ, R20 ;  /* 0x000000ffff0d7224 */ /* 0x000fe400078e0014 */
[----:B------:R-:W-:Y:S02]  /*29270*/  IMAD.MOV.U32 R12, RZ, RZ, 0x7 ;  /* 0x00000007ff0c7424 */ /* 0x000fe400078e00ff */
[----:B------:R-:W-:-:S07]  /*29280*/  IMAD.MOV.U32 R2, RZ, RZ, R14 ;  /* 0x000000ffff027224 */ /* 0x000fce00078e000e */
[----:B------:R-:W-:Y:S05]  /*29290*/  WARPSYNC.COLLECTIVE R15, `(.L_x_3551) ;  /* 0x000000000f087348 */ /* 0x000fea0003c00000 */
[----:B------:R0:W1:Y:S02]  /*292a0*/  SHFL.IDX P6, R14, R13, R12, R11 ;  /* 0x0000000c0d0e7389 */ /* 0x00006400000c000b */
[----:B01----:R-:W-:Y:S01]  /*292b0*/  ENDCOLLECTIVE ;  /* 0x000000000000791b */ /* 0x003fe20003800000 */
.L_x_3551:
        /* <DEDUP_REMOVED lines=11> */
.L_x_3552:
        /* <DEDUP_REMOVED lines=9> */
.L_x_3553:
        /* <DEDUP_REMOVED lines=9> */
.L_x_3554:
        /* <DEDUP_REMOVED lines=8> */
.L_x_3555:
[----:B------:R-:W-:Y:S01]  /*29510*/  @!PT LDS RZ, [RZ] ;  /* 0x00000000fffff984 */ /* 0x000fe20000000800 */
[----:B------:R-:W-:Y:S01]  /*29520*/  @!PT LDS RZ, [RZ] ;  /* 0x00000000fffff984 */ /* 0x000fe20000000800 */
[----:B------:R-:W-:Y:S01]  /*29530*/  @!PT LDS RZ, [RZ] ;  /* 0x00000000fffff984 */ /* 0x000fe20000000800 */
[----:B------:R0:W-:Y:S01]  /*29540*/  LDGSTS.E.BYPASS.LTC128B.128 [R6+0xe400], desc[UR60][R2.64], !P2 ;  /* 0x0e40000002067fae */ /* 0x0001e2000d101d7c */
[----:B------:R-:W-:Y:S01]  /*29550*/  IMAD.MOV.U32 R13, RZ, RZ, R9 ;  /* 0x000000ffff0d7224 */ /* 0x000fe200078e0009 */
[----:B------:R-:W-:-:S07]  /*29560*/  MOV R17, R14 ;  /* 0x0000000e00117202 */ /* 0x000fce0000000f00 */
[----:B0-----:R-:W-:Y:S05]  /*29570*/  WARPSYNC.COLLECTIVE R15, `(.L_x_3556) ;  /* 0x000000000f087348 */ /* 0x001fea0003c00000 */
[----:B------:R1:W2:Y:S02]  /*29580*/  SHFL.IDX P6, R14, R13, R12, R11 ;  /* 0x0000000c0d0e7389 */ /* 0x0002a400000c000b */
[----:B012---:R-:W-:Y:S01]  /*29590*/  ENDCOLLECTIVE ;  /* 0x000000000000791b */ /* 0x007fe20003800000 */
.L_x_3556:
[----:B------:R-:W-:Y:S01]  /*295a0*/  IMAD.MOV.U32 R2, RZ, RZ, R14 ;  /* 0x000000ffff027224 */ /* 0x000fe200078e000e */
[----:B------:R-:W-:Y:S06]  /*295b0*/  BRA `(.L_x_3557) ;  /* 0xffffff7800947947 */ /* 0x000fec000383ffff */
.L_x_3293:
[----:B---3--:R3:W4:Y:S02]  /*295c0*/  SYNCS.PHASECHK.TRANS64.TRYWAIT P0, [R0+URZ+0x22840], R30 ;  /* 0x0228401e000075a7 */ /* 0x008724000800017f */
[----:B----4-:R-:W-:Y:S05]  /*295d0*/  @!P0 NANOSLEEP.SYNCS 0x989680 ;  /* 0x009896800000895d */ /* 0x010fea0003900000 */
[----:B------:R-:W4:Y:S02]  /*295e0*/  @!P0 SYNCS.PHASECHK.TRANS64 P0, [R0+URZ+0x22840], R30 ;  /* 0x0228401e000085a7 */ /* 0x000f24000800007f */
[----:B----4-:R-:W-:Y:S05]  /*295f0*/  @!P0 BRA `(.L_x_3293) ;  /* 0xfffffffc00f08947 */ /* 0x010fea000383ffff */
[----:B------:R-:W-:Y:S05]  /*29600*/  BRA `(.L_x_3558) ;  /* 0xffffff7800e47947 */ /* 0x000fea000383ffff */
.L_x_3294:
        /* <DEDUP_REMOVED lines=8> */
.L_x_3560:
[----:B------:R-:W-:Y:S05]  /*29690*/  BSYNC B0 ;  /* 0x0000000000007941 */ /* 0x000fea0003800000 */
.L_x_3559:
        /* <DEDUP_REMOVED lines=8> */
.L_x_3561:
[----:B------:R-:W-:Y:S02]  /*29720*/  IMAD.MOV.U32 R13, RZ, RZ, R5 ;  /* 0x000000ffff0d7224 */ /* 0x000fe400078e0005 */
[----:B------:R-:W-:Y:S02]  /*29730*/  IMAD.MOV.U32 R12, RZ, RZ, 0x1 ;  /* 0x00000001ff0c7424 */ /* 0x000fe400078e00ff */
[----:B------:R-:W-:-:S07]  /*29740*/  IMAD.MOV.U32 R2, RZ, RZ, R14 ;  /* 0x000000ffff027224 */ /* 0x000fce00078e000e */
[----:B------:R-:W-:Y:S05]  /*29750*/  WARPSYNC.COLLECTIVE R15, `(.L_x_3562) ;  /* 0x000000000f087348 */ /* 0x000fea0003c00000 */
[----:B------:R0:W1:Y:S02]  /*29760*/  SHFL.IDX P6, R14, R13, R12, R11 ;  /* 0x0000000c0d0e7389 */ /* 0x00006400000c000b */
[----:B01----:R-:W-:Y:S01]  /*29770*/  ENDCOLLECTIVE ;  /* 0x000000000000791b */ /* 0x003fe20003800000 */
.L_x_3562:
        /* <DEDUP_REMOVED lines=11> */
.L_x_3563:
[----:B------:R-:W-:Y:S02]  /*29830*/  IMAD.MOV.U32 R13, RZ, RZ, R5 ;  /* 0x000000ffff0d7224 */ /* 0x000fe400078e0005 */
[----:B------:R-:W-:Y:S01]  /*29840*/  IMAD.MOV.U32 R12, RZ, RZ, 0x2 ;  /* 0x00000002ff0c7424 */ /* 0x000fe200078e00ff */
[----:B------:R-:W-:-:S07]  /*29850*/  MOV R10, R14 ;  /* 0x0000000e000a7202 */ /* 0x000fce0000000f00 */
[----:B------:R-:W-:Y:S05]  /*29860*/  WARPSYNC.COLLECTIVE R15, `(.L_x_3564) ;  /* 0x000000000f087348 */ /* 0x000fea0003c00000 */
[----:B------:R0:W1:Y:S02]  /*29870*/  SHFL.IDX P6, R14, R13, R12, R11 ;  /* 0x0000000c0d0e7389 */ /* 0x00006400000c000b */
[----:B01----:R-:W-:Y:S01]  /*29880*/  ENDCOLLECTIVE ;  /* 0x000000000000791b */ /* 0x003fe20003800000 */
.L_x_3564:
        /* <DEDUP_REMOVED lines=11> */
.L_x_3565:
[----:B------:R-:W-:Y:S01]  /*29940*/  IMAD.MOV.U32 R13, RZ, RZ, R5 ;  /* 0x000000ffff0d7224 */ /* 0x000fe200078e0005 */
[----:B------:R-:W-:Y:S01]  /*29950*/  MOV R12, 0x3 ;  /* 0x00000003000c7802 */ /* 0x000fe20000000f00 */
[----:B------:R-:W-:-:S07]  /*29960*/  IMAD.MOV.U32 R2, RZ, RZ, R14 ;  /* 0x000000ffff027224 */ /* 0x000fce00078e000e */
[----:B------:R-:W-:Y:S05]  /*29970*/  WARPSYNC.COLLECTIVE R15, `(.L_x_3566) ;  /* 0x000000000f087348 */ /* 0x000fea0003c00000 */
[----:B------:R0:W1:Y:S02]  /*29980*/  SHFL.IDX P6, R14, R13, R12, R11 ;  /* 0x0000000c0d0e7389 */ /* 0x00006400000c000b */
[----:B01----:R-:W-:Y:S01]  /*29990*/  ENDCOLLECTIVE ;  /* 0x000000000000791b */ /* 0x003fe20003800000 */
.L_x_3566:
        /* <DEDUP_REMOVED lines=11> */
.L_x_3567:
[----:B------:R-:W-:Y:S02]  /*29a50*/  IMAD.MOV.U32 R13, RZ, RZ, R5 ;  /* 0x000000ffff0d7224 */ /* 0x000fe400078e0005 */
[----:B------:R-:W-:Y:S02]  /*29a60*/  IMAD.MOV.U32 R12, RZ, RZ, 0x4 ;  /* 0x00000004ff0c7424 */ /* 0x000fe400078e00ff */
[----:B------:R-:W-:-:S07]  /*29a70*/  IMAD.MOV.U32 R2, RZ, RZ, R14 ;  /* 0x000000ffff027224 */ /* 0x000fce00078e000e */
[----:B------:R-:W-:Y:S05]  /*29a80*/  WARPSYNC.COLLECTIVE R15, `(.L_x_3568) ;  /* 0x000000000f087348 */ /* 0x000fea0003c00000 */
[----:B------:R0:W1:Y:S02]  /*29a90*/  SHFL.IDX P6, R14, R13, R12, R11 ;  /* 0x0000000c0d0e7389 */ /* 0x00006400000c000b */
[----:B01----:R-:W-:Y:S01]  /*29aa0*/  ENDCOLLECTIVE ;  /* 0x000000000000791b */ /* 0x003fe20003800000 */
.L_x_3568:
        /* <DEDUP_REMOVED lines=11> */
.L_x_3569:
[----:B------:R-:W-:Y:S02]  /*29b60*/  IMAD.MOV.U32 R13, RZ, RZ, R5 ;  /* 0x000000ffff0d7224 */ /* 0x000fe400078e0005 */
[----:B------:R-:W-:Y:S01]  /*29b70*/  IMAD.MOV.U32 R12, RZ, RZ, 0x5 ;  /* 0x00000005ff0c7424 */ /* 0x000fe200078e00ff */
[----:B------:R-:W-:-:S07]  /*29b80*/  MOV R2, R14 ;  /* 0x0000000e00027202 */ /* 0x000fce0000000f00 */
[----:B------:R-:W-:Y:S05]  /*29b90*/  WARPSYNC.COLLECTIVE R15, `(.L_x_3570) ;  /* 0x000000000f087348 */ /* 0x000fea0003c00000 */
[----:B------:R0:W1:Y:S02]  /*29ba0*/  SHFL.IDX P6, R14, R13, R12, R11 ;  /* 0x0000000c0d0e7389 */ /* 0x00006400000c000b */
[----:B01----:R-:W-:Y:S01]  /*29bb0*/  ENDCOLLECTIVE ;  /* 0x000000000000791b */ /* 0x003fe20003800000 */
.L_x_3570:
        /* <DEDUP_REMOVED lines=11> */
.L_x_3571:
[----:B------:R-:W-:Y:S01]  /*29c70*/  IMAD.MOV.U32 R13, RZ, RZ, R5 ;  /* 0x000000ffff0d7224 */ /* 0x000fe200078e0005 */
[----:B------:R-:W-:Y:S01]  /*29c80*/  MOV R12, 0x6 ;  /* 0x00000006000c7802 */ /* 0x000fe20000000f00 */
[----:B------:R-:W-:-:S07]  /*29c90*/  IMAD.MOV.U32 R2, RZ, RZ, R14 ;  /* 0x000000ffff027224 */ /* 0x000fce00078e000e */
[----:B------:R-:W-:Y:S05]  /*29ca0*/  WARPSYNC.COLLECTIVE R15, `(.L_x_3572) ;  /* 0x000000000f087348 */ /* 0x000fea0003c00000 */
[----:B------:R0:W1:Y:S02]  /*29cb0*/  SHFL.IDX P6, R14, R13, R12, R11 ;  /* 0x0000000c0d0e7389 */ /* 0x00006400000c000b */
[----:B01----:R-:W-:Y:S01]  /*29cc0*/  ENDCOLLECTIVE ;  /* 0x000000000000791b */ /* 0x003fe20003800000 */
.L_x_3572:
        /* <DEDUP_REMOVED lines=11> */
.L_x_3573:
[----:B------:R-:W-:Y:S02]  /*29d80*/  IMAD.MOV.U32 R13, RZ, RZ, R5 ;  /* 0x000000ffff0d7224 */ /* 0x000fe400078e0005 */
[----:B------:R-:W-:Y:S02]  /*29d90*/  IMAD.MOV.U32 R12, RZ, RZ, 0x7 ;  /* 0x00000007ff0c7424 */ /* 0x000fe400078e00ff */
[----:B------:R-:W-:-:S07]  /*29da0*/  IMAD.MOV.U32 R2, RZ, RZ, R14 ;  /* 0x000000ffff027224 */ /* 0x000fce00078e000e */
[----:B------:R-:W-:Y:S05]  /*29db0*/  WARPSYNC.COLLECTIVE R15, `(.L_x_3574) ;  /* 0x000000000f087348 */ /* 0x000fea0003c00000 */
[----:B------:R0:W1:Y:S02]  /*29dc0*/  SHFL.IDX P6, R14, R13, R12, R11 ;  /* 0x0000000c0d0e7389 */ /* 0x00006400000c000b */
[----:B01----:R-:W-:Y:S01]  /*29dd0*/  ENDCOLLECTIVE ;  /* 0x000000000000791b */ /* 0x003fe20003800000 */
.L_x_3574:
[----:B------:R-:W-:Y:S01]  /*29de0*/  IMAD.MOV.U32 R13, RZ, RZ, R4 ;  /* 0x000000ffff0d7224 */ /* 0x000fe200078e0004 */
[----:B------:R-:W-:-:S04]  /*29df0*/  IADD3 R4, P0, R31, R2, RZ ;  /* 0x000000021f047210 */ /* 0x000fc80007f1e0ff */
[----:B------:R-:W-:Y:S01]  /*29e00*/  IADD3.X R5, RZ, R9, RZ, P0, !PT ;  /* 0x00000009ff057210 */ /* 0x000fe200007fe4ff */
[----:B------:R-:W-:-:S04]  /*29e10*/  IMAD.MOV.U32 R3, RZ, RZ, R14 ;  /* 0x000000ffff037224 */ /* 0x000fc800078e000e */
[----:B------:R-:W-:Y:S01]  /*29e20*/  @!PT LDS RZ, [RZ] ;  /* 0x00000000fffff984 */ /* 0x000fe20000000800 */
[----:B------:R-:W-:Y:S01]  /*29e30*/  @!PT LDS RZ, [RZ] ;  /* 0x00000000fffff984 */ /* 0x000fe20000000800 */
[----:B------:R-:W-:Y:S01]  /*29e40*/  @!PT LDS RZ, [RZ] ;  /* 0x00000000fffff984 */ /* 0x000fe20000000800 */
[----:B------:R0:W-:Y:S04]  /*29e50*/  LDGSTS.E.BYPASS.LTC128B.128 [R6+0x1b400], desc[UR60][R4.64], !P2 ;  /* 0x1b40000004067fae */ /* 0x0001e8000d101d7c */
[----:B0-----:R-:W-:Y:S05]  /*29e60*/  WARPSYNC.COLLECTIVE R15, `(.L_x_3575) ;  /* 0x000000000f087348 */ /* 0x001fea0003c00000 */
[----:B------:R1:W2:Y:S02]  /*29e70*/  SHFL.IDX P6, R14, R13, R12, R11 ;  /* 0x0000000c0d0e7389 */ /* 0x0002a400000c000b */
[----:B012---:R-:W-:Y:S01]  /*29e80*/  ENDCOLLECTIVE ;  /* 0x000000000000791b */ /* 0x007fe20003800000 */
.L_x_3575:
[----:B------:R-:W-:Y:S02]  /*29e90*/  IMAD.MOV.U32 R13, RZ, RZ, R8 ;  /* 0x000000ffff0d7224 */ /* 0x000fe400078e0008 */
[----:B------:R-:W-:Y:S02]  /*29ea0*/  IMAD.MOV.U32 R12, RZ, RZ, RZ ;  /* 0x000000ffff0c7224 */ /* 0x000fe400078e00ff */
[----:B------:R-:W-:-:S07]  /*29eb0*/  IMAD.MOV.U32 R10, RZ, RZ, R14 ;  /* 0x000000ffff0a7224 */ /* 0x000fce00078e000e */
[----:B------:R-:W-:Y:S05]  /*29ec0*/  WARPSYNC.COLLECTIVE R15, `(.L_x_3576) ;  /* 0x000000000f087348 */ /* 0x000fea0003c00000 */
[----:B------:R0:W1:Y:S02]  /*29ed0*/  SHFL.IDX P6, R14, R13, R12, R11 ;  /* 0x0000000c0d0e7389 */ /* 0x00006400000c000b */
[----:B01----:R-:W-:Y:S01]  /*29ee0*/  ENDCOLLECTIVE ;  /* 0x000000000000791b */ /* 0x003fe20003800000 */
.L_x_3576:
        /* <DEDUP_REMOVED lines=11> */
.L_x_3577:
[----:B------:R-:W-:Y:S01]  /*29fa0*/  IMAD.MOV.U32 R13, RZ, RZ, R8 ;  /* 0x000000ffff0d7224 */ /* 0x000fe200078e0008 */
[----:B------:R-:W-:Y:S01]  /*29fb0*/  MOV R12, 0x1 ;  /* 0x00000001000c7802 */ /* 0x000fe20000000f00 */
[----:B------:R-:W-:-:S07]  /*29fc0*/  IMAD.MOV.U32 R5, RZ, RZ, R14 ;  /* 0x000000ffff057224 */ /* 0x000fce00078e000e */
[----:B------:R-:W-:Y:S05]  /*29fd0*/  WARPSYNC.COLLECTIVE R15, `(.L_x_3578) ;  /* 0x000000000f087348 */ /* 0x000fea0003c00000 */
[----:B------:R0:W1:Y:S02]  /*29fe0*/  SHFL.IDX P6, R14, R13, R12, R11 ;  /* 0x0000000c0d0e7389 */ /* 0x00006400000c000b */
[----:B01----:R-:W-:Y:S01]  /*29ff0*/  ENDCOLLECTIVE ;  /* 0x000000000000791b */ /* 0x003fe20003800000 */
.L_x_3578:
        /* <DEDUP_REMOVED lines=11> */
.L_x_3579:
[----:B------:R-:W-:Y:S01]  /*2a0b0*/  IMAD.MOV.U32 R2, RZ, RZ, R14 ;  /* 0x000000ffff027224 */ /* 0x000fe200078e000e */
[----:B------:R-:W-:Y:S06]  /*2a0c0*/  BRA `(.L_x_3580) ;  /* 0xffffff74007c7947 */ /* 0x000fec000383ffff */
.L_x_3299:
[----:B-1----:R1:W2:Y:S02]  /*2a0d0*/  SYNCS.PHASECHK.TRANS64.TRYWAIT P2, [R0+URZ+0x22870], R3 ;  /* 0x02287003000075a7 */ /* 0x0022a4000804017f */
[----:B--2---:R-:W-:Y:S05]  /*2a0e0*/  @!P2 NANOSLEEP.SYNCS 0x989680 ;  /* 0x009896800000a95d */ /* 0x004fea0003900000 */
[----:B------:R-:W2:Y:S02]  /*2a0f0*/  @!P2 SYNCS.PHASECHK.TRANS64 P2, [R0+URZ+0x22870], R3 ;  /* 0x022870030000a5a7 */ /* 0x000ea4000804007f */
[----:B--2---:R-:W-:Y:S05]  /*2a100*/  @!P2 BRA `(.L_x_3299) ;  /* 0xfffffffc00f0a947 */ /* 0x004fea000383ffff */
[----:B------:R-:W-:Y:S05]  /*2a110*/  BRA `(.L_x_3581) ;  /* 0xffffff7400e07947 */ /* 0x000fea000383ffff */
.L_x_3301:
[----:B-1----:R1:W2:Y:S02]  /*2a120*/  SYNCS.PHASECHK.TRANS64.TRYWAIT P2, [R0+URZ+0x22860], R3 ;  /* 0x02286003000075a7 */ /* 0x0022a4000804017f */
[----:B--2---:R-:W-:Y:S05]  /*2a130*/  @!P2 NANOSLEEP.SYNCS 0x989680 ;  /* 0x009896800000a95d */ /* 0x004fea0003900000 */
[----:B------:R-:W2:Y:S02]  /*2a140*/  @!P2 SYNCS.PHASECHK.TRANS64 P2, [R0+URZ+0x22860], R3 ;  /* 0x022860030000a5a7 */ /* 0x000ea4000804007f */
[----:B--2---:R-:W-:Y:S05]  /*2a150*/  @!P2 BRA `(.L_x_3301) ;  /* 0xfffffffc00f0a947 */ /* 0x004fea000383ffff */
[----:B------:R-:W-:Y:S05]  /*2a160*/  BRA `(.L_x_3582) ;  /* 0xffffff7400f07947 */ /* 0x000fea000383ffff */
.L_x_3309:
[----:B0-----:R0:W1:Y:S02]  /*2a170*/  SYNCS.PHASECHK.TRANS64.TRYWAIT P1, [R17+URZ+0x22870], R0 ;  /* 0x02287000110075a7 */ /* 0x001064000802017f */
[----:B-1----:R-:W-:Y:S05]  /*2a180*/  @!P1 NANOSLEEP.SYNCS 0x989680 ;  /* 0x009896800000995d */ /* 0x002fea0003900000 */
[----:B------:R-:W1:Y:S02]  /*2a190*/  @!P1 SYNCS.PHASECHK.TRANS64 P1, [R17+URZ+0x22870], R0 ;  /* 0x02287000110095a7 */ /* 0x000e64000802007f */
[----:B-1----:R-:W-:Y:S05]  /*2a1a0*/  @!P1 BRA `(.L_x_3309) ;  /* 0xfffffffc00f09947 */ /* 0x002fea000383ffff */
[----:B------:R-:W-:Y:S05]  /*2a1b0*/  BRA `(.L_x_3583) ;  /* 0xffffff7c00b47947 */ /* 0x000fea000383ffff */
.L_x_3311:
[----:B0-----:R0:W1:Y:S02]  /*2a1c0*/  SYNCS.PHASECHK.TRANS64.TRYWAIT P1, [R17+URZ+0x22860], R0 ;  /* 0x02286000110075a7 */ /* 0x001064000802017f */
[----:B-1----:R-:W-:Y:S05]  /*2a1d0*/  @!P1 NANOSLEEP.SYNCS 0x989680 ;  /* 0x009896800000995d */ /* 0x002fea0003900000 */
[----:B------:R-:W1:Y:S02]  /*2a1e0*/  @!P1 SYNCS.PHASECHK.TRANS64 P1, [R17+URZ+0x22860], R0 ;  /* 0x02286000110095a7 */ /* 0x000e64000802007f */
[----:B-1----:R-:W-:Y:S05]  /*2a1f0*/  @!P1 BRA `(.L_x_3311) ;  /* 0xfffffffc00f09947 */ /* 0x002fea000383ffff */
[----:B------:R-:W-:Y:S05]  /*2a200*/  BRA `(.L_x_3584) ;  /* 0xffffff7c00c07947 */ /* 0x000fea000383ffff */
.L_x_3316:
        /* <DEDUP_REMOVED lines=8> */
.L_x_3586:
[----:B------:R-:W-:Y:S05]  /*2a290*/  BSYNC B0 ;  /* 0x0000000000007941 */ /* 0x000fea0003800000 */
.L_x_3585:
[----:B------:R-:W-:Y:S01]  /*2a2a0*/  MOV R13, R16 ;  /* 0x00000010000d7202 */ /* 0x000fe20000000f00 */
        /* <DEDUP_REMOVED lines=8> */
.L_x_3587:
[----:B------:R-:W-:Y:S02]  /*2a330*/  ULDC UR4, c[0x0][0xc3c] ;  /* 0x00030f0000047ab9 */ /* 0x000fe40000000800 */
[----:B------:R-:W-:-:S13]  /*2a340*/  ISETP.GE.OR P1, PT, R7, UR4, !P0 ;  /* 0x0000000407007c0c */ /* 0x000fda000c726670 */
[----:B------:R-:W0:Y:S01]  /*2a350*/  @!P1 LDC.64 R2, c[0x0][0xc80] ;  /* 0x00032000ff029b82 */ /* 0x000e220000000a00 */
[----:B------:R-:W-:Y:S01]  /*2a360*/  IMAD.MOV.U32 R17, RZ, RZ, RZ ;  /* 0x000000ffff117224 */ /* 0x000fe200078e00ff */
[----:B------:R-:W-:Y:S01]  /*2a370*/  MOV R11, RZ ;  /* 0x000000ff000b7202 */ /* 0x000fe20000000f00 */
[----:B------:R-:W-:Y:S02]  /*2a380*/  IMAD.MOV.U32 R5, RZ, RZ, R14 ;  /* 0x000000ffff057224 */ /* 0x000fe400078e000e */
[----:B0-----:R-:W-:-:S06]  /*2a390*/  @!P1 IMAD.WIDE R2, R7, 0x4, R2 ;  /* 0x0000000407029825 */ /* 0x001fcc00078e0202 */
[----:B------:R-:W2:Y:S01]  /*2a3a0*/  @!P1 LDG.E R2, desc[UR60][R2.64] ;  /* 0x0000003c02029981 */ /* 0x000ea2000c1e1900 */
[C---:B------:R-:W-:Y:S02]  /*2a3b0*/  ISETP.GE.U32.AND P2, PT, R8.reuse, 0x2, PT ;  /* 0x000000020800780c */ /* 0x040fe40003f46070 */
[C---:B------:R-:W-:Y:S02]  /*2a3c0*/  ISETP.GE.U32.AND P3, PT, R8.reuse, 0x4, PT ;  /* 0x000000040800780c */ /* 0x040fe40003f66070 */
[C---:B------:R-:W-:Y:S02]  /*2a3d0*/  ISETP.GE.U32.AND P4, PT, R8.reuse, 0x8, PT ;  /* 0x000000080800780c */ /* 0x040fe40003f86070 */
[C---:B------:R-:W-:Y:S01]  /*2a3e0*/  ISETP.GE.U32.AND P5, PT, R8.reuse, 0x10, PT ;  /* 0x000000100800780c */ /* 0x040fe20003fa6070 */
[----:B--2---:R-:W-:Y:S01]  /*2a3f0*/  @!P1 IMAD.MOV.U32 R17, RZ, RZ, R2 ;  /* 0x000000ffff119224 */ /* 0x004fe200078e0002 */
[----:B------:R-:W-:-:S03]  /*2a400*/  ISETP.NE.AND P1, PT, R8, RZ, PT ;  /* 0x000000ff0800720c */ /* 0x000fc60003f25270 */
[----:B------:R-:W-:-:S10]  /*2a410*/  IMAD.MOV.U32 R13, RZ, RZ, R17 ;  /* 0x000000ffff0d7224 */ /* 0x000fd400078e0011 */
[----:B------:R-:W-:Y:S05]  /*2a420*/  WARPSYNC.COLLECTIVE R15, `(.L_x_3588) ;  /* 0x000000000f087348 */ /* 0x000fea0003c00000 */
[----:B------:R0:W1:Y:S02]  /*2a430*/  SHFL.UP P6, R14, R13, R12, R11 ;  /* 0x0400000c0d0e7389 */ /* 0x00006400000c000b */
[----:B01----:R-:W-:Y:S01]  /*2a440*/  ENDCOLLECTIVE ;  /* 0x000000000000791b */ /* 0x003fe20003800000 */
.L_x_3588:
[----:B------:R-:W-:Y:S01]  /*2a450*/  IMAD.MOV.U32 R12, RZ, RZ, 0x2 ;  /* 0x00000002ff0c7424 */ /* 0x000fe200078e00ff */
[----:B------:R-:W-:-:S05]  /*2a460*/  SEL R4, R14, RZ, P1 ;  /* 0x000000ff0e047207 */ /* 0x000fca0000800000 */
[----:B------:R-:W-:-:S04]  /*2a470*/  IMAD.IADD R4, R17, 0x1, R4 ;  /* 0x0000000111047824 */ /* 0x000fc800078e0204 */
[----:B------:R-:W-:-:S07]  /*2a480*/  IMAD.MOV.U32 R13, RZ, RZ, R4 ;  /* 0x000000ffff0d7224 */ /* 0x000fce00078e0004 */
[----:B------:R-:W-:Y:S05]  /*2a490*/  WARPSYNC.COLLECTIVE R15, `(.L_x_3589) ;  /* 0x000000000f087348 */ /* 0x000fea0003c00000 */
[----:B------:R0:W1:Y:S02]  /*2a4a0*/  SHFL.UP P6, R14, R13, R12, R11 ;  /* 0x0400000c0d0e7389 */ /* 0x00006400000c000b */
[----:B01----:R-:W-:Y:S01]  /*2a4b0*/  ENDCOLLECTIVE ;  /* 0x000000000000791b */ /* 0x003fe20003800000 */
.L_x_3589:
[----:B------:R-:W-:Y:S01]  /*2a4c0*/  IMAD.MOV.U32 R12, RZ, RZ, 0x4 ;  /* 0x00000004ff0c7424 */ /* 0x000fe200078e00ff */
[----:B------:R-:W-:-:S05]  /*2a4d0*/  SEL R3, R14, RZ, P2 ;  /* 0x000000ff0e037207 */ /* 0x000fca0001000000 */
[----:B------:R-:W-:-:S04]  /*2a4e0*/  IMAD.IADD R6, R4, 0x1, R3 ;  /* 0x0000000104067824 */ /* 0x000fc800078e0203 */
[----:B------:R-:W-:-:S07]  /*2a4f0*/  IMAD.MOV.U32 R13, RZ, RZ, R6 ;  /* 0x000000ffff0d7224 */ /* 0x000fce00078e0006 */
[----:B------:R-:W-:Y:S05]  /*2a500*/  WARPSYNC.COLLECTIVE R15, `(.L_x_3590) ;  /* 0x000000000f087348 */ /* 0x000fea0003c00000 */
[----:B------:R0:W1:Y:S02]  /*2a510*/  SHFL.UP P6, R14, R13, R12, R11 ;  /* 0x0400000c0d0e7389 */ /* 0x00006400000c000b */
[----:B01----:R-:W-:Y:S01]  /*2a520*/  ENDCOLLECTIVE ;  /* 0x000000000000791b */ /* 0x003fe20003800000 */
.L_x_3590:
[----:B------:R-:W-:Y:S02]  /*2a530*/  MOV R12, 0x8 ;  /* 0x00000008000c7802 */ /* 0x000fe40000000f00 */
[----:B------:R-:W-:-:S05]  /*2a540*/  SEL R3, R14, RZ, P3 ;  /* 0x000000ff0e037207 */ /* 0x000fca0001800000 */
[----:B------:R-:W-:-:S04]  /*2a550*/  IMAD.IADD R2, R6, 0x1, R3 ;  /* 0x0000000106027824 */ /* 0x000fc800078e0203 */
[----:B------:R-:W-:-:S07]  /*2a560*/  IMAD.MOV.U32 R13, RZ, RZ, R2 ;  /* 0x000000ffff0d7224 */ /* 0x000fce00078e0002 */
[----:B------:R-:W-:Y:S05]  /*2a570*/  WARPSYNC.COLLECTIVE R15, `(.L_x_3591) ;  /* 0x000000000f087348 */ /* 0x000fea0003c00000 */
[----:B------:R0:W1:Y:S02]  /*2a580*/  SHFL.UP P6, R14, R13, R12, R11 ;  /* 0x0400000c0d0e7389 */ /* 0x00006400000c000b */
[----:B01----:R-:W-:Y:S01]  /*2a590*/  ENDCOLLECTIVE ;  /* 0x000000000000791b */ /* 0x003fe20003800000 */
.L_x_3591:
[----:B------:R-:W-:Y:S01]  /*2a5a0*/  IMAD.MOV.U32 R12, RZ, RZ, 0x10 ;  /* 0x00000010ff0c7424 */ /* 0x000fe200078e00ff */
[----:B------:R-:W-:-:S05]  /*2a5b0*/  SEL R3, R14, RZ, P4 ;  /* 0x000000ff0e037207 */ /* 0x000fca0002000000 */
[----:B------:R-:W-:-:S04]  /*2a5c0*/  IMAD.IADD R3, R2, 0x1, R3 ;  /* 0x0000000102037824 */ /* 0x000fc800078e0203 */
[----:B------:R-:W-:-:S07]  /*2a5d0*/  IMAD.MOV.U32 R13, RZ, RZ, R3 ;  /* 0x000000ffff0d7224 */ /* 0x000fce00078e0003 */
[----:B------:R-:W-:Y:S05]  /*2a5e0*/  WARPSYNC.COLLECTIVE R15, `(.L_x_3592) ;  /* 0x000000000f087348 */ /* 0x000fea0003c00000 */
[----:B------:R0:W1:Y:S02]  /*2a5f0*/  SHFL.UP P6, R14, R13, R12, R11 ;  /* 0x0400000c0d0e7389 */ /* 0x00006400000c000b */
[----:B01----:R-:W-:Y:S01]  /*2a600*/  ENDCOLLECTIVE ;  /* 0x000000000000791b */ /* 0x003fe20003800000 */
.L_x_3592:
        /* <DEDUP_REMOVED lines=8> */
.L_x_3593:
[----:B------:R-:W-:Y:S05]  /*2a690*/  BRA `(.L_x_3594) ;  /* 0xffffff8000d07947 */ /* 0x000fea000383ffff */
.L_x_3321:
        /* <DEDUP_REMOVED lines=8> */
.L_x_3596:
[----:B------:R-:W-:Y:S05]  /*2a720*/  BSYNC B0 ;  /* 0x0000000000007941 */ /* 0x000fea0003800000 */
.L_x_3595:
        /* <DEDUP_REMOVED lines=8> */
.L_x_3597:
[----:B------:R-:W-:Y:S02]  /*2a7b0*/  MOV R12, 0x4 ;  /* 0x00000004000c7802 */ /* 0x000fe40000000f00 */
[----:B------:R-:W-:-:S05]  /*2a7c0*/  SEL R2, R14, RZ, P2 ;  /* 0x000000ff0e027207 */ /* 0x000fca0001000000 */
[----:B------:R-:W-:-:S04]  /*2a7d0*/  IMAD.IADD R2, R13, 0x1, R2 ;  /* 0x000000010d027824 */ /* 0x000fc800078e0202 */
[----:B------:R-:W-:-:S07]  /*2a7e0*/  IMAD.MOV.U32 R13, RZ, RZ, R2 ;  /* 0x000000ffff0d7224 */ /* 0x000fce00078e0002 */
[----:B------:R-:W-:Y:S05]  /*2a7f0*/  WARPSYNC.COLLECTIVE R15, `(.L_x_3598) ;  /* 0x000000000f087348 */ /* 0x000fea0003c00000 */
[----:B------:R0:W1:Y:S02]  /*2a800*/  SHFL.UP P6, R14, R13, R12, R11 ;  /* 0x0400000c0d0e7389 */ /* 0x00006400000c000b */
[----:B01----:R-:W-:Y:S01]  /*2a810*/  ENDCOLLECTIVE ;  /* 0x000000000000791b */ /* 0x003fe20003800000 */
.L_x_3598:
[----:B------:R-:W-:Y:S01]  /*2a820*/  IMAD.MOV.U32 R12, RZ, RZ, 0x8 ;  /* 0x00000008ff0c7424 */ /* 0x000fe200078e00ff */
[----:B------:R-:W-:-:S05]  /*2a830*/  SEL R3, R14, RZ, P3 ;  /* 0x000000ff0e037207 */ /* 0x000fca0001800000 */
[----:B------:R-:W-:-:S04]  /*2a840*/  IMAD.IADD R3, R2, 0x1, R3 ;  /* 0x0000000102037824 */ /* 0x000fc800078e0203 */
[----:B------:R-:W-:-:S07]  /*2a850*/  IMAD.MOV.U32 R13, RZ, RZ, R3 ;  /* 0x000000ffff0d7224 */ /* 0x000fce00078e0003 */
[----:B------:R-:W-:Y:S05]  /*2a860*/  WARPSYNC.COLLECTIVE R15, `(.L_x_3599) ;  /* 0x000000000f087348 */ /* 0x000fea0003c00000 */
[----:B------:R0:W1:Y:S02]  /*2a870*/  SHFL.UP P6, R14, R13, R12, R11 ;  /* 0x0400000c0d0e7389 */ /* 0x00006400000c000b */
[----:B01----:R-:W-:Y:S01]  /*2a880*/  ENDCOLLECTIVE ;  /* 0x000000000000791b */ /* 0x003fe20003800000 */
.L_x_3599:
[----:B------:R-:W-:Y:S01]  /*2a890*/  IMAD.MOV.U32 R12, RZ, RZ, 0x10 ;  /* 0x00000010ff0c7424 */ /* 0x000fe200078e00ff */
[----:B------:R-:W-:-:S05]  /*2a8a0*/  SEL R4, R14, RZ, P4 ;  /* 0x000000ff0e047207 */ /* 0x000fca0002000000 */
[----:B------:R-:W-:-:S04]  /*2a8b0*/  IMAD.IADD R4, R3, 0x1, R4 ;  /* 0x0000000103047824 */ /* 0x000fc800078e0204 */
[----:B------:R-:W-:-:S07]  /*2a8c0*/  IMAD.MOV.U32 R13, RZ, RZ, R4 ;  /* 0x000000ffff0d7224 */ /* 0x000fce00078e0004 */
[----:B------:R-:W-:Y:S05]  /*2a8d0*/  WARPSYNC.COLLECTIVE R15, `(.L_x_3600) ;  /* 0x000000000f087348 */ /* 0x000fea0003c00000 */
[----:B------:R0:W1:Y:S02]  /*2a8e0*/  SHFL.UP P6, R14, R13, R12, R11 ;  /* 0x0400000c0d0e7389 */ /* 0x00006400000c000b */
[----:B01----:R-:W-:Y:S01]  /*2a8f0*/  ENDCOLLECTIVE ;  /* 0x000000000000791b */ /* 0x003fe20003800000 */
.L_x_3600:
[----:B------:R-:W-:Y:S01]  /*2a900*/  MOV R12, 0x1f ;  /* 0x0000001f000c7802 */ /* 0x000fe20000000f00 */
[----:B------:R-:W-:Y:S01]  /*2a910*/  IMAD.MOV.U32 R11, RZ, RZ, 0x1f ;  /* 0x0000001fff0b7424 */ /* 0x000fe200078e00ff */
[----:B------:R-:W-:-:S05]  /*2a920*/  SEL R3, R14, RZ, P5 ;  /* 0x000000ff0e037207 */ /* 0x000fca0002800000 */
[----:B------:R-:W-:-:S04]  /*2a930*/  IMAD.IADD R3, R4, 0x1, R3 ;  /* 0x0000000104037824 */ /* 0x000fc800078e0203 */
[----:B------:R-:W-:-:S07]  /*2a940*/  IMAD.MOV.U32 R13, RZ, RZ, R3 ;  /* 0x000000ffff0d7224 */ /* 0x000fce00078e0003 */
[----:B------:R-:W-:Y:S05]  /*2a950*/  WARPSYNC.COLLECTIVE R15, `(.L_x_3601) ;  /* 0x000000000f087348 */ /* 0x000fea0003c00000 */
[----:B------:R0:W1:Y:S02]  /*2a960*/  SHFL.IDX P6, R14, R13, R12, R11 ;  /* 0x0000000c0d0e7389 */ /* 0x00006400000c000b */
[----:B01----:R-:W-:Y:S01]  /*2a970*/  ENDCOLLECTIVE ;  /* 0x000000000000791b */ /* 0x003fe20003800000 */
.L_x_3601:
[----:B------:R-:W-:Y:S05]  /*2a980*/  BRA `(.L_x_3602) ;  /* 0xffffff8000b07947 */ /* 0x000fea000383ffff */
.L_x_3323:
[----:B------:R-:W-:Y:S01]  /*2a990*/  BSSY B0, `(.L_x_3603) ;  /* 0x0000006000007945 */ /* 0x000fe20003800000 */
[----:B------:R-:W-:Y:S01]  /*2a9a0*/  PLOP3.LUT P6, PT, P6, PT, PT, 0x8, 0x0 ;  /* 0x000000000000781c */ /* 0x000fe200037ce170 */
[----:B------:R-:W-:-:S12]  /*2a9b0*/  IMAD.MOV.U32 R15, RZ, RZ, -0x1 ;  /* 0xffffffffff0f7424 */ /* 0x000fd800078e00ff */
[----:B0-----:R-:W-:Y:S05]  /*2a9c0*/  WARPSYNC.COLLECTIVE R15, `(.L_x_3604) ;  /* 0x000000000f087348 */ /* 0x001fea0003c00000 */
[----:B------:R-:W-:Y:S01]  /*2a9d0*/  VOTE.ANY R14, PT, P6 ;  /* 0x00000000000e7806 */ /* 0x000fe200030e0100 */
[----:B0-----:R-:W-:Y:S06]  /*2a9e0*/  ENDCOLLECTIVE ;  /* 0x000000000000791b */ /* 0x001fec0003800000 */
.L_x_3604:
[----:B------:R-:W-:Y:S05]  /*2a9f0*/  BSYNC B0 ;  /* 0x0000000000007941 */ /* 0x000fea0003800000 */
.L_x_3603:
        /* <DEDUP_REMOVED lines=9> */
.L_x_3605:
[----:B------:R-:W-:Y:S01]  /*2aa90*/  IMAD.MOV.U32 R17, RZ, RZ, R14 ;  /* 0x000000ffff117224 */ /* 0x000fe200078e000e */
[----:B------:R-:W-:Y:S06]  /*2aaa0*/  BRA `(.L_x_3606) ;  /* 0xffffff8000a07947 */ /* 0x000fec000383ffff */
.L_x_3325:
[----:B------:R-:W-:Y:S01]  /*2aab0*/  BSSY B0, `(.L_x_3607) ;  /* 0x0000007000007945 */ /* 0x000fe20003800000 */
[----:B------:R-:W-:Y:S01]  /*2aac0*/  MOV R13, R3 ;  /* 0x00000003000d7202 */ /* 0x000fe20000000f00 */
[----:B------:R-:W-:Y:S02]  /*2aad0*/  IMAD.MOV.U32 R11, RZ, RZ, 0x1f ;  /* 0x0000001fff0b7424 */ /* 0x000fe400078e00ff */
[----:B------:R-:W-:-:S07]  /*2aae0*/  IMAD.MOV.U32 R15, RZ, RZ, -0x1 ;  /* 0xffffffffff0f7424 */ /* 0x000fce00078e00ff */
[----:B012---:R-:W-:Y:S05]  /*2aaf0*/  WARPSYNC.COLLECTIVE R15, `(.L_x_3608) ;  /* 0x000000000f087348 */ /* 0x007fea0003c00000 */
[----:B------:R3:W4:Y:S02]  /*2ab00*/  SHFL.IDX P6, R14, R13, R12, R11 ;  /* 0x0000000c0d0e7389 */ /* 0x00072400000c000b */
[----:B01234-:R-:W-:Y:S01]  /*2ab10*/  ENDCOLLECTIVE ;  /* 0x000000000000791b */ /* 0x01ffe20003800000 */
.L_x_3608:
[----:B------:R-:W-:Y:S05]  /*2ab20*/  BSYNC B0 ;  /* 0x0000000000007941 */ /* 0x000fea0003800000 */
.L_x_3607:
[----:B------:R-:W-:Y:S05]  /*2ab30*/  BRA `(.L_x_3324) ;  /* 0xffffff8000987947 */ /* 0x000fea000383ffff */
.L_x_3329:
[----:B0-----:R0:W1:Y:S02]  /*2ab40*/  SYNCS.PHASECHK.TRANS64.TRYWAIT P0, [R7+URZ+0x22820], R0 ;  /* 0x02282000070075a7 */ /* 0x001064000800017f */
[----:B-1----:R-:W-:Y:S05]  /*2ab50*/  @!P0 NANOSLEEP.SYNCS 0x989680 ;  /* 0x009896800000895d */ /* 0x002fea0003900000 */
[----:B------:R-:W1:Y:S02]  /*2ab60*/  @!P0 SYNCS.PHASECHK.TRANS64 P0, [R7+URZ+0x22820], R0 ;  /* 0x02282000070085a7 */ /* 0x000e64000800007f */
[----:B-1----:R-:W-:Y:S05]  /*2ab70*/  @!P0 BRA `(.L_x_3329) ;  /* 0xfffffffc00f08947 */ /* 0x002fea000383ffff */
[----:B------:R-:W-:Y:S05]  /*2ab80*/  BRA `(.L_x_3609) ;  /* 0xffffff8800187947 */ /* 0x000fea000383ffff */
.L_x_3330:
        /* <DEDUP_REMOVED lines=11> */
.L_x_3611:
[----:B------:R-:W-:Y:S05]  /*2ac40*/  BSYNC B0 ;  /* 0x0000000000007941 */ /* 0x000fea0003800000 */
.L_x_3610:
[----:B------:R-:W-:Y:S05]  /*2ac50*/  BRA `(.L_x_3612) ;  /* 0xffffff8800007947 */ /* 0x000fea000383ffff */
.L_x_3331:
[----:B------:R-:W-:Y:S01]  /*2ac60*/  BSSY B0, `(.L_x_3613) ;  /* 0x0000006000007945 */ /* 0x000fe20003800000 */
[----:B------:R-:W-:-:S07]  /*2ac70*/  IMAD.MOV.U32 R15, RZ, RZ, -0x1 ;  /* 0xffffffffff0f7424 */ /* 0x000fce00078e00ff */
[----:B0-----:R-:W-:Y:S05]  /*2ac80*/  WARPSYNC.COLLECTIVE R15, `(.L_x_3614) ;  /* 0x000000000f0c7348 */ /* 0x001fea0003c00000 */
[----:B------:R-:W-:Y:S02]  /*2ac90*/  ELECT P6, UR62, PT ;  /* 0x00000000003e782f */ /* 0x000fe400038c0000 */
[----:B------:R-:W-:Y:S01]  /*2aca0*/  MOV R14, UR62 ;  /* 0x0000003e000e7c02 */ /* 0x000fe20008000f00 */
[----:B0-----:R-:W-:Y:S10]  /*2acb0*/  ENDCOLLECTIVE ;  /* 0x000000000000791b */ /* 0x001ff40003800000 */
.L_x_3614:
[----:B------:R-:W-:Y:S05]  /*2acc0*/  BSYNC B0 ;  /* 0x0000000000007941 */ /* 0x000fea0003800000 */
.L_x_3613:
[----:B------:R-:W-:Y:S05]  /*2acd0*/  BRA `(.L_x_3615) ;  /* 0xffffff8400f47947 */ /* 0x000fea000383ffff */
.L_x_3333:
[----:B0-----:R0:W1:Y:S02]  /*2ace0*/  SYNCS.PHASECHK.TRANS64.TRYWAIT P1, [R5+URZ+0x22840], R0 ;  /* 0x02284000050075a7 */ /* 0x001064000802017f */
[----:B-1----:R-:W-:Y:S05]  /*2acf0*/  @!P1 NANOSLEEP.SYNCS 0x989680 ;  /* 0x009896800000995d */ /* 0x002fea0003900000 */
[----:B------:R-:W1:Y:S02]  /*2ad00*/  @!P1 SYNCS.PHASECHK.TRANS64 P1, [R5+URZ+0x22840], R0 ;  /* 0x02284000050095a7 */ /* 0x000e64000802007f */
[----:B-1----:R-:W-:Y:S05]  /*2ad10*/  @!P1 BRA `(.L_x_3333) ;  /* 0xfffffffc00f09947 */ /* 0x002fea000383ffff */
[----:B------:R-:W-:Y:S05]  /*2ad20*/  BRA `(.L_x_3616) ;  /* 0xffffff8800147947 */ /* 0x000fea000383ffff */
.L_x_3335:
[----:B-1----:R1:W2:Y:S02]  /*2ad30*/  SYNCS.PHASECHK.TRANS64.TRYWAIT P1, [R3+URZ+0x22840], R2 ;  /* 0x02284002030075a7 */ /* 0x0022a4000802017f */
[----:B--2---:R-:W-:Y:S05]  /*2ad40*/  @!P1 NANOSLEEP.SYNCS 0x989680 ;  /* 0x009896800000995d */ /* 0x004fea0003900000 */
[----:B------:R-:W2:Y:S02]  /*2ad50*/  @!P1 SYNCS.PHASECHK.TRANS64 P1, [R3+URZ+0x22840], R2 ;  /* 0x02284002030095a7 */ /* 0x000ea4000802007f */
[----:B--2---:R-:W-:Y:S05]  /*2ad60*/  @!P1 BRA `(.L_x_3335) ;  /* 0xfffffffc00f09947 */ /* 0x004fea000383ffff */
[----:B------:R-:W-:Y:S05]  /*2ad70*/  BRA `(.L_x_3617) ;  /* 0xffffff8800207947 */ /* 0x000fea000383ffff */
.L_x_3337:
[----:B--2---:R2:W3:Y:S02]  /*2ad80*/  SYNCS.PHASECHK.TRANS64.TRYWAIT P1, [R5+URZ+0x22860], R0 ;  /* 0x02286000050075a7 */ /* 0x0044e4000802017f */
[----:B---3--:R-:W-:Y:S05]  /*2ad90*/  @!P1 NANOSLEEP.SYNCS 0x989680 ;  /* 0x009896800000995d */ /* 0x008fea0003900000 */
[----:B------:R-:W3:Y:S02]  /*2ada0*/  @!P1 SYNCS.PHASECHK.TRANS64 P1, [R5+URZ+0x22860], R0 ;  /* 0x02286000050095a7 */ /* 0x000ee4000802007f */
[----:B---3--:R-:W-:Y:S05]  /*2adb0*/  @!P1 BRA `(.L_x_3337) ;  /* 0xfffffffc00f09947 */ /* 0x008fea000383ffff */
[----:B------:R-:W-:Y:S05]  /*2adc0*/  BRA `(.L_x_3618) ;  /* 0xffffff88001c7947 */ /* 0x000fea000383ffff */
.L_x_3339:
[----:B---3--:R3:W4:Y:S02]  /*2add0*/  SYNCS.PHASECHK.TRANS64.TRYWAIT P1, [R3+URZ+0x22860], R2 ;  /* 0x02286002030075a7 */ /* 0x008724000802017f */
[----:B----4-:R-:W-:Y:S05]  /*2ade0*/  @!P1 NANOSLEEP.SYNCS 0x989680 ;  /* 0x009896800000995d */ /* 0x010fea0003900000 */
[----:B------:R-:W4:Y:S02]  /*2adf0*/  @!P1 SYNCS.PHASECHK.TRANS64 P1, [R3+URZ+0x22860], R2 ;  /* 0x02286002030095a7 */ /* 0x000f24000802007f */
[----:B----4-:R-:W-:Y:S05]  /*2ae00*/  @!P1 BRA `(.L_x_3339) ;  /* 0xfffffffc00f09947 */ /* 0x010fea000383ffff */
[----:B------:R-:W-:Y:S05]  /*2ae10*/  BRA `(.L_x_3619) ;  /* 0xffffff8800187947 */ /* 0x000fea000383ffff */
.L_x_3341:
[----:B----4-:R4:W0:Y:S02]  /*2ae20*/  SYNCS.PHASECHK.TRANS64.TRYWAIT P1, [R5+URZ+0x22880], R0 ;  /* 0x02288000050075a7 */ /* 0x010824000802017f */
[----:B0-----:R-:W-:Y:S05]  /*2ae30*/  @!P1 NANOSLEEP.SYNCS 0x989680 ;  /* 0x009896800000995d */ /* 0x001fea0003900000 */
[----:B------:R-:W0:Y:S02]  /*2ae40*/  @!P1 SYNCS.PHASECHK.TRANS64 P1, [R5+URZ+0x22880], R0 ;  /* 0x02288000050095a7 */ /* 0x000e24000802007f */
[----:B0-----:R-:W-:Y:S05]  /*2ae50*/  @!P1 BRA `(.L_x_3341) ;  /* 0xfffffffc00f09947 */ /* 0x001fea000383ffff */
[----:B------:R-:W-:Y:S05]  /*2ae60*/  BRA `(.L_x_3620) ;  /* 0xffffff8800147947 */ /* 0x000fea000383ffff */
.L_x_3621:
        /* <DEDUP_REMOVED lines=9> */
.L_x_3630:


//--------------------- .nv.global.init           --------------------------
	.section	.nv.global.init,"aw",@progbits
	.align	4
.nv.global.init:
	.type		_ZZN5flash28permute_output_fp8_VcolmajorIN4cute6TensorINS1_11ArrayEngineIN7cutlass10bfloat16_tELm64EEENS1_6LayoutINS1_5tupleIJNS8_IJNS1_1CILi2EEESA_NS9_ILi16EEEEEENS9_ILi1EEESD_EEENS8_IJNS8_IJSD_SA_NS9_ILi4EEEEEENS9_ILi0EEESH_EEEEEEEEEvRT_E9upper_map,@object
	.size		_ZZN5flash28permute_output_fp8_VcolmajorIN4cute6TensorINS1_11ArrayEngineIN7cutlass10bfloat16_tELm64EEENS1_6LayoutINS1_5tupleIJNS8_IJNS1_1CILi2EEESA_NS9_ILi16EEEEEENS9_ILi1EEESD_EEENS8_IJNS8_IJSD_SA_NS9_ILi4EEEEEENS9_ILi0EEESH_EEEEEEEEEvRT_E9upper_map,($str$23 - _ZZN5flash28permute_output_fp8_VcolmajorIN4cute6TensorINS1_11ArrayEngineIN7cutlass10bfloat16_tELm64EEENS1_6LayoutINS1_5tupleIJNS8_IJNS1_1CILi2EEESA_NS9_ILi16EEEEEENS9_ILi1EEESD_EEENS8_IJNS8_IJSD_SA_NS9_ILi4EEEEEENS9_ILi0EEESH_EEEEEEEEEvRT_E9upper_map)
_ZZN5flash28permute_output_fp8_VcolmajorIN4cute6TensorINS1_11ArrayEngineIN7cutlass10bfloat16_tELm64EEENS1_6LayoutINS1_5tupleIJNS8_IJNS1_1CILi2EEESA_NS9_ILi16EEEEEENS9_ILi1EEESD_EEENS8_IJNS8_IJSD_SA_NS9_ILi4EEEEEENS9_ILi0EEESH_EEEEEEEEEvRT_E9upper_map:
        /*0000*/ 	.byte	0x00, 0x00, 0x00, 0x00, 0x02, 0x00, 0x00, 0x00, 0x03, 0x00, 0x00, 0x00, 0x01, 0x00, 0x00, 0x00
	.type		$str$23,@object
	.size		$str$23,($str$24 - $str$23)
$str$23:
        /*0010*/ 	.byte	0x28, 0x61, 0x64, 0x64, 0x72, 0x65, 0x73, 0x73, 0x20, 0x26, 0x20, 0x6d, 0x61, 0x73, 0x6b, 0x29
        /*0020*/ 	.byte	0x20, 0x3d, 0x3d, 0x20, 0x30, 0x00
	.type		$str$24,@object
	.size		$str$24,(__unnamed_5 - $str$24)
$str$24:
        /*0026*/ 	.byte	0x2f, 0x74, 0x6d, 0x70, 0x2f, 0x6f, 0x73, 0x73, 0x5f, 0x6b, 0x65, 0x72, 0x6e, 0x65, 0x6c, 0x73
        /*0036*/ 	.byte	0x5f, 0x73, 0x72, 0x63, 0x2f, 0x66, 0x6c, 0x61, 0x73, 0x68, 0x5f, 0x61, 0x74, 0x74, 0x65, 0x6e
        /*0046*/ 	.byte	0x74, 0x69, 0x6f, 0x6e, 0x2f, 0x63, 0x73, 0x72, 0x63, 0x2f, 0x63, 0x75, 0x74, 0x6c, 0x61, 0x73
        /*0056*/ 	.byte	0x73, 0x2f, 0x69, 0x6e, 0x63, 0x6c, 0x75, 0x64, 0x65, 0x2f, 0x63, 0x75, 0x74, 0x65, 0x2f, 0x70
        /*0066*/ 	.byte	0x6f, 0x69, 0x6e, 0x74, 0x65, 0x72, 0x5f, 0x66, 0x6c, 0x61, 0x67, 0x67, 0x65, 0x64, 0x2e, 0x68
        /*0076*/ 	.byte	0x70, 0x70, 0x00
	.type		__unnamed_5,@object
	.size		__unnamed_5,(__unnamed_6 - __unnamed_5)
__unnamed_5:
        /* <DEDUP_REMOVED lines=24> */
        /*01f9*/ 	.byte	0x3e, 0x3e, 0x20, 0x26, 0x5d, 0x00
	.type		__unnamed_6,@object
	.size		__unnamed_6,(__unnamed_3 - __unnamed_6)
__unnamed_6:
        /* <DEDUP_REMOVED lines=25> */
	.type		__unnamed_3,@object
	.size		__unnamed_3,(__unnamed_4 - __unnamed_3)
__unnamed_3:
        /* <DEDUP_REMOVED lines=29> */
        /*0555*/ 	.byte	0x5d, 0x00
	.type		__unnamed_4,@object
	.size		__unnamed_4,(__unnamed_2 - __unnamed_4)
__unnamed_4:
        /* <DEDUP_REMOVED lines=30> */
	.type		__unnamed_2,@object
	.size		__unnamed_2,(__unnamed_1 - __unnamed_2)
__unnamed_2:
        /* <DEDUP_REMOVED lines=30> */
	.type		__unnamed_1,@object
	.size		__unnamed_1,(.L_0 - __unnamed_1)
__unnamed_1:
        /* <DEDUP_REMOVED lines=30> */
.L_0:


//--------------------- .nv.shared._ZN7cutlass13device_kernelIN5flash11enable_sm90INS1_16FlashAttnFwdSm90INS1_25CollectiveMainloopFwdSm90ILi2EN4cute5tupleIJNS5_1CILi1EEES8_S8_EEENS6_IJNS7_ILi128EEENS7_ILi160EEESA_EEELi128ENS_12float_e4m3_tEfNS_4arch4Sm90ELb0ELb0ELb0ELb0ELb1ELb0ELb0ELb1ELb1ELb1ELb0ELb0EEENS1_21CollectiveEpilogueFwdINS6_IJSA_SA_SB_EEES9_NS_10bfloat16_tESF_Li256ELb0ELb1ELb0ELb1EEENS1_29StaticPersistentTileSchedulerILb0EEEEEEEEEvNT_6ParamsE --------------------------
	.section	.nv.shared._ZN7cutlass13device_kernelIN5flash11enable_sm90INS1_16FlashAttnFwdSm90INS1_25CollectiveMainloopFwdSm90ILi2EN4cute5tupleIJNS5_1CILi1EEES8_S8_EEENS6_IJNS7_ILi128EEENS7_ILi160EEESA_EEELi128ENS_12float_e4m3_tEfNS_4arch4Sm90ELb0ELb0ELb0ELb0ELb1ELb0ELb0ELb1ELb1ELb1ELb0ELb0EEENS1_21CollectiveEpilogueFwdINS6_IJSA_SA_SB_EEES9_NS_10bfloat16_tESF_Li256ELb0ELb1ELb0ELb1EEENS1_29StaticPersistentTileSchedulerILb0EEEEEEEEEvNT_6ParamsE,"aw",@nobits
	.sectionflags	@""
	.align	16
	.zero		1024


//--------------------- .nv.shared.reserved.0     --------------------------
	.section	.nv.shared.reserved.0,"aw",@nobits
	.weak		__nv_reservedSMEM_offset_0_alias
	.size		__nv_reservedSMEM_offset_0_alias, 0, 0
	.other		__nv_reservedSMEM_offset_0_alias,@"STO_CUDA_RESERVED_SHARED STV_DEFAULT"
__nv_reservedSMEM_offset_0_alias:
	.zero		0


//--------------------- .nv.global                --------------------------
	.section	.nv.global,"aw",@nobits
.nv.global:
	.type		_ZN72_INTERNAL_ad1e3db0_36_flash_fwd_hdim128_e4m3_paged_sm90_cu_cf07d2ef_33524cute1_E,@object
	.size		_ZN72_INTERNAL_ad1e3db0_36_flash_fwd_hdim128_e4m3_paged_sm90_cu_cf07d2ef_33524cute1_E,(_ZN72_INTERNAL_ad1e3db0_36_flash_fwd_hdim128_e4m3_paged_sm90_cu_cf07d2ef_33524cuda3std3__45__cpo6cbeginE - _ZN72_INTERNAL_ad1e3db0_36_flash_fwd_hdim128_e4m3_paged_sm90_cu_cf07d2ef_33524cute1_E)
_ZN72_INTERNAL_ad1e3db0_36_flash_fwd_hdim128_e4m3_paged_sm90_cu_cf07d2ef_33524cute1_E:
	.zero		1
	.type		_ZN72_INTERNAL_ad1e3db0_36_flash_fwd_hdim128_e4m3_paged_sm90_cu_cf07d2ef_33524cuda3std3__45__cpo6cbeginE,@object
	.size		_ZN72_INTERNAL_ad1e3db0_36_flash_fwd_hdim128_e4m3_paged_sm90_cu_cf07d2ef_33524cuda3std3__45__cpo6cbeginE,(_ZN72_INTERNAL_ad1e3db0_36_flash_fwd_hdim128_e4m3_paged_sm90_cu_cf07d2ef_33524cuda3std3__48in_placeE - _ZN72_INTERNAL_ad1e3db0_36_flash_fwd_hdim128_e4m3_paged_sm90_cu_cf07d2ef_33524cuda3std3__45__cpo6cbeginE)
_ZN72_INTERNAL_ad1e3db0_36_flash_fwd_hdim128_e4m3_paged_sm90_cu_cf07d2ef_33524cuda3std3__45__cpo6cbeginE:
	.zero		1
	.type		_ZN72_INTERNAL_ad1e3db0_36_flash_fwd_hdim128_e4m3_paged_sm90_cu_cf07d2ef_33524cuda3std3__48in_placeE,@object
	.size		_ZN72_INTERNAL_ad1e3db0_36_flash_fwd_hdim128_e4m3_paged_sm90_cu_cf07d2ef_33524cuda3std3__48in_placeE,(_ZN72_INTERNAL_ad1e3db0_36_flash_fwd_hdim128_e4m3_paged_sm90_cu_cf07d2ef_33524cuda3std6ranges3__45__cpo9iter_moveE - _ZN72_INTERNAL_ad1e3db0_36_flash_fwd_hdim128_e4m3_paged_sm90_cu_cf07d2ef_33524cuda3std3__48in_placeE)
_ZN72_INTERNAL_ad1e3db0_36_flash_fwd_hdim128_e4m3_paged_sm90_cu_cf07d2ef_33524cuda3std3__48in_placeE:
	.zero		1
	.type		_ZN72_INTERNAL_ad1e3db0_36_flash_fwd_hdim128_e4m3_paged_sm90_cu_cf07d2ef_33524cuda3std6ranges3__45__cpo9iter_moveE,@object
	.size		_ZN72_INTERNAL_ad1e3db0_36_flash_fwd_hdim128_e4m3_paged_sm90_cu_cf07d2ef_33524cuda3std6ranges3__45__cpo9iter_moveE,(_ZN72_INTERNAL_ad1e3db0_36_flash_fwd_hdim128_e4m3_paged_sm90_cu_cf07d2ef_33524cuda3std3__45__cpo5beginE - _ZN72_INTERNAL_ad1e3db0_36_flash_fwd_hdim128_e4m3_paged_sm90_cu_cf07d2ef_33524cuda3std6ranges3__45__cpo9iter_moveE)
_ZN72_INTERNAL_ad1e3db0_36_flash_fwd_hdim128_e4m3_paged_sm90_cu_cf07d2ef_33524cuda3std6ranges3__45__cpo9iter_moveE:
	.zero		1
	.type		_ZN72_INTERNAL_ad1e3db0_36_flash_fwd_hdim128_e4m3_paged_sm90_cu_cf07d2ef_33524cuda3std3__45__cpo5beginE,@object
	.size		_ZN72_INTERNAL_ad1e3db0_36_flash_fwd_hdim128_e4m3_paged_sm90_cu_cf07d2ef_33524cuda3std3__45__cpo5beginE,(_ZN72_INTERNAL_ad1e3db0_36_flash_fwd_hdim128_e4m3_paged_sm90_cu_cf07d2ef_33524cuda3std3__474_GLOBAL__N__ad1e3db0_36_flash_fwd_hdim128_e4m3_paged_sm90_cu_cf07d2ef_33526ignoreE - _ZN72_INTERNAL_ad1e3db0_36_flash_fwd_hdim128_e4m3_paged_sm90_cu_cf07d2ef_33524cuda3std3__45__cpo5beginE)
_ZN72_INTERNAL_ad1e3db0_36_flash_fwd_hdim128_e4m3_paged_sm90_cu_cf07d2ef_33524cuda3std3__45__cpo5beginE:
	.zero		1
	.type		_ZN72_INTERNAL_ad1e3db0_36_flash_fwd_hdim128_e4m3_paged_sm90_cu_cf07d2ef_33524cuda3std3__474_GLOBAL__N__ad1e3db0_36_flash_fwd_hdim128_e4m3_paged_sm90_cu_cf07d2ef_33526ignoreE,@object
	.size		_ZN72_INTERNAL_ad1e3db0_36_flash_fwd_hdim128_e4m3_paged_sm90_cu_cf07d2ef_33524cuda3std3__474_GLOBAL__N__ad1e3db0_36_flash_fwd_hdim128_e4m3_paged_sm90_cu_cf07d2ef_33526ignoreE,(_ZN72_INTERNAL_ad1e3db0_36_flash_fwd_hdim128_e4m3_paged_sm90_cu_cf07d2ef_33524cute7productE - _ZN72_INTERNAL_ad1e3db0_36_flash_fwd_hdim128_e4m3_paged_sm90_cu_cf07d2ef_33524cuda3std3__474_GLOBAL__N__ad1e3db0_36_flash_fwd_hdim128_e4m3_paged_sm90_cu_cf07d2ef_33526ignoreE)
_ZN72_INTERNAL_ad1e3db0_36_flash_fwd_hdim128_e4m3_paged_sm90_cu_cf07d2ef_33524cuda3std3__474_GLOBAL__N__ad1e3db0_36_flash_fwd_hdim128_e4m3_paged_sm90_cu_cf07d2ef_33526ignoreE:
	.zero		1
	.type		_ZN72_INTERNAL_ad1e3db0_36_flash_fwd_hdim128_e4m3_paged_sm90_cu_cf07d2ef_33524cute7productE,@object
	.size		_ZN72_INTERNAL_ad1e3db0_36_flash_fwd_hdim128_e4m3_paged_sm90_cu_cf07d2ef_33524cute7productE,(_ZN72_INTERNAL_ad1e3db0_36_flash_fwd_hdim128_e4m3_paged_sm90_cu_cf07d2ef_33524cuda3std3__45__cpo3endE - _ZN72_INTERNAL_ad1e3db0_36_flash_fwd_hdim128_e4m3_paged_sm90_cu_cf07d2ef_33524cute7productE)
_ZN72_INTERNAL_ad1e3db0_36_flash_fwd_hdim128_e4m3_paged_sm90_cu_cf07d2ef_33524cute7productE:
	.zero		1
	.type		_ZN72_INTERNAL_ad1e3db0_36_flash_fwd_hdim128_e4m3_paged_sm90_cu_cf07d2ef_33524cuda3std3__45__cpo3endE,@object
	.size		_ZN72_INTERNAL_ad1e3db0_36_flash_fwd_hdim128_e4m3_paged_sm90_cu_cf07d2ef_33524cuda3std3__45__cpo3endE,(_ZN72_INTERNAL_ad1e3db0_36_flash_fwd_hdim128_e4m3_paged_sm90_cu_cf07d2ef_33524cuda3std3__419piecewise_constructE - _ZN72_INTERNAL_ad1e3db0_36_flash_fwd_hdim128_e4m3_paged_sm90_cu_cf07d2ef_33524cuda3std3__45__cpo3endE)
_ZN72_INTERNAL_ad1e3db0_36_flash_fwd_hdim128_e4m3_paged_sm90_cu_cf07d2ef_33524cuda3std3__45__cpo3endE:
	.zero		1
	.type		_ZN72_INTERNAL_ad1e3db0_36_flash_fwd_hdim128_e4m3_paged_sm90_cu_cf07d2ef_33524cuda3std3__419piecewise_constructE,@object
	.size		_ZN72_INTERNAL_ad1e3db0_36_flash_fwd_hdim128_e4m3_paged_sm90_cu_cf07d2ef_33524cuda3std3__419piecewise_constructE,(_ZN72_INTERNAL_ad1e3db0_36_flash_fwd_hdim128_e4m3_paged_sm90_cu_cf07d2ef_33524cuda3std3__45__cpo4cendE - _ZN72_INTERNAL_ad1e3db0_36_flash_fwd_hdim128_e4m3_paged_sm90_cu_cf07d2ef_33524cuda3std3__419piecewise_constructE)
_ZN72_INTERNAL_ad1e3db0_36_flash_fwd_hdim128_e4m3_paged_sm90_cu_cf07d2ef_33524cuda3std3__419piecewise_constructE:
	.zero		1
	.type		_ZN72_INTERNAL_ad1e3db0_36_flash_fwd_hdim128_e4m3_paged_sm90_cu_cf07d2ef_33524cuda3std3__45__cpo4cendE,@object
	.size		_ZN72_INTERNAL_ad1e3db0_36_flash_fwd_hdim128_e4m3_paged_sm90_cu_cf07d2ef_33524cuda3std3__45__cpo4cendE,(_ZN72_INTERNAL_ad1e3db0_36_flash_fwd_hdim128_e4m3_paged_sm90_cu_cf07d2ef_33524cuda3std6ranges3__45__cpo4swapE - _ZN72_INTERNAL_ad1e3db0_36_flash_fwd_hdim128_e4m3_paged_sm90_cu_cf07d2ef_33524cuda3std3__45__cpo4cendE)
_ZN72_INTERNAL_ad1e3db0_36_flash_fwd_hdim128_e4m3_paged_sm90_cu_cf07d2ef_33524cuda3std3__45__cpo4cendE:
	.zero		1
	.type		_ZN72_INTERNAL_ad1e3db0_36_flash_fwd_hdim128_e4m3_paged_sm90_cu_cf07d2ef_33524cuda3std6ranges3__45__cpo4swapE,@object
	.size		_ZN72_INTERNAL_ad1e3db0_36_flash_fwd_hdim128_e4m3_paged_sm90_cu_cf07d2ef_33524cuda3std6ranges3__45__cpo4swapE,(.L_14 - _ZN72_INTERNAL_ad1e3db0_36_flash_fwd_hdim128_e4m3_paged_sm90_cu_cf07d2ef_33524cuda3std6ranges3__45__cpo4swapE)
_ZN72_INTERNAL_ad1e3db0_36_flash_fwd_hdim128_e4m3_paged_sm90_cu_cf07d2ef_33524cuda3std6ranges3__45__cpo4swapE:
	.zero		1
.L_14:


//--------------------- .nv.shared._ZN7cutlass13device_kernelIN5flash11enable_sm90INS1_16FlashAttnFwdSm90INS1_25CollectiveMainloopFwdSm90ILi2EN4cute5tupleIJNS5_1CILi1EEES8_S8_EEENS6_IJNS7_ILi128EEENS7_ILi160EEESA_EEELi128ENS_12float_e4m3_tEfNS_4arch4Sm90ELb0ELb0ELb0ELb1ELb1ELb0ELb0ELb1ELb1ELb1ELb0ELb0EEENS1_21CollectiveEpilogueFwdINS6_IJSA_SA_SB_EEES9_NS_10bfloat16_tESF_Li256ELb1ELb1ELb0ELb1EEENS1_36VarlenDynamicPersistentTileSchedulerILi128ELi160ELi256ELi128ELb0ELb1ELb1ELb0ELb1ELb1EEEEEEEEEvNT_6ParamsE --------------------------
	.section	.nv.shared._ZN7cutlass13device_kernelIN5flash11enable_sm90INS1_16FlashAttnFwdSm90INS1_25CollectiveMainloopFwdSm90ILi2EN4cute5tupleIJNS5_1CILi1EEES8_S8_EEENS6_IJNS7_ILi128EEENS7_ILi160EEESA_EEELi128ENS_12float_e4m3_tEfNS_4arch4Sm90ELb0ELb0ELb0ELb1ELb1ELb0ELb0ELb1ELb1ELb1ELb0ELb0EEENS1_21CollectiveEpilogueFwdINS6_IJSA_SA_SB_EEES9_NS_10bfloat16_tESF_Li256ELb1ELb1ELb0ELb1EEENS1_36VarlenDynamicPersistentTileSchedulerILi128ELi160ELi256ELi128ELb0ELb1ELb1ELb0ELb1ELb1EEEEEEEEEvNT_6ParamsE,"aw",@nobits
	.sectionflags	@""
	.align	16
	.zero		1024


//--------------------- .nv.shared._ZN7cutlass13device_kernelIN5flash11enable_sm90INS1_16FlashAttnFwdSm90INS1_25CollectiveMainloopFwdSm90ILi2EN4cute5tupleIJNS5_1CILi1EEES8_S8_EEENS6_IJNS7_ILi128EEENS7_ILi160EEESA_EEELi128ENS_12float_e4m3_tEfNS_4arch4Sm90ELb0ELb0ELb0ELb1ELb1ELb1ELb0ELb1ELb1ELb1ELb0ELb0EEENS1_21CollectiveEpilogueFwdINS6_IJSA_SA_SB_EEES9_NS_10bfloat16_tESF_Li256ELb1ELb1ELb0ELb1EEENS1_36VarlenDynamicPersistentTileSchedulerILi128ELi160ELi256ELi128ELb0ELb1ELb1ELb0ELb1ELb1EEEEEEEEEvNT_6ParamsE --------------------------
	.section	.nv.shared._ZN7cutlass13device_kernelIN5flash11enable_sm90INS1_16FlashAttnFwdSm90INS1_25CollectiveMainloopFwdSm90ILi2EN4cute5tupleIJNS5_1CILi1EEES8_S8_EEENS6_IJNS7_ILi128EEENS7_ILi160EEESA_EEELi128ENS_12float_e4m3_tEfNS_4arch4Sm90ELb0ELb0ELb0ELb1ELb1ELb1ELb0ELb1ELb1ELb1ELb0ELb0EEENS1_21CollectiveEpilogueFwdINS6_IJSA_SA_SB_EEES9_NS_10bfloat16_tESF_Li256ELb1ELb1ELb0ELb1EEENS1_36VarlenDynamicPersistentTileSchedulerILi128ELi160ELi256ELi128ELb0ELb1ELb1ELb0ELb1ELb1EEEEEEEEEvNT_6ParamsE,"aw",@nobits
	.sectionflags	@""
	.align	16
	.zero		1024


//--------------------- .nv.shared._ZN7cutlass13device_kernelIN5flash11enable_sm90INS1_16FlashAttnFwdSm90INS1_25CollectiveMainloopFwdSm90ILi2EN4cute5tupleIJNS5_1CILi1EEES8_S8_EEENS6_IJNS7_ILi128EEENS7_ILi160EEESA_EEELi128ENS_12float_e4m3_tEfNS_4arch4Sm90ELb0ELb1ELb0ELb0ELb1ELb0ELb0ELb1ELb1ELb1ELb0ELb0EEENS1_21CollectiveEpilogueFwdINS6_IJSA_SA_SB_EEES9_NS_10bfloat16_tESF_Li256ELb0ELb1ELb0ELb1EEENS1_30DynamicPersistentTileSchedulerILi256ELi128ELb0ELb1ELb1EEEEEEEEEvNT_6ParamsE --------------------------
	.section	.nv.shared._ZN7cutlass13device_kernelIN5flash11enable_sm90INS1_16FlashAttnFwdSm90INS1_25CollectiveMainloopFwdSm90ILi2EN4cute5tupleIJNS5_1CILi1EEES8_S8_EEENS6_IJNS7_ILi128EEENS7_ILi160EEESA_EEELi128ENS_12float_e4m3_tEfNS_4arch4Sm90ELb0ELb1ELb0ELb0ELb1ELb0ELb0ELb1ELb1ELb1ELb0ELb0EEENS1_21CollectiveEpilogueFwdINS6_IJSA_SA_SB_EEES9_NS_10bfloat16_tESF_Li256ELb0ELb1ELb0ELb1EEENS1_30DynamicPersistentTileSchedulerILi256ELi128ELb0ELb1ELb1EEEEEEEEEvNT_6ParamsE,"aw",@nobits
	.sectionflags	@""
	.align	16
	.zero		1024


//--------------------- .nv.shared._ZN7cutlass13device_kernelIN5flash11enable_sm90INS1_16FlashAttnFwdSm90INS1_25CollectiveMainloopFwdSm90ILi2EN4cute5tupleIJNS5_1CILi1EEES8_S8_EEENS6_IJNS7_ILi128EEENS7_ILi160EEESA_EEELi128ENS_12float_e4m3_tEfNS_4arch4Sm90ELb0ELb1ELb0ELb1ELb1ELb0ELb0ELb1ELb1ELb1ELb0ELb0EEENS1_21CollectiveEpilogueFwdINS6_IJSA_SA_SB_EEES9_NS_10bfloat16_tESF_Li256ELb1ELb1ELb0ELb1EEENS1_36VarlenDynamicPersistentTileSchedulerILi128ELi160ELi256ELi128ELb0ELb1ELb1ELb1ELb0ELb1EEEEEEEEEvNT_6ParamsE --------------------------
	.section	.nv.shared._ZN7cutlass13device_kernelIN5flash11enable_sm90INS1_16FlashAttnFwdSm90INS1_25CollectiveMainloopFwdSm90ILi2EN4cute5tupleIJNS5_1CILi1EEES8_S8_EEENS6_IJNS7_ILi128EEENS7_ILi160EEESA_EEELi128ENS_12float_e4m3_tEfNS_4arch4Sm90ELb0ELb1ELb0ELb1ELb1ELb0ELb0ELb1ELb1ELb1ELb0ELb0EEENS1_21CollectiveEpilogueFwdINS6_IJSA_SA_SB_EEES9_NS_10bfloat16_tESF_Li256ELb1ELb1ELb0ELb1EEENS1_36VarlenDynamicPersistentTileSchedulerILi128ELi160ELi256ELi128ELb0ELb1ELb1ELb1ELb0ELb1EEEEEEEEEvNT_6ParamsE,"aw",@nobits
	.sectionflags	@""
	.align	16
	.zero		1024


//--------------------- .nv.shared._ZN7cutlass13device_kernelIN5flash11enable_sm90INS1_16FlashAttnFwdSm90INS1_25CollectiveMainloopFwdSm90ILi2EN4cute5tupleIJNS5_1CILi1EEES8_S8_EEENS6_IJNS7_ILi128EEENS7_ILi160EEESA_EEELi128ENS_12float_e4m3_tEfNS_4arch4Sm90ELb0ELb1ELb0ELb1ELb1ELb1ELb0ELb1ELb1ELb1ELb0ELb0EEENS1_21CollectiveEpilogueFwdINS6_IJSA_SA_SB_EEES9_NS_10bfloat16_tESF_Li256ELb1ELb1ELb0ELb1EEENS1_36VarlenDynamicPersistentTileSchedulerILi128ELi160ELi256ELi128ELb0ELb1ELb1ELb1ELb0ELb1EEEEEEEEEvNT_6ParamsE --------------------------
	.section	.nv.shared._ZN7cutlass13device_kernelIN5flash11enable_sm90INS1_16FlashAttnFwdSm90INS1_25CollectiveMainloopFwdSm90ILi2EN4cute5tupleIJNS5_1CILi1EEES8_S8_EEENS6_IJNS7_ILi128EEENS7_ILi160EEESA_EEELi128ENS_12float_e4m3_tEfNS_4arch4Sm90ELb0ELb1ELb0ELb1ELb1ELb1ELb0ELb1ELb1ELb1ELb0ELb0EEENS1_21CollectiveEpilogueFwdINS6_IJSA_SA_SB_EEES9_NS_10bfloat16_tESF_Li256ELb1ELb1ELb0ELb1EEENS1_36VarlenDynamicPersistentTileSchedulerILi128ELi160ELi256ELi128ELb0ELb1ELb1ELb1ELb0ELb1EEEEEEEEEvNT_6ParamsE,"aw",@nobits
	.sectionflags	@""
	.align	16
	.zero		1024


//--------------------- .nv.shared._ZN7cutlass13device_kernelIN5flash11enable_sm90INS1_16FlashAttnFwdSm90INS1_25CollectiveMainloopFwdSm90ILi2EN4cute5tupleIJNS5_1CILi1EEES8_S8_EEENS6_IJNS7_ILi128EEENS7_ILi160EEESA_EEELi128ENS_12float_e4m3_tEfNS_4arch4Sm90ELb1ELb0ELb0ELb0ELb1ELb0ELb0ELb1ELb1ELb1ELb0ELb0EEENS1_21CollectiveEpilogueFwdINS6_IJSA_SA_SB_EEES9_NS_10bfloat16_tESF_Li256ELb0ELb1ELb0ELb1EEENS1_30DynamicPersistentTileSchedulerILi256ELi128ELb0ELb1ELb1EEEEEEEEEvNT_6ParamsE --------------------------
	.section	.nv.shared._ZN7cutlass13device_kernelIN5flash11enable_sm90INS1_16FlashAttnFwdSm90INS1_25CollectiveMainloopFwdSm90ILi2EN4cute5tupleIJNS5_1CILi1EEES8_S8_EEENS6_IJNS7_ILi128EEENS7_ILi160EEESA_EEELi128ENS_12float_e4m3_tEfNS_4arch4Sm90ELb1ELb0ELb0ELb0ELb1ELb0ELb0ELb1ELb1ELb1ELb0ELb0EEENS1_21CollectiveEpilogueFwdINS6_IJSA_SA_SB_EEES9_NS_10bfloat16_tESF_Li256ELb0ELb1ELb0ELb1EEENS1_30DynamicPersistentTileSchedulerILi256ELi128ELb0ELb1ELb1EEEEEEEEEvNT_6ParamsE,"aw",@nobits
	.sectionflags	@""
	.align	16
	.zero		1024


//--------------------- .nv.shared._ZN7cutlass13device_kernelIN5flash11enable_sm90INS1_16FlashAttnFwdSm90INS1_25CollectiveMainloopFwdSm90ILi2EN4cute5tupleIJNS5_1CILi1EEES8_S8_EEENS6_IJNS7_ILi128EEENS7_ILi160EEESA_EEELi128ENS_12float_e4m3_tEfNS_4arch4Sm90ELb1ELb0ELb0ELb1ELb1ELb0ELb0ELb1ELb1ELb1ELb0ELb0EEENS1_21CollectiveEpilogueFwdINS6_IJSA_SA_SB_EEES9_NS_10bfloat16_tESF_Li256ELb1ELb1ELb0ELb1EEENS1_36VarlenDynamicPersistentTileSchedulerILi128ELi160ELi256ELi128ELb0ELb1ELb1ELb1ELb1ELb1EEEEEEEEEvNT_6ParamsE --------------------------
	.section	.nv.shared._ZN7cutlass13device_kernelIN5flash11enable_sm90INS1_16FlashAttnFwdSm90INS1_25CollectiveMainloopFwdSm90ILi2EN4cute5tupleIJNS5_1CILi1EEES8_S8_EEENS6_IJNS7_ILi128EEENS7_ILi160EEESA_EEELi128ENS_12float_e4m3_tEfNS_4arch4Sm90ELb1ELb0ELb0ELb1ELb1ELb0ELb0ELb1ELb1ELb1ELb0ELb0EEENS1_21CollectiveEpilogueFwdINS6_IJSA_SA_SB_EEES9_NS_10bfloat16_tESF_Li256ELb1ELb1ELb0ELb1EEENS1_36VarlenDynamicPersistentTileSchedulerILi128ELi160ELi256ELi128ELb0ELb1ELb1ELb1ELb1ELb1EEEEEEEEEvNT_6ParamsE,"aw",@nobits
	.sectionflags	@""
	.align	16
	.zero		1024


//--------------------- .nv.shared._ZN7cutlass13device_kernelIN5flash11enable_sm90INS1_16FlashAttnFwdSm90INS1_25CollectiveMainloopFwdSm90ILi2EN4cute5tupleIJNS5_1CILi1EEES8_S8_EEENS6_IJNS7_ILi128EEENS7_ILi160EEESA_EEELi128ENS_12float_e4m3_tEfNS_4arch4Sm90ELb1ELb0ELb0ELb1ELb1ELb1ELb0ELb1ELb1ELb1ELb0ELb0EEENS1_21CollectiveEpilogueFwdINS6_IJSA_SA_SB_EEES9_NS_10bfloat16_tESF_Li256ELb1ELb1ELb0ELb1EEENS1_36VarlenDynamicPersistentTileSchedulerILi128ELi160ELi256ELi128ELb0ELb1ELb1ELb1ELb1ELb1EEEEEEEEEvNT_6ParamsE --------------------------
	.section	.nv.shared._ZN7cutlass13device_kernelIN5flash11enable_sm90INS1_16FlashAttnFwdSm90INS1_25CollectiveMainloopFwdSm90ILi2EN4cute5tupleIJNS5_1CILi1EEES8_S8_EEENS6_IJNS7_ILi128EEENS7_ILi160EEESA_EEELi128ENS_12float_e4m3_tEfNS_4arch4Sm90ELb1ELb0ELb0ELb1ELb1ELb1ELb0ELb1ELb1ELb1ELb0ELb0EEENS1_21CollectiveEpilogueFwdINS6_IJSA_SA_SB_EEES9_NS_10bfloat16_tESF_Li256ELb1ELb1ELb0ELb1EEENS1_36VarlenDynamicPersistentTileSchedulerILi128ELi160ELi256ELi128ELb0ELb1ELb1ELb1ELb1ELb1EEEEEEEEEvNT_6ParamsE,"aw",@nobits
	.sectionflags	@""
	.align	16
	.zero		1024


//--------------------- .nv.constant0._ZN7cutlass13device_kernelIN5flash11enable_sm90INS1_16FlashAttnFwdSm90INS1_25CollectiveMainloopFwdSm90ILi2EN4cute5tupleIJNS5_1CILi1EEES8_S8_EEENS6_IJNS7_ILi128EEENS7_ILi160EEESA_EEELi128ENS_12float_e4m3_tEfNS_4arch4Sm90ELb0ELb0ELb0ELb0ELb1ELb0ELb0ELb1ELb1ELb1ELb0ELb0EEENS1_21CollectiveEpilogueFwdINS6_IJSA_SA_SB_EEES9_NS_10bfloat16_tESF_Li256ELb0ELb1ELb0ELb1EEENS1_29StaticPersistentTileSchedulerILb0EEEEEEEEEvNT_6ParamsE --------------------------
	.section	.nv.constant0._ZN7cutlass13device_kernelIN5flash11enable_sm90INS1_16FlashAttnFwdSm90INS1_25CollectiveMainloopFwdSm90ILi2EN4cute5tupleIJNS5_1CILi1EEES8_S8_EEENS6_IJNS7_ILi128EEENS7_ILi160EEESA_EEELi128ENS_12float_e4m3_tEfNS_4arch4Sm90ELb0ELb0ELb0ELb0ELb1ELb0ELb0ELb1ELb1ELb1ELb0ELb0EEENS1_21CollectiveEpilogueFwdINS6_IJSA_SA_SB_EEES9_NS_10bfloat16_tESF_Li256ELb0ELb1ELb0ELb1EEENS1_29StaticPersistentTileSchedulerILb0EEEEEEEEEvNT_6ParamsE,"a",@progbits
	.sectionflags	@""
	.align	4
.nv.constant0._ZN7cutlass13device_kernelIN5flash11enable_sm90INS1_16FlashAttnFwdSm90INS1_25CollectiveMainloopFwdSm90ILi2EN4cute5tupleIJNS5_1CILi1EEES8_S8_EEENS6_IJNS7_ILi128EEENS7_ILi160EEESA_EEELi128ENS_12float_e4m3_tEfNS_4arch4Sm90ELb0ELb0ELb0ELb0ELb1ELb0ELb0ELb1ELb1ELb1ELb0ELb0EEENS1_21CollectiveEpilogueFwdINS6_IJSA_SA_SB_EEES9_NS_10bfloat16_tESF_Li256ELb0ELb1ELb0ELb1EEENS1_29StaticPersistentTileSchedulerILb0EEEEEEEEEvNT_6ParamsE:
	.zero		3200


//--------------------- .nv.constant0._ZN7cutlass13device_kernelIN5flash11enable_sm90INS1_16FlashAttnFwdSm90INS1_25CollectiveMainloopFwdSm90ILi2EN4cute5tupleIJNS5_1CILi1EEES8_S8_EEENS6_IJNS7_ILi128EEENS7_ILi160EEESA_EEELi128ENS_12float_e4m3_tEfNS_4arch4Sm90ELb0ELb0ELb0ELb1ELb1ELb0ELb0ELb1ELb1ELb1ELb0ELb0EEENS1_21CollectiveEpilogueFwdINS6_IJSA_SA_SB_EEES9_NS_10bfloat16_tESF_Li256ELb1ELb1ELb0ELb1EEENS1_36VarlenDynamicPersistentTileSchedulerILi128ELi160ELi256ELi128ELb0ELb1ELb1ELb0ELb1ELb1EEEEEEEEEvNT_6ParamsE --------------------------
	.section	.nv.constant0._ZN7cutlass13device_kernelIN5flash11enable_sm90INS1_16FlashAttnFwdSm90INS1_25CollectiveMainloopFwdSm90ILi2EN4cute5tupleIJNS5_1CILi1EEES8_S8_EEENS6_IJNS7_ILi128EEENS7_ILi160EEESA_EEELi128ENS_12float_e4m3_tEfNS_4arch4Sm90ELb0ELb0ELb0ELb1ELb1ELb0ELb0ELb1ELb1ELb1ELb0ELb0EEENS1_21CollectiveEpilogueFwdINS6_IJSA_SA_SB_EEES9_NS_10bfloat16_tESF_Li256ELb1ELb1ELb0ELb1EEENS1_36VarlenDynamicPersistentTileSchedulerILi128ELi160ELi256ELi128ELb0ELb1ELb1ELb0ELb1ELb1EEEEEEEEEvNT_6ParamsE,"a",@progbits
	.sectionflags	@""
	.align	4
.nv.constant0._ZN7cutlass13device_kernelIN5flash11enable_sm90INS1_16FlashAttnFwdSm90INS1_25CollectiveMainloopFwdSm90ILi2EN4cute5tupleIJNS5_1CILi1EEES8_S8_EEENS6_IJNS7_ILi128EEENS7_ILi160EEESA_EEELi128ENS_12float_e4m3_tEfNS_4arch4Sm90ELb0ELb0ELb0ELb1ELb1ELb0ELb0ELb1ELb1ELb1ELb0ELb0EEENS1_21CollectiveEpilogueFwdINS6_IJSA_SA_SB_EEES9_NS_10bfloat16_tESF_Li256ELb1ELb1ELb0ELb1EEENS1_36VarlenDynamicPersistentTileSchedulerILi128ELi160ELi256ELi128ELb0ELb1ELb1ELb0ELb1ELb1EEEEEEEEEvNT_6ParamsE:
	.zero		3328


//--------------------- .nv.constant0._ZN7cutlass13device_kernelIN5flash11enable_sm90INS1_16FlashAttnFwdSm90INS1_25CollectiveMainloopFwdSm90ILi2EN4cute5tupleIJNS5_1CILi1EEES8_S8_EEENS6_IJNS7_ILi128EEENS7_ILi160EEESA_EEELi128ENS_12float_e4m3_tEfNS_4arch4Sm90ELb0ELb0ELb0ELb1ELb1ELb1ELb0ELb1ELb1ELb1ELb0ELb0EEENS1_21CollectiveEpilogueFwdINS6_IJSA_SA_SB_EEES9_NS_10bfloat16_tESF_Li256ELb1ELb1ELb0ELb1EEENS1_36VarlenDynamicPersistentTileSchedulerILi128ELi160ELi256ELi128ELb0ELb1ELb1ELb0ELb1ELb1EEEEEEEEEvNT_6ParamsE --------------------------
	.section	.nv.constant0._ZN7cutlass13device_kernelIN5flash11enable_sm90INS1_16FlashAttnFwdSm90INS1_25CollectiveMainloopFwdSm90ILi2EN4cute5tupleIJNS5_1CILi1EEES8_S8_EEENS6_IJNS7_ILi128EEENS7_ILi160EEESA_EEELi128ENS_12float_e4m3_tEfNS_4arch4Sm90ELb0ELb0ELb0ELb1ELb1ELb1ELb0ELb1ELb1ELb1ELb0ELb0EEENS1_21CollectiveEpilogueFwdINS6_IJSA_SA_SB_EEES9_NS_10bfloat16_tESF_Li256ELb1ELb1ELb0ELb1EEENS1_36VarlenDynamicPersistentTileSchedulerILi128ELi160ELi256ELi128ELb0ELb1ELb1ELb0ELb1ELb1EEEEEEEEEvNT_6ParamsE,"a",@progbits
	.sectionflags	@""
	.align	4
.nv.constant0._ZN7cutlass13device_kernelIN5flash11enable_sm90INS1_16FlashAttnFwdSm90INS1_25CollectiveMainloopFwdSm90ILi2EN4cute5tupleIJNS5_1CILi1EEES8_S8_EEENS6_IJNS7_ILi128EEENS7_ILi160EEESA_EEELi128ENS_12float_e4m3_tEfNS_4arch4Sm90ELb0ELb0ELb0ELb1ELb1ELb1ELb0ELb1ELb1ELb1ELb0ELb0EEENS1_21CollectiveEpilogueFwdINS6_IJSA_SA_SB_EEES9_NS_10bfloat16_tESF_Li256ELb1ELb1ELb0ELb1EEENS1_36VarlenDynamicPersistentTileSchedulerILi128ELi160ELi256ELi128ELb0ELb1ELb1ELb0ELb1ELb1EEEEEEEEEvNT_6ParamsE:
	.zero		3328


//--------------------- .nv.constant0._ZN7cutlass13device_kernelIN5flash11enable_sm90INS1_16FlashAttnFwdSm90INS1_25CollectiveMainloopFwdSm90ILi2EN4cute5tupleIJNS5_1CILi1EEES8_S8_EEENS6_IJNS7_ILi128EEENS7_ILi160EEESA_EEELi128ENS_12float_e4m3_tEfNS_4arch4Sm90ELb0ELb1ELb0ELb0ELb1ELb0ELb0ELb1ELb1ELb1ELb0ELb0EEENS1_21CollectiveEpilogueFwdINS6_IJSA_SA_SB_EEES9_NS_10bfloat16_tESF_Li256ELb0ELb1ELb0ELb1EEENS1_30DynamicPersistentTileSchedulerILi256ELi128ELb0ELb1ELb1EEEEEEEEEvNT_6ParamsE --------------------------
	.section	.nv.constant0._ZN7cutlass13device_kernelIN5flash11enable_sm90INS1_16FlashAttnFwdSm90INS1_25CollectiveMainloopFwdSm90ILi2EN4cute5tupleIJNS5_1CILi1EEES8_S8_EEENS6_IJNS7_ILi128EEENS7_ILi160EEESA_EEELi128ENS_12float_e4m3_tEfNS_4arch4Sm90ELb0ELb1ELb0ELb0ELb1ELb0ELb0ELb1ELb1ELb1ELb0ELb0EEENS1_21CollectiveEpilogueFwdINS6_IJSA_SA_SB_EEES9_NS_10bfloat16_tESF_Li256ELb0ELb1ELb0ELb1EEENS1_30DynamicPersistentTileSchedulerILi256ELi128ELb0ELb1ELb1EEEEEEEEEvNT_6ParamsE,"a",@progbits
	.sectionflags	@""
	.align	4
.nv.constant0._ZN7cutlass13device_kernelIN5flash11enable_sm90INS1_16FlashAttnFwdSm90INS1_25CollectiveMainloopFwdSm90ILi2EN4cute5tupleIJNS5_1CILi1EEES8_S8_EEENS6_IJNS7_ILi128EEENS7_ILi160EEESA_EEELi128ENS_12float_e4m3_tEfNS_4arch4Sm90ELb0ELb1ELb0ELb0ELb1ELb0ELb0ELb1ELb1ELb1ELb0ELb0EEENS1_21CollectiveEpilogueFwdINS6_IJSA_SA_SB_EEES9_NS_10bfloat16_tESF_Li256ELb0ELb1ELb0ELb1EEENS1_30DynamicPersistentTileSchedulerILi256ELi128ELb0ELb1ELb1EEEEEEEEEvNT_6ParamsE:
	.zero		3328


//--------------------- .nv.constant0._ZN7cutlass13device_kernelIN5flash11enable_sm90INS1_16FlashAttnFwdSm90INS1_25CollectiveMainloopFwdSm90ILi2EN4cute5tupleIJNS5_1CILi1EEES8_S8_EEENS6_IJNS7_ILi128EEENS7_ILi160EEESA_EEELi128ENS_12float_e4m3_tEfNS_4arch4Sm90ELb0ELb1ELb0ELb1ELb1ELb0ELb0ELb1ELb1ELb1ELb0ELb0EEENS1_21CollectiveEpilogueFwdINS6_IJSA_SA_SB_EEES9_NS_10bfloat16_tESF_Li256ELb1ELb1ELb0ELb1EEENS1_36VarlenDynamicPersistentTileSchedulerILi128ELi160ELi256ELi128ELb0ELb1ELb1ELb1ELb0ELb1EEEEEEEEEvNT_6ParamsE --------------------------
	.section	.nv.constant0._ZN7cutlass13device_kernelIN5flash11enable_sm90INS1_16FlashAttnFwdSm90INS1_25CollectiveMainloopFwdSm90ILi2EN4cute5tupleIJNS5_1CILi1EEES8_S8_EEENS6_IJNS7_ILi128EEENS7_ILi160EEESA_EEELi128ENS_12float_e4m3_tEfNS_4arch4Sm90ELb0ELb1ELb0ELb1ELb1ELb0ELb0ELb1ELb1ELb1ELb0ELb0EEENS1_21CollectiveEpilogueFwdINS6_IJSA_SA_SB_EEES9_NS_10bfloat16_tESF_Li256ELb1ELb1ELb0ELb1EEENS1_36VarlenDynamicPersistentTileSchedulerILi128ELi160ELi256ELi128ELb0ELb1ELb1ELb1ELb0ELb1EEEEEEEEEvNT_6ParamsE,"a",@progbits
	.sectionflags	@""
	.align	4
.nv.constant0._ZN7cutlass13device_kernelIN5flash11enable_sm90INS1_16FlashAttnFwdSm90INS1_25CollectiveMainloopFwdSm90ILi2EN4cute5tupleIJNS5_1CILi1EEES8_S8_EEENS6_IJNS7_ILi128EEENS7_ILi160EEESA_EEELi128ENS_12float_e4m3_tEfNS_4arch4Sm90ELb0ELb1ELb0ELb1ELb1ELb0ELb0ELb1ELb1ELb1ELb0ELb0EEENS1_21CollectiveEpilogueFwdINS6_IJSA_SA_SB_EEES9_NS_10bfloat16_tESF_Li256ELb1ELb1ELb0ELb1EEENS1_36VarlenDynamicPersistentTileSchedulerILi128ELi160ELi256ELi128ELb0ELb1ELb1ELb1ELb0ELb1EEEEEEEEEvNT_6ParamsE:
	.zero		3328


//--------------------- .nv.constant0._ZN7cutlass13device_kernelIN5flash11enable_sm90INS1_16FlashAttnFwdSm90INS1_25CollectiveMainloopFwdSm90ILi2EN4cute5tupleIJNS5_1CILi1EEES8_S8_EEENS6_IJNS7_ILi128EEENS7_ILi160EEESA_EEELi128ENS_12float_e4m3_tEfNS_4arch4Sm90ELb0ELb1ELb0ELb1ELb1ELb1ELb0ELb1ELb1ELb1ELb0ELb0EEENS1_21CollectiveEpilogueFwdINS6_IJSA_SA_SB_EEES9_NS_10bfloat16_tESF_Li256ELb1ELb1ELb0ELb1EEENS1_36VarlenDynamicPersistentTileSchedulerILi128ELi160ELi256ELi128ELb0ELb1ELb1ELb1ELb0ELb1EEEEEEEEEvNT_6ParamsE --------------------------
	.section	.nv.constant0._ZN7cutlass13device_kernelIN5flash11enable_sm90INS1_16FlashAttnFwdSm90INS1_25CollectiveMainloopFwdSm90ILi2EN4cute5tupleIJNS5_1CILi1EEES8_S8_EEENS6_IJNS7_ILi128EEENS7_ILi160EEESA_EEELi128ENS_12float_e4m3_tEfNS_4arch4Sm90ELb0ELb1ELb0ELb1ELb1ELb1ELb0ELb1ELb1ELb1ELb0ELb0EEENS1_21CollectiveEpilogueFwdINS6_IJSA_SA_SB_EEES9_NS_10bfloat16_tESF_Li256ELb1ELb1ELb0ELb1EEENS1_36VarlenDynamicPersistentTileSchedulerILi128ELi160ELi256ELi128ELb0ELb1ELb1ELb1ELb0ELb1EEEEEEEEEvNT_6ParamsE,"a",@progbits
	.sectionflags	@""
	.align	4
.nv.constant0._ZN7cutlass13device_kernelIN5flash11enable_sm90INS1_16FlashAttnFwdSm90INS1_25CollectiveMainloopFwdSm90ILi2EN4cute5tupleIJNS5_1CILi1EEES8_S8_EEENS6_IJNS7_ILi128EEENS7_ILi160EEESA_EEELi128ENS_12float_e4m3_tEfNS_4arch4Sm90ELb0ELb1ELb0ELb1ELb1ELb1ELb0ELb1ELb1ELb1ELb0ELb0EEENS1_21CollectiveEpilogueFwdINS6_IJSA_SA_SB_EEES9_NS_10bfloat16_tESF_Li256ELb1ELb1ELb0ELb1EEENS1_36VarlenDynamicPersistentTileSchedulerILi128ELi160ELi256ELi128ELb0ELb1ELb1ELb1ELb0ELb1EEEEEEEEEvNT_6ParamsE:
	.zero		3328


//--------------------- .nv.constant0._ZN7cutlass13device_kernelIN5flash11enable_sm90INS1_16FlashAttnFwdSm90INS1_25CollectiveMainloopFwdSm90ILi2EN4cute5tupleIJNS5_1CILi1EEES8_S8_EEENS6_IJNS7_ILi128EEENS7_ILi160EEESA_EEELi128ENS_12float_e4m3_tEfNS_4arch4Sm90ELb1ELb0ELb0ELb0ELb1ELb0ELb0ELb1ELb1ELb1ELb0ELb0EEENS1_21CollectiveEpilogueFwdINS6_IJSA_SA_SB_EEES9_NS_10bfloat16_tESF_Li256ELb0ELb1ELb0ELb1EEENS1_30DynamicPersistentTileSchedulerILi256ELi128ELb0ELb1ELb1EEEEEEEEEvNT_6ParamsE --------------------------
	.section	.nv.constant0._ZN7cutlass13device_kernelIN5flash11enable_sm90INS1_16FlashAttnFwdSm90INS1_25CollectiveMainloopFwdSm90ILi2EN4cute5tupleIJNS5_1CILi1EEES8_S8_EEENS6_IJNS7_ILi128EEENS7_ILi160EEESA_EEELi128ENS_12float_e4m3_tEfNS_4arch4Sm90ELb1ELb0ELb0ELb0ELb1ELb0ELb0ELb1ELb1ELb1ELb0ELb0EEENS1_21CollectiveEpilogueFwdINS6_IJSA_SA_SB_EEES9_NS_10bfloat16_tESF_Li256ELb0ELb1ELb0ELb1EEENS1_30DynamicPersistentTileSchedulerILi256ELi128ELb0ELb1ELb1EEEEEEEEEvNT_6ParamsE,"a",@progbits
	.sectionflags	@""
	.align	4
.nv.constant0._ZN7cutlass13device_kernelIN5flash11enable_sm90INS1_16FlashAttnFwdSm90INS1_25CollectiveMainloopFwdSm90ILi2EN4cute5tupleIJNS5_1CILi1EEES8_S8_EEENS6_IJNS7_ILi128EEENS7_ILi160EEESA_EEELi128ENS_12float_e4m3_tEfNS_4arch4Sm90ELb1ELb0ELb0ELb0ELb1ELb0ELb0ELb1ELb1ELb1ELb0ELb0EEENS1_21CollectiveEpilogueFwdINS6_IJSA_SA_SB_EEES9_NS_10bfloat16_tESF_Li256ELb0ELb1ELb0ELb1EEENS1_30DynamicPersistentTileSchedulerILi256ELi128ELb0ELb1ELb1EEEEEEEEEvNT_6ParamsE:
	.zero		3328


//--------------------- .nv.constant0._ZN7cutlass13device_kernelIN5flash11enable_sm90INS1_16FlashAttnFwdSm90INS1_25CollectiveMainloopFwdSm90ILi2EN4cute5tupleIJNS5_1CILi1EEES8_S8_EEENS6_IJNS7_ILi128EEENS7_ILi160EEESA_EEELi128ENS_12float_e4m3_tEfNS_4arch4Sm90ELb1ELb0ELb0ELb1ELb1ELb0ELb0ELb1ELb1ELb1ELb0ELb0EEENS1_21CollectiveEpilogueFwdINS6_IJSA_SA_SB_EEES9_NS_10bfloat16_tESF_Li256ELb1ELb1ELb0ELb1EEENS1_36VarlenDynamicPersistentTileSchedulerILi128ELi160ELi256ELi128ELb0ELb1ELb1ELb1ELb1ELb1EEEEEEEEEvNT_6ParamsE --------------------------
	.section	.nv.constant0._ZN7cutlass13device_kernelIN5flash11enable_sm90INS1_16FlashAttnFwdSm90INS1_25CollectiveMainloopFwdSm90ILi2EN4cute5tupleIJNS5_1CILi1EEES8_S8_EEENS6_IJNS7_ILi128EEENS7_ILi160EEESA_EEELi128ENS_12float_e4m3_tEfNS_4arch4Sm90ELb1ELb0ELb0ELb1ELb1ELb0ELb0ELb1ELb1ELb1ELb0ELb0EEENS1_21CollectiveEpilogueFwdINS6_IJSA_SA_SB_EEES9_NS_10bfloat16_tESF_Li256ELb1ELb1ELb0ELb1EEENS1_36VarlenDynamicPersistentTileSchedulerILi128ELi160ELi256ELi128ELb0ELb1ELb1ELb1ELb1ELb1EEEEEEEEEvNT_6ParamsE,"a",@progbits
	.sectionflags	@""
	.align	4
.nv.constant0._ZN7cutlass13device_kernelIN5flash11enable_sm90INS1_16FlashAttnFwdSm90INS1_25CollectiveMainloopFwdSm90ILi2EN4cute5tupleIJNS5_1CILi1EEES8_S8_EEENS6_IJNS7_ILi128EEENS7_ILi160EEESA_EEELi128ENS_12float_e4m3_tEfNS_4arch4Sm90ELb1ELb0ELb0ELb1ELb1ELb0ELb0ELb1ELb1ELb1ELb0ELb0EEENS1_21CollectiveEpilogueFwdINS6_IJSA_SA_SB_EEES9_NS_10bfloat16_tESF_Li256ELb1ELb1ELb0ELb1EEENS1_36VarlenDynamicPersistentTileSchedulerILi128ELi160ELi256ELi128ELb0ELb1ELb1ELb1ELb1ELb1EEEEEEEEEvNT_6ParamsE:
	.zero		3328


//--------------------- .nv.constant0._ZN7cutlass13device_kernelIN5flash11enable_sm90INS1_16FlashAttnFwdSm90INS1_25CollectiveMainloopFwdSm90ILi2EN4cute5tupleIJNS5_1CILi1EEES8_S8_EEENS6_IJNS7_ILi128EEENS7_ILi160EEESA_EEELi128ENS_12float_e4m3_tEfNS_4arch4Sm90ELb1ELb0ELb0ELb1ELb1ELb1ELb0ELb1ELb1ELb1ELb0ELb0EEENS1_21CollectiveEpilogueFwdINS6_IJSA_SA_SB_EEES9_NS_10bfloat16_tESF_Li256ELb1ELb1ELb0ELb1EEENS1_36VarlenDynamicPersistentTileSchedulerILi128ELi160ELi256ELi128ELb0ELb1ELb1ELb1ELb1ELb1EEEEEEEEEvNT_6ParamsE --------------------------
	.section	.nv.constant0._ZN7cutlass13device_kernelIN5flash11enable_sm90INS1_16FlashAttnFwdSm90INS1_25CollectiveMainloopFwdSm90ILi2EN4cute5tupleIJNS5_1CILi1EEES8_S8_EEENS6_IJNS7_ILi128EEENS7_ILi160EEESA_EEELi128ENS_12float_e4m3_tEfNS_4arch4Sm90ELb1ELb0ELb0ELb1ELb1ELb1ELb0ELb1ELb1ELb1ELb0ELb0EEENS1_21CollectiveEpilogueFwdINS6_IJSA_SA_SB_EEES9_NS_10bfloat16_tESF_Li256ELb1ELb1ELb0ELb1EEENS1_36VarlenDynamicPersistentTileSchedulerILi128ELi160ELi256ELi128ELb0ELb1ELb1ELb1ELb1ELb1EEEEEEEEEvNT_6ParamsE,"a",@progbits
	.sectionflags	@""
	.align	4
.nv.constant0._ZN7cutlass13device_kernelIN5flash11enable_sm90INS1_16FlashAttnFwdSm90INS1_25CollectiveMainloopFwdSm90ILi2EN4cute5tupleIJNS5_1CILi1EEES8_S8_EEENS6_IJNS7_ILi128EEENS7_ILi160EEESA_EEELi128ENS_12float_e4m3_tEfNS_4arch4Sm90ELb1ELb0ELb0ELb1ELb1ELb1ELb0ELb1ELb1ELb1ELb0ELb0EEENS1_21CollectiveEpilogueFwdINS6_IJSA_SA_SB_EEES9_NS_10bfloat16_tESF_Li256ELb1ELb1ELb0ELb1EEENS1_36VarlenDynamicPersistentTileSchedulerILi128ELi160ELi256ELi128ELb0ELb1ELb1ELb1ELb1ELb1EEEEEEEEEvNT_6ParamsE:
	.zero		3328


//--------------------- SYMBOLS --------------------------

	.type		.nv.reservedSmem.offset0,@object
	.size		.nv.reservedSmem.offset0,0x4
	.type		__assertfail,@function
